	.target	sm_90a

	.elftype	@"ET_EXEC"


//--------------------- .note.nv.tkinfo           --------------------------
	.section	.note.nv.tkinfo,"",@"SHT_NOTE"
	.sectionflags	@"SHF_NOTE_NV_TKINFO"
	.tkinfo
        /*0018*/ 	.word	0x00000002
        /*0030*/ 	.string	""
        /*0030*/ 	.string	"ptxas"
        /*0030*/ 	.string	"Cuda compilation tools, release 13.0, V13.0.88"
        /*0030*/ 	.string	"Build cuda_13.0.r13.0/compiler.36424714_0"
        /*0030*/ 	.string	"-arch sm_90a -m 64 "



//--------------------- .note.nv.cuinfo           --------------------------
	.section	.note.nv.cuinfo,"",@"SHT_NOTE"
	.sectionflags	@"SHF_NOTE_NV_CUINFO"
        /*0018*/ 	.short	0x0002
        /*001a*/ 	.short	0x005a
        /*001c*/ 	.short	0x0082
	.zero		2


//--------------------- .nv.info                  --------------------------
	.section	.nv.info,"",@"SHT_CUDA_INFO"
	.align	4


	//----- nvinfo : EIATTR_REGCOUNT
	.align		4
        /*0000*/ 	.byte	0x04, 0x2f
        /*0002*/ 	.short	(.L_12 - .L_11)
	.align		4
.L_11:
        /*0004*/ 	.word	index@(_ZN5flash25flash_bwd_dot_do_o_kernelILb1E23Flash_bwd_kernel_traitsILi128ELi64ELi128ELi8ELi2ELi4ELi2ELb0ELb0EN7cutlass6half_tE19Flash_kernel_traitsILi128ELi64ELi128ELi8ES3_EEEEvNS_16Flash_bwd_paramsE)
        /*0008*/ 	.word	0x00000033


	//----- nvinfo : EIATTR_FRAME_SIZE
	.align		4
.L_12:
        /*000c*/ 	.byte	0x04, 0x11
        /*000e*/ 	.short	(.L_14 - .L_13)
	.align		4
.L_13:
        /*0010*/ 	.word	index@(_ZN5flash25flash_bwd_dot_do_o_kernelILb1E23Flash_bwd_kernel_traitsILi128ELi64ELi128ELi8ELi2ELi4ELi2ELb0ELb0EN7cutlass6half_tE19Flash_kernel_traitsILi128ELi64ELi128ELi8ES3_EEEEvNS_16Flash_bwd_paramsE)
        /*0014*/ 	.word	0x00000000


	//----- nvinfo : EIATTR_REGCOUNT
	.align		4
.L_14:
        /*0018*/ 	.byte	0x04, 0x2f
        /*001a*/ 	.short	(.L_16 - .L_15)
	.align		4
.L_15:
        /*001c*/ 	.word	index@(_ZN5flash25flash_bwd_dot_do_o_kernelILb0E23Flash_bwd_kernel_traitsILi128ELi64ELi128ELi8ELi2ELi4ELi2ELb0ELb0EN7cutlass6half_tE19Flash_kernel_traitsILi128ELi64ELi128ELi8ES3_EEEEvNS_16Flash_bwd_paramsE)
        /*0020*/ 	.word	0x00000030


	//----- nvinfo : EIATTR_FRAME_SIZE
	.align		4
.L_16:
        /*0024*/ 	.byte	0x04, 0x11
        /*0026*/ 	.short	(.L_18 - .L_17)
	.align		4
.L_17:
        /*0028*/ 	.word	index@(_ZN5flash25flash_bwd_dot_do_o_kernelILb0E23Flash_bwd_kernel_traitsILi128ELi64ELi128ELi8ELi2ELi4ELi2ELb0ELb0EN7cutlass6half_tE19Flash_kernel_traitsILi128ELi64ELi128ELi8ES3_EEEEvNS_16Flash_bwd_paramsE)
        /*002c*/ 	.word	0x00000000


	//----- nvinfo : EIATTR_REGCOUNT
	.align		4
.L_18:
        /*0030*/ 	.byte	0x04, 0x2f
        /*0032*/ 	.short	(.L_20 - .L_19)
	.align		4
.L_19:
        /*0034*/ 	.word	index@(_ZN5flash44flash_bwd_dq_dk_dv_loop_seqk_parallel_kernelI23Flash_bwd_kernel_traitsILi128ELi64ELi128ELi8ELi2ELi4ELi2ELb0ELb0EN7cutlass6half_tE19Flash_kernel_traitsILi128ELi64ELi128ELi8ES3_EELb0ELb0ELb1ELb1ELb0ELb0ELb1EEEvNS_16Flash_bwd_paramsE)
        /*0038*/ 	.word	0x000000ff


	//----- nvinfo : EIATTR_FRAME_SIZE
	.align		4
.L_20:
        /*003c*/ 	.byte	0x04, 0x11
        /*003e*/ 	.short	(.L_22 - .L_21)
	.align		4
.L_21:
        /*0040*/ 	.word	index@(_ZN5flash44flash_bwd_dq_dk_dv_loop_seqk_parallel_kernelI23Flash_bwd_kernel_traitsILi128ELi64ELi128ELi8ELi2ELi4ELi2ELb0ELb0EN7cutlass6half_tE19Flash_kernel_traitsILi128ELi64ELi128ELi8ES3_EELb0ELb0ELb1ELb1ELb0ELb0ELb1EEEvNS_16Flash_bwd_paramsE)
        /*0044*/ 	.word	0x00000098


	//----- nvinfo : EIATTR_REGCOUNT
	.align		4
.L_22:
        /*0048*/ 	.byte	0x04, 0x2f
        /*004a*/ 	.short	(.L_24 - .L_23)
	.align		4
.L_23:
        /*004c*/ 	.word	index@(_ZN5flash44flash_bwd_dq_dk_dv_loop_seqk_parallel_kernelI23Flash_bwd_kernel_traitsILi128ELi64ELi128ELi8ELi2ELi4ELi2ELb0ELb0EN7cutlass6half_tE19Flash_kernel_traitsILi128ELi64ELi128ELi8ES3_EELb1ELb0ELb1ELb1ELb0ELb0ELb0EEEvNS_16Flash_bwd_paramsE)
        /*0050*/ 	.word	0x000000ff


	//----- nvinfo : EIATTR_FRAME_SIZE
	.align		4
.L_24:
        /*0054*/ 	.byte	0x04, 0x11
        /*0056*/ 	.short	(.L_26 - .L_25)
	.align		4
.L_25:
        /*0058*/ 	.word	index@(_ZN5flash44flash_bwd_dq_dk_dv_loop_seqk_parallel_kernelI23Flash_bwd_kernel_traitsILi128ELi64ELi128ELi8ELi2ELi4ELi2ELb0ELb0EN7cutlass6half_tE19Flash_kernel_traitsILi128ELi64ELi128ELi8ES3_EELb1ELb0ELb1ELb1ELb0ELb0ELb0EEEvNS_16Flash_bwd_paramsE)
        /*005c*/ 	.word	0x00000028


	//----- nvinfo : EIATTR_REGCOUNT
	.align		4
.L_26:
        /*0060*/ 	.byte	0x04, 0x2f
        /*0062*/ 	.short	(.L_28 - .L_27)
	.align		4
.L_27:
        /*0064*/ 	.word	index@(_ZN5flash44flash_bwd_dq_dk_dv_loop_seqk_parallel_kernelI23Flash_bwd_kernel_traitsILi128ELi64ELi128ELi8ELi2ELi4ELi2ELb0ELb0EN7cutlass6half_tE19Flash_kernel_traitsILi128ELi64ELi128ELi8ES3_EELb0ELb0ELb1ELb0ELb0ELb1ELb1EEEvNS_16Flash_bwd_paramsE)
        /*0068*/ 	.word	0x000000ff


	//----- nvinfo : EIATTR_FRAME_SIZE
	.align		4
.L_28:
        /*006c*/ 	.byte	0x04, 0x11
        /*006e*/ 	.short	(.L_30 - .L_29)
	.align		4
.L_29:
        /*0070*/ 	.word	index@(_ZN5flash44flash_bwd_dq_dk_dv_loop_seqk_parallel_kernelI23Flash_bwd_kernel_traitsILi128ELi64ELi128ELi8ELi2ELi4ELi2ELb0ELb0EN7cutlass6half_tE19Flash_kernel_traitsILi128ELi64ELi128ELi8ES3_EELb0ELb0ELb1ELb0ELb0ELb1ELb1EEEvNS_16Flash_bwd_paramsE)
        /*0074*/ 	.word	0x00000088


	//----- nvinfo : EIATTR_REGCOUNT
	.align		4
.L_30:
        /*0078*/ 	.byte	0x04, 0x2f
        /*007a*/ 	.short	(.L_32 - .L_31)
	.align		4
.L_31:
        /*007c*/ 	.word	index@(_ZN5flash44flash_bwd_dq_dk_dv_loop_seqk_parallel_kernelI23Flash_bwd_kernel_traitsILi128ELi64ELi128ELi8ELi2ELi4ELi2ELb0ELb0EN7cutlass6half_tE19Flash_kernel_traitsILi128ELi64ELi128ELi8ES3_EELb1ELb0ELb1ELb0ELb0ELb1ELb0EEEvNS_16Flash_bwd_paramsE)
        /*0080*/ 	.word	0x000000ff


	//----- nvinfo : EIATTR_FRAME_SIZE
	.align		4
.L_32:
        /*0084*/ 	.byte	0x04, 0x11
        /*0086*/ 	.short	(.L_34 - .L_33)
	.align		4
.L_33:
        /*0088*/ 	.word	index@(_ZN5flash44flash_bwd_dq_dk_dv_loop_seqk_parallel_kernelI23Flash_bwd_kernel_traitsILi128ELi64ELi128ELi8ELi2ELi4ELi2ELb0ELb0EN7cutlass6half_tE19Flash_kernel_traitsILi128ELi64ELi128ELi8ES3_EELb1ELb0ELb1ELb0ELb0ELb1ELb0EEEvNS_16Flash_bwd_paramsE)
        /*008c*/ 	.word	0x00000010


	//----- nvinfo : EIATTR_REGCOUNT
	.align		4
.L_34:
        /*0090*/ 	.byte	0x04, 0x2f
        /*0092*/ 	.short	(.L_36 - .L_35)
	.align		4
.L_35:
        /*0094*/ 	.word	index@(_ZN5flash44flash_bwd_dq_dk_dv_loop_seqk_parallel_kernelI23Flash_bwd_kernel_traitsILi128ELi64ELi128ELi8ELi2ELi4ELi2ELb0ELb0EN7cutlass6half_tE19Flash_kernel_traitsILi128ELi64ELi128ELi8ES3_EELb0ELb0ELb0ELb1ELb0ELb0ELb1EEEvNS_16Flash_bwd_paramsE)
        /*0098*/ 	.word	0x000000ff


	//----- nvinfo : EIATTR_FRAME_SIZE
	.align		4
.L_36:
        /*009c*/ 	.byte	0x04, 0x11
        /*009e*/ 	.short	(.L_38 - .L_37)
	.align		4
.L_37:
        /*00a0*/ 	.word	index@(_ZN5flash44flash_bwd_dq_dk_dv_loop_seqk_parallel_kernelI23Flash_bwd_kernel_traitsILi128ELi64ELi128ELi8ELi2ELi4ELi2ELb0ELb0EN7cutlass6half_tE19Flash_kernel_traitsILi128ELi64ELi128ELi8ES3_EELb0ELb0ELb0ELb1ELb0ELb0ELb1EEEvNS_16Flash_bwd_paramsE)
        /*00a4*/ 	.word	0x000000a0


	//----- nvinfo : EIATTR_REGCOUNT
	.align		4
.L_38:
        /*00a8*/ 	.byte	0x04, 0x2f
        /*00aa*/ 	.short	(.L_40 - .L_39)
	.align		4
.L_39:
        /*00ac*/ 	.word	index@(_ZN5flash44flash_bwd_dq_dk_dv_loop_seqk_parallel_kernelI23Flash_bwd_kernel_traitsILi128ELi64ELi128ELi8ELi2ELi4ELi2ELb0ELb0EN7cutlass6half_tE19Flash_kernel_traitsILi128ELi64ELi128ELi8ES3_EELb1ELb0ELb0ELb1ELb0ELb0ELb0EEEvNS_16Flash_bwd_paramsE)
        /*00b0*/ 	.word	0x000000ff


	//----- nvinfo : EIATTR_FRAME_SIZE
	.align		4
.L_40:
        /*00b4*/ 	.byte	0x04, 0x11
        /*00b6*/ 	.short	(.L_42 - .L_41)
	.align		4
.L_41:
        /*00b8*/ 	.word	index@(_ZN5flash44flash_bwd_dq_dk_dv_loop_seqk_parallel_kernelI23Flash_bwd_kernel_traitsILi128ELi64ELi128ELi8ELi2ELi4ELi2ELb0ELb0EN7cutlass6half_tE19Flash_kernel_traitsILi128ELi64ELi128ELi8ES3_EELb1ELb0ELb0ELb1ELb0ELb0ELb0EEEvNS_16Flash_bwd_paramsE)
        /*00bc*/ 	.word	0x00000020


	//----- nvinfo : EIATTR_REGCOUNT
	.align		4
.L_42:
        /*00c0*/ 	.byte	0x04, 0x2f
        /*00c2*/ 	.short	(.L_44 - .L_43)
	.align		4
.L_43:
        /*00c4*/ 	.word	index@(_ZN5flash44flash_bwd_dq_dk_dv_loop_seqk_parallel_kernelI23Flash_bwd_kernel_traitsILi128ELi64ELi128ELi8ELi2ELi4ELi2ELb0ELb0EN7cutlass6half_tE19Flash_kernel_traitsILi128ELi64ELi128ELi8ES3_EELb0ELb0ELb0ELb0ELb1ELb1ELb1EEEvNS_16Flash_bwd_paramsE)
        /*00c8*/ 	.word	0x000000ff


	//----- nvinfo : EIATTR_FRAME_SIZE
	.align		4
.L_44:
        /*00cc*/ 	.byte	0x04, 0x11
        /*00ce*/ 	.short	(.L_46 - .L_45)
	.align		4
.L_45:
        /*00d0*/ 	.word	index@(_ZN5flash44flash_bwd_dq_dk_dv_loop_seqk_parallel_kernelI23Flash_bwd_kernel_traitsILi128ELi64ELi128ELi8ELi2ELi4ELi2ELb0ELb0EN7cutlass6half_tE19Flash_kernel_traitsILi128ELi64ELi128ELi8ES3_EELb0ELb0ELb0ELb0ELb1ELb1ELb1EEEvNS_16Flash_bwd_paramsE)
        /*00d4*/ 	.word	0x00000080


	//----- nvinfo : EIATTR_REGCOUNT
	.align		4
.L_46:
        /*00d8*/ 	.byte	0x04, 0x2f
        /*00da*/ 	.short	(.L_48 - .L_47)
	.align		4
.L_47:
        /*00dc*/ 	.word	index@(_ZN5flash44flash_bwd_dq_dk_dv_loop_seqk_parallel_kernelI23Flash_bwd_kernel_traitsILi128ELi64ELi128ELi8ELi2ELi4ELi2ELb0ELb0EN7cutlass6half_tE19Flash_kernel_traitsILi128ELi64ELi128ELi8ES3_EELb1ELb0ELb0ELb0ELb1ELb1ELb0EEEvNS_16Flash_bwd_paramsE)
        /*00e0*/ 	.word	0x000000ff


	//----- nvinfo : EIATTR_FRAME_SIZE
	.align		4
.L_48:
        /*00e4*/ 	.byte	0x04, 0x11
        /*00e6*/ 	.short	(.L_50 - .L_49)
	.align		4
.L_49:
        /*00e8*/ 	.word	index@(_ZN5flash44flash_bwd_dq_dk_dv_loop_seqk_parallel_kernelI23Flash_bwd_kernel_traitsILi128ELi64ELi128ELi8ELi2ELi4ELi2ELb0ELb0EN7cutlass6half_tE19Flash_kernel_traitsILi128ELi64ELi128ELi8ES3_EELb1ELb0ELb0ELb0ELb1ELb1ELb0EEEvNS_16Flash_bwd_paramsE)
        /*00ec*/ 	.word	0x00000018


	//----- nvinfo : EIATTR_REGCOUNT
	.align		4
.L_50:
        /*00f0*/ 	.byte	0x04, 0x2f
        /*00f2*/ 	.short	(.L_52 - .L_51)
	.align		4
.L_51:
        /*00f4*/ 	.word	index@(_ZN5flash44flash_bwd_dq_dk_dv_loop_seqk_parallel_kernelI23Flash_bwd_kernel_traitsILi128ELi64ELi128ELi8ELi2ELi4ELi2ELb0ELb0EN7cutlass6half_tE19Flash_kernel_traitsILi128ELi64ELi128ELi8ES3_EELb0ELb0ELb1ELb0ELb0ELb0ELb1EEEvNS_16Flash_bwd_paramsE)
        /*00f8*/ 	.word	0x000000ff


	//----- nvinfo : EIATTR_FRAME_SIZE
	.align		4
.L_52:
        /*00fc*/ 	.byte	0x04, 0x11
        /*00fe*/ 	.short	(.L_54 - .L_53)
	.align		4
.L_53:
        /*0100*/ 	.word	index@(_ZN5flash44flash_bwd_dq_dk_dv_loop_seqk_parallel_kernelI23Flash_bwd_kernel_traitsILi128ELi64ELi128ELi8ELi2ELi4ELi2ELb0ELb0EN7cutlass6half_tE19Flash_kernel_traitsILi128ELi64ELi128ELi8ES3_EELb0ELb0ELb1ELb0ELb0ELb0ELb1EEEvNS_16Flash_bwd_paramsE)
        /*0104*/ 	.word	0x00000090


	//----- nvinfo : EIATTR_REGCOUNT
	.align		4
.L_54:
        /*0108*/ 	.byte	0x04, 0x2f
        /*010a*/ 	.short	(.L_56 - .L_55)
	.align		4
.L_55:
        /*010c*/ 	.word	index@(_ZN5flash44flash_bwd_dq_dk_dv_loop_seqk_parallel_kernelI23Flash_bwd_kernel_traitsILi128ELi64ELi128ELi8ELi2ELi4ELi2ELb0ELb0EN7cutlass6half_tE19Flash_kernel_traitsILi128ELi64ELi128ELi8ES3_EELb1ELb0ELb1ELb0ELb0ELb0ELb0EEEvNS_16Flash_bwd_paramsE)
        /*0110*/ 	.word	0x000000ff


	//----- nvinfo : EIATTR_FRAME_SIZE
	.align		4
.L_56:
        /*0114*/ 	.byte	0x04, 0x11
        /*0116*/ 	.short	(.L_58 - .L_57)
	.align		4
.L_57:
        /*0118*/ 	.word	index@(_ZN5flash44flash_bwd_dq_dk_dv_loop_seqk_parallel_kernelI23Flash_bwd_kernel_traitsILi128ELi64ELi128ELi8ELi2ELi4ELi2ELb0ELb0EN7cutlass6half_tE19Flash_kernel_traitsILi128ELi64ELi128ELi8ES3_EELb1ELb0ELb1ELb0ELb0ELb0ELb0EEEvNS_16Flash_bwd_paramsE)
        /*011c*/ 	.word	0x00000010


	//----- nvinfo : EIATTR_REGCOUNT
	.align		4
.L_58:
        /*0120*/ 	.byte	0x04, 0x2f
        /*0122*/ 	.short	(.L_60 - .L_59)
	.align		4
.L_59:
        /*0124*/ 	.word	index@(_ZN5flash44flash_bwd_dq_dk_dv_loop_seqk_parallel_kernelI23Flash_bwd_kernel_traitsILi128ELi64ELi128ELi8ELi2ELi4ELi2ELb0ELb0EN7cutlass6half_tE19Flash_kernel_traitsILi128ELi64ELi128ELi8ES3_EELb0ELb0ELb0ELb0ELb0ELb0ELb1EEEvNS_16Flash_bwd_paramsE)
        /*0128*/ 	.word	0x000000ff


	//----- nvinfo : EIATTR_FRAME_SIZE
	.align		4
.L_60:
        /*012c*/ 	.byte	0x04, 0x11
        /*012e*/ 	.short	(.L_62 - .L_61)
	.align		4
.L_61:
        /*0130*/ 	.word	index@(_ZN5flash44flash_bwd_dq_dk_dv_loop_seqk_parallel_kernelI23Flash_bwd_kernel_traitsILi128ELi64ELi128ELi8ELi2ELi4ELi2ELb0ELb0EN7cutlass6half_tE19Flash_kernel_traitsILi128ELi64ELi128ELi8ES3_EELb0ELb0ELb0ELb0ELb0ELb0ELb1EEEvNS_16Flash_bwd_paramsE)
        /*0134*/ 	.word	0x00000098


	//----- nvinfo : EIATTR_REGCOUNT
	.align		4
.L_62:
        /*0138*/ 	.byte	0x04, 0x2f
        /*013a*/ 	.short	(.L_64 - .L_63)
	.align		4
.L_63:
        /*013c*/ 	.word	index@(_ZN5flash44flash_bwd_dq_dk_dv_loop_seqk_parallel_kernelI23Flash_bwd_kernel_traitsILi128ELi64ELi128ELi8ELi2ELi4ELi2ELb0ELb0EN7cutlass6half_tE19Flash_kernel_traitsILi128ELi64ELi128ELi8ES3_EELb1ELb0ELb0ELb0ELb0ELb0ELb0EEEvNS_16Flash_bwd_paramsE)
        /*0140*/ 	.word	0x000000ff


	//----- nvinfo : EIATTR_FRAME_SIZE
	.align		4
.L_64:
        /*0144*/ 	.byte	0x04, 0x11
        /*0146*/ 	.short	(.L_66 - .L_65)
	.align		4
.L_65:
        /*0148*/ 	.word	index@(_ZN5flash44flash_bwd_dq_dk_dv_loop_seqk_parallel_kernelI23Flash_bwd_kernel_traitsILi128ELi64ELi128ELi8ELi2ELi4ELi2ELb0ELb0EN7cutlass6half_tE19Flash_kernel_traitsILi128ELi64ELi128ELi8ES3_EELb1ELb0ELb0ELb0ELb0ELb0ELb0EEEvNS_16Flash_bwd_paramsE)
        /*014c*/ 	.word	0x00000000


	//----- nvinfo : EIATTR_REGCOUNT
	.align		4
.L_66:
        /*0150*/ 	.byte	0x04, 0x2f
        /*0152*/ 	.short	(.L_68 - .L_67)
	.align		4
.L_67:
        /*0154*/ 	.word	index@(_ZN5flash44flash_bwd_dq_dk_dv_loop_seqk_parallel_kernelI23Flash_bwd_kernel_traitsILi128ELi64ELi128ELi8ELi2ELi4ELi2ELb0ELb0EN7cutlass6half_tE19Flash_kernel_traitsILi128ELi64ELi128ELi8ES3_EELb0ELb0ELb0ELb0ELb0ELb1ELb1EEEvNS_16Flash_bwd_paramsE)
        /*0158*/ 	.word	0x000000ff


	//----- nvinfo : EIATTR_FRAME_SIZE
	.align		4
.L_68:
        /*015c*/ 	.byte	0x04, 0x11
        /*015e*/ 	.short	(.L_70 - .L_69)
	.align		4
.L_69:
        /*0160*/ 	.word	index@(_ZN5flash44flash_bwd_dq_dk_dv_loop_seqk_parallel_kernelI23Flash_bwd_kernel_traitsILi128ELi64ELi128ELi8ELi2ELi4ELi2ELb0ELb0EN7cutlass6half_tE19Flash_kernel_traitsILi128ELi64ELi128ELi8ES3_EELb0ELb0ELb0ELb0ELb0ELb1ELb1EEEvNS_16Flash_bwd_paramsE)
        /*0164*/ 	.word	0x00000090


	//----- nvinfo : EIATTR_REGCOUNT
	.align		4
.L_70:
        /*0168*/ 	.byte	0x04, 0x2f
        /*016a*/ 	.short	(.L_72 - .L_71)
	.align		4
.L_71:
        /*016c*/ 	.word	index@(_ZN5flash44flash_bwd_dq_dk_dv_loop_seqk_parallel_kernelI23Flash_bwd_kernel_traitsILi128ELi64ELi128ELi8ELi2ELi4ELi2ELb0ELb0EN7cutlass6half_tE19Flash_kernel_traitsILi128ELi64ELi128ELi8ES3_EELb1ELb0ELb0ELb0ELb0ELb1ELb0EEEvNS_16Flash_bwd_paramsE)
        /*0170*/ 	.word	0x000000ff


	//----- nvinfo : EIATTR_FRAME_SIZE
	.align		4
.L_72:
        /*0174*/ 	.byte	0x04, 0x11
        /*0176*/ 	.short	(.L_74 - .L_73)
	.align		4
.L_73:
        /*0178*/ 	.word	index@(_ZN5flash44flash_bwd_dq_dk_dv_loop_seqk_parallel_kernelI23Flash_bwd_kernel_traitsILi128ELi64ELi128ELi8ELi2ELi4ELi2ELb0ELb0EN7cutlass6half_tE19Flash_kernel_traitsILi128ELi64ELi128ELi8ES3_EELb1ELb0ELb0ELb0ELb0ELb1ELb0EEEvNS_16Flash_bwd_paramsE)
        /*017c*/ 	.word	0x00000000


	//----- nvinfo : EIATTR_REGCOUNT
	.align		4
.L_74:
        /*0180*/ 	.byte	0x04, 0x2f
        /*0182*/ 	.short	(.L_76 - .L_75)
	.align		4
.L_75:
        /*0184*/ 	.word	index@(_ZN5flash27flash_bwd_convert_dq_kernelI23Flash_bwd_kernel_traitsILi128ELi64ELi128ELi8ELi2ELi4ELi2ELb0ELb0EN7cutlass6half_tE19Flash_kernel_traitsILi128ELi64ELi128ELi8ES3_EEEEvNS_16Flash_bwd_paramsEi)
        /*0188*/ 	.word	0x00000048


	//----- nvinfo : EIATTR_FRAME_SIZE
	.align		4
.L_76:
        /*018c*/ 	.byte	0x04, 0x11
        /*018e*/ 	.short	(.L_78 - .L_77)
	.align		4
.L_77:
        /*0190*/ 	.word	index@(_ZN5flash27flash_bwd_convert_dq_kernelI23Flash_bwd_kernel_traitsILi128ELi64ELi128ELi8ELi2ELi4ELi2ELb0ELb0EN7cutlass6half_tE19Flash_kernel_traitsILi128ELi64ELi128ELi8ES3_EEEEvNS_16Flash_bwd_paramsEi)
        /*0194*/ 	.word	0x00000000


	//----- nvinfo : EIATTR_REGCOUNT
	.align		4
.L_78:
        /*0198*/ 	.byte	0x04, 0x2f
        /*019a*/ 	.short	(.L_80 - .L_79)
	.align		4
.L_79:
        /*019c*/ 	.word	index@(_ZN5flash25flash_bwd_dot_do_o_kernelILb1E23Flash_bwd_kernel_traitsILi128ELi64ELi64ELi8ELi4ELi2ELi2ELb1ELb0EN7cutlass6half_tE19Flash_kernel_traitsILi128ELi64ELi64ELi8ES3_EEEEvNS_16Flash_bwd_paramsE)
        /*01a0*/ 	.word	0x00000033


	//----- nvinfo : EIATTR_FRAME_SIZE
	.align		4
.L_80:
        /*01a4*/ 	.byte	0x04, 0x11
        /*01a6*/ 	.short	(.L_82 - .L_81)
	.align		4
.L_81:
        /*01a8*/ 	.word	index@(_ZN5flash25flash_bwd_dot_do_o_kernelILb1E23Flash_bwd_kernel_traitsILi128ELi64ELi64ELi8ELi4ELi2ELi2ELb1ELb0EN7cutlass6half_tE19Flash_kernel_traitsILi128ELi64ELi64ELi8ES3_EEEEvNS_16Flash_bwd_paramsE)
        /*01ac*/ 	.word	0x00000000


	//----- nvinfo : EIATTR_REGCOUNT
	.align		4
.L_82:
        /*01b0*/ 	.byte	0x04, 0x2f
        /*01b2*/ 	.short	(.L_84 - .L_83)
	.align		4
.L_83:
        /*01b4*/ 	.word	index@(_ZN5flash25flash_bwd_dot_do_o_kernelILb0E23Flash_bwd_kernel_traitsILi128ELi64ELi64ELi8ELi4ELi2ELi2ELb1ELb0EN7cutlass6half_tE19Flash_kernel_traitsILi128ELi64ELi64ELi8ES3_EEEEvNS_16Flash_bwd_paramsE)
        /*01b8*/ 	.word	0x00000030


	//----- nvinfo : EIATTR_FRAME_SIZE
	.align		4
.L_84:
        /*01bc*/ 	.byte	0x04, 0x11
        /*01be*/ 	.short	(.L_86 - .L_85)
	.align		4
.L_85:
        /*01c0*/ 	.word	index@(_ZN5flash25flash_bwd_dot_do_o_kernelILb0E23Flash_bwd_kernel_traitsILi128ELi64ELi64ELi8ELi4ELi2ELi2ELb1ELb0EN7cutlass6half_tE19Flash_kernel_traitsILi128ELi64ELi64ELi8ES3_EEEEvNS_16Flash_bwd_paramsE)
        /*01c4*/ 	.word	0x00000000


	//----- nvinfo : EIATTR_REGCOUNT
	.align		4
.L_86:
        /*01c8*/ 	.byte	0x04, 0x2f
        /*01ca*/ 	.short	(.L_88 - .L_87)
	.align		4
.L_87:
        /*01cc*/ 	.word	index@(_ZN5flash44flash_bwd_dq_dk_dv_loop_seqk_parallel_kernelI23Flash_bwd_kernel_traitsILi128ELi64ELi64ELi8ELi4ELi2ELi2ELb1ELb0EN7cutlass6half_tE19Flash_kernel_traitsILi128ELi64ELi64ELi8ES3_EELb0ELb0ELb1ELb1ELb0ELb0ELb1EEEvNS_16Flash_bwd_paramsE)
        /*01d0*/ 	.word	0x000000ff


	//----- nvinfo : EIATTR_FRAME_SIZE
	.align		4
.L_88:
        /*01d4*/ 	.byte	0x04, 0x11
        /*01d6*/ 	.short	(.L_90 - .L_89)
	.align		4
.L_89:
        /*01d8*/ 	.word	index@(_ZN5flash44flash_bwd_dq_dk_dv_loop_seqk_parallel_kernelI23Flash_bwd_kernel_traitsILi128ELi64ELi64ELi8ELi4ELi2ELi2ELb1ELb0EN7cutlass6half_tE19Flash_kernel_traitsILi128ELi64ELi64ELi8ES3_EELb0ELb0ELb1ELb1ELb0ELb0ELb1EEEvNS_16Flash_bwd_paramsE)
        /*01dc*/ 	.word	0x00000000


	//----- nvinfo : EIATTR_REGCOUNT
	.align		4
.L_90:
        /*01e0*/ 	.byte	0x04, 0x2f
        /*01e2*/ 	.short	(.L_92 - .L_91)
	.align		4
.L_91:
        /*01e4*/ 	.word	index@(_ZN5flash44flash_bwd_dq_dk_dv_loop_seqk_parallel_kernelI23Flash_bwd_kernel_traitsILi128ELi64ELi64ELi8ELi4ELi2ELi2ELb1ELb0EN7cutlass6half_tE19Flash_kernel_traitsILi128ELi64ELi64ELi8ES3_EELb1ELb0ELb1ELb1ELb0ELb0ELb0EEEvNS_16Flash_bwd_paramsE)
        /*01e8*/ 	.word	0x000000fe


	//----- nvinfo : EIATTR_FRAME_SIZE
	.align		4
.L_92:
        /*01ec*/ 	.byte	0x04, 0x11
        /*01ee*/ 	.short	(.L_94 - .L_93)
	.align		4
.L_93:
        /*01f0*/ 	.word	index@(_ZN5flash44flash_bwd_dq_dk_dv_loop_seqk_parallel_kernelI23Flash_bwd_kernel_traitsILi128ELi64ELi64ELi8ELi4ELi2ELi2ELb1ELb0EN7cutlass6half_tE19Flash_kernel_traitsILi128ELi64ELi64ELi8ES3_EELb1ELb0ELb1ELb1ELb0ELb0ELb0EEEvNS_16Flash_bwd_paramsE)
        /*01f4*/ 	.word	0x00000000


	//----- nvinfo : EIATTR_REGCOUNT
	.align		4
.L_94:
        /*01f8*/ 	.byte	0x04, 0x2f
        /*01fa*/ 	.short	(.L_96 - .L_95)
	.align		4
.L_95:
        /*01fc*/ 	.word	index@(_ZN5flash44flash_bwd_dq_dk_dv_loop_seqk_parallel_kernelI23Flash_bwd_kernel_traitsILi128ELi64ELi64ELi8ELi4ELi2ELi2ELb1ELb0EN7cutlass6half_tE19Flash_kernel_traitsILi128ELi64ELi64ELi8ES3_EELb0ELb0ELb1ELb0ELb0ELb1ELb1EEEvNS_16Flash_bwd_paramsE)
        /*0200*/ 	.word	0x000000fe


	//----- nvinfo : EIATTR_FRAME_SIZE
	.align		4
.L_96:
        /*0204*/ 	.byte	0x04, 0x11
        /*0206*/ 	.short	(.L_98 - .L_97)
	.align		4
.L_97:
        /*0208*/ 	.word	index@(_ZN5flash44flash_bwd_dq_dk_dv_loop_seqk_parallel_kernelI23Flash_bwd_kernel_traitsILi128ELi64ELi64ELi8ELi4ELi2ELi2ELb1ELb0EN7cutlass6half_tE19Flash_kernel_traitsILi128ELi64ELi64ELi8ES3_EELb0ELb0ELb1ELb0ELb0ELb1ELb1EEEvNS_16Flash_bwd_paramsE)
        /*020c*/ 	.word	0x00000000


	//----- nvinfo : EIATTR_REGCOUNT
	.align		4
.L_98:
        /*0210*/ 	.byte	0x04, 0x2f
        /*0212*/ 	.short	(.L_100 - .L_99)
	.align		4
.L_99:
        /*0214*/ 	.word	index@(_ZN5flash44flash_bwd_dq_dk_dv_loop_seqk_parallel_kernelI23Flash_bwd_kernel_traitsILi128ELi64ELi64ELi8ELi4ELi2ELi2ELb1ELb0EN7cutlass6half_tE19Flash_kernel_traitsILi128ELi64ELi64ELi8ES3_EELb1ELb0ELb1ELb0ELb0ELb1ELb0EEEvNS_16Flash_bwd_paramsE)
        /*0218*/ 	.word	0x000000ff


	//----- nvinfo : EIATTR_FRAME_SIZE
	.align		4
.L_100:
        /*021c*/ 	.byte	0x04, 0x11
        /*021e*/ 	.short	(.L_102 - .L_101)
	.align		4
.L_101:
        /*0220*/ 	.word	index@(_ZN5flash44flash_bwd_dq_dk_dv_loop_seqk_parallel_kernelI23Flash_bwd_kernel_traitsILi128ELi64ELi64ELi8ELi4ELi2ELi2ELb1ELb0EN7cutlass6half_tE19Flash_kernel_traitsILi128ELi64ELi64ELi8ES3_EELb1ELb0ELb1ELb0ELb0ELb1ELb0EEEvNS_16Flash_bwd_paramsE)
        /*0224*/ 	.word	0x00000000


	//----- nvinfo : EIATTR_REGCOUNT
	.align		4
.L_102:
        /*0228*/ 	.byte	0x04, 0x2f
        /*022a*/ 	.short	(.L_104 - .L_103)
	.align		4
.L_103:
        /*022c*/ 	.word	index@(_ZN5flash44flash_bwd_dq_dk_dv_loop_seqk_parallel_kernelI23Flash_bwd_kernel_traitsILi128ELi64ELi64ELi8ELi4ELi2ELi2ELb1ELb0EN7cutlass6half_tE19Flash_kernel_traitsILi128ELi64ELi64ELi8ES3_EELb0ELb0ELb0ELb1ELb0ELb0ELb1EEEvNS_16Flash_bwd_paramsE)
        /*0230*/ 	.word	0x000000ff


	//----- nvinfo : EIATTR_FRAME_SIZE
	.align		4
.L_104:
        /*0234*/ 	.byte	0x04, 0x11
        /*0236*/ 	.short	(.L_106 - .L_105)
	.align		4
.L_105:
        /*0238*/ 	.word	index@(_ZN5flash44flash_bwd_dq_dk_dv_loop_seqk_parallel_kernelI23Flash_bwd_kernel_traitsILi128ELi64ELi64ELi8ELi4ELi2ELi2ELb1ELb0EN7cutlass6half_tE19Flash_kernel_traitsILi128ELi64ELi64ELi8ES3_EELb0ELb0ELb0ELb1ELb0ELb0ELb1EEEvNS_16Flash_bwd_paramsE)
        /*023c*/ 	.word	0x00000008


	//----- nvinfo : EIATTR_REGCOUNT
	.align		4
.L_106:
        /*0240*/ 	.byte	0x04, 0x2f
        /*0242*/ 	.short	(.L_108 - .L_107)
	.align		4
.L_107:
        /*0244*/ 	.word	index@(_ZN5flash44flash_bwd_dq_dk_dv_loop_seqk_parallel_kernelI23Flash_bwd_kernel_traitsILi128ELi64ELi64ELi8ELi4ELi2ELi2ELb1ELb0EN7cutlass6half_tE19Flash_kernel_traitsILi128ELi64ELi64ELi8ES3_EELb1ELb0ELb0ELb1ELb0ELb0ELb0EEEvNS_16Flash_bwd_paramsE)
        /*0248*/ 	.word	0x000000ff


	//----- nvinfo : EIATTR_FRAME_SIZE
	.align		4
.L_108:
        /*024c*/ 	.byte	0x04, 0x11
        /*024e*/ 	.short	(.L_110 - .L_109)
	.align		4
.L_109:
        /*0250*/ 	.word	index@(_ZN5flash44flash_bwd_dq_dk_dv_loop_seqk_parallel_kernelI23Flash_bwd_kernel_traitsILi128ELi64ELi64ELi8ELi4ELi2ELi2ELb1ELb0EN7cutlass6half_tE19Flash_kernel_traitsILi128ELi64ELi64ELi8ES3_EELb1ELb0ELb0ELb1ELb0ELb0ELb0EEEvNS_16Flash_bwd_paramsE)
        /*0254*/ 	.word	0x00000000


	//----- nvinfo : EIATTR_REGCOUNT
	.align		4
.L_110:
        /*0258*/ 	.byte	0x04, 0x2f
        /*025a*/ 	.short	(.L_112 - .L_111)
	.align		4
.L_111:
        /*025c*/ 	.word	index@(_ZN5flash44flash_bwd_dq_dk_dv_loop_seqk_parallel_kernelI23Flash_bwd_kernel_traitsILi128ELi64ELi64ELi8ELi4ELi2ELi2ELb1ELb0EN7cutlass6half_tE19Flash_kernel_traitsILi128ELi64ELi64ELi8ES3_EELb0ELb0ELb0ELb0ELb1ELb1ELb1EEEvNS_16Flash_bwd_paramsE)
        /*0260*/ 	.word	0x000000ff


	//----- nvinfo : EIATTR_FRAME_SIZE
	.align		4
.L_112:
        /*0264*/ 	.byte	0x04, 0x11
        /*0266*/ 	.short	(.L_114 - .L_113)
	.align		4
.L_113:
        /*0268*/ 	.word	index@(_ZN5flash44flash_bwd_dq_dk_dv_loop_seqk_parallel_kernelI23Flash_bwd_kernel_traitsILi128ELi64ELi64ELi8ELi4ELi2ELi2ELb1ELb0EN7cutlass6half_tE19Flash_kernel_traitsILi128ELi64ELi64ELi8ES3_EELb0ELb0ELb0ELb0ELb1ELb1ELb1EEEvNS_16Flash_bwd_paramsE)
        /*026c*/ 	.word	0x00000000


	//----- nvinfo : EIATTR_REGCOUNT
	.align		4
.L_114:
        /*0270*/ 	.byte	0x04, 0x2f
        /*0272*/ 	.short	(.L_116 - .L_115)
	.align		4
.L_115:
        /*0274*/ 	.word	index@(_ZN5flash44flash_bwd_dq_dk_dv_loop_seqk_parallel_kernelI23Flash_bwd_kernel_traitsILi128ELi64ELi64ELi8ELi4ELi2ELi2ELb1ELb0EN7cutlass6half_tE19Flash_kernel_traitsILi128ELi64ELi64ELi8ES3_EELb1ELb0ELb0ELb0ELb1ELb1ELb0EEEvNS_16Flash_bwd_paramsE)
        /*0278*/ 	.word	0x000000ff


	//----- nvinfo : EIATTR_FRAME_SIZE
	.align		4
.L_116:
        /*027c*/ 	.byte	0x04, 0x11
        /*027e*/ 	.short	(.L_118 - .L_117)
	.align		4
.L_117:
        /*0280*/ 	.word	index@(_ZN5flash44flash_bwd_dq_dk_dv_loop_seqk_parallel_kernelI23Flash_bwd_kernel_traitsILi128ELi64ELi64ELi8ELi4ELi2ELi2ELb1ELb0EN7cutlass6half_tE19Flash_kernel_traitsILi128ELi64ELi64ELi8ES3_EELb1ELb0ELb0ELb0ELb1ELb1ELb0EEEvNS_16Flash_bwd_paramsE)
        /*0284*/ 	.word	0x00000000


	//----- nvinfo : EIATTR_REGCOUNT
	.align		4
.L_118:
        /*0288*/ 	.byte	0x04, 0x2f
        /*028a*/ 	.short	(.L_120 - .L_119)
	.align		4
.L_119:
        /*028c*/ 	.word	index@(_ZN5flash44flash_bwd_dq_dk_dv_loop_seqk_parallel_kernelI23Flash_bwd_kernel_traitsILi128ELi64ELi64ELi8ELi4ELi2ELi2ELb1ELb0EN7cutlass6half_tE19Flash_kernel_traitsILi128ELi64ELi64ELi8ES3_EELb0ELb0ELb1ELb0ELb0ELb0ELb1EEEvNS_16Flash_bwd_paramsE)
        /*0290*/ 	.word	0x000000ff


	//----- nvinfo : EIATTR_FRAME_SIZE
	.align		4
.L_120:
        /*0294*/ 	.byte	0x04, 0x11
        /*0296*/ 	.short	(.L_122 - .L_121)
	.align		4
.L_121:
        /*0298*/ 	.word	index@(_ZN5flash44flash_bwd_dq_dk_dv_loop_seqk_parallel_kernelI23Flash_bwd_kernel_traitsILi128ELi64ELi64ELi8ELi4ELi2ELi2ELb1ELb0EN7cutlass6half_tE19Flash_kernel_traitsILi128ELi64ELi64ELi8ES3_EELb0ELb0ELb1ELb0ELb0ELb0ELb1EEEvNS_16Flash_bwd_paramsE)
        /*029c*/ 	.word	0x00000020


	//----- nvinfo : EIATTR_REGCOUNT
	.align		4
.L_122:
        /*02a0*/ 	.byte	0x04, 0x2f
        /*02a2*/ 	.short	(.L_124 - .L_123)
	.align		4
.L_123:
        /*02a4*/ 	.word	index@(_ZN5flash44flash_bwd_dq_dk_dv_loop_seqk_parallel_kernelI23Flash_bwd_kernel_traitsILi128ELi64ELi64ELi8ELi4ELi2ELi2ELb1ELb0EN7cutlass6half_tE19Flash_kernel_traitsILi128ELi64ELi64ELi8ES3_EELb1ELb0ELb1ELb0ELb0ELb0ELb0EEEvNS_16Flash_bwd_paramsE)
        /*02a8*/ 	.word	0x000000ff


	//----- nvinfo : EIATTR_FRAME_SIZE
	.align		4
.L_124:
        /*02ac*/ 	.byte	0x04, 0x11
        /*02ae*/ 	.short	(.L_126 - .L_125)
	.align		4
.L_125:
        /*02b0*/ 	.word	index@(_ZN5flash44flash_bwd_dq_dk_dv_loop_seqk_parallel_kernelI23Flash_bwd_kernel_traitsILi128ELi64ELi64ELi8ELi4ELi2ELi2ELb1ELb0EN7cutlass6half_tE19Flash_kernel_traitsILi128ELi64ELi64ELi8ES3_EELb1ELb0ELb1ELb0ELb0ELb0ELb0EEEvNS_16Flash_bwd_paramsE)
        /*02b4*/ 	.word	0x00000000


	//----- nvinfo : EIATTR_REGCOUNT
	.align		4
.L_126:
        /*02b8*/ 	.byte	0x04, 0x2f
        /*02ba*/ 	.short	(.L_128 - .L_127)
	.align		4
.L_127:
        /*02bc*/ 	.word	index@(_ZN5flash44flash_bwd_dq_dk_dv_loop_seqk_parallel_kernelI23Flash_bwd_kernel_traitsILi128ELi64ELi64ELi8ELi4ELi2ELi2ELb1ELb0EN7cutlass6half_tE19Flash_kernel_traitsILi128ELi64ELi64ELi8ES3_EELb0ELb0ELb0ELb0ELb0ELb0ELb1EEEvNS_16Flash_bwd_paramsE)
        /*02c0*/ 	.word	0x000000ff


	//----- nvinfo : EIATTR_FRAME_SIZE
	.align		4
.L_128:
        /*02c4*/ 	.byte	0x04, 0x11
        /*02c6*/ 	.short	(.L_130 - .L_129)
	.align		4
.L_129:
        /*02c8*/ 	.word	index@(_ZN5flash44flash_bwd_dq_dk_dv_loop_seqk_parallel_kernelI23Flash_bwd_kernel_traitsILi128ELi64ELi64ELi8ELi4ELi2ELi2ELb1ELb0EN7cutlass6half_tE19Flash_kernel_traitsILi128ELi64ELi64ELi8ES3_EELb0ELb0ELb0ELb0ELb0ELb0ELb1EEEvNS_16Flash_bwd_paramsE)
        /*02cc*/ 	.word	0x00000000


	//----- nvinfo : EIATTR_REGCOUNT
	.align		4
.L_130:
        /*02d0*/ 	.byte	0x04, 0x2f
        /*02d2*/ 	.short	(.L_132 - .L_131)
	.align		4
.L_131:
        /*02d4*/ 	.word	index@(_ZN5flash44flash_bwd_dq_dk_dv_loop_seqk_parallel_kernelI23Flash_bwd_kernel_traitsILi128ELi64ELi64ELi8ELi4ELi2ELi2ELb1ELb0EN7cutlass6half_tE19Flash_kernel_traitsILi128ELi64ELi64ELi8ES3_EELb1ELb0ELb0ELb0ELb0ELb0ELb0EEEvNS_16Flash_bwd_paramsE)
        /*02d8*/ 	.word	0x000000ff


	//----- nvinfo : EIATTR_FRAME_SIZE
	.align		4
.L_132:
        /*02dc*/ 	.byte	0x04, 0x11
        /*02de*/ 	.short	(.L_134 - .L_133)
	.align		4
.L_133:
        /*02e0*/ 	.word	index@(_ZN5flash44flash_bwd_dq_dk_dv_loop_seqk_parallel_kernelI23Flash_bwd_kernel_traitsILi128ELi64ELi64ELi8ELi4ELi2ELi2ELb1ELb0EN7cutlass6half_tE19Flash_kernel_traitsILi128ELi64ELi64ELi8ES3_EELb1ELb0ELb0ELb0ELb0ELb0ELb0EEEvNS_16Flash_bwd_paramsE)
        /*02e4*/ 	.word	0x00000018


	//----- nvinfo : EIATTR_REGCOUNT
	.align		4
.L_134:
        /*02e8*/ 	.byte	0x04, 0x2f
        /*02ea*/ 	.short	(.L_136 - .L_135)
	.align		4
.L_135:
        /*02ec*/ 	.word	index@(_ZN5flash44flash_bwd_dq_dk_dv_loop_seqk_parallel_kernelI23Flash_bwd_kernel_traitsILi128ELi64ELi64ELi8ELi4ELi2ELi2ELb1ELb0EN7cutlass6half_tE19Flash_kernel_traitsILi128ELi64ELi64ELi8ES3_EELb0ELb0ELb0ELb0ELb0ELb1ELb1EEEvNS_16Flash_bwd_paramsE)
        /*02f0*/ 	.word	0x000000ff


	//----- nvinfo : EIATTR_FRAME_SIZE
	.align		4
.L_136:
        /*02f4*/ 	.byte	0x04, 0x11
        /*02f6*/ 	.short	(.L_138 - .L_137)
	.align		4
.L_137:
        /*02f8*/ 	.word	index@(_ZN5flash44flash_bwd_dq_dk_dv_loop_seqk_parallel_kernelI23Flash_bwd_kernel_traitsILi128ELi64ELi64ELi8ELi4ELi2ELi2ELb1ELb0EN7cutlass6half_tE19Flash_kernel_traitsILi128ELi64ELi64ELi8ES3_EELb0ELb0ELb0ELb0ELb0ELb1ELb1EEEvNS_16Flash_bwd_paramsE)
        /*02fc*/ 	.word	0x00000008


	//----- nvinfo : EIATTR_REGCOUNT
	.align		4
.L_138:
        /*0300*/ 	.byte	0x04, 0x2f
        /*0302*/ 	.short	(.L_140 - .L_139)
	.align		4
.L_139:
        /*0304*/ 	.word	index@(_ZN5flash44flash_bwd_dq_dk_dv_loop_seqk_parallel_kernelI23Flash_bwd_kernel_traitsILi128ELi64ELi64ELi8ELi4ELi2ELi2ELb1ELb0EN7cutlass6half_tE19Flash_kernel_traitsILi128ELi64ELi64ELi8ES3_EELb1ELb0ELb0ELb0ELb0ELb1ELb0EEEvNS_16Flash_bwd_paramsE)
        /*0308*/ 	.word	0x000000ff


	//----- nvinfo : EIATTR_FRAME_SIZE
	.align		4
.L_140:
        /*030c*/ 	.byte	0x04, 0x11
        /*030e*/ 	.short	(.L_142 - .L_141)
	.align		4
.L_141:
        /*0310*/ 	.word	index@(_ZN5flash44flash_bwd_dq_dk_dv_loop_seqk_parallel_kernelI23Flash_bwd_kernel_traitsILi128ELi64ELi64ELi8ELi4ELi2ELi2ELb1ELb0EN7cutlass6half_tE19Flash_kernel_traitsILi128ELi64ELi64ELi8ES3_EELb1ELb0ELb0ELb0ELb0ELb1ELb0EEEvNS_16Flash_bwd_paramsE)
        /*0314*/ 	.word	0x00000000


	//----- nvinfo : EIATTR_REGCOUNT
	.align		4
.L_142:
        /*0318*/ 	.byte	0x04, 0x2f
        /*031a*/ 	.short	(.L_144 - .L_143)
	.align		4
.L_143:
        /*031c*/ 	.word	index@(_ZN5flash27flash_bwd_convert_dq_kernelI23Flash_bwd_kernel_traitsILi128ELi64ELi64ELi8ELi4ELi2ELi2ELb1ELb0EN7cutlass6half_tE19Flash_kernel_traitsILi128ELi64ELi64ELi8ES3_EEEEvNS_16Flash_bwd_paramsEi)
        /*0320*/ 	.word	0x00000048


	//----- nvinfo : EIATTR_FRAME_SIZE
	.align		4
.L_144:
        /*0324*/ 	.byte	0x04, 0x11
        /*0326*/ 	.short	(.L_146 - .L_145)
	.align		4
.L_145:
        /*0328*/ 	.word	index@(_ZN5flash27flash_bwd_convert_dq_kernelI23Flash_bwd_kernel_traitsILi128ELi64ELi64ELi8ELi4ELi2ELi2ELb1ELb0EN7cutlass6half_tE19Flash_kernel_traitsILi128ELi64ELi64ELi8ES3_EEEEvNS_16Flash_bwd_paramsEi)
        /*032c*/ 	.word	0x00000000


	//----- nvinfo : EIATTR_REGCOUNT
	.align		4
.L_146:
        /*0330*/ 	.byte	0x04, 0x2f
        /*0332*/ 	.short	(.L_148 - .L_147)
	.align		4
.L_147:
        /*0334*/ 	.word	index@(_ZN5flash44flash_bwd_dq_dk_dv_loop_seqk_parallel_kernelI23Flash_bwd_kernel_traitsILi128ELi64ELi128ELi8ELi2ELi4ELi2ELb0ELb0EN7cutlass6half_tE19Flash_kernel_traitsILi128ELi64ELi128ELi8ES3_EELb0ELb0ELb1ELb1ELb0ELb0ELb0EEEvNS_16Flash_bwd_paramsE)
        /*0338*/ 	.word	0x000000ff


	//----- nvinfo : EIATTR_FRAME_SIZE
	.align		4
.L_148:
        /*033c*/ 	.byte	0x04, 0x11
        /*033e*/ 	.short	(.L_150 - .L_149)
	.align		4
.L_149:
        /*0340*/ 	.word	index@(_ZN5flash44flash_bwd_dq_dk_dv_loop_seqk_parallel_kernelI23Flash_bwd_kernel_traitsILi128ELi64ELi128ELi8ELi2ELi4ELi2ELb0ELb0EN7cutlass6half_tE19Flash_kernel_traitsILi128ELi64ELi128ELi8ES3_EELb0ELb0ELb1ELb1ELb0ELb0ELb0EEEvNS_16Flash_bwd_paramsE)
        /*0344*/ 	.word	0x00000020


	//----- nvinfo : EIATTR_REGCOUNT
	.align		4
.L_150:
        /*0348*/ 	.byte	0x04, 0x2f
        /*034a*/ 	.short	(.L_152 - .L_151)
	.align		4
.L_151:
        /*034c*/ 	.word	index@(_ZN5flash44flash_bwd_dq_dk_dv_loop_seqk_parallel_kernelI23Flash_bwd_kernel_traitsILi128ELi64ELi128ELi8ELi2ELi4ELi2ELb0ELb0EN7cutlass6half_tE19Flash_kernel_traitsILi128ELi64ELi128ELi8ES3_EELb0ELb0ELb1ELb0ELb0ELb1ELb0EEEvNS_16Flash_bwd_paramsE)
        /*0350*/ 	.word	0x000000ff


	//----- nvinfo : EIATTR_FRAME_SIZE
	.align		4
.L_152:
        /*0354*/ 	.byte	0x04, 0x11
        /*0356*/ 	.short	(.L_154 - .L_153)
	.align		4
.L_153:
        /*0358*/ 	.word	index@(_ZN5flash44flash_bwd_dq_dk_dv_loop_seqk_parallel_kernelI23Flash_bwd_kernel_traitsILi128ELi64ELi128ELi8ELi2ELi4ELi2ELb0ELb0EN7cutlass6half_tE19Flash_kernel_traitsILi128ELi64ELi128ELi8ES3_EELb0ELb0ELb1ELb0ELb0ELb1ELb0EEEvNS_16Flash_bwd_paramsE)
        /*035c*/ 	.word	0x00000008


	//----- nvinfo : EIATTR_REGCOUNT
	.align		4
.L_154:
        /*0360*/ 	.byte	0x04, 0x2f
        /*0362*/ 	.short	(.L_156 - .L_155)
	.align		4
.L_155:
        /*0364*/ 	.word	index@(_ZN5flash44flash_bwd_dq_dk_dv_loop_seqk_parallel_kernelI23Flash_bwd_kernel_traitsILi128ELi64ELi128ELi8ELi2ELi4ELi2ELb0ELb0EN7cutlass6half_tE19Flash_kernel_traitsILi128ELi64ELi128ELi8ES3_EELb0ELb0ELb0ELb1ELb0ELb0ELb0EEEvNS_16Flash_bwd_paramsE)
        /*0368*/ 	.word	0x000000ff


	//----- nvinfo : EIATTR_FRAME_SIZE
	.align		4
.L_156:
        /*036c*/ 	.byte	0x04, 0x11
        /*036e*/ 	.short	(.L_158 - .L_157)
	.align		4
.L_157:
        /*0370*/ 	.word	index@(_ZN5flash44flash_bwd_dq_dk_dv_loop_seqk_parallel_kernelI23Flash_bwd_kernel_traitsILi128ELi64ELi128ELi8ELi2ELi4ELi2ELb0ELb0EN7cutlass6half_tE19Flash_kernel_traitsILi128ELi64ELi128ELi8ES3_EELb0ELb0ELb0ELb1ELb0ELb0ELb0EEEvNS_16Flash_bwd_paramsE)
        /*0374*/ 	.word	0x00000008


	//----- nvinfo : EIATTR_REGCOUNT
	.align		4
.L_158:
        /*0378*/ 	.byte	0x04, 0x2f
        /*037a*/ 	.short	(.L_160 - .L_159)
	.align		4
.L_159:
        /*037c*/ 	.word	index@(_ZN5flash44flash_bwd_dq_dk_dv_loop_seqk_parallel_kernelI23Flash_bwd_kernel_traitsILi128ELi64ELi128ELi8ELi2ELi4ELi2ELb0ELb0EN7cutlass6half_tE19Flash_kernel_traitsILi128ELi64ELi128ELi8ES3_EELb0ELb0ELb0ELb0ELb1ELb1ELb0EEEvNS_16Flash_bwd_paramsE)
        /*0380*/ 	.word	0x000000ff


	//----- nvinfo : EIATTR_FRAME_SIZE
	.align		4
.L_160:
        /*0384*/ 	.byte	0x04, 0x11
        /*0386*/ 	.short	(.L_162 - .L_161)
	.align		4
.L_161:
        /*0388*/ 	.word	index@(_ZN5flash44flash_bwd_dq_dk_dv_loop_seqk_parallel_kernelI23Flash_bwd_kernel_traitsILi128ELi64ELi128ELi8ELi2ELi4ELi2ELb0ELb0EN7cutlass6half_tE19Flash_kernel_traitsILi128ELi64ELi128ELi8ES3_EELb0ELb0ELb0ELb0ELb1ELb1ELb0EEEvNS_16Flash_bwd_paramsE)
        /*038c*/ 	.word	0x00000008


	//----- nvinfo : EIATTR_REGCOUNT
	.align		4
.L_162:
        /*0390*/ 	.byte	0x04, 0x2f
        /*0392*/ 	.short	(.L_164 - .L_163)
	.align		4
.L_163:
        /*0394*/ 	.word	index@(_ZN5flash44flash_bwd_dq_dk_dv_loop_seqk_parallel_kernelI23Flash_bwd_kernel_traitsILi128ELi64ELi128ELi8ELi2ELi4ELi2ELb0ELb0EN7cutlass6half_tE19Flash_kernel_traitsILi128ELi64ELi128ELi8ES3_EELb0ELb0ELb1ELb0ELb0ELb0ELb0EEEvNS_16Flash_bwd_paramsE)
        /*0398*/ 	.word	0x000000ff


	//----- nvinfo : EIATTR_FRAME_SIZE
	.align		4
.L_164:
        /*039c*/ 	.byte	0x04, 0x11
        /*039e*/ 	.short	(.L_166 - .L_165)
	.align		4
.L_165:
        /*03a0*/ 	.word	index@(_ZN5flash44flash_bwd_dq_dk_dv_loop_seqk_parallel_kernelI23Flash_bwd_kernel_traitsILi128ELi64ELi128ELi8ELi2ELi4ELi2ELb0ELb0EN7cutlass6half_tE19Flash_kernel_traitsILi128ELi64ELi128ELi8ES3_EELb0ELb0ELb1ELb0ELb0ELb0ELb0EEEvNS_16Flash_bwd_paramsE)
        /*03a4*/ 	.word	0x00000018


	//----- nvinfo : EIATTR_REGCOUNT
	.align		4
.L_166:
        /*03a8*/ 	.byte	0x04, 0x2f
        /*03aa*/ 	.short	(.L_168 - .L_167)
	.align		4
.L_167:
        /*03ac*/ 	.word	index@(_ZN5flash44flash_bwd_dq_dk_dv_loop_seqk_parallel_kernelI23Flash_bwd_kernel_traitsILi128ELi64ELi128ELi8ELi2ELi4ELi2ELb0ELb0EN7cutlass6half_tE19Flash_kernel_traitsILi128ELi64ELi128ELi8ES3_EELb0ELb0ELb0ELb0ELb0ELb0ELb0EEEvNS_16Flash_bwd_paramsE)
        /*03b0*/ 	.word	0x000000ff


	//----- nvinfo : EIATTR_FRAME_SIZE
	.align		4
.L_168:
        /*03b4*/ 	.byte	0x04, 0x11
        /*03b6*/ 	.short	(.L_170 - .L_169)
	.align		4
.L_169:
        /*03b8*/ 	.word	index@(_ZN5flash44flash_bwd_dq_dk_dv_loop_seqk_parallel_kernelI23Flash_bwd_kernel_traitsILi128ELi64ELi128ELi8ELi2ELi4ELi2ELb0ELb0EN7cutlass6half_tE19Flash_kernel_traitsILi128ELi64ELi128ELi8ES3_EELb0ELb0ELb0ELb0ELb0ELb0ELb0EEEvNS_16Flash_bwd_paramsE)
        /*03bc*/ 	.word	0x00000008


	//----- nvinfo : EIATTR_REGCOUNT
	.align		4
.L_170:
        /*03c0*/ 	.byte	0x04, 0x2f
        /*03c2*/ 	.short	(.L_172 - .L_171)
	.align		4
.L_171:
        /*03c4*/ 	.word	index@(_ZN5flash44flash_bwd_dq_dk_dv_loop_seqk_parallel_kernelI23Flash_bwd_kernel_traitsILi128ELi64ELi128ELi8ELi2ELi4ELi2ELb0ELb0EN7cutlass6half_tE19Flash_kernel_traitsILi128ELi64ELi128ELi8ES3_EELb0ELb0ELb0ELb0ELb0ELb1ELb0EEEvNS_16Flash_bwd_paramsE)
        /*03c8*/ 	.word	0x000000ff


	//----- nvinfo : EIATTR_FRAME_SIZE
	.align		4
.L_172:
        /*03cc*/ 	.byte	0x04, 0x11
        /*03ce*/ 	.short	(.L_174 - .L_173)
	.align		4
.L_173:
        /*03d0*/ 	.word	index@(_ZN5flash44flash_bwd_dq_dk_dv_loop_seqk_parallel_kernelI23Flash_bwd_kernel_traitsILi128ELi64ELi128ELi8ELi2ELi4ELi2ELb0ELb0EN7cutlass6half_tE19Flash_kernel_traitsILi128ELi64ELi128ELi8ES3_EELb0ELb0ELb0ELb0ELb0ELb1ELb0EEEvNS_16Flash_bwd_paramsE)
        /*03d4*/ 	.word	0x00000010


	//----- nvinfo : EIATTR_REGCOUNT
	.align		4
.L_174:
        /*03d8*/ 	.byte	0x04, 0x2f
        /*03da*/ 	.short	(.L_176 - .L_175)
	.align		4
.L_175:
        /*03dc*/ 	.word	index@(_ZN5flash44flash_bwd_dq_dk_dv_loop_seqk_parallel_kernelI23Flash_bwd_kernel_traitsILi128ELi64ELi64ELi8ELi4ELi2ELi2ELb1ELb0EN7cutlass6half_tE19Flash_kernel_traitsILi128ELi64ELi64ELi8ES3_EELb0ELb0ELb1ELb1ELb0ELb0ELb0EEEvNS_16Flash_bwd_paramsE)
        /*03e0*/ 	.word	0x000000ff


	//----- nvinfo : EIATTR_FRAME_SIZE
	.align		4
.L_176:
        /*03e4*/ 	.byte	0x04, 0x11
        /*03e6*/ 	.short	(.L_178 - .L_177)
	.align		4
.L_177:
        /*03e8*/ 	.word	index@(_ZN5flash44flash_bwd_dq_dk_dv_loop_seqk_parallel_kernelI23Flash_bwd_kernel_traitsILi128ELi64ELi64ELi8ELi4ELi2ELi2ELb1ELb0EN7cutlass6half_tE19Flash_kernel_traitsILi128ELi64ELi64ELi8ES3_EELb0ELb0ELb1ELb1ELb0ELb0ELb0EEEvNS_16Flash_bwd_paramsE)
        /*03ec*/ 	.word	0x00000020


	//----- nvinfo : EIATTR_REGCOUNT
	.align		4
.L_178:
        /*03f0*/ 	.byte	0x04, 0x2f
        /*03f2*/ 	.short	(.L_180 - .L_179)
	.align		4
.L_179:
        /*03f4*/ 	.word	index@(_ZN5flash44flash_bwd_dq_dk_dv_loop_seqk_parallel_kernelI23Flash_bwd_kernel_traitsILi128ELi64ELi64ELi8ELi4ELi2ELi2ELb1ELb0EN7cutlass6half_tE19Flash_kernel_traitsILi128ELi64ELi64ELi8ES3_EELb0ELb0ELb1ELb0ELb0ELb1ELb0EEEvNS_16Flash_bwd_paramsE)
        /*03f8*/ 	.word	0x000000fc


	//----- nvinfo : EIATTR_FRAME_SIZE
	.align		4
.L_180:
        /*03fc*/ 	.byte	0x04, 0x11
        /*03fe*/ 	.short	(.L_182 - .L_181)
	.align		4
.L_181:
        /*0400*/ 	.word	index@(_ZN5flash44flash_bwd_dq_dk_dv_loop_seqk_parallel_kernelI23Flash_bwd_kernel_traitsILi128ELi64ELi64ELi8ELi4ELi2ELi2ELb1ELb0EN7cutlass6half_tE19Flash_kernel_traitsILi128ELi64ELi64ELi8ES3_EELb0ELb0ELb1ELb0ELb0ELb1ELb0EEEvNS_16Flash_bwd_paramsE)
        /*0404*/ 	.word	0x00000000


	//----- nvinfo : EIATTR_REGCOUNT
	.align		4
.L_182:
        /*0408*/ 	.byte	0x04, 0x2f
        /*040a*/ 	.short	(.L_184 - .L_183)
	.align		4
.L_183:
        /*040c*/ 	.word	index@(_ZN5flash44flash_bwd_dq_dk_dv_loop_seqk_parallel_kernelI23Flash_bwd_kernel_traitsILi128ELi64ELi64ELi8ELi4ELi2ELi2ELb1ELb0EN7cutlass6half_tE19Flash_kernel_traitsILi128ELi64ELi64ELi8ES3_EELb0ELb0ELb0ELb1ELb0ELb0ELb0EEEvNS_16Flash_bwd_paramsE)
        /*0410*/ 	.word	0x000000ff


	//----- nvinfo : EIATTR_FRAME_SIZE
	.align		4
.L_184:
        /*0414*/ 	.byte	0x04, 0x11
        /*0416*/ 	.short	(.L_186 - .L_185)
	.align		4
.L_185:
        /*0418*/ 	.word	index@(_ZN5flash44flash_bwd_dq_dk_dv_loop_seqk_parallel_kernelI23Flash_bwd_kernel_traitsILi128ELi64ELi64ELi8ELi4ELi2ELi2ELb1ELb0EN7cutlass6half_tE19Flash_kernel_traitsILi128ELi64ELi64ELi8ES3_EELb0ELb0ELb0ELb1ELb0ELb0ELb0EEEvNS_16Flash_bwd_paramsE)
        /*041c*/ 	.word	0x00000020


	//----- nvinfo : EIATTR_REGCOUNT
	.align		4
.L_186:
        /*0420*/ 	.byte	0x04, 0x2f
        /*0422*/ 	.short	(.L_188 - .L_187)
	.align		4
.L_187:
        /*0424*/ 	.word	index@(_ZN5flash44flash_bwd_dq_dk_dv_loop_seqk_parallel_kernelI23Flash_bwd_kernel_traitsILi128ELi64ELi64ELi8ELi4ELi2ELi2ELb1ELb0EN7cutlass6half_tE19Flash_kernel_traitsILi128ELi64ELi64ELi8ES3_EELb0ELb0ELb0ELb0ELb1ELb1ELb0EEEvNS_16Flash_bwd_paramsE)
        /*0428*/ 	.word	0x000000f7


	//----- nvinfo : EIATTR_FRAME_SIZE
	.align		4
.L_188:
        /*042c*/ 	.byte	0x04, 0x11
        /*042e*/ 	.short	(.L_190 - .L_189)
	.align		4
.L_189:
        /*0430*/ 	.word	index@(_ZN5flash44flash_bwd_dq_dk_dv_loop_seqk_parallel_kernelI23Flash_bwd_kernel_traitsILi128ELi64ELi64ELi8ELi4ELi2ELi2ELb1ELb0EN7cutlass6half_tE19Flash_kernel_traitsILi128ELi64ELi64ELi8ES3_EELb0ELb0ELb0ELb0ELb1ELb1ELb0EEEvNS_16Flash_bwd_paramsE)
        /*0434*/ 	.word	0x00000000


	//----- nvinfo : EIATTR_REGCOUNT
	.align		4
.L_190:
        /*0438*/ 	.byte	0x04, 0x2f
        /*043a*/ 	.short	(.L_192 - .L_191)
	.align		4
.L_191:
        /*043c*/ 	.word	index@(_ZN5flash44flash_bwd_dq_dk_dv_loop_seqk_parallel_kernelI23Flash_bwd_kernel_traitsILi128ELi64ELi64ELi8ELi4ELi2ELi2ELb1ELb0EN7cutlass6half_tE19Flash_kernel_traitsILi128ELi64ELi64ELi8ES3_EELb0ELb0ELb1ELb0ELb0ELb0ELb0EEEvNS_16Flash_bwd_paramsE)
        /*0440*/ 	.word	0x000000ff


	//----- nvinfo : EIATTR_FRAME_SIZE
	.align		4
.L_192:
        /*0444*/ 	.byte	0x04, 0x11
        /*0446*/ 	.short	(.L_194 - .L_193)
	.align		4
.L_193:
        /*0448*/ 	.word	index@(_ZN5flash44flash_bwd_dq_dk_dv_loop_seqk_parallel_kernelI23Flash_bwd_kernel_traitsILi128ELi64ELi64ELi8ELi4ELi2ELi2ELb1ELb0EN7cutlass6half_tE19Flash_kernel_traitsILi128ELi64ELi64ELi8ES3_EELb0ELb0ELb1ELb0ELb0ELb0ELb0EEEvNS_16Flash_bwd_paramsE)
        /*044c*/ 	.word	0x00000018


	//----- nvinfo : EIATTR_REGCOUNT
	.align		4
.L_194:
        /*0450*/ 	.byte	0x04, 0x2f
        /*0452*/ 	.short	(.L_196 - .L_195)
	.align		4
.L_195:
        /*0454*/ 	.word	index@(_ZN5flash44flash_bwd_dq_dk_dv_loop_seqk_parallel_kernelI23Flash_bwd_kernel_traitsILi128ELi64ELi64ELi8ELi4ELi2ELi2ELb1ELb0EN7cutlass6half_tE19Flash_kernel_traitsILi128ELi64ELi64ELi8ES3_EELb0ELb0ELb0ELb0ELb0ELb0ELb0EEEvNS_16Flash_bwd_paramsE)
        /*0458*/ 	.word	0x000000ff


	//----- nvinfo : EIATTR_FRAME_SIZE
	.align		4
.L_196:
        /*045c*/ 	.byte	0x04, 0x11
        /*045e*/ 	.short	(.L_198 - .L_197)
	.align		4
.L_197:
        /*0460*/ 	.word	index@(_ZN5flash44flash_bwd_dq_dk_dv_loop_seqk_parallel_kernelI23Flash_bwd_kernel_traitsILi128ELi64ELi64ELi8ELi4ELi2ELi2ELb1ELb0EN7cutlass6half_tE19Flash_kernel_traitsILi128ELi64ELi64ELi8ES3_EELb0ELb0ELb0ELb0ELb0ELb0ELb0EEEvNS_16Flash_bwd_paramsE)
        /*0464*/ 	.word	0x00000008


	//----- nvinfo : EIATTR_REGCOUNT
	.align		4
.L_198:
        /*0468*/ 	.byte	0x04, 0x2f
        /*046a*/ 	.short	(.L_200 - .L_199)
	.align		4
.L_199:
        /*046c*/ 	.word	index@(_ZN5flash44flash_bwd_dq_dk_dv_loop_seqk_parallel_kernelI23Flash_bwd_kernel_traitsILi128ELi64ELi64ELi8ELi4ELi2ELi2ELb1ELb0EN7cutlass6half_tE19Flash_kernel_traitsILi128ELi64ELi64ELi8ES3_EELb0ELb0ELb0ELb0ELb0ELb1ELb0EEEvNS_16Flash_bwd_paramsE)
        /*0470*/ 	.word	0x000000ff


	//----- nvinfo : EIATTR_FRAME_SIZE
	.align		4
.L_200:
        /*0474*/ 	.byte	0x04, 0x11
        /*0476*/ 	.short	(.L_202 - .L_201)
	.align		4
.L_201:
        /*0478*/ 	.word	index@(_ZN5flash44flash_bwd_dq_dk_dv_loop_seqk_parallel_kernelI23Flash_bwd_kernel_traitsILi128ELi64ELi64ELi8ELi4ELi2ELi2ELb1ELb0EN7cutlass6half_tE19Flash_kernel_traitsILi128ELi64ELi64ELi8ES3_EELb0ELb0ELb0ELb0ELb0ELb1ELb0EEEvNS_16Flash_bwd_paramsE)
        /*047c*/ 	.word	0x00000008


	//----- nvinfo : EIATTR_MIN_STACK_SIZE
	.align		4
.L_202:
        /*0480*/ 	.byte	0x04, 0x12
        /*0482*/ 	.short	(.L_204 - .L_203)
	.align		4
.L_203:
        /*0484*/ 	.word	index@(_ZN5flash44flash_bwd_dq_dk_dv_loop_seqk_parallel_kernelI23Flash_bwd_kernel_traitsILi128ELi64ELi64ELi8ELi4ELi2ELi2ELb1ELb0EN7cutlass6half_tE19Flash_kernel_traitsILi128ELi64ELi64ELi8ES3_EELb0ELb0ELb0ELb0ELb0ELb1ELb0EEEvNS_16Flash_bwd_paramsE)
        /*0488*/ 	.word	0x00000008


	//----- nvinfo : EIATTR_MIN_STACK_SIZE
	.align		4
.L_204:
        /*048c*/ 	.byte	0x04, 0x12
        /*048e*/ 	.short	(.L_206 - .L_205)
	.align		4
.L_205:
        /*0490*/ 	.word	index@(_ZN5flash44flash_bwd_dq_dk_dv_loop_seqk_parallel_kernelI23Flash_bwd_kernel_traitsILi128ELi64ELi64ELi8ELi4ELi2ELi2ELb1ELb0EN7cutlass6half_tE19Flash_kernel_traitsILi128ELi64ELi64ELi8ES3_EELb0ELb0ELb0ELb0ELb0ELb0ELb0EEEvNS_16Flash_bwd_paramsE)
        /*0494*/ 	.word	0x00000008


	//----- nvinfo : EIATTR_MIN_STACK_SIZE
	.align		4
.L_206:
        /*0498*/ 	.byte	0x04, 0x12
        /*049a*/ 	.short	(.L_208 - .L_207)
	.align		4
.L_207:
        /*049c*/ 	.word	index@(_ZN5flash44flash_bwd_dq_dk_dv_loop_seqk_parallel_kernelI23Flash_bwd_kernel_traitsILi128ELi64ELi64ELi8ELi4ELi2ELi2ELb1ELb0EN7cutlass6half_tE19Flash_kernel_traitsILi128ELi64ELi64ELi8ES3_EELb0ELb0ELb1ELb0ELb0ELb0ELb0EEEvNS_16Flash_bwd_paramsE)
        /*04a0*/ 	.word	0x00000018


	//----- nvinfo : EIATTR_MIN_STACK_SIZE
	.align		4
.L_208:
        /*04a4*/ 	.byte	0x04, 0x12
        /*04a6*/ 	.short	(.L_210 - .L_209)
	.align		4
.L_209:
        /*04a8*/ 	.word	index@(_ZN5flash44flash_bwd_dq_dk_dv_loop_seqk_parallel_kernelI23Flash_bwd_kernel_traitsILi128ELi64ELi64ELi8ELi4ELi2ELi2ELb1ELb0EN7cutlass6half_tE19Flash_kernel_traitsILi128ELi64ELi64ELi8ES3_EELb0ELb0ELb0ELb0ELb1ELb1ELb0EEEvNS_16Flash_bwd_paramsE)
        /*04ac*/ 	.word	0x00000000


	//----- nvinfo : EIATTR_MIN_STACK_SIZE
	.align		4
.L_210:
        /*04b0*/ 	.byte	0x04, 0x12
        /*04b2*/ 	.short	(.L_212 - .L_211)
	.align		4
.L_211:
        /*04b4*/ 	.word	index@(_ZN5flash44flash_bwd_dq_dk_dv_loop_seqk_parallel_kernelI23Flash_bwd_kernel_traitsILi128ELi64ELi64ELi8ELi4ELi2ELi2ELb1ELb0EN7cutlass6half_tE19Flash_kernel_traitsILi128ELi64ELi64ELi8ES3_EELb0ELb0ELb0ELb1ELb0ELb0ELb0EEEvNS_16Flash_bwd_paramsE)
        /*04b8*/ 	.word	0x00000020


	//----- nvinfo : EIATTR_MIN_STACK_SIZE
	.align		4
.L_212:
        /*04bc*/ 	.byte	0x04, 0x12
        /*04be*/ 	.short	(.L_214 - .L_213)
	.align		4
.L_213:
        /*04c0*/ 	.word	index@(_ZN5flash44flash_bwd_dq_dk_dv_loop_seqk_parallel_kernelI23Flash_bwd_kernel_traitsILi128ELi64ELi64ELi8ELi4ELi2ELi2ELb1ELb0EN7cutlass6half_tE19Flash_kernel_traitsILi128ELi64ELi64ELi8ES3_EELb0ELb0ELb1ELb0ELb0ELb1ELb0EEEvNS_16Flash_bwd_paramsE)
        /*04c4*/ 	.word	0x00000000


	//----- nvinfo : EIATTR_MIN_STACK_SIZE
	.align		4
.L_214:
        /*04c8*/ 	.byte	0x04, 0x12
        /*04ca*/ 	.short	(.L_216 - .L_215)
	.align		4
.L_215:
        /*04cc*/ 	.word	index@(_ZN5flash44flash_bwd_dq_dk_dv_loop_seqk_parallel_kernelI23Flash_bwd_kernel_traitsILi128ELi64ELi64ELi8ELi4ELi2ELi2ELb1ELb0EN7cutlass6half_tE19Flash_kernel_traitsILi128ELi64ELi64ELi8ES3_EELb0ELb0ELb1ELb1ELb0ELb0ELb0EEEvNS_16Flash_bwd_paramsE)
        /*04d0*/ 	.word	0x00000020


	//----- nvinfo : EIATTR_MIN_STACK_SIZE
	.align		4
.L_216:
        /*04d4*/ 	.byte	0x04, 0x12
        /*04d6*/ 	.short	(.L_218 - .L_217)
	.align		4
.L_217:
        /*04d8*/ 	.word	index@(_ZN5flash44flash_bwd_dq_dk_dv_loop_seqk_parallel_kernelI23Flash_bwd_kernel_traitsILi128ELi64ELi128ELi8ELi2ELi4ELi2ELb0ELb0EN7cutlass6half_tE19Flash_kernel_traitsILi128ELi64ELi128ELi8ES3_EELb0ELb0ELb0ELb0ELb0ELb1ELb0EEEvNS_16Flash_bwd_paramsE)
        /*04dc*/ 	.word	0x00000010


	//----- nvinfo : EIATTR_MIN_STACK_SIZE
	.align		4
.L_218:
        /*04e0*/ 	.byte	0x04, 0x12
        /*04e2*/ 	.short	(.L_220 - .L_219)
	.align		4
.L_219:
        /*04e4*/ 	.word	index@(_ZN5flash44flash_bwd_dq_dk_dv_loop_seqk_parallel_kernelI23Flash_bwd_kernel_traitsILi128ELi64ELi128ELi8ELi2ELi4ELi2ELb0ELb0EN7cutlass6half_tE19Flash_kernel_traitsILi128ELi64ELi128ELi8ES3_EELb0ELb0ELb0ELb0ELb0ELb0ELb0EEEvNS_16Flash_bwd_paramsE)
        /*04e8*/ 	.word	0x00000008


	//----- nvinfo : EIATTR_MIN_STACK_SIZE
	.align		4
.L_220:
        /*04ec*/ 	.byte	0x04, 0x12
        /*04ee*/ 	.short	(.L_222 - .L_221)
	.align		4
.L_221:
        /*04f0*/ 	.word	index@(_ZN5flash44flash_bwd_dq_dk_dv_loop_seqk_parallel_kernelI23Flash_bwd_kernel_traitsILi128ELi64ELi128ELi8ELi2ELi4ELi2ELb0ELb0EN7cutlass6half_tE19Flash_kernel_traitsILi128ELi64ELi128ELi8ES3_EELb0ELb0ELb1ELb0ELb0ELb0ELb0EEEvNS_16Flash_bwd_paramsE)
        /*04f4*/ 	.word	0x00000018


	//----- nvinfo : EIATTR_MIN_STACK_SIZE
	.align		4
.L_222:
        /*04f8*/ 	.byte	0x04, 0x12
        /*04fa*/ 	.short	(.L_224 - .L_223)
	.align		4
.L_223:
        /*04fc*/ 	.word	index@(_ZN5flash44flash_bwd_dq_dk_dv_loop_seqk_parallel_kernelI23Flash_bwd_kernel_traitsILi128ELi64ELi128ELi8ELi2ELi4ELi2ELb0ELb0EN7cutlass6half_tE19Flash_kernel_traitsILi128ELi64ELi128ELi8ES3_EELb0ELb0ELb0ELb0ELb1ELb1ELb0EEEvNS_16Flash_bwd_paramsE)
        /*0500*/ 	.word	0x00000008


	//----- nvinfo : EIATTR_MIN_STACK_SIZE
	.align		4
.L_224:
        /*0504*/ 	.byte	0x04, 0x12
        /*0506*/ 	.short	(.L_226 - .L_225)
	.align		4
.L_225:
        /*0508*/ 	.word	index@(_ZN5flash44flash_bwd_dq_dk_dv_loop_seqk_parallel_kernelI23Flash_bwd_kernel_traitsILi128ELi64ELi128ELi8ELi2ELi4ELi2ELb0ELb0EN7cutlass6half_tE19Flash_kernel_traitsILi128ELi64ELi128ELi8ES3_EELb0ELb0ELb0ELb1ELb0ELb0ELb0EEEvNS_16Flash_bwd_paramsE)
        /*050c*/ 	.word	0x00000008


	//----- nvinfo : EIATTR_MIN_STACK_SIZE
	.align		4
.L_226:
        /*0510*/ 	.byte	0x04, 0x12
        /*0512*/ 	.short	(.L_228 - .L_227)
	.align		4
.L_227:
        /*0514*/ 	.word	index@(_ZN5flash44flash_bwd_dq_dk_dv_loop_seqk_parallel_kernelI23Flash_bwd_kernel_traitsILi128ELi64ELi128ELi8ELi2ELi4ELi2ELb0ELb0EN7cutlass6half_tE19Flash_kernel_traitsILi128ELi64ELi128ELi8ES3_EELb0ELb0ELb1ELb0ELb0ELb1ELb0EEEvNS_16Flash_bwd_paramsE)
        /*0518*/ 	.word	0x00000008


	//----- nvinfo : EIATTR_MIN_STACK_SIZE
	.align		4
.L_228:
        /*051c*/ 	.byte	0x04, 0x12
        /*051e*/ 	.short	(.L_230 - .L_229)
	.align		4
.L_229:
        /*0520*/ 	.word	index@(_ZN5flash44flash_bwd_dq_dk_dv_loop_seqk_parallel_kernelI23Flash_bwd_kernel_traitsILi128ELi64ELi128ELi8ELi2ELi4ELi2ELb0ELb0EN7cutlass6half_tE19Flash_kernel_traitsILi128ELi64ELi128ELi8ES3_EELb0ELb0ELb1ELb1ELb0ELb0ELb0EEEvNS_16Flash_bwd_paramsE)
        /*0524*/ 	.word	0x00000020


	//----- nvinfo : EIATTR_MIN_STACK_SIZE
	.align		4
.L_230:
        /*0528*/ 	.byte	0x04, 0x12
        /*052a*/ 	.short	(.L_232 - .L_231)
	.align		4
.L_231:
        /*052c*/ 	.word	index@(_ZN5flash27flash_bwd_convert_dq_kernelI23Flash_bwd_kernel_traitsILi128ELi64ELi64ELi8ELi4ELi2ELi2ELb1ELb0EN7cutlass6half_tE19Flash_kernel_traitsILi128ELi64ELi64ELi8ES3_EEEEvNS_16Flash_bwd_paramsEi)
        /*0530*/ 	.word	0x00000000


	//----- nvinfo : EIATTR_MIN_STACK_SIZE
	.align		4
.L_232:
        /*0534*/ 	.byte	0x04, 0x12
        /*0536*/ 	.short	(.L_234 - .L_233)
	.align		4
.L_233:
        /*0538*/ 	.word	index@(_ZN5flash44flash_bwd_dq_dk_dv_loop_seqk_parallel_kernelI23Flash_bwd_kernel_traitsILi128ELi64ELi64ELi8ELi4ELi2ELi2ELb1ELb0EN7cutlass6half_tE19Flash_kernel_traitsILi128ELi64ELi64ELi8ES3_EELb1ELb0ELb0ELb0ELb0ELb1ELb0EEEvNS_16Flash_bwd_paramsE)
        /*053c*/ 	.word	0x00000000


	//----- nvinfo : EIATTR_MIN_STACK_SIZE
	.align		4
.L_234:
        /*0540*/ 	.byte	0x04, 0x12
        /*0542*/ 	.short	(.L_236 - .L_235)
	.align		4
.L_235:
        /*0544*/ 	.word	index@(_ZN5flash44flash_bwd_dq_dk_dv_loop_seqk_parallel_kernelI23Flash_bwd_kernel_traitsILi128ELi64ELi64ELi8ELi4ELi2ELi2ELb1ELb0EN7cutlass6half_tE19Flash_kernel_traitsILi128ELi64ELi64ELi8ES3_EELb0ELb0ELb0ELb0ELb0ELb1ELb1EEEvNS_16Flash_bwd_paramsE)
        /*0548*/ 	.word	0x00000008


	//----- nvinfo : EIATTR_MIN_STACK_SIZE
	.align		4
.L_236:
        /*054c*/ 	.byte	0x04, 0x12
        /*054e*/ 	.short	(.L_238 - .L_237)
	.align		4
.L_237:
        /*0550*/ 	.word	index@(_ZN5flash44flash_bwd_dq_dk_dv_loop_seqk_parallel_kernelI23Flash_bwd_kernel_traitsILi128ELi64ELi64ELi8ELi4ELi2ELi2ELb1ELb0EN7cutlass6half_tE19Flash_kernel_traitsILi128ELi64ELi64ELi8ES3_EELb1ELb0ELb0ELb0ELb0ELb0ELb0EEEvNS_16Flash_bwd_paramsE)
        /*0554*/ 	.word	0x00000018


	//----- nvinfo : EIATTR_MIN_STACK_SIZE
	.align		4
.L_238:
        /*0558*/ 	.byte	0x04, 0x12
        /*055a*/ 	.short	(.L_240 - .L_239)
	.align		4
.L_239:
        /*055c*/ 	.word	index@(_ZN5flash44flash_bwd_dq_dk_dv_loop_seqk_parallel_kernelI23Flash_bwd_kernel_traitsILi128ELi64ELi64ELi8ELi4ELi2ELi2ELb1ELb0EN7cutlass6half_tE19Flash_kernel_traitsILi128ELi64ELi64ELi8ES3_EELb0ELb0ELb0ELb0ELb0ELb0ELb1EEEvNS_16Flash_bwd_paramsE)
        /*0560*/ 	.word	0x00000000


	//----- nvinfo : EIATTR_MIN_STACK_SIZE
	.align		4
.L_240:
        /*0564*/ 	.byte	0x04, 0x12
        /*0566*/ 	.short	(.L_242 - .L_241)
	.align		4
.L_241:
        /*0568*/ 	.word	index@(_ZN5flash44flash_bwd_dq_dk_dv_loop_seqk_parallel_kernelI23Flash_bwd_kernel_traitsILi128ELi64ELi64ELi8ELi4ELi2ELi2ELb1ELb0EN7cutlass6half_tE19Flash_kernel_traitsILi128ELi64ELi64ELi8ES3_EELb1ELb0ELb1ELb0ELb0ELb0ELb0EEEvNS_16Flash_bwd_paramsE)
        /*056c*/ 	.word	0x00000000


	//----- nvinfo : EIATTR_MIN_STACK_SIZE
	.align		4
.L_242:
        /*0570*/ 	.byte	0x04, 0x12
        /*0572*/ 	.short	(.L_244 - .L_243)
	.align		4
.L_243:
        /*0574*/ 	.word	index@(_ZN5flash44flash_bwd_dq_dk_dv_loop_seqk_parallel_kernelI23Flash_bwd_kernel_traitsILi128ELi64ELi64ELi8ELi4ELi2ELi2ELb1ELb0EN7cutlass6half_tE19Flash_kernel_traitsILi128ELi64ELi64ELi8ES3_EELb0ELb0ELb1ELb0ELb0ELb0ELb1EEEvNS_16Flash_bwd_paramsE)
        /*0578*/ 	.word	0x00000020


	//----- nvinfo : EIATTR_MIN_STACK_SIZE
	.align		4
.L_244:
        /*057c*/ 	.byte	0x04, 0x12
        /*057e*/ 	.short	(.L_246 - .L_245)
	.align		4
.L_245:
        /*0580*/ 	.word	index@(_ZN5flash44flash_bwd_dq_dk_dv_loop_seqk_parallel_kernelI23Flash_bwd_kernel_traitsILi128ELi64ELi64ELi8ELi4ELi2ELi2ELb1ELb0EN7cutlass6half_tE19Flash_kernel_traitsILi128ELi64ELi64ELi8ES3_EELb1ELb0ELb0ELb0ELb1ELb1ELb0EEEvNS_16Flash_bwd_paramsE)
        /*0584*/ 	.word	0x00000000


	//----- nvinfo : EIATTR_MIN_STACK_SIZE
	.align		4
.L_246:
        /*0588*/ 	.byte	0x04, 0x12
        /*058a*/ 	.short	(.L_248 - .L_247)
	.align		4
.L_247:
        /*058c*/ 	.word	index@(_ZN5flash44flash_bwd_dq_dk_dv_loop_seqk_parallel_kernelI23Flash_bwd_kernel_traitsILi128ELi64ELi64ELi8ELi4ELi2ELi2ELb1ELb0EN7cutlass6half_tE19Flash_kernel_traitsILi128ELi64ELi64ELi8ES3_EELb0ELb0ELb0ELb0ELb1ELb1ELb1EEEvNS_16Flash_bwd_paramsE)
        /*0590*/ 	.word	0x00000000


	//----- nvinfo : EIATTR_MIN_STACK_SIZE
	.align		4
.L_248:
        /*0594*/ 	.byte	0x04, 0x12
        /*0596*/ 	.short	(.L_250 - .L_249)
	.align		4
.L_249:
        /*0598*/ 	.word	index@(_ZN5flash44flash_bwd_dq_dk_dv_loop_seqk_parallel_kernelI23Flash_bwd_kernel_traitsILi128ELi64ELi64ELi8ELi4ELi2ELi2ELb1ELb0EN7cutlass6half_tE19Flash_kernel_traitsILi128ELi64ELi64ELi8ES3_EELb1ELb0ELb0ELb1ELb0ELb0ELb0EEEvNS_16Flash_bwd_paramsE)
        /*059c*/ 	.word	0x00000000


	//----- nvinfo : EIATTR_MIN_STACK_SIZE
	.align		4
.L_250:
        /*05a0*/ 	.byte	0x04, 0x12
        /*05a2*/ 	.short	(.L_252 - .L_251)
	.align		4
.L_251:
        /*05a4*/ 	.word	index@(_ZN5flash44flash_bwd_dq_dk_dv_loop_seqk_parallel_kernelI23Flash_bwd_kernel_traitsILi128ELi64ELi64ELi8ELi4ELi2ELi2ELb1ELb0EN7cutlass6half_tE19Flash_kernel_traitsILi128ELi64ELi64ELi8ES3_EELb0ELb0ELb0ELb1ELb0ELb0ELb1EEEvNS_16Flash_bwd_paramsE)
        /*05a8*/ 	.word	0x00000008


	//----- nvinfo : EIATTR_MIN_STACK_SIZE
	.align		4
.L_252:
        /*05ac*/ 	.byte	0x04, 0x12
        /*05ae*/ 	.short	(.L_254 - .L_253)
	.align		4
.L_253:
        /*05b0*/ 	.word	index@(_ZN5flash44flash_bwd_dq_dk_dv_loop_seqk_parallel_kernelI23Flash_bwd_kernel_traitsILi128ELi64ELi64ELi8ELi4ELi2ELi2ELb1ELb0EN7cutlass6half_tE19Flash_kernel_traitsILi128ELi64ELi64ELi8ES3_EELb1ELb0ELb1ELb0ELb0ELb1ELb0EEEvNS_16Flash_bwd_paramsE)
        /*05b4*/ 	.word	0x00000000


	//----- nvinfo : EIATTR_MIN_STACK_SIZE
	.align		4
.L_254:
        /*05b8*/ 	.byte	0x04, 0x12
        /*05ba*/ 	.short	(.L_256 - .L_255)
	.align		4
.L_255:
        /*05bc*/ 	.word	index@(_ZN5flash44flash_bwd_dq_dk_dv_loop_seqk_parallel_kernelI23Flash_bwd_kernel_traitsILi128ELi64ELi64ELi8ELi4ELi2ELi2ELb1ELb0EN7cutlass6half_tE19Flash_kernel_traitsILi128ELi64ELi64ELi8ES3_EELb0ELb0ELb1ELb0ELb0ELb1ELb1EEEvNS_16Flash_bwd_paramsE)
        /*05c0*/ 	.word	0x00000000


	//----- nvinfo : EIATTR_MIN_STACK_SIZE
	.align		4
.L_256:
        /*05c4*/ 	.byte	0x04, 0x12
        /*05c6*/ 	.short	(.L_258 - .L_257)
	.align		4
.L_257:
        /*05c8*/ 	.word	index@(_ZN5flash44flash_bwd_dq_dk_dv_loop_seqk_parallel_kernelI23Flash_bwd_kernel_traitsILi128ELi64ELi64ELi8ELi4ELi2ELi2ELb1ELb0EN7cutlass6half_tE19Flash_kernel_traitsILi128ELi64ELi64ELi8ES3_EELb1ELb0ELb1ELb1ELb0ELb0ELb0EEEvNS_16Flash_bwd_paramsE)
        /*05cc*/ 	.word	0x00000000


	//----- nvinfo : EIATTR_MIN_STACK_SIZE
	.align		4
.L_258:
        /*05d0*/ 	.byte	0x04, 0x12
        /*05d2*/ 	.short	(.L_260 - .L_259)
	.align		4
.L_259:
        /*05d4*/ 	.word	index@(_ZN5flash44flash_bwd_dq_dk_dv_loop_seqk_parallel_kernelI23Flash_bwd_kernel_traitsILi128ELi64ELi64ELi8ELi4ELi2ELi2ELb1ELb0EN7cutlass6half_tE19Flash_kernel_traitsILi128ELi64ELi64ELi8ES3_EELb0ELb0ELb1ELb1ELb0ELb0ELb1EEEvNS_16Flash_bwd_paramsE)
        /*05d8*/ 	.word	0x00000000


	//----- nvinfo : EIATTR_MIN_STACK_SIZE
	.align		4
.L_260:
        /*05dc*/ 	.byte	0x04, 0x12
        /*05de*/ 	.short	(.L_262 - .L_261)
	.align		4
.L_261:
        /*05e0*/ 	.word	index@(_ZN5flash25flash_bwd_dot_do_o_kernelILb0E23Flash_bwd_kernel_traitsILi128ELi64ELi64ELi8ELi4ELi2ELi2ELb1ELb0EN7cutlass6half_tE19Flash_kernel_traitsILi128ELi64ELi64ELi8ES3_EEEEvNS_16Flash_bwd_paramsE)
        /*05e4*/ 	.word	0x00000000


	//----- nvinfo : EIATTR_MIN_STACK_SIZE
	.align		4
.L_262:
        /*05e8*/ 	.byte	0x04, 0x12
        /*05ea*/ 	.short	(.L_264 - .L_263)
	.align		4
.L_263:
        /*05ec*/ 	.word	index@(_ZN5flash25flash_bwd_dot_do_o_kernelILb1E23Flash_bwd_kernel_traitsILi128ELi64ELi64ELi8ELi4ELi2ELi2ELb1ELb0EN7cutlass6half_tE19Flash_kernel_traitsILi128ELi64ELi64ELi8ES3_EEEEvNS_16Flash_bwd_paramsE)
        /*05f0*/ 	.word	0x00000000


	//----- nvinfo : EIATTR_MIN_STACK_SIZE
	.align		4
.L_264:
        /*05f4*/ 	.byte	0x04, 0x12
        /*05f6*/ 	.short	(.L_266 - .L_265)
	.align		4
.L_265:
        /*05f8*/ 	.word	index@(_ZN5flash27flash_bwd_convert_dq_kernelI23Flash_bwd_kernel_traitsILi128ELi64ELi128ELi8ELi2ELi4ELi2ELb0ELb0EN7cutlass6half_tE19Flash_kernel_traitsILi128ELi64ELi128ELi8ES3_EEEEvNS_16Flash_bwd_paramsEi)
        /*05fc*/ 	.word	0x00000000


	//----- nvinfo : EIATTR_MIN_STACK_SIZE
	.align		4
.L_266:
        /*0600*/ 	.byte	0x04, 0x12
        /*0602*/ 	.short	(.L_268 - .L_267)
	.align		4
.L_267:
        /*0604*/ 	.word	index@(_ZN5flash44flash_bwd_dq_dk_dv_loop_seqk_parallel_kernelI23Flash_bwd_kernel_traitsILi128ELi64ELi128ELi8ELi2ELi4ELi2ELb0ELb0EN7cutlass6half_tE19Flash_kernel_traitsILi128ELi64ELi128ELi8ES3_EELb1ELb0ELb0ELb0ELb0ELb1ELb0EEEvNS_16Flash_bwd_paramsE)
        /*0608*/ 	.word	0x00000000


	//----- nvinfo : EIATTR_MIN_STACK_SIZE
	.align		4
.L_268:
        /*060c*/ 	.byte	0x04, 0x12
        /*060e*/ 	.short	(.L_270 - .L_269)
	.align		4
.L_269:
        /*0610*/ 	.word	index@(_ZN5flash44flash_bwd_dq_dk_dv_loop_seqk_parallel_kernelI23Flash_bwd_kernel_traitsILi128ELi64ELi128ELi8ELi2ELi4ELi2ELb0ELb0EN7cutlass6half_tE19Flash_kernel_traitsILi128ELi64ELi128ELi8ES3_EELb0ELb0ELb0ELb0ELb0ELb1ELb1EEEvNS_16Flash_bwd_paramsE)
        /*0614*/ 	.word	0x00000090


	//----- nvinfo : EIATTR_MIN_STACK_SIZE
	.align		4
.L_270:
        /*0618*/ 	.byte	0x04, 0x12
        /*061a*/ 	.short	(.L_272 - .L_271)
	.align		4
.L_271:
        /*061c*/ 	.word	index@(_ZN5flash44flash_bwd_dq_dk_dv_loop_seqk_parallel_kernelI23Flash_bwd_kernel_traitsILi128ELi64ELi128ELi8ELi2ELi4ELi2ELb0ELb0EN7cutlass6half_tE19Flash_kernel_traitsILi128ELi64ELi128ELi8ES3_EELb1ELb0ELb0ELb0ELb0ELb0ELb0EEEvNS_16Flash_bwd_paramsE)
        /*0620*/ 	.word	0x00000000


	//----- nvinfo : EIATTR_MIN_STACK_SIZE
	.align		4
.L_272:
        /*0624*/ 	.byte	0x04, 0x12
        /*0626*/ 	.short	(.L_274 - .L_273)
	.align		4
.L_273:
        /*0628*/ 	.word	index@(_ZN5flash44flash_bwd_dq_dk_dv_loop_seqk_parallel_kernelI23Flash_bwd_kernel_traitsILi128ELi64ELi128ELi8ELi2ELi4ELi2ELb0ELb0EN7cutlass6half_tE19Flash_kernel_traitsILi128ELi64ELi128ELi8ES3_EELb0ELb0ELb0ELb0ELb0ELb0ELb1EEEvNS_16Flash_bwd_paramsE)
        /*062c*/ 	.word	0x00000098


	//----- nvinfo : EIATTR_MIN_STACK_SIZE
	.align		4
.L_274:
        /*0630*/ 	.byte	0x04, 0x12
        /*0632*/ 	.short	(.L_276 - .L_275)
	.align		4
.L_275:
        /*0634*/ 	.word	index@(_ZN5flash44flash_bwd_dq_dk_dv_loop_seqk_parallel_kernelI23Flash_bwd_kernel_traitsILi128ELi64ELi128ELi8ELi2ELi4ELi2ELb0ELb0EN7cutlass6half_tE19Flash_kernel_traitsILi128ELi64ELi128ELi8ES3_EELb1ELb0ELb1ELb0ELb0ELb0ELb0EEEvNS_16Flash_bwd_paramsE)
        /*0638*/ 	.word	0x00000010


	//----- nvinfo : EIATTR_MIN_STACK_SIZE
	.align		4
.L_276:
        /*063c*/ 	.byte	0x04, 0x12
        /*063e*/ 	.short	(.L_278 - .L_277)
	.align		4
.L_277:
        /*0640*/ 	.word	index@(_ZN5flash44flash_bwd_dq_dk_dv_loop_seqk_parallel_kernelI23Flash_bwd_kernel_traitsILi128ELi64ELi128ELi8ELi2ELi4ELi2ELb0ELb0EN7cutlass6half_tE19Flash_kernel_traitsILi128ELi64ELi128ELi8ES3_EELb0ELb0ELb1ELb0ELb0ELb0ELb1EEEvNS_16Flash_bwd_paramsE)
        /*0644*/ 	.word	0x00000090


	//----- nvinfo : EIATTR_MIN_STACK_SIZE
	.align		4
.L_278:
        /*0648*/ 	.byte	0x04, 0x12
        /*064a*/ 	.short	(.L_280 - .L_279)
	.align		4
.L_279:
        /*064c*/ 	.word	index@(_ZN5flash44flash_bwd_dq_dk_dv_loop_seqk_parallel_kernelI23Flash_bwd_kernel_traitsILi128ELi64ELi128ELi8ELi2ELi4ELi2ELb0ELb0EN7cutlass6half_tE19Flash_kernel_traitsILi128ELi64ELi128ELi8ES3_EELb1ELb0ELb0ELb0ELb1ELb1ELb0EEEvNS_16Flash_bwd_paramsE)
        /*0650*/ 	.word	0x00000018


	//----- nvinfo : EIATTR_MIN_STACK_SIZE
	.align		4
.L_280:
        /*0654*/ 	.byte	0x04, 0x12
        /*0656*/ 	.short	(.L_282 - .L_281)
	.align		4
.L_281:
        /*0658*/ 	.word	index@(_ZN5flash44flash_bwd_dq_dk_dv_loop_seqk_parallel_kernelI23Flash_bwd_kernel_traitsILi128ELi64ELi128ELi8ELi2ELi4ELi2ELb0ELb0EN7cutlass6half_tE19Flash_kernel_traitsILi128ELi64ELi128ELi8ES3_EELb0ELb0ELb0ELb0ELb1ELb1ELb1EEEvNS_16Flash_bwd_paramsE)
        /*065c*/ 	.word	0x00000080


	//----- nvinfo : EIATTR_MIN_STACK_SIZE
	.align		4
.L_282:
        /*0660*/ 	.byte	0x04, 0x12
        /*0662*/ 	.short	(.L_284 - .L_283)
	.align		4
.L_283:
        /*0664*/ 	.word	index@(_ZN5flash44flash_bwd_dq_dk_dv_loop_seqk_parallel_kernelI23Flash_bwd_kernel_traitsILi128ELi64ELi128ELi8ELi2ELi4ELi2ELb0ELb0EN7cutlass6half_tE19Flash_kernel_traitsILi128ELi64ELi128ELi8ES3_EELb1ELb0ELb0ELb1ELb0ELb0ELb0EEEvNS_16Flash_bwd_paramsE)
        /*0668*/ 	.word	0x00000020


	//----- nvinfo : EIATTR_MIN_STACK_SIZE
	.align		4
.L_284:
        /*066c*/ 	.byte	0x04, 0x12
        /*066e*/ 	.short	(.L_286 - .L_285)
	.align		4
.L_285:
        /*0670*/ 	.word	index@(_ZN5flash44flash_bwd_dq_dk_dv_loop_seqk_parallel_kernelI23Flash_bwd_kernel_traitsILi128ELi64ELi128ELi8ELi2ELi4ELi2ELb0ELb0EN7cutlass6half_tE19Flash_kernel_traitsILi128ELi64ELi128ELi8ES3_EELb0ELb0ELb0ELb1ELb0ELb0ELb1EEEvNS_16Flash_bwd_paramsE)
        /*0674*/ 	.word	0x000000a0


	//----- nvinfo : EIATTR_MIN_STACK_SIZE
	.align		4
.L_286:
        /*0678*/ 	.byte	0x04, 0x12
        /*067a*/ 	.short	(.L_288 - .L_287)
	.align		4
.L_287:
        /*067c*/ 	.word	index@(_ZN5flash44flash_bwd_dq_dk_dv_loop_seqk_parallel_kernelI23Flash_bwd_kernel_traitsILi128ELi64ELi128ELi8ELi2ELi4ELi2ELb0ELb0EN7cutlass6half_tE19Flash_kernel_traitsILi128ELi64ELi128ELi8ES3_EELb1ELb0ELb1ELb0ELb0ELb1ELb0EEEvNS_16Flash_bwd_paramsE)
        /*0680*/ 	.word	0x00000010


	//----- nvinfo : EIATTR_MIN_STACK_SIZE
	.align		4
.L_288:
        /*0684*/ 	.byte	0x04, 0x12
        /*0686*/ 	.short	(.L_290 - .L_289)
	.align		4
.L_289:
        /*0688*/ 	.word	index@(_ZN5flash44flash_bwd_dq_dk_dv_loop_seqk_parallel_kernelI23Flash_bwd_kernel_traitsILi128ELi64ELi128ELi8ELi2ELi4ELi2ELb0ELb0EN7cutlass6half_tE19Flash_kernel_traitsILi128ELi64ELi128ELi8ES3_EELb0ELb0ELb1ELb0ELb0ELb1ELb1EEEvNS_16Flash_bwd_paramsE)
        /*068c*/ 	.word	0x00000088


	//----- nvinfo : EIATTR_MIN_STACK_SIZE
	.align		4
.L_290:
        /*0690*/ 	.byte	0x04, 0x12
        /*0692*/ 	.short	(.L_292 - .L_291)
	.align		4
.L_291:
        /*0694*/ 	.word	index@(_ZN5flash44flash_bwd_dq_dk_dv_loop_seqk_parallel_kernelI23Flash_bwd_kernel_traitsILi128ELi64ELi128ELi8ELi2ELi4ELi2ELb0ELb0EN7cutlass6half_tE19Flash_kernel_traitsILi128ELi64ELi128ELi8ES3_EELb1ELb0ELb1ELb1ELb0ELb0ELb0EEEvNS_16Flash_bwd_paramsE)
        /*0698*/ 	.word	0x00000028


	//----- nvinfo : EIATTR_MIN_STACK_SIZE
	.align		4
.L_292:
        /*069c*/ 	.byte	0x04, 0x12
        /*069e*/ 	.short	(.L_294 - .L_293)
	.align		4
.L_293:
        /*06a0*/ 	.word	index@(_ZN5flash44flash_bwd_dq_dk_dv_loop_seqk_parallel_kernelI23Flash_bwd_kernel_traitsILi128ELi64ELi128ELi8ELi2ELi4ELi2ELb0ELb0EN7cutlass6half_tE19Flash_kernel_traitsILi128ELi64ELi128ELi8ES3_EELb0ELb0ELb1ELb1ELb0ELb0ELb1EEEvNS_16Flash_bwd_paramsE)
        /*06a4*/ 	.word	0x00000098


	//----- nvinfo : EIATTR_MIN_STACK_SIZE
	.align		4
.L_294:
        /*06a8*/ 	.byte	0x04, 0x12
        /*06aa*/ 	.short	(.L_296 - .L_295)
	.align		4
.L_295:
        /*06ac*/ 	.word	index@(_ZN5flash25flash_bwd_dot_do_o_kernelILb0E23Flash_bwd_kernel_traitsILi128ELi64ELi128ELi8ELi2ELi4ELi2ELb0ELb0EN7cutlass6half_tE19Flash_kernel_traitsILi128ELi64ELi128ELi8ES3_EEEEvNS_16Flash_bwd_paramsE)
        /*06b0*/ 	.word	0x00000000


	//----- nvinfo : EIATTR_MIN_STACK_SIZE
	.align		4
.L_296:
        /*06b4*/ 	.byte	0x04, 0x12
        /*06b6*/ 	.short	(.L_298 - .L_297)
	.align		4
.L_297:
        /*06b8*/ 	.word	index@(_ZN5flash25flash_bwd_dot_do_o_kernelILb1E23Flash_bwd_kernel_traitsILi128ELi64ELi128ELi8ELi2ELi4ELi2ELb0ELb0EN7cutlass6half_tE19Flash_kernel_traitsILi128ELi64ELi128ELi8ES3_EEEEvNS_16Flash_bwd_paramsE)
        /*06bc*/ 	.word	0x00000000
.L_298:


//--------------------- .nv.compat                --------------------------
	.section	.nv.compat,"",@"SHT_CUDA_COMPAT_INFO"
	.align	4
        /*0000*/ 	.byte	0x02, 0x09, 0x01, 0x00, 0x02, 0x02, 0x01, 0x00, 0x02, 0x05, 0x05, 0x00, 0x03, 0x07, 0x01, 0x01
        /*0010*/ 	.byte	0x02, 0x03, 0x00, 0x00, 0x02, 0x06, 0x01, 0x00, 0x04, 0x0b, 0x08, 0x00, 0x00, 0x00, 0x00, 0x00
        /*0020*/ 	.byte	0x00, 0x00, 0x00, 0x00


//--------------------- .nv.info._ZN5flash44flash_bwd_dq_dk_dv_loop_seqk_parallel_kernelI23Flash_bwd_kernel_traitsILi128ELi64ELi64ELi8ELi4ELi2ELi2ELb1ELb0EN7cutlass6half_tE19Flash_kernel_traitsILi128ELi64ELi64ELi8ES3_EELb0ELb0ELb0ELb0ELb0ELb1ELb0EEEvNS_16Flash_bwd_paramsE --------------------------
	.section	.nv.info._ZN5flash44flash_bwd_dq_dk_dv_loop_seqk_parallel_kernelI23Flash_bwd_kernel_traitsILi128ELi64ELi64ELi8ELi4ELi2ELi2ELb1ELb0EN7cutlass6half_tE19Flash_kernel_traitsILi128ELi64ELi64ELi8ES3_EELb0ELb0ELb0ELb0ELb0ELb1ELb0EEEvNS_16Flash_bwd_paramsE,"",@"SHT_CUDA_INFO"
	.sectionflags	@""
	.align	4


	//----- nvinfo : EIATTR_CUDA_API_VERSION
	.align		4
        /*0000*/ 	.byte	0x04, 0x37
        /*0002*/ 	.short	(.L_300 - .L_299)
.L_299:
        /*0004*/ 	.word	0x00000082


	//----- nvinfo : EIATTR_KPARAM_INFO
	.align		4
.L_300:
        /*0008*/ 	.byte	0x04, 0x17
        /*000a*/ 	.short	(.L_302 - .L_301)
.L_301:
        /*000c*/ 	.word	0x00000000
        /*0010*/ 	.short	0x0000
        /*0012*/ 	.short	0x0000
        /*0014*/ 	.byte	0x00, 0xf0, 0x01, 0x0a


	//----- nvinfo : EIATTR_SPARSE_MMA_MASK
	.align		4
.L_302:
        /*0018*/ 	.byte	0x03, 0x50
        /*001a*/ 	.short	0x0000


	//----- nvinfo : EIATTR_MAXREG_COUNT
	.align		4
        /*001c*/ 	.byte	0x03, 0x1b
        /*001e*/ 	.short	0x00ff


	//----- nvinfo : EIATTR_NUM_BARRIERS
	.align		4
        /*0020*/ 	.byte	0x02, 0x4c
        /*0022*/ 	.byte	0x01
	.zero		1


	//----- nvinfo : EIATTR_ANNOTATIONS
	.align		4
        /*0024*/ 	.byte	0x04, 0x55
        /*0026*/ 	.short	(.L_304 - .L_303)


	//   ....[0]....
.L_303:
        /*0028*/ 	.word	0x00000001
        /*002c*/ 	.byte	0x70, 0x05, 0x00, 0x00, 0x01, 0x00, 0x00, 0x00, 0x30, 0x19, 0x00, 0x00


	//----- nvinfo : EIATTR_MERCURY_ISA_VERSION
	.align		4
.L_304:
        /*0038*/ 	.byte	0x03, 0x5f
        /*003a*/ 	.short	0x0101


	//----- nvinfo : EIATTR_EXIT_INSTR_OFFSETS
	.align		4
        /*003c*/ 	.byte	0x04, 0x1c
        /*003e*/ 	.short	(.L_306 - .L_305)


	//   ....[0]....
.L_305:
        /*0040*/ 	.word	0x00000090


	//   ....[1]....
        /*0044*/ 	.word	0x00006450


	//----- nvinfo : EIATTR_CRS_STACK_SIZE
	.align		4
.L_306:
        /*0048*/ 	.byte	0x04, 0x1e
        /*004a*/ 	.short	(.L_308 - .L_307)
.L_307:
        /*004c*/ 	.word	0x00000000


	//----- nvinfo : EIATTR_CBANK_PARAM_SIZE
	.align		4
.L_308:
        /*0050*/ 	.byte	0x03, 0x19
        /*0052*/ 	.short	0x0280


	//----- nvinfo : EIATTR_PARAM_CBANK
	.align		4
        /*0054*/ 	.byte	0x04, 0x0a
        /*0056*/ 	.short	(.L_310 - .L_309)
	.align		4
.L_309:
        /*0058*/ 	.word	index@(.nv.constant0._ZN5flash44flash_bwd_dq_dk_dv_loop_seqk_parallel_kernelI23Flash_bwd_kernel_traitsILi128ELi64ELi64ELi8ELi4ELi2ELi2ELb1ELb0EN7cutlass6half_tE19Flash_kernel_traitsILi128ELi64ELi64ELi8ES3_EELb0ELb0ELb0ELb0ELb0ELb1ELb0EEEvNS_16Flash_bwd_paramsE)
        /*005c*/ 	.short	0x0210
        /*005e*/ 	.short	0x0280


	//----- nvinfo : EIATTR_SW_WAR
	.align		4
.L_310:
        /*0060*/ 	.byte	0x04, 0x36
        /*0062*/ 	.short	(.L_312 - .L_311)
.L_311:
        /*0064*/ 	.word	0x00000008
.L_312:


//--------------------- .nv.info._ZN5flash44flash_bwd_dq_dk_dv_loop_seqk_parallel_kernelI23Flash_bwd_kernel_traitsILi128ELi64ELi64ELi8ELi4ELi2ELi2ELb1ELb0EN7cutlass6half_tE19Flash_kernel_traitsILi128ELi64ELi64ELi8ES3_EELb0ELb0ELb0ELb0ELb0ELb0ELb0EEEvNS_16Flash_bwd_paramsE --------------------------
	.section	.nv.info._ZN5flash44flash_bwd_dq_dk_dv_loop_seqk_parallel_kernelI23Flash_bwd_kernel_traitsILi128ELi64ELi64ELi8ELi4ELi2ELi2ELb1ELb0EN7cutlass6half_tE19Flash_kernel_traitsILi128ELi64ELi64ELi8ES3_EELb0ELb0ELb0ELb0ELb0ELb0ELb0EEEvNS_16Flash_bwd_paramsE,"",@"SHT_CUDA_INFO"
	.sectionflags	@""
	.align	4


	//----- nvinfo : EIATTR_CUDA_API_VERSION
	.align		4
        /*0000*/ 	.byte	0x04, 0x37
        /*0002*/ 	.short	(.L_314 - .L_313)
.L_313:
        /*0004*/ 	.word	0x00000082


	//----- nvinfo : EIATTR_KPARAM_INFO
	.align		4
.L_314:
        /*0008*/ 	.byte	0x04, 0x17
        /*000a*/ 	.short	(.L_316 - .L_315)
.L_315:
        /*000c*/ 	.word	0x00000000
        /*0010*/ 	.short	0x0000
        /*0012*/ 	.short	0x0000
        /*0014*/ 	.byte	0x00, 0xf0, 0x01, 0x0a


	//----- nvinfo : EIATTR_SPARSE_MMA_MASK
	.align		4
.L_316:
        /*0018*/ 	.byte	0x03, 0x50
        /*001a*/ 	.short	0x0000


	//----- nvinfo : EIATTR_MAXREG_COUNT
	.align		4
        /*001c*/ 	.byte	0x03, 0x1b
        /*001e*/ 	.short	0x00ff


	//----- nvinfo : EIATTR_NUM_BARRIERS
	.align		4
        /*0020*/ 	.byte	0x02, 0x4c
        /*0022*/ 	.byte	0x01
	.zero		1


	//----- nvinfo : EIATTR_ANNOTATIONS
	.align		4
        /*0024*/ 	.byte	0x04, 0x55
        /*0026*/ 	.short	(.L_318 - .L_317)


	//   ....[0]....
.L_317:
        /*0028*/ 	.word	0x00000001
        /*002c*/ 	.byte	0x90, 0x05, 0x00, 0x00, 0x01, 0x00, 0x00, 0x00, 0x80, 0x15, 0x00, 0x00


	//----- nvinfo : EIATTR_MERCURY_ISA_VERSION
	.align		4
.L_318:
        /*0038*/ 	.byte	0x03, 0x5f
        /*003a*/ 	.short	0x0101


	//----- nvinfo : EIATTR_EXIT_INSTR_OFFSETS
	.align		4
        /*003c*/ 	.byte	0x04, 0x1c
        /*003e*/ 	.short	(.L_320 - .L_319)


	//   ....[0]....
.L_319:
        /*0040*/ 	.word	0x00000090


	//   ....[1]....
        /*0044*/ 	.word	0x00007240


	//----- nvinfo : EIATTR_CRS_STACK_SIZE
	.align		4
.L_320:
        /*0048*/ 	.byte	0x04, 0x1e
        /*004a*/ 	.short	(.L_322 - .L_321)
.L_321:
        /*004c*/ 	.word	0x00000000


	//----- nvinfo : EIATTR_CBANK_PARAM_SIZE
	.align		4
.L_322:
        /*0050*/ 	.byte	0x03, 0x19
        /*0052*/ 	.short	0x0280


	//----- nvinfo : EIATTR_PARAM_CBANK
	.align		4
        /*0054*/ 	.byte	0x04, 0x0a
        /*0056*/ 	.short	(.L_324 - .L_323)
	.align		4
.L_323:
        /*0058*/ 	.word	index@(.nv.constant0._ZN5flash44flash_bwd_dq_dk_dv_loop_seqk_parallel_kernelI23Flash_bwd_kernel_traitsILi128ELi64ELi64ELi8ELi4ELi2ELi2ELb1ELb0EN7cutlass6half_tE19Flash_kernel_traitsILi128ELi64ELi64ELi8ES3_EELb0ELb0ELb0ELb0ELb0ELb0ELb0EEEvNS_16Flash_bwd_paramsE)
        /*005c*/ 	.short	0x0210
        /*005e*/ 	.short	0x0280


	//----- nvinfo : EIATTR_SW_WAR
	.align		4
.L_324:
        /*0060*/ 	.byte	0x04, 0x36
        /*0062*/ 	.short	(.L_326 - .L_325)
.L_325:
        /*0064*/ 	.word	0x00000008
.L_326:


//--------------------- .nv.info._ZN5flash44flash_bwd_dq_dk_dv_loop_seqk_parallel_kernelI23Flash_bwd_kernel_traitsILi128ELi64ELi64ELi8ELi4ELi2ELi2ELb1ELb0EN7cutlass6half_tE19Flash_kernel_traitsILi128ELi64ELi64ELi8ES3_EELb0ELb0ELb1ELb0ELb0ELb0ELb0EEEvNS_16Flash_bwd_paramsE --------------------------
	.section	.nv.info._ZN5flash44flash_bwd_dq_dk_dv_loop_seqk_parallel_kernelI23Flash_bwd_kernel_traitsILi128ELi64ELi64ELi8ELi4ELi2ELi2ELb1ELb0EN7cutlass6half_tE19Flash_kernel_traitsILi128ELi64ELi64ELi8ES3_EELb0ELb0ELb1ELb0ELb0ELb0ELb0EEEvNS_16Flash_bwd_paramsE,"",@"SHT_CUDA_INFO"
	.sectionflags	@""
	.align	4


	//----- nvinfo : EIATTR_CUDA_API_VERSION
	.align		4
        /*0000*/ 	.byte	0x04, 0x37
        /*0002*/ 	.short	(.L_328 - .L_327)
.L_327:
        /*0004*/ 	.word	0x00000082


	//----- nvinfo : EIATTR_KPARAM_INFO
	.align		4
.L_328:
        /*0008*/ 	.byte	0x04, 0x17
        /*000a*/ 	.short	(.L_330 - .L_329)
.L_329:
        /*000c*/ 	.word	0x00000000
        /*0010*/ 	.short	0x0000
        /*0012*/ 	.short	0x0000
        /*0014*/ 	.byte	0x00, 0xf0, 0x01, 0x0a


	//----- nvinfo : EIATTR_SPARSE_MMA_MASK
	.align		4
.L_330:
        /*0018*/ 	.byte	0x03, 0x50
        /*001a*/ 	.short	0x0000


	//----- nvinfo : EIATTR_MAXREG_COUNT
	.align		4
        /*001c*/ 	.byte	0x03, 0x1b
        /*001e*/ 	.short	0x00ff


	//----- nvinfo : EIATTR_NUM_BARRIERS
	.align		4
        /*0020*/ 	.byte	0x02, 0x4c
        /*0022*/ 	.byte	0x01
	.zero		1


	//----- nvinfo : EIATTR_ANNOTATIONS
	.align		4
        /*0024*/ 	.byte	0x04, 0x55
        /*0026*/ 	.short	(.L_332 - .L_331)


	//   ....[0]....
.L_331:
        /*0028*/ 	.word	0x00000001
        /*002c*/ 	.byte	0xb0, 0x05, 0x00, 0x00, 0x01, 0x00, 0x00, 0x00, 0x90, 0x06, 0x00, 0x00, 0x01, 0x00, 0x00, 0x00
        /*003c*/ 	.byte	0x90, 0x08, 0x00, 0x00, 0x01, 0x00, 0x00, 0x00, 0xd0, 0x08, 0x00, 0x00, 0x01, 0x00, 0x00, 0x00
        /*004c*/ 	.byte	0xc0, 0x0b, 0x00, 0x00, 0x01, 0x00, 0x00, 0x00, 0x70, 0x23, 0x00, 0x00, 0x01, 0x00, 0x00, 0x00
        /*005c*/ 	.byte	0x10, 0x42, 0x00, 0x00, 0x01, 0x00, 0x00, 0x00, 0x10, 0x66, 0x00, 0x00, 0x01, 0x00, 0x00, 0x00
        /*006c*/ 	.byte	0x30, 0x66, 0x00, 0x00, 0x01, 0x00, 0x00, 0x00, 0x40, 0x66, 0x00, 0x00, 0x01, 0x00, 0x00, 0x00
        /*007c*/ 	.byte	0x50, 0x66, 0x00, 0x00


	//----- nvinfo : EIATTR_MERCURY_ISA_VERSION
	.align		4
.L_332:
        /*0080*/ 	.byte	0x03, 0x5f
        /*0082*/ 	.short	0x0101


	//----- nvinfo : EIATTR_EXIT_INSTR_OFFSETS
	.align		4
        /*0084*/ 	.byte	0x04, 0x1c
        /*0086*/ 	.short	(.L_334 - .L_333)


	//   ....[0]....
.L_333:
        /*0088*/ 	.word	0x00000090


	//   ....[1]....
        /*008c*/ 	.word	0x00007630


	//----- nvinfo : EIATTR_CRS_STACK_SIZE
	.align		4
.L_334:
        /*0090*/ 	.byte	0x04, 0x1e
        /*0092*/ 	.short	(.L_336 - .L_335)
.L_335:
        /*0094*/ 	.word	0x00000000


	//----- nvinfo : EIATTR_CBANK_PARAM_SIZE
	.align		4
.L_336:
        /*0098*/ 	.byte	0x03, 0x19
        /*009a*/ 	.short	0x0280


	//----- nvinfo : EIATTR_PARAM_CBANK
	.align		4
        /*009c*/ 	.byte	0x04, 0x0a
        /*009e*/ 	.short	(.L_338 - .L_337)
	.align		4
.L_337:
        /*00a0*/ 	.word	index@(.nv.constant0._ZN5flash44flash_bwd_dq_dk_dv_loop_seqk_parallel_kernelI23Flash_bwd_kernel_traitsILi128ELi64ELi64ELi8ELi4ELi2ELi2ELb1ELb0EN7cutlass6half_tE19Flash_kernel_traitsILi128ELi64ELi64ELi8ES3_EELb0ELb0ELb1ELb0ELb0ELb0ELb0EEEvNS_16Flash_bwd_paramsE)
        /*00a4*/ 	.short	0x0210
        /*00a6*/ 	.short	0x0280


	//----- nvinfo : EIATTR_SW_WAR
	.align		4
.L_338:
        /*00a8*/ 	.byte	0x04, 0x36
        /*00aa*/ 	.short	(.L_340 - .L_339)
.L_339:
        /*00ac*/ 	.word	0x00000008
.L_340:


//--------------------- .nv.info._ZN5flash44flash_bwd_dq_dk_dv_loop_seqk_parallel_kernelI23Flash_bwd_kernel_traitsILi128ELi64ELi64ELi8ELi4ELi2ELi2ELb1ELb0EN7cutlass6half_tE19Flash_kernel_traitsILi128ELi64ELi64ELi8ES3_EELb0ELb0ELb0ELb0ELb1ELb1ELb0EEEvNS_16Flash_bwd_paramsE --------------------------
	.section	.nv.info._ZN5flash44flash_bwd_dq_dk_dv_loop_seqk_parallel_kernelI23Flash_bwd_kernel_traitsILi128ELi64ELi64ELi8ELi4ELi2ELi2ELb1ELb0EN7cutlass6half_tE19Flash_kernel_traitsILi128ELi64ELi64ELi8ES3_EELb0ELb0ELb0ELb0ELb1ELb1ELb0EEEvNS_16Flash_bwd_paramsE,"",@"SHT_CUDA_INFO"
	.sectionflags	@""
	.align	4


	//----- nvinfo : EIATTR_CUDA_API_VERSION
	.align		4
        /*0000*/ 	.byte	0x04, 0x37
        /*0002*/ 	.short	(.L_342 - .L_341)
.L_341:
        /*0004*/ 	.word	0x00000082


	//----- nvinfo : EIATTR_KPARAM_INFO
	.align		4
.L_342:
        /*0008*/ 	.byte	0x04, 0x17
        /*000a*/ 	.short	(.L_344 - .L_343)
.L_343:
        /*000c*/ 	.word	0x00000000
        /*0010*/ 	.short	0x0000
        /*0012*/ 	.short	0x0000
        /*0014*/ 	.byte	0x00, 0xf0, 0x01, 0x0a


	//----- nvinfo : EIATTR_SPARSE_MMA_MASK
	.align		4
.L_344:
        /*0018*/ 	.byte	0x03, 0x50
        /*001a*/ 	.short	0x0000


	//----- nvinfo : EIATTR_MAXREG_COUNT
	.align		4
        /*001c*/ 	.byte	0x03, 0x1b
        /*001e*/ 	.short	0x00ff


	//----- nvinfo : EIATTR_NUM_BARRIERS
	.align		4
        /*0020*/ 	.byte	0x02, 0x4c
        /*0022*/ 	.byte	0x01
	.zero		1


	//----- nvinfo : EIATTR_MERCURY_ISA_VERSION
	.align		4
        /*0024*/ 	.byte	0x03, 0x5f
        /*0026*/ 	.short	0x0101


	//----- nvinfo : EIATTR_EXIT_INSTR_OFFSETS
	.align		4
        /*0028*/ 	.byte	0x04, 0x1c
        /*002a*/ 	.short	(.L_346 - .L_345)


	//   ....[0]....
.L_345:
        /*002c*/ 	.word	0x00000090


	//   ....[1]....
        /*0030*/ 	.word	0x00004f00


	//----- nvinfo : EIATTR_CBANK_PARAM_SIZE
	.align		4
.L_346:
        /*0034*/ 	.byte	0x03, 0x19
        /*0036*/ 	.short	0x0280


	//----- nvinfo : EIATTR_PARAM_CBANK
	.align		4
        /*0038*/ 	.byte	0x04, 0x0a
        /*003a*/ 	.short	(.L_348 - .L_347)
	.align		4
.L_347:
        /*003c*/ 	.word	index@(.nv.constant0._ZN5flash44flash_bwd_dq_dk_dv_loop_seqk_parallel_kernelI23Flash_bwd_kernel_traitsILi128ELi64ELi64ELi8ELi4ELi2ELi2ELb1ELb0EN7cutlass6half_tE19Flash_kernel_traitsILi128ELi64ELi64ELi8ES3_EELb0ELb0ELb0ELb0ELb1ELb1ELb0EEEvNS_16Flash_bwd_paramsE)
        /*0040*/ 	.short	0x0210
        /*0042*/ 	.short	0x0280


	//----- nvinfo : EIATTR_SW_WAR
	.align		4
.L_348:
        /*0044*/ 	.byte	0x04, 0x36
        /*0046*/ 	.short	(.L_350 - .L_349)
.L_349:
        /*0048*/ 	.word	0x00000008
.L_350:


//--------------------- .nv.info._ZN5flash44flash_bwd_dq_dk_dv_loop_seqk_parallel_kernelI23Flash_bwd_kernel_traitsILi128ELi64ELi64ELi8ELi4ELi2ELi2ELb1ELb0EN7cutlass6half_tE19Flash_kernel_traitsILi128ELi64ELi64ELi8ES3_EELb0ELb0ELb0ELb1ELb0ELb0ELb0EEEvNS_16Flash_bwd_paramsE --------------------------
	.section	.nv.info._ZN5flash44flash_bwd_dq_dk_dv_loop_seqk_parallel_kernelI23Flash_bwd_kernel_traitsILi128ELi64ELi64ELi8ELi4ELi2ELi2ELb1ELb0EN7cutlass6half_tE19Flash_kernel_traitsILi128ELi64ELi64ELi8ES3_EELb0ELb0ELb0ELb1ELb0ELb0ELb0EEEvNS_16Flash_bwd_paramsE,"",@"SHT_CUDA_INFO"
	.sectionflags	@""
	.align	4


	//----- nvinfo : EIATTR_CUDA_API_VERSION
	.align		4
        /*0000*/ 	.byte	0x04, 0x37
        /*0002*/ 	.short	(.L_352 - .L_351)
.L_351:
        /*0004*/ 	.word	0x00000082


	//----- nvinfo : EIATTR_KPARAM_INFO
	.align		4
.L_352:
        /*0008*/ 	.byte	0x04, 0x17
        /*000a*/ 	.short	(.L_354 - .L_353)
.L_353:
        /*000c*/ 	.word	0x00000000
        /*0010*/ 	.short	0x0000
        /*0012*/ 	.short	0x0000
        /*0014*/ 	.byte	0x00, 0xf0, 0x01, 0x0a


	//----- nvinfo : EIATTR_SPARSE_MMA_MASK
	.align		4
.L_354:
        /*0018*/ 	.byte	0x03, 0x50
        /*001a*/ 	.short	0x0000


	//----- nvinfo : EIATTR_MAXREG_COUNT
	.align		4
        /*001c*/ 	.byte	0x03, 0x1b
        /*001e*/ 	.short	0x00ff


	//----- nvinfo : EIATTR_NUM_BARRIERS
	.align		4
        /*0020*/ 	.byte	0x02, 0x4c
        /*0022*/ 	.byte	0x01
	.zero		1


	//----- nvinfo : EIATTR_ANNOTATIONS
	.align		4
        /*0024*/ 	.byte	0x04, 0x55
        /*0026*/ 	.short	(.L_356 - .L_355)


	//   ....[0]....
.L_355:
        /*0028*/ 	.word	0x00000001
        /*002c*/ 	.byte	0x20, 0x05, 0x00, 0x00, 0x01, 0x00, 0x00, 0x00, 0x80, 0x05, 0x00, 0x00, 0x01, 0x00, 0x00, 0x00
        /*003c*/ 	.byte	0xf0, 0x05, 0x00, 0x00, 0x01, 0x00, 0x00, 0x00, 0xf0, 0x07, 0x00, 0x00, 0x01, 0x00, 0x00, 0x00
        /*004c*/ 	.byte	0xc0, 0x08, 0x00, 0x00, 0x01, 0x00, 0x00, 0x00, 0x00, 0x09, 0x00, 0x00, 0x01, 0x00, 0x00, 0x00
        /*005c*/ 	.byte	0xf0, 0x0b, 0x00, 0x00, 0x01, 0x00, 0x00, 0x00, 0xe0, 0x15, 0x00, 0x00, 0x01, 0x00, 0x00, 0x00
        /*006c*/ 	.byte	0x40, 0x1a, 0x00, 0x00, 0x01, 0x00, 0x00, 0x00, 0x30, 0x2c, 0x00, 0x00, 0x01, 0x00, 0x00, 0x00
        /*007c*/ 	.byte	0x90, 0x2c, 0x00, 0x00, 0x01, 0x00, 0x00, 0x00, 0x60, 0x35, 0x00, 0x00, 0x01, 0x00, 0x00, 0x00
        /*008c*/ 	.byte	0x80, 0x5e, 0x00, 0x00, 0x01, 0x00, 0x00, 0x00, 0xa0, 0x5e, 0x00, 0x00, 0x01, 0x00, 0x00, 0x00
        /*009c*/ 	.byte	0xb0, 0x5e, 0x00, 0x00, 0x01, 0x00, 0x00, 0x00, 0xc0, 0x5e, 0x00, 0x00, 0x01, 0x00, 0x00, 0x00
        /*00ac*/ 	.byte	0x90, 0x6e, 0x00, 0x00


	//----- nvinfo : EIATTR_MERCURY_ISA_VERSION
	.align		4
.L_356:
        /*00b0*/ 	.byte	0x03, 0x5f
        /*00b2*/ 	.short	0x0101


	//----- nvinfo : EIATTR_EXIT_INSTR_OFFSETS
	.align		4
        /*00b4*/ 	.byte	0x04, 0x1c
        /*00b6*/ 	.short	(.L_358 - .L_357)


	//   ....[0]....
.L_357:
        /*00b8*/ 	.word	0x00000090


	//   ....[1]....
        /*00bc*/ 	.word	0x000077f0


	//----- nvinfo : EIATTR_CRS_STACK_SIZE
	.align		4
.L_358:
        /*00c0*/ 	.byte	0x04, 0x1e
        /*00c2*/ 	.short	(.L_360 - .L_359)
.L_359:
        /*00c4*/ 	.word	0x00000000


	//----- nvinfo : EIATTR_CBANK_PARAM_SIZE
	.align		4
.L_360:
        /*00c8*/ 	.byte	0x03, 0x19
        /*00ca*/ 	.short	0x0280


	//----- nvinfo : EIATTR_PARAM_CBANK
	.align		4
        /*00cc*/ 	.byte	0x04, 0x0a
        /*00ce*/ 	.short	(.L_362 - .L_361)
	.align		4
.L_361:
        /*00d0*/ 	.word	index@(.nv.constant0._ZN5flash44flash_bwd_dq_dk_dv_loop_seqk_parallel_kernelI23Flash_bwd_kernel_traitsILi128ELi64ELi64ELi8ELi4ELi2ELi2ELb1ELb0EN7cutlass6half_tE19Flash_kernel_traitsILi128ELi64ELi64ELi8ES3_EELb0ELb0ELb0ELb1ELb0ELb0ELb0EEEvNS_16Flash_bwd_paramsE)
        /*00d4*/ 	.short	0x0210
        /*00d6*/ 	.short	0x0280


	//----- nvinfo : EIATTR_SW_WAR
	.align		4
.L_362:
        /*00d8*/ 	.byte	0x04, 0x36
        /*00da*/ 	.short	(.L_364 - .L_363)
.L_363:
        /*00dc*/ 	.word	0x00000008
.L_364:


//--------------------- .nv.info._ZN5flash44flash_bwd_dq_dk_dv_loop_seqk_parallel_kernelI23Flash_bwd_kernel_traitsILi128ELi64ELi64ELi8ELi4ELi2ELi2ELb1ELb0EN7cutlass6half_tE19Flash_kernel_traitsILi128ELi64ELi64ELi8ES3_EELb0ELb0ELb1ELb0ELb0ELb1ELb0EEEvNS_16Flash_bwd_paramsE --------------------------
	.section	.nv.info._ZN5flash44flash_bwd_dq_dk_dv_loop_seqk_parallel_kernelI23Flash_bwd_kernel_traitsILi128ELi64ELi64ELi8ELi4ELi2ELi2ELb1ELb0EN7cutlass6half_tE19Flash_kernel_traitsILi128ELi64ELi64ELi8ES3_EELb0ELb0ELb1ELb0ELb0ELb1ELb0EEEvNS_16Flash_bwd_paramsE,"",@"SHT_CUDA_INFO"
	.sectionflags	@""
	.align	4


	//----- nvinfo : EIATTR_CUDA_API_VERSION
	.align		4
        /*0000*/ 	.byte	0x04, 0x37
        /*0002*/ 	.short	(.L_366 - .L_365)
.L_365:
        /*0004*/ 	.word	0x00000082


	//----- nvinfo : EIATTR_KPARAM_INFO
	.align		4
.L_366:
        /*0008*/ 	.byte	0x04, 0x17
        /*000a*/ 	.short	(.L_368 - .L_367)
.L_367:
        /*000c*/ 	.word	0x00000000
        /*0010*/ 	.short	0x0000
        /*0012*/ 	.short	0x0000
        /*0014*/ 	.byte	0x00, 0xf0, 0x01, 0x0a


	//----- nvinfo : EIATTR_SPARSE_MMA_MASK
	.align		4
.L_368:
        /*0018*/ 	.byte	0x03, 0x50
        /*001a*/ 	.short	0x0000


	//----- nvinfo : EIATTR_MAXREG_COUNT
	.align		4
        /*001c*/ 	.byte	0x03, 0x1b
        /*001e*/ 	.short	0x00ff


	//----- nvinfo : EIATTR_NUM_BARRIERS
	.align		4
        /*0020*/ 	.byte	0x02, 0x4c
        /*0022*/ 	.byte	0x01
	.zero		1


	//----- nvinfo : EIATTR_MERCURY_ISA_VERSION
	.align		4
        /*0024*/ 	.byte	0x03, 0x5f
        /*0026*/ 	.short	0x0101


	//----- nvinfo : EIATTR_EXIT_INSTR_OFFSETS
	.align		4
        /*0028*/ 	.byte	0x04, 0x1c
        /*002a*/ 	.short	(.L_370 - .L_369)


	//   ....[0]....
.L_369:
        /*002c*/ 	.word	0x000000a0


	//   ....[1]....
        /*0030*/ 	.word	0x00006e40


	//----- nvinfo : EIATTR_CRS_STACK_SIZE
	.align		4
.L_370:
        /*0034*/ 	.byte	0x04, 0x1e
        /*0036*/ 	.short	(.L_372 - .L_371)
.L_371:
        /*0038*/ 	.word	0x00000000


	//----- nvinfo : EIATTR_CBANK_PARAM_SIZE
	.align		4
.L_372:
        /*003c*/ 	.byte	0x03, 0x19
        /*003e*/ 	.short	0x0280


	//----- nvinfo : EIATTR_PARAM_CBANK
	.align		4
        /*0040*/ 	.byte	0x04, 0x0a
        /*0042*/ 	.short	(.L_374 - .L_373)
	.align		4
.L_373:
        /*0044*/ 	.word	index@(.nv.constant0._ZN5flash44flash_bwd_dq_dk_dv_loop_seqk_parallel_kernelI23Flash_bwd_kernel_traitsILi128ELi64ELi64ELi8ELi4ELi2ELi2ELb1ELb0EN7cutlass6half_tE19Flash_kernel_traitsILi128ELi64ELi64ELi8ES3_EELb0ELb0ELb1ELb0ELb0ELb1ELb0EEEvNS_16Flash_bwd_paramsE)
        /*0048*/ 	.short	0x0210
        /*004a*/ 	.short	0x0280


	//----- nvinfo : EIATTR_SW_WAR
	.align		4
.L_374:
        /*004c*/ 	.byte	0x04, 0x36
        /*004e*/ 	.short	(.L_376 - .L_375)
.L_375:
        /*0050*/ 	.word	0x00000008
.L_376:


//--------------------- .nv.info._ZN5flash44flash_bwd_dq_dk_dv_loop_seqk_parallel_kernelI23Flash_bwd_kernel_traitsILi128ELi64ELi64ELi8ELi4ELi2ELi2ELb1ELb0EN7cutlass6half_tE19Flash_kernel_traitsILi128ELi64ELi64ELi8ES3_EELb0ELb0ELb1ELb1ELb0ELb0ELb0EEEvNS_16Flash_bwd_paramsE --------------------------
	.section	.nv.info._ZN5flash44flash_bwd_dq_dk_dv_loop_seqk_parallel_kernelI23Flash_bwd_kernel_traitsILi128ELi64ELi64ELi8ELi4ELi2ELi2ELb1ELb0EN7cutlass6half_tE19Flash_kernel_traitsILi128ELi64ELi64ELi8ES3_EELb0ELb0ELb1ELb1ELb0ELb0ELb0EEEvNS_16Flash_bwd_paramsE,"",@"SHT_CUDA_INFO"
	.sectionflags	@""
	.align	4


	//----- nvinfo : EIATTR_CUDA_API_VERSION
	.align		4
        /*0000*/ 	.byte	0x04, 0x37
        /*0002*/ 	.short	(.L_378 - .L_377)
.L_377:
        /*0004*/ 	.word	0x00000082


	//----- nvinfo : EIATTR_KPARAM_INFO
	.align		4
.L_378:
        /*0008*/ 	.byte	0x04, 0x17
        /*000a*/ 	.short	(.L_380 - .L_379)
.L_379:
        /*000c*/ 	.word	0x00000000
        /*0010*/ 	.short	0x0000
        /*0012*/ 	.short	0x0000
        /*0014*/ 	.byte	0x00, 0xf0, 0x01, 0x0a


	//----- nvinfo : EIATTR_SPARSE_MMA_MASK
	.align		4
.L_380:
        /*0018*/ 	.byte	0x03, 0x50
        /*001a*/ 	.short	0x0000


	//----- nvinfo : EIATTR_MAXREG_COUNT
	.align		4
        /*001c*/ 	.byte	0x03, 0x1b
        /*001e*/ 	.short	0x00ff


	//----- nvinfo : EIATTR_NUM_BARRIERS
	.align		4
        /*0020*/ 	.byte	0x02, 0x4c
        /*0022*/ 	.byte	0x01
	.zero		1


	//----- nvinfo : EIATTR_ANNOTATIONS
	.align		4
        /*0024*/ 	.byte	0x04, 0x55
        /*0026*/ 	.short	(.L_382 - .L_381)


	//   ....[0]....
.L_381:
        /* <DEDUP_REMOVED lines=11> */


	//----- nvinfo : EIATTR_MERCURY_ISA_VERSION
	.align		4
.L_382:
        /*00c0*/ 	.byte	0x03, 0x5f
        /*00c2*/ 	.short	0x0101


	//----- nvinfo : EIATTR_EXIT_INSTR_OFFSETS
	.align		4
        /*00c4*/ 	.byte	0x04, 0x1c
        /*00c6*/ 	.short	(.L_384 - .L_383)


	//   ....[0]....
.L_383:
        /*00c8*/ 	.word	0x00000090


	//   ....[1]....
        /*00cc*/ 	.word	0x00007b90


	//----- nvinfo : EIATTR_CRS_STACK_SIZE
	.align		4
.L_384:
        /*00d0*/ 	.byte	0x04, 0x1e
        /*00d2*/ 	.short	(.L_386 - .L_385)
.L_385:
        /*00d4*/ 	.word	0x00000000


	//----- nvinfo : EIATTR_CBANK_PARAM_SIZE
	.align		4
.L_386:
        /*00d8*/ 	.byte	0x03, 0x19
        /*00da*/ 	.short	0x0280


	//----- nvinfo : EIATTR_PARAM_CBANK
	.align		4
        /*00dc*/ 	.byte	0x04, 0x0a
        /*00de*/ 	.short	(.L_388 - .L_387)
	.align		4
.L_387:
        /*00e0*/ 	.word	index@(.nv.constant0._ZN5flash44flash_bwd_dq_dk_dv_loop_seqk_parallel_kernelI23Flash_bwd_kernel_traitsILi128ELi64ELi64ELi8ELi4ELi2ELi2ELb1ELb0EN7cutlass6half_tE19Flash_kernel_traitsILi128ELi64ELi64ELi8ES3_EELb0ELb0ELb1ELb1ELb0ELb0ELb0EEEvNS_16Flash_bwd_paramsE)
        /*00e4*/ 	.short	0x0210
        /*00e6*/ 	.short	0x0280


	//----- nvinfo : EIATTR_SW_WAR
	.align		4
.L_388:
        /*00e8*/ 	.byte	0x04, 0x36
        /*00ea*/ 	.short	(.L_390 - .L_389)
.L_389:
        /*00ec*/ 	.word	0x00000008
.L_390:


//--------------------- .nv.info._ZN5flash44flash_bwd_dq_dk_dv_loop_seqk_parallel_kernelI23Flash_bwd_kernel_traitsILi128ELi64ELi128ELi8ELi2ELi4ELi2ELb0ELb0EN7cutlass6half_tE19Flash_kernel_traitsILi128ELi64ELi128ELi8ES3_EELb0ELb0ELb0ELb0ELb0ELb1ELb0EEEvNS_16Flash_bwd_paramsE --------------------------
	.section	.nv.info._ZN5flash44flash_bwd_dq_dk_dv_loop_seqk_parallel_kernelI23Flash_bwd_kernel_traitsILi128ELi64ELi128ELi8ELi2ELi4ELi2ELb0ELb0EN7cutlass6half_tE19Flash_kernel_traitsILi128ELi64ELi128ELi8ES3_EELb0ELb0ELb0ELb0ELb0ELb1ELb0EEEvNS_16Flash_bwd_paramsE,"",@"SHT_CUDA_INFO"
	.sectionflags	@""
	.align	4


	//----- nvinfo : EIATTR_CUDA_API_VERSION
	.align		4
        /*0000*/ 	.byte	0x04, 0x37
        /*0002*/ 	.short	(.L_392 - .L_391)
.L_391:
        /*0004*/ 	.word	0x00000082


	//----- nvinfo : EIATTR_KPARAM_INFO
	.align		4
.L_392:
        /*0008*/ 	.byte	0x04, 0x17
        /*000a*/ 	.short	(.L_394 - .L_393)
.L_393:
        /*000c*/ 	.word	0x00000000
        /*0010*/ 	.short	0x0000
        /*0012*/ 	.short	0x0000
        /*0014*/ 	.byte	0x00, 0xf0, 0x01, 0x0a


	//----- nvinfo : EIATTR_SPARSE_MMA_MASK
	.align		4
.L_394:
        /*0018*/ 	.byte	0x03, 0x50
        /*001a*/ 	.short	0x0000


	//----- nvinfo : EIATTR_MAXREG_COUNT
	.align		4
        /*001c*/ 	.byte	0x03, 0x1b
        /*001e*/ 	.short	0x00ff


	//----- nvinfo : EIATTR_NUM_BARRIERS
	.align		4
        /*0020*/ 	.byte	0x02, 0x4c
        /*0022*/ 	.byte	0x01
	.zero		1


	//----- nvinfo : EIATTR_ANNOTATIONS
	.align		4
        /*0024*/ 	.byte	0x04, 0x55
        /*0026*/ 	.short	(.L_396 - .L_395)


	//   ....[0]....
.L_395:
        /*0028*/ 	.word	0x00000001
        /*002c*/ 	.byte	0xa0, 0x00, 0x00, 0x00, 0x01, 0x00, 0x00, 0x00, 0x80, 0x07, 0x00, 0x00, 0x01, 0x00, 0x00, 0x00
        /*003c*/ 	.byte	0x30, 0x0a, 0x00, 0x00, 0x01, 0x00, 0x00, 0x00, 0x70, 0x0a, 0x00, 0x00, 0x01, 0x00, 0x00, 0x00
        /*004c*/ 	.byte	0x40, 0x1d, 0x00, 0x00, 0x01, 0x00, 0x00, 0x00, 0x50, 0x70, 0x00, 0x00, 0x01, 0x00, 0x00, 0x00
        /*005c*/ 	.byte	0x70, 0x70, 0x00, 0x00, 0x01, 0x00, 0x00, 0x00, 0xf0, 0x97, 0x00, 0x00


	//----- nvinfo : EIATTR_MERCURY_ISA_VERSION
	.align		4
.L_396:
        /*0068*/ 	.byte	0x03, 0x5f
        /*006a*/ 	.short	0x0101


	//----- nvinfo : EIATTR_EXIT_INSTR_OFFSETS
	.align		4
        /*006c*/ 	.byte	0x04, 0x1c
        /*006e*/ 	.short	(.L_398 - .L_397)


	//   ....[0]....
.L_397:
        /*0070*/ 	.word	0x000000c0


	//   ....[1]....
        /*0074*/ 	.word	0x00009870


	//----- nvinfo : EIATTR_CRS_STACK_SIZE
	.align		4
.L_398:
        /*0078*/ 	.byte	0x04, 0x1e
        /*007a*/ 	.short	(.L_400 - .L_399)
.L_399:
        /*007c*/ 	.word	0x00000000


	//----- nvinfo : EIATTR_CBANK_PARAM_SIZE
	.align		4
.L_400:
        /*0080*/ 	.byte	0x03, 0x19
        /*0082*/ 	.short	0x0280


	//----- nvinfo : EIATTR_PARAM_CBANK
	.align		4
        /*0084*/ 	.byte	0x04, 0x0a
        /*0086*/ 	.short	(.L_402 - .L_401)
	.align		4
.L_401:
        /*0088*/ 	.word	index@(.nv.constant0._ZN5flash44flash_bwd_dq_dk_dv_loop_seqk_parallel_kernelI23Flash_bwd_kernel_traitsILi128ELi64ELi128ELi8ELi2ELi4ELi2ELb0ELb0EN7cutlass6half_tE19Flash_kernel_traitsILi128ELi64ELi128ELi8ES3_EELb0ELb0ELb0ELb0ELb0ELb1ELb0EEEvNS_16Flash_bwd_paramsE)
        /*008c*/ 	.short	0x0210
        /*008e*/ 	.short	0x0280


	//----- nvinfo : EIATTR_SW_WAR
	.align		4
.L_402:
        /*0090*/ 	.byte	0x04, 0x36
        /*0092*/ 	.short	(.L_404 - .L_403)
.L_403:
        /*0094*/ 	.word	0x00000008
.L_404:


//--------------------- .nv.info._ZN5flash44flash_bwd_dq_dk_dv_loop_seqk_parallel_kernelI23Flash_bwd_kernel_traitsILi128ELi64ELi128ELi8ELi2ELi4ELi2ELb0ELb0EN7cutlass6half_tE19Flash_kernel_traitsILi128ELi64ELi128ELi8ES3_EELb0ELb0ELb0ELb0ELb0ELb0ELb0EEEvNS_16Flash_bwd_paramsE --------------------------
	.section	.nv.info._ZN5flash44flash_bwd_dq_dk_dv_loop_seqk_parallel_kernelI23Flash_bwd_kernel_traitsILi128ELi64ELi128ELi8ELi2ELi4ELi2ELb0ELb0EN7cutlass6half_tE19Flash_kernel_traitsILi128ELi64ELi128ELi8ES3_EELb0ELb0ELb0ELb0ELb0ELb0ELb0EEEvNS_16Flash_bwd_paramsE,"",@"SHT_CUDA_INFO"
	.sectionflags	@""
	.align	4


	//----- nvinfo : EIATTR_CUDA_API_VERSION
	.align		4
        /*0000*/ 	.byte	0x04, 0x37
        /*0002*/ 	.short	(.L_406 - .L_405)
.L_405:
        /*0004*/ 	.word	0x00000082


	//----- nvinfo : EIATTR_KPARAM_INFO
	.align		4
.L_406:
        /*0008*/ 	.byte	0x04, 0x17
        /*000a*/ 	.short	(.L_408 - .L_407)
.L_407:
        /*000c*/ 	.word	0x00000000
        /*0010*/ 	.short	0x0000
        /*0012*/ 	.short	0x0000
        /*0014*/ 	.byte	0x00, 0xf0, 0x01, 0x0a


	//----- nvinfo : EIATTR_SPARSE_MMA_MASK
	.align		4
.L_408:
        /*0018*/ 	.byte	0x03, 0x50
        /*001a*/ 	.short	0x0000


	//----- nvinfo : EIATTR_MAXREG_COUNT
	.align		4
        /*001c*/ 	.byte	0x03, 0x1b
        /*001e*/ 	.short	0x00ff


	//----- nvinfo : EIATTR_NUM_BARRIERS
	.align		4
        /*0020*/ 	.byte	0x02, 0x4c
        /*0022*/ 	.byte	0x01
	.zero		1


	//----- nvinfo : EIATTR_ANNOTATIONS
	.align		4
        /*0024*/ 	.byte	0x04, 0x55
        /*0026*/ 	.short	(.L_410 - .L_409)


	//   ....[0]....
.L_409:
        /*0028*/ 	.word	0x00000001
        /*002c*/ 	.byte	0xd0, 0x09, 0x00, 0x00, 0x01, 0x00, 0x00, 0x00, 0x10, 0x0a, 0x00, 0x00, 0x01, 0x00, 0x00, 0x00
        /*003c*/ 	.byte	0x90, 0x80, 0x00, 0x00, 0x01, 0x00, 0x00, 0x00, 0xb0, 0x80, 0x00, 0x00


	//----- nvinfo : EIATTR_MERCURY_ISA_VERSION
	.align		4
.L_410:
        /*0048*/ 	.byte	0x03, 0x5f
        /*004a*/ 	.short	0x0101


	//----- nvinfo : EIATTR_EXIT_INSTR_OFFSETS
	.align		4
        /*004c*/ 	.byte	0x04, 0x1c
        /*004e*/ 	.short	(.L_412 - .L_411)


	//   ....[0]....
.L_411:
        /*0050*/ 	.word	0x000000a0


	//   ....[1]....
        /*0054*/ 	.word	0x0000abf0


	//----- nvinfo : EIATTR_CRS_STACK_SIZE
	.align		4
.L_412:
        /*0058*/ 	.byte	0x04, 0x1e
        /*005a*/ 	.short	(.L_414 - .L_413)
.L_413:
        /*005c*/ 	.word	0x00000000


	//----- nvinfo : EIATTR_CBANK_PARAM_SIZE
	.align		4
.L_414:
        /*0060*/ 	.byte	0x03, 0x19
        /*0062*/ 	.short	0x0280


	//----- nvinfo : EIATTR_PARAM_CBANK
	.align		4
        /*0064*/ 	.byte	0x04, 0x0a
        /*0066*/ 	.short	(.L_416 - .L_415)
	.align		4
.L_415:
        /*0068*/ 	.word	index@(.nv.constant0._ZN5flash44flash_bwd_dq_dk_dv_loop_seqk_parallel_kernelI23Flash_bwd_kernel_traitsILi128ELi64ELi128ELi8ELi2ELi4ELi2ELb0ELb0EN7cutlass6half_tE19Flash_kernel_traitsILi128ELi64ELi128ELi8ES3_EELb0ELb0ELb0ELb0ELb0ELb0ELb0EEEvNS_16Flash_bwd_paramsE)
        /*006c*/ 	.short	0x0210
        /*006e*/ 	.short	0x0280


	//----- nvinfo : EIATTR_SW_WAR
	.align		4
.L_416:
        /*0070*/ 	.byte	0x04, 0x36
        /*0072*/ 	.short	(.L_418 - .L_417)
.L_417:
        /*0074*/ 	.word	0x00000008
.L_418:


//--------------------- .nv.info._ZN5flash44flash_bwd_dq_dk_dv_loop_seqk_parallel_kernelI23Flash_bwd_kernel_traitsILi128ELi64ELi128ELi8ELi2ELi4ELi2ELb0ELb0EN7cutlass6half_tE19Flash_kernel_traitsILi128ELi64ELi128ELi8ES3_EELb0ELb0ELb1ELb0ELb0ELb0ELb0EEEvNS_16Flash_bwd_paramsE --------------------------
	.section	.nv.info._ZN5flash44flash_bwd_dq_dk_dv_loop_seqk_parallel_kernelI23Flash_bwd_kernel_traitsILi128ELi64ELi128ELi8ELi2ELi4ELi2ELb0ELb0EN7cutlass6half_tE19Flash_kernel_traitsILi128ELi64ELi128ELi8ES3_EELb0ELb0ELb1ELb0ELb0ELb0ELb0EEEvNS_16Flash_bwd_paramsE,"",@"SHT_CUDA_INFO"
	.sectionflags	@""
	.align	4


	//----- nvinfo : EIATTR_CUDA_API_VERSION
	.align		4
        /*0000*/ 	.byte	0x04, 0x37
        /*0002*/ 	.short	(.L_420 - .L_419)
.L_419:
        /*0004*/ 	.word	0x00000082


	//----- nvinfo : EIATTR_KPARAM_INFO
	.align		4
.L_420:
        /*0008*/ 	.byte	0x04, 0x17
        /*000a*/ 	.short	(.L_422 - .L_421)
.L_421:
        /*000c*/ 	.word	0x00000000
        /*0010*/ 	.short	0x0000
        /*0012*/ 	.short	0x0000
        /*0014*/ 	.byte	0x00, 0xf0, 0x01, 0x0a


	//----- nvinfo : EIATTR_SPARSE_MMA_MASK
	.align		4
.L_422:
        /*0018*/ 	.byte	0x03, 0x50
        /*001a*/ 	.short	0x0000


	//----- nvinfo : EIATTR_MAXREG_COUNT
	.align		4
        /*001c*/ 	.byte	0x03, 0x1b
        /*001e*/ 	.short	0x00ff


	//----- nvinfo : EIATTR_NUM_BARRIERS
	.align		4
        /*0020*/ 	.byte	0x02, 0x4c
        /*0022*/ 	.byte	0x01
	.zero		1


	//----- nvinfo : EIATTR_ANNOTATIONS
	.align		4
        /*0024*/ 	.byte	0x04, 0x55
        /*0026*/ 	.short	(.L_424 - .L_423)


	//   ....[0]....
.L_423:
        /*0028*/ 	.word	0x00000001
        /*002c*/ 	.byte	0x90, 0x04, 0x00, 0x00, 0x01, 0x00, 0x00, 0x00, 0xa0, 0x09, 0x00, 0x00, 0x01, 0x00, 0x00, 0x00
        /*003c*/ 	.byte	0xd0, 0x09, 0x00, 0x00, 0x01, 0x00, 0x00, 0x00, 0x00, 0x0a, 0x00, 0x00, 0x01, 0x00, 0x00, 0x00
        /*004c*/ 	.byte	0x30, 0x0a, 0x00, 0x00, 0x01, 0x00, 0x00, 0x00, 0xa0, 0x47, 0x00, 0x00, 0x01, 0x00, 0x00, 0x00
        /*005c*/ 	.byte	0x50, 0x94, 0x00, 0x00, 0x01, 0x00, 0x00, 0x00, 0x70, 0x94, 0x00, 0x00, 0x01, 0x00, 0x00, 0x00
        /*006c*/ 	.byte	0x80, 0x94, 0x00, 0x00, 0x01, 0x00, 0x00, 0x00, 0x90, 0x94, 0x00, 0x00


	//----- nvinfo : EIATTR_MERCURY_ISA_VERSION
	.align		4
.L_424:
        /*0078*/ 	.byte	0x03, 0x5f
        /*007a*/ 	.short	0x0101


	//----- nvinfo : EIATTR_EXIT_INSTR_OFFSETS
	.align		4
        /*007c*/ 	.byte	0x04, 0x1c
        /*007e*/ 	.short	(.L_426 - .L_425)


	//   ....[0]....
.L_425:
        /*0080*/ 	.word	0x000000a0


	//   ....[1]....
        /*0084*/ 	.word	0x0000b120


	//----- nvinfo : EIATTR_CRS_STACK_SIZE
	.align		4
.L_426:
        /*0088*/ 	.byte	0x04, 0x1e
        /*008a*/ 	.short	(.L_428 - .L_427)
.L_427:
        /*008c*/ 	.word	0x00000000


	//----- nvinfo : EIATTR_CBANK_PARAM_SIZE
	.align		4
.L_428:
        /*0090*/ 	.byte	0x03, 0x19
        /*0092*/ 	.short	0x0280


	//----- nvinfo : EIATTR_PARAM_CBANK
	.align		4
        /*0094*/ 	.byte	0x04, 0x0a
        /*0096*/ 	.short	(.L_430 - .L_429)
	.align		4
.L_429:
        /*0098*/ 	.word	index@(.nv.constant0._ZN5flash44flash_bwd_dq_dk_dv_loop_seqk_parallel_kernelI23Flash_bwd_kernel_traitsILi128ELi64ELi128ELi8ELi2ELi4ELi2ELb0ELb0EN7cutlass6half_tE19Flash_kernel_traitsILi128ELi64ELi128ELi8ES3_EELb0ELb0ELb1ELb0ELb0ELb0ELb0EEEvNS_16Flash_bwd_paramsE)
        /*009c*/ 	.short	0x0210
        /*009e*/ 	.short	0x0280


	//----- nvinfo : EIATTR_SW_WAR
	.align		4
.L_430:
        /*00a0*/ 	.byte	0x04, 0x36
        /*00a2*/ 	.short	(.L_432 - .L_431)
.L_431:
        /*00a4*/ 	.word	0x00000008
.L_432:


//--------------------- .nv.info._ZN5flash44flash_bwd_dq_dk_dv_loop_seqk_parallel_kernelI23Flash_bwd_kernel_traitsILi128ELi64ELi128ELi8ELi2ELi4ELi2ELb0ELb0EN7cutlass6half_tE19Flash_kernel_traitsILi128ELi64ELi128ELi8ES3_EELb0ELb0ELb0ELb0ELb1ELb1ELb0EEEvNS_16Flash_bwd_paramsE --------------------------
	.section	.nv.info._ZN5flash44flash_bwd_dq_dk_dv_loop_seqk_parallel_kernelI23Flash_bwd_kernel_traitsILi128ELi64ELi128ELi8ELi2ELi4ELi2ELb0ELb0EN7cutlass6half_tE19Flash_kernel_traitsILi128ELi64ELi128ELi8ES3_EELb0ELb0ELb0ELb0ELb1ELb1ELb0EEEvNS_16Flash_bwd_paramsE,"",@"SHT_CUDA_INFO"
	.sectionflags	@""
	.align	4


	//----- nvinfo : EIATTR_CUDA_API_VERSION
	.align		4
        /*0000*/ 	.byte	0x04, 0x37
        /*0002*/ 	.short	(.L_434 - .L_433)
.L_433:
        /*0004*/ 	.word	0x00000082


	//----- nvinfo : EIATTR_KPARAM_INFO
	.align		4
.L_434:
        /*0008*/ 	.byte	0x04, 0x17
        /*000a*/ 	.short	(.L_436 - .L_435)
.L_435:
        /*000c*/ 	.word	0x00000000
        /*0010*/ 	.short	0x0000
        /*0012*/ 	.short	0x0000
        /*0014*/ 	.byte	0x00, 0xf0, 0x01, 0x0a


	//----- nvinfo : EIATTR_SPARSE_MMA_MASK
	.align		4
.L_436:
        /*0018*/ 	.byte	0x03, 0x50
        /*001a*/ 	.short	0x0000


	//----- nvinfo : EIATTR_MAXREG_COUNT
	.align		4
        /*001c*/ 	.byte	0x03, 0x1b
        /*001e*/ 	.short	0x00ff


	//----- nvinfo : EIATTR_NUM_BARRIERS
	.align		4
        /*0020*/ 	.byte	0x02, 0x4c
        /*0022*/ 	.byte	0x01
	.zero		1


	//----- nvinfo : EIATTR_ANNOTATIONS
	.align		4
        /*0024*/ 	.byte	0x04, 0x55
        /*0026*/ 	.short	(.L_438 - .L_437)


	//   ....[0]....
.L_437:
        /*0028*/ 	.word	0x00000001
        /*002c*/ 	.byte	0x30, 0x08, 0x00, 0x00, 0x01, 0x00, 0x00, 0x00, 0x00, 0x59, 0x00, 0x00


	//----- nvinfo : EIATTR_MERCURY_ISA_VERSION
	.align		4
.L_438:
        /*0038*/ 	.byte	0x03, 0x5f
        /*003a*/ 	.short	0x0101


	//----- nvinfo : EIATTR_EXIT_INSTR_OFFSETS
	.align		4
        /*003c*/ 	.byte	0x04, 0x1c
        /*003e*/ 	.short	(.L_440 - .L_439)


	//   ....[0]....
.L_439:
        /*0040*/ 	.word	0x000000a0


	//   ....[1]....
        /*0044*/ 	.word	0x00006c80


	//----- nvinfo : EIATTR_CBANK_PARAM_SIZE
	.align		4
.L_440:
        /*0048*/ 	.byte	0x03, 0x19
        /*004a*/ 	.short	0x0280


	//----- nvinfo : EIATTR_PARAM_CBANK
	.align		4
        /*004c*/ 	.byte	0x04, 0x0a
        /*004e*/ 	.short	(.L_442 - .L_441)
	.align		4
.L_441:
        /*0050*/ 	.word	index@(.nv.constant0._ZN5flash44flash_bwd_dq_dk_dv_loop_seqk_parallel_kernelI23Flash_bwd_kernel_traitsILi128ELi64ELi128ELi8ELi2ELi4ELi2ELb0ELb0EN7cutlass6half_tE19Flash_kernel_traitsILi128ELi64ELi128ELi8ES3_EELb0ELb0ELb0ELb0ELb1ELb1ELb0EEEvNS_16Flash_bwd_paramsE)
        /*0054*/ 	.short	0x0210
        /*0056*/ 	.short	0x0280


	//----- nvinfo : EIATTR_SW_WAR
	.align		4
.L_442:
        /*0058*/ 	.byte	0x04, 0x36
        /*005a*/ 	.short	(.L_444 - .L_443)
.L_443:
        /*005c*/ 	.word	0x00000008
.L_444:


//--------------------- .nv.info._ZN5flash44flash_bwd_dq_dk_dv_loop_seqk_parallel_kernelI23Flash_bwd_kernel_traitsILi128ELi64ELi128ELi8ELi2ELi4ELi2ELb0ELb0EN7cutlass6half_tE19Flash_kernel_traitsILi128ELi64ELi128ELi8ES3_EELb0ELb0ELb0ELb1ELb0ELb0ELb0EEEvNS_16Flash_bwd_paramsE --------------------------
	.section	.nv.info._ZN5flash44flash_bwd_dq_dk_dv_loop_seqk_parallel_kernelI23Flash_bwd_kernel_traitsILi128ELi64ELi128ELi8ELi2ELi4ELi2ELb0ELb0EN7cutlass6half_tE19Flash_kernel_traitsILi128ELi64ELi128ELi8ES3_EELb0ELb0ELb0ELb1ELb0ELb0ELb0EEEvNS_16Flash_bwd_paramsE,"",@"SHT_CUDA_INFO"
	.sectionflags	@""
	.align	4


	//----- nvinfo : EIATTR_CUDA_API_VERSION
	.align		4
        /*0000*/ 	.byte	0x04, 0x37
        /*0002*/ 	.short	(.L_446 - .L_445)
.L_445:
        /*0004*/ 	.word	0x00000082


	//----- nvinfo : EIATTR_KPARAM_INFO
	.align		4
.L_446:
        /*0008*/ 	.byte	0x04, 0x17
        /*000a*/ 	.short	(.L_448 - .L_447)
.L_447:
        /*000c*/ 	.word	0x00000000
        /*0010*/ 	.short	0x0000
        /*0012*/ 	.short	0x0000
        /*0014*/ 	.byte	0x00, 0xf0, 0x01, 0x0a


	//----- nvinfo : EIATTR_SPARSE_MMA_MASK
	.align		4
.L_448:
        /*0018*/ 	.byte	0x03, 0x50
        /*001a*/ 	.short	0x0000


	//----- nvinfo : EIATTR_MAXREG_COUNT
	.align		4
        /*001c*/ 	.byte	0x03, 0x1b
        /*001e*/ 	.short	0x00ff


	//----- nvinfo : EIATTR_NUM_BARRIERS
	.align		4
        /*0020*/ 	.byte	0x02, 0x4c
        /*0022*/ 	.byte	0x01
	.zero		1


	//----- nvinfo : EIATTR_ANNOTATIONS
	.align		4
        /*0024*/ 	.byte	0x04, 0x55
        /*0026*/ 	.short	(.L_450 - .L_449)


	//   ....[0]....
.L_449:
        /*0028*/ 	.word	0x00000001
        /*002c*/ 	.byte	0xd0, 0x09, 0x00, 0x00, 0x01, 0x00, 0x00, 0x00, 0x10, 0x0a, 0x00, 0x00, 0x01, 0x00, 0x00, 0x00
        /*003c*/ 	.byte	0x90, 0x88, 0x00, 0x00, 0x01, 0x00, 0x00, 0x00, 0xb0, 0x88, 0x00, 0x00


	//----- nvinfo : EIATTR_MERCURY_ISA_VERSION
	.align		4
.L_450:
        /*0048*/ 	.byte	0x03, 0x5f
        /*004a*/ 	.short	0x0101


	//----- nvinfo : EIATTR_EXIT_INSTR_OFFSETS
	.align		4
        /*004c*/ 	.byte	0x04, 0x1c
        /*004e*/ 	.short	(.L_452 - .L_451)


	//   ....[0]....
.L_451:
        /*0050*/ 	.word	0x000000a0


	//   ....[1]....
        /*0054*/ 	.word	0x0000b3e0


	//----- nvinfo : EIATTR_CRS_STACK_SIZE
	.align		4
.L_452:
        /*0058*/ 	.byte	0x04, 0x1e
        /*005a*/ 	.short	(.L_454 - .L_453)
.L_453:
        /*005c*/ 	.word	0x00000000


	//----- nvinfo : EIATTR_CBANK_PARAM_SIZE
	.align		4
.L_454:
        /*0060*/ 	.byte	0x03, 0x19
        /*0062*/ 	.short	0x0280


	//----- nvinfo : EIATTR_PARAM_CBANK
	.align		4
        /*0064*/ 	.byte	0x04, 0x0a
        /*0066*/ 	.short	(.L_456 - .L_455)
	.align		4
.L_455:
        /*0068*/ 	.word	index@(.nv.constant0._ZN5flash44flash_bwd_dq_dk_dv_loop_seqk_parallel_kernelI23Flash_bwd_kernel_traitsILi128ELi64ELi128ELi8ELi2ELi4ELi2ELb0ELb0EN7cutlass6half_tE19Flash_kernel_traitsILi128ELi64ELi128ELi8ES3_EELb0ELb0ELb0ELb1ELb0ELb0ELb0EEEvNS_16Flash_bwd_paramsE)
        /*006c*/ 	.short	0x0210
        /*006e*/ 	.short	0x0280


	//----- nvinfo : EIATTR_SW_WAR
	.align		4
.L_456:
        /*0070*/ 	.byte	0x04, 0x36
        /*0072*/ 	.short	(.L_458 - .L_457)
.L_457:
        /*0074*/ 	.word	0x00000008
.L_458:


//--------------------- .nv.info._ZN5flash44flash_bwd_dq_dk_dv_loop_seqk_parallel_kernelI23Flash_bwd_kernel_traitsILi128ELi64ELi128ELi8ELi2ELi4ELi2ELb0ELb0EN7cutlass6half_tE19Flash_kernel_traitsILi128ELi64ELi128ELi8ES3_EELb0ELb0ELb1ELb0ELb0ELb1ELb0EEEvNS_16Flash_bwd_paramsE --------------------------
	.section	.nv.info._ZN5flash44flash_bwd_dq_dk_dv_loop_seqk_parallel_kernelI23Flash_bwd_kernel_traitsILi128ELi64ELi128ELi8ELi2ELi4ELi2ELb0ELb0EN7cutlass6half_tE19Flash_kernel_traitsILi128ELi64ELi128ELi8ES3_EELb0ELb0ELb1ELb0ELb0ELb1ELb0EEEvNS_16Flash_bwd_paramsE,"",@"SHT_CUDA_INFO"
	.sectionflags	@""
	.align	4


	//----- nvinfo : EIATTR_CUDA_API_VERSION
	.align		4
        /*0000*/ 	.byte	0x04, 0x37
        /*0002*/ 	.short	(.L_460 - .L_459)
.L_459:
        /*0004*/ 	.word	0x00000082


	//----- nvinfo : EIATTR_KPARAM_INFO
	.align		4
.L_460:
        /*0008*/ 	.byte	0x04, 0x17
        /*000a*/ 	.short	(.L_462 - .L_461)
.L_461:
        /*000c*/ 	.word	0x00000000
        /*0010*/ 	.short	0x0000
        /*0012*/ 	.short	0x0000
        /*0014*/ 	.byte	0x00, 0xf0, 0x01, 0x0a


	//----- nvinfo : EIATTR_SPARSE_MMA_MASK
	.align		4
.L_462:
        /*0018*/ 	.byte	0x03, 0x50
        /*001a*/ 	.short	0x0000


	//----- nvinfo : EIATTR_MAXREG_COUNT
	.align		4
        /*001c*/ 	.byte	0x03, 0x1b
        /*001e*/ 	.short	0x00ff


	//----- nvinfo : EIATTR_NUM_BARRIERS
	.align		4
        /*0020*/ 	.byte	0x02, 0x4c
        /*0022*/ 	.byte	0x01
	.zero		1


	//----- nvinfo : EIATTR_ANNOTATIONS
	.align		4
        /*0024*/ 	.byte	0x04, 0x55
        /*0026*/ 	.short	(.L_464 - .L_463)


	//   ....[0]....
.L_463:
        /*0028*/ 	.word	0x00000001
        /*002c*/ 	.byte	0xa0, 0x00, 0x00, 0x00, 0x01, 0x00, 0x00, 0x00, 0xf0, 0x09, 0x00, 0x00, 0x01, 0x00, 0x00, 0x00
        /*003c*/ 	.byte	0x70, 0x80, 0x00, 0x00, 0x01, 0x00, 0x00, 0x00, 0xf0, 0x9a, 0x00, 0x00


	//----- nvinfo : EIATTR_MERCURY_ISA_VERSION
	.align		4
.L_464:
        /*0048*/ 	.byte	0x03, 0x5f
        /*004a*/ 	.short	0x0101


	//----- nvinfo : EIATTR_EXIT_INSTR_OFFSETS
	.align		4
        /*004c*/ 	.byte	0x04, 0x1c
        /*004e*/ 	.short	(.L_466 - .L_465)


	//   ....[0]....
.L_465:
        /*0050*/ 	.word	0x000000c0


	//   ....[1]....
        /*0054*/ 	.word	0x00009b70


	//----- nvinfo : EIATTR_CRS_STACK_SIZE
	.align		4
.L_466:
        /*0058*/ 	.byte	0x04, 0x1e
        /*005a*/ 	.short	(.L_468 - .L_467)
.L_467:
        /*005c*/ 	.word	0x00000000


	//----- nvinfo : EIATTR_CBANK_PARAM_SIZE
	.align		4
.L_468:
        /*0060*/ 	.byte	0x03, 0x19
        /*0062*/ 	.short	0x0280


	//----- nvinfo : EIATTR_PARAM_CBANK
	.align		4
        /*0064*/ 	.byte	0x04, 0x0a
        /*0066*/ 	.short	(.L_470 - .L_469)
	.align		4
.L_469:
        /*0068*/ 	.word	index@(.nv.constant0._ZN5flash44flash_bwd_dq_dk_dv_loop_seqk_parallel_kernelI23Flash_bwd_kernel_traitsILi128ELi64ELi128ELi8ELi2ELi4ELi2ELb0ELb0EN7cutlass6half_tE19Flash_kernel_traitsILi128ELi64ELi128ELi8ES3_EELb0ELb0ELb1ELb0ELb0ELb1ELb0EEEvNS_16Flash_bwd_paramsE)
        /*006c*/ 	.short	0x0210
        /*006e*/ 	.short	0x0280


	//----- nvinfo : EIATTR_SW_WAR
	.align		4
.L_470:
        /*0070*/ 	.byte	0x04, 0x36
        /*0072*/ 	.short	(.L_472 - .L_471)
.L_471:
        /*0074*/ 	.word	0x00000008
.L_472:


//--------------------- .nv.info._ZN5flash44flash_bwd_dq_dk_dv_loop_seqk_parallel_kernelI23Flash_bwd_kernel_traitsILi128ELi64ELi128ELi8ELi2ELi4ELi2ELb0ELb0EN7cutlass6half_tE19Flash_kernel_traitsILi128ELi64ELi128ELi8ES3_EELb0ELb0ELb1ELb1ELb0ELb0ELb0EEEvNS_16Flash_bwd_paramsE --------------------------
	.section	.nv.info._ZN5flash44flash_bwd_dq_dk_dv_loop_seqk_parallel_kernelI23Flash_bwd_kernel_traitsILi128ELi64ELi128ELi8ELi2ELi4ELi2ELb0ELb0EN7cutlass6half_tE19Flash_kernel_traitsILi128ELi64ELi128ELi8ES3_EELb0ELb0ELb1ELb1ELb0ELb0ELb0EEEvNS_16Flash_bwd_paramsE,"",@"SHT_CUDA_INFO"
	.sectionflags	@""
	.align	4


	//----- nvinfo : EIATTR_CUDA_API_VERSION
	.align		4
        /*0000*/ 	.byte	0x04, 0x37
        /*0002*/ 	.short	(.L_474 - .L_473)
.L_473:
        /*0004*/ 	.word	0x00000082


	//----- nvinfo : EIATTR_KPARAM_INFO
	.align		4
.L_474:
        /*0008*/ 	.byte	0x04, 0x17
        /*000a*/ 	.short	(.L_476 - .L_475)
.L_475:
        /*000c*/ 	.word	0x00000000
        /*0010*/ 	.short	0x0000
        /*0012*/ 	.short	0x0000
        /*0014*/ 	.byte	0x00, 0xf0, 0x01, 0x0a


	//----- nvinfo : EIATTR_SPARSE_MMA_MASK
	.align		4
.L_476:
        /*0018*/ 	.byte	0x03, 0x50
        /*001a*/ 	.short	0x0000


	//----- nvinfo : EIATTR_MAXREG_COUNT
	.align		4
        /*001c*/ 	.byte	0x03, 0x1b
        /*001e*/ 	.short	0x00ff


	//----- nvinfo : EIATTR_NUM_BARRIERS
	.align		4
        /*0020*/ 	.byte	0x02, 0x4c
        /*0022*/ 	.byte	0x01
	.zero		1


	//----- nvinfo : EIATTR_ANNOTATIONS
	.align		4
        /*0024*/ 	.byte	0x04, 0x55
        /*0026*/ 	.short	(.L_478 - .L_477)


	//   ....[0]....
.L_477:
        /*0028*/ 	.word	0x00000001
        /*002c*/ 	.byte	0xc0, 0x04, 0x00, 0x00, 0x01, 0x00, 0x00, 0x00, 0x20, 0x07, 0x00, 0x00, 0x01, 0x00, 0x00, 0x00
        /*003c*/ 	.byte	0xe0, 0x09, 0x00, 0x00, 0x01, 0x00, 0x00, 0x00, 0x10, 0x0a, 0x00, 0x00, 0x01, 0x00, 0x00, 0x00
        /*004c*/ 	.byte	0x40, 0x0a, 0x00, 0x00, 0x01, 0x00, 0x00, 0x00, 0x80, 0x0a, 0x00, 0x00, 0x01, 0x00, 0x00, 0x00
        /*005c*/ 	.byte	0x90, 0x0a, 0x00, 0x00, 0x01, 0x00, 0x00, 0x00, 0x90, 0x47, 0x00, 0x00, 0x01, 0x00, 0x00, 0x00
        /*006c*/ 	.byte	0x60, 0x50, 0x00, 0x00, 0x01, 0x00, 0x00, 0x00, 0x50, 0x9c, 0x00, 0x00, 0x01, 0x00, 0x00, 0x00
        /*007c*/ 	.byte	0x70, 0x9c, 0x00, 0x00, 0x01, 0x00, 0x00, 0x00, 0x80, 0x9c, 0x00, 0x00, 0x01, 0x00, 0x00, 0x00
        /*008c*/ 	.byte	0x90, 0x9c, 0x00, 0x00, 0x01, 0x00, 0x00, 0x00, 0xa0, 0x9c, 0x00, 0x00


	//----- nvinfo : EIATTR_MERCURY_ISA_VERSION
	.align		4
.L_478:
        /*0098*/ 	.byte	0x03, 0x5f
        /*009a*/ 	.short	0x0101


	//----- nvinfo : EIATTR_EXIT_INSTR_OFFSETS
	.align		4
        /*009c*/ 	.byte	0x04, 0x1c
        /*009e*/ 	.short	(.L_480 - .L_479)


	//   ....[0]....
.L_479:
        /*00a0*/ 	.word	0x000000a0


	//   ....[1]....
        /*00a4*/ 	.word	0x0000b920


	//----- nvinfo : EIATTR_CRS_STACK_SIZE
	.align		4
.L_480:
        /*00a8*/ 	.byte	0x04, 0x1e
        /*00aa*/ 	.short	(.L_482 - .L_481)
.L_481:
        /*00ac*/ 	.word	0x00000000


	//----- nvinfo : EIATTR_CBANK_PARAM_SIZE
	.align		4
.L_482:
        /*00b0*/ 	.byte	0x03, 0x19
        /*00b2*/ 	.short	0x0280


	//----- nvinfo : EIATTR_PARAM_CBANK
	.align		4
        /*00b4*/ 	.byte	0x04, 0x0a
        /*00b6*/ 	.short	(.L_484 - .L_483)
	.align		4
.L_483:
        /*00b8*/ 	.word	index@(.nv.constant0._ZN5flash44flash_bwd_dq_dk_dv_loop_seqk_parallel_kernelI23Flash_bwd_kernel_traitsILi128ELi64ELi128ELi8ELi2ELi4ELi2ELb0ELb0EN7cutlass6half_tE19Flash_kernel_traitsILi128ELi64ELi128ELi8ES3_EELb0ELb0ELb1ELb1ELb0ELb0ELb0EEEvNS_16Flash_bwd_paramsE)
        /*00bc*/ 	.short	0x0210
        /*00be*/ 	.short	0x0280


	//----- nvinfo : EIATTR_SW_WAR
	.align		4
.L_484:
        /*00c0*/ 	.byte	0x04, 0x36
        /*00c2*/ 	.short	(.L_486 - .L_485)
.L_485:
        /*00c4*/ 	.word	0x00000008
.L_486:


//--------------------- .nv.info._ZN5flash27flash_bwd_convert_dq_kernelI23Flash_bwd_kernel_traitsILi128ELi64ELi64ELi8ELi4ELi2ELi2ELb1ELb0EN7cutlass6half_tE19Flash_kernel_traitsILi128ELi64ELi64ELi8ES3_EEEEvNS_16Flash_bwd_paramsEi --------------------------
	.section	.nv.info._ZN5flash27flash_bwd_convert_dq_kernelI23Flash_bwd_kernel_traitsILi128ELi64ELi64ELi8ELi4ELi2ELi2ELb1ELb0EN7cutlass6half_tE19Flash_kernel_traitsILi128ELi64ELi64ELi8ES3_EEEEvNS_16Flash_bwd_paramsEi,"",@"SHT_CUDA_INFO"
	.sectionflags	@""
	.align	4


	//----- nvinfo : EIATTR_CUDA_API_VERSION
	.align		4
        /*0000*/ 	.byte	0x04, 0x37
        /*0002*/ 	.short	(.L_488 - .L_487)
.L_487:
        /*0004*/ 	.word	0x00000082


	//----- nvinfo : EIATTR_KPARAM_INFO
	.align		4
.L_488:
        /*0008*/ 	.byte	0x04, 0x17
        /*000a*/ 	.short	(.L_490 - .L_489)
.L_489:
        /*000c*/ 	.word	0x00000000
        /*0010*/ 	.short	0x0001
        /*0012*/ 	.short	0x0280
        /*0014*/ 	.byte	0x00, 0xf0, 0x11, 0x00


	//----- nvinfo : EIATTR_KPARAM_INFO
	.align		4
.L_490:
        /*0018*/ 	.byte	0x04, 0x17
        /*001a*/ 	.short	(.L_492 - .L_491)
.L_491:
        /*001c*/ 	.word	0x00000000
        /*0020*/ 	.short	0x0000
        /*0022*/ 	.short	0x0000
        /*0024*/ 	.byte	0x00, 0xf0, 0x01, 0x0a


	//----- nvinfo : EIATTR_SPARSE_MMA_MASK
	.align		4
.L_492:
        /*0028*/ 	.byte	0x03, 0x50
        /*002a*/ 	.short	0x0000


	//----- nvinfo : EIATTR_MAXREG_COUNT
	.align		4
        /*002c*/ 	.byte	0x03, 0x1b
        /*002e*/ 	.short	0x00ff


	//----- nvinfo : EIATTR_NUM_BARRIERS
	.align		4
        /*0030*/ 	.byte	0x02, 0x4c
        /*0032*/ 	.byte	0x01
	.zero		1


	//----- nvinfo : EIATTR_MERCURY_ISA_VERSION
	.align		4
        /*0034*/ 	.byte	0x03, 0x5f
        /*0036*/ 	.short	0x0101


	//----- nvinfo : EIATTR_EXIT_INSTR_OFFSETS
	.align		4
        /*0038*/ 	.byte	0x04, 0x1c
        /*003a*/ 	.short	(.L_494 - .L_493)


	//   ....[0]....
.L_493:
        /*003c*/ 	.word	0x00000100


	//   ....[1]....
        /*0040*/ 	.word	0x000017b0


	//   ....[2]....
        /*0044*/ 	.word	0x000018b0


	//   ....[3]....
        /*0048*/ 	.word	0x000018d0


	//----- nvinfo : EIATTR_CRS_STACK_SIZE
	.align		4
.L_494:
        /*004c*/ 	.byte	0x04, 0x1e
        /*004e*/ 	.short	(.L_496 - .L_495)
.L_495:
        /*0050*/ 	.word	0x00000000


	//----- nvinfo : EIATTR_CBANK_PARAM_SIZE
	.align		4
.L_496:
        /*0054*/ 	.byte	0x03, 0x19
        /*0056*/ 	.short	0x0284


	//----- nvinfo : EIATTR_PARAM_CBANK
	.align		4
        /*0058*/ 	.byte	0x04, 0x0a
        /*005a*/ 	.short	(.L_498 - .L_497)
	.align		4
.L_497:
        /*005c*/ 	.word	index@(.nv.constant0._ZN5flash27flash_bwd_convert_dq_kernelI23Flash_bwd_kernel_traitsILi128ELi64ELi64ELi8ELi4ELi2ELi2ELb1ELb0EN7cutlass6half_tE19Flash_kernel_traitsILi128ELi64ELi64ELi8ES3_EEEEvNS_16Flash_bwd_paramsEi)
        /*0060*/ 	.short	0x0210
        /*0062*/ 	.short	0x0284


	//----- nvinfo : EIATTR_SW_WAR
	.align		4
.L_498:
        /*0064*/ 	.byte	0x04, 0x36
        /*0066*/ 	.short	(.L_500 - .L_499)
.L_499:
        /*0068*/ 	.word	0x00000008
.L_500:


//--------------------- .nv.info._ZN5flash44flash_bwd_dq_dk_dv_loop_seqk_parallel_kernelI23Flash_bwd_kernel_traitsILi128ELi64ELi64ELi8ELi4ELi2ELi2ELb1ELb0EN7cutlass6half_tE19Flash_kernel_traitsILi128ELi64ELi64ELi8ES3_EELb1ELb0ELb0ELb0ELb0ELb1ELb0EEEvNS_16Flash_bwd_paramsE --------------------------
	.section	.nv.info._ZN5flash44flash_bwd_dq_dk_dv_loop_seqk_parallel_kernelI23Flash_bwd_kernel_traitsILi128ELi64ELi64ELi8ELi4ELi2ELi2ELb1ELb0EN7cutlass6half_tE19Flash_kernel_traitsILi128ELi64ELi64ELi8ES3_EELb1ELb0ELb0ELb0ELb0ELb1ELb0EEEvNS_16Flash_bwd_paramsE,"",@"SHT_CUDA_INFO"
	.sectionflags	@""
	.align	4


	//----- nvinfo : EIATTR_CUDA_API_VERSION
	.align		4
        /*0000*/ 	.byte	0x04, 0x37
        /*0002*/ 	.short	(.L_502 - .L_501)
.L_501:
        /*0004*/ 	.word	0x00000082


	//----- nvinfo : EIATTR_KPARAM_INFO
	.align		4
.L_502:
        /*0008*/ 	.byte	0x04, 0x17
        /*000a*/ 	.short	(.L_504 - .L_503)
.L_503:
        /*000c*/ 	.word	0x00000000
        /*0010*/ 	.short	0x0000
        /*0012*/ 	.short	0x0000
        /*0014*/ 	.byte	0x00, 0xf0, 0x01, 0x0a


	//----- nvinfo : EIATTR_SPARSE_MMA_MASK
	.align		4
.L_504:
        /*0018*/ 	.byte	0x03, 0x50
        /*001a*/ 	.short	0x0000


	//----- nvinfo : EIATTR_MAXREG_COUNT
	.align		4
        /*001c*/ 	.byte	0x03, 0x1b
        /*001e*/ 	.short	0x00ff


	//----- nvinfo : EIATTR_NUM_BARRIERS
	.align		4
        /*0020*/ 	.byte	0x02, 0x4c
        /*0022*/ 	.byte	0x01
	.zero		1


	//----- nvinfo : EIATTR_MERCURY_ISA_VERSION
	.align		4
        /*0024*/ 	.byte	0x03, 0x5f
        /*0026*/ 	.short	0x0101


	//----- nvinfo : EIATTR_EXIT_INSTR_OFFSETS
	.align		4
        /*0028*/ 	.byte	0x04, 0x1c
        /*002a*/ 	.short	(.L_506 - .L_505)


	//   ....[0]....
.L_505:
        /*002c*/ 	.word	0x000000a0


	//   ....[1]....
        /*0030*/ 	.word	0x00007770


	//----- nvinfo : EIATTR_CRS_STACK_SIZE
	.align		4
.L_506:
        /*0034*/ 	.byte	0x04, 0x1e
        /*0036*/ 	.short	(.L_508 - .L_507)
.L_507:
        /*0038*/ 	.word	0x00000000


	//----- nvinfo : EIATTR_CBANK_PARAM_SIZE
	.align		4
.L_508:
        /*003c*/ 	.byte	0x03, 0x19
        /*003e*/ 	.short	0x0280


	//----- nvinfo : EIATTR_PARAM_CBANK
	.align		4
        /*0040*/ 	.byte	0x04, 0x0a
        /*0042*/ 	.short	(.L_510 - .L_509)
	.align		4
.L_509:
        /*0044*/ 	.word	index@(.nv.constant0._ZN5flash44flash_bwd_dq_dk_dv_loop_seqk_parallel_kernelI23Flash_bwd_kernel_traitsILi128ELi64ELi64ELi8ELi4ELi2ELi2ELb1ELb0EN7cutlass6half_tE19Flash_kernel_traitsILi128ELi64ELi64ELi8ES3_EELb1ELb0ELb0ELb0ELb0ELb1ELb0EEEvNS_16Flash_bwd_paramsE)
        /*0048*/ 	.short	0x0210
        /*004a*/ 	.short	0x0280


	//----- nvinfo : EIATTR_SW_WAR
	.align		4
.L_510:
        /*004c*/ 	.byte	0x04, 0x36
        /*004e*/ 	.short	(.L_512 - .L_511)
.L_511:
        /*0050*/ 	.word	0x00000008
.L_512:


//--------------------- .nv.info._ZN5flash44flash_bwd_dq_dk_dv_loop_seqk_parallel_kernelI23Flash_bwd_kernel_traitsILi128ELi64ELi64ELi8ELi4ELi2ELi2ELb1ELb0EN7cutlass6half_tE19Flash_kernel_traitsILi128ELi64ELi64ELi8ES3_EELb0ELb0ELb0ELb0ELb0ELb1ELb1EEEvNS_16Flash_bwd_paramsE --------------------------
	.section	.nv.info._ZN5flash44flash_bwd_dq_dk_dv_loop_seqk_parallel_kernelI23Flash_bwd_kernel_traitsILi128ELi64ELi64ELi8ELi4ELi2ELi2ELb1ELb0EN7cutlass6half_tE19Flash_kernel_traitsILi128ELi64ELi64ELi8ES3_EELb0ELb0ELb0ELb0ELb0ELb1ELb1EEEvNS_16Flash_bwd_paramsE,"",@"SHT_CUDA_INFO"
	.sectionflags	@""
	.align	4


	//----- nvinfo : EIATTR_CUDA_API_VERSION
	.align		4
        /*0000*/ 	.byte	0x04, 0x37
        /*0002*/ 	.short	(.L_514 - .L_513)
.L_513:
        /*0004*/ 	.word	0x00000082


	//----- nvinfo : EIATTR_KPARAM_INFO
	.align		4
.L_514:
        /*0008*/ 	.byte	0x04, 0x17
        /*000a*/ 	.short	(.L_516 - .L_515)
.L_515:
        /*000c*/ 	.word	0x00000000
        /*0010*/ 	.short	0x0000
        /*0012*/ 	.short	0x0000
        /*0014*/ 	.byte	0x00, 0xf0, 0x01, 0x0a


	//----- nvinfo : EIATTR_SPARSE_MMA_MASK
	.align		4
.L_516:
        /*0018*/ 	.byte	0x03, 0x50
        /*001a*/ 	.short	0x0000


	//----- nvinfo : EIATTR_MAXREG_COUNT
	.align		4
        /*001c*/ 	.byte	0x03, 0x1b
        /*001e*/ 	.short	0x00ff


	//----- nvinfo : EIATTR_NUM_BARRIERS
	.align		4
        /*0020*/ 	.byte	0x02, 0x4c
        /*0022*/ 	.byte	0x01
	.zero		1


	//----- nvinfo : EIATTR_ANNOTATIONS
	.align		4
        /*0024*/ 	.byte	0x04, 0x55
        /*0026*/ 	.short	(.L_518 - .L_517)


	//   ....[0]....
.L_517:
        /*0028*/ 	.word	0x00000001
        /*002c*/ 	.byte	0x60, 0x05, 0x00, 0x00, 0x01, 0x00, 0x00, 0x00, 0x30, 0x19, 0x00, 0x00


	//----- nvinfo : EIATTR_MERCURY_ISA_VERSION
	.align		4
.L_518:
        /*0038*/ 	.byte	0x03, 0x5f
        /*003a*/ 	.short	0x0101


	//----- nvinfo : EIATTR_EXIT_INSTR_OFFSETS
	.align		4
        /*003c*/ 	.byte	0x04, 0x1c
        /*003e*/ 	.short	(.L_520 - .L_519)


	//   ....[0]....
.L_519:
        /*0040*/ 	.word	0x00000090


	//   ....[1]....
        /*0044*/ 	.word	0x00006d90


	//----- nvinfo : EIATTR_CRS_STACK_SIZE
	.align		4
.L_520:
        /*0048*/ 	.byte	0x04, 0x1e
        /*004a*/ 	.short	(.L_522 - .L_521)
.L_521:
        /*004c*/ 	.word	0x00000000


	//----- nvinfo : EIATTR_CBANK_PARAM_SIZE
	.align		4
.L_522:
        /*0050*/ 	.byte	0x03, 0x19
        /*0052*/ 	.short	0x0280


	//----- nvinfo : EIATTR_PARAM_CBANK
	.align		4
        /*0054*/ 	.byte	0x04, 0x0a
        /*0056*/ 	.short	(.L_524 - .L_523)
	.align		4
.L_523:
        /*0058*/ 	.word	index@(.nv.constant0._ZN5flash44flash_bwd_dq_dk_dv_loop_seqk_parallel_kernelI23Flash_bwd_kernel_traitsILi128ELi64ELi64ELi8ELi4ELi2ELi2ELb1ELb0EN7cutlass6half_tE19Flash_kernel_traitsILi128ELi64ELi64ELi8ES3_EELb0ELb0ELb0ELb0ELb0ELb1ELb1EEEvNS_16Flash_bwd_paramsE)
        /*005c*/ 	.short	0x0210
        /*005e*/ 	.short	0x0280


	//----- nvinfo : EIATTR_SW_WAR
	.align		4
.L_524:
        /*0060*/ 	.byte	0x04, 0x36
        /*0062*/ 	.short	(.L_526 - .L_525)
.L_525:
        /*0064*/ 	.word	0x00000008
.L_526:


//--------------------- .nv.info._ZN5flash44flash_bwd_dq_dk_dv_loop_seqk_parallel_kernelI23Flash_bwd_kernel_traitsILi128ELi64ELi64ELi8ELi4ELi2ELi2ELb1ELb0EN7cutlass6half_tE19Flash_kernel_traitsILi128ELi64ELi64ELi8ES3_EELb1ELb0ELb0ELb0ELb0ELb0ELb0EEEvNS_16Flash_bwd_paramsE --------------------------
	.section	.nv.info._ZN5flash44flash_bwd_dq_dk_dv_loop_seqk_parallel_kernelI23Flash_bwd_kernel_traitsILi128ELi64ELi64ELi8ELi4ELi2ELi2ELb1ELb0EN7cutlass6half_tE19Flash_kernel_traitsILi128ELi64ELi64ELi8ES3_EELb1ELb0ELb0ELb0ELb0ELb0ELb0EEEvNS_16Flash_bwd_paramsE,"",@"SHT_CUDA_INFO"
	.sectionflags	@""
	.align	4


	//----- nvinfo : EIATTR_CUDA_API_VERSION
	.align		4
        /*0000*/ 	.byte	0x04, 0x37
        /*0002*/ 	.short	(.L_528 - .L_527)
.L_527:
        /*0004*/ 	.word	0x00000082


	//----- nvinfo : EIATTR_KPARAM_INFO
	.align		4
.L_528:
        /*0008*/ 	.byte	0x04, 0x17
        /*000a*/ 	.short	(.L_530 - .L_529)
.L_529:
        /*000c*/ 	.word	0x00000000
        /*0010*/ 	.short	0x0000
        /*0012*/ 	.short	0x0000
        /*0014*/ 	.byte	0x00, 0xf0, 0x01, 0x0a


	//----- nvinfo : EIATTR_SPARSE_MMA_MASK
	.align		4
.L_530:
        /*0018*/ 	.byte	0x03, 0x50
        /*001a*/ 	.short	0x0000


	//----- nvinfo : EIATTR_MAXREG_COUNT
	.align		4
        /*001c*/ 	.byte	0x03, 0x1b
        /*001e*/ 	.short	0x00ff


	//----- nvinfo : EIATTR_NUM_BARRIERS
	.align		4
        /*0020*/ 	.byte	0x02, 0x4c
        /*0022*/ 	.byte	0x01
	.zero		1


	//----- nvinfo : EIATTR_ANNOTATIONS
	.align		4
        /*0024*/ 	.byte	0x04, 0x55
        /*0026*/ 	.short	(.L_532 - .L_531)


	//   ....[0]....
.L_531:
        /*0028*/ 	.word	0x00000001
        /*002c*/ 	.byte	0x20, 0x04, 0x00, 0x00, 0x01, 0x00, 0x00, 0x00, 0xc0, 0x05, 0x00, 0x00, 0x01, 0x00, 0x00, 0x00
        /*003c*/ 	.byte	0x70, 0x08, 0x00, 0x00, 0x01, 0x00, 0x00, 0x00, 0xb0, 0x08, 0x00, 0x00, 0x01, 0x00, 0x00, 0x00
        /*004c*/ 	.byte	0x80, 0x0b, 0x00, 0x00, 0x01, 0x00, 0x00, 0x00, 0xb0, 0x19, 0x00, 0x00, 0x01, 0x00, 0x00, 0x00
        /*005c*/ 	.byte	0x30, 0x35, 0x00, 0x00, 0x01, 0x00, 0x00, 0x00, 0x90, 0x63, 0x00, 0x00, 0x01, 0x00, 0x00, 0x00
        /*006c*/ 	.byte	0xc0, 0x63, 0x00, 0x00, 0x01, 0x00, 0x00, 0x00, 0xd0, 0x63, 0x00, 0x00, 0x01, 0x00, 0x00, 0x00
        /*007c*/ 	.byte	0xe0, 0x63, 0x00, 0x00, 0x01, 0x00, 0x00, 0x00, 0x90, 0x75, 0x00, 0x00


	//----- nvinfo : EIATTR_MERCURY_ISA_VERSION
	.align		4
.L_532:
        /*0088*/ 	.byte	0x03, 0x5f
        /*008a*/ 	.short	0x0101


	//----- nvinfo : EIATTR_EXIT_INSTR_OFFSETS
	.align		4
        /*008c*/ 	.byte	0x04, 0x1c
        /*008e*/ 	.short	(.L_534 - .L_533)


	//   ....[0]....
.L_533:
        /*0090*/ 	.word	0x00000090


	//   ....[1]....
        /*0094*/ 	.word	0x00007ed0


	//----- nvinfo : EIATTR_CRS_STACK_SIZE
	.align		4
.L_534:
        /*0098*/ 	.byte	0x04, 0x1e
        /*009a*/ 	.short	(.L_536 - .L_535)
.L_535:
        /*009c*/ 	.word	0x00000000


	//----- nvinfo : EIATTR_CBANK_PARAM_SIZE
	.align		4
.L_536:
        /*00a0*/ 	.byte	0x03, 0x19
        /*00a2*/ 	.short	0x0280


	//----- nvinfo : EIATTR_PARAM_CBANK
	.align		4
        /*00a4*/ 	.byte	0x04, 0x0a
        /*00a6*/ 	.short	(.L_538 - .L_537)
	.align		4
.L_537:
        /*00a8*/ 	.word	index@(.nv.constant0._ZN5flash44flash_bwd_dq_dk_dv_loop_seqk_parallel_kernelI23Flash_bwd_kernel_traitsILi128ELi64ELi64ELi8ELi4ELi2ELi2ELb1ELb0EN7cutlass6half_tE19Flash_kernel_traitsILi128ELi64ELi64ELi8ES3_EELb1ELb0ELb0ELb0ELb0ELb0ELb0EEEvNS_16Flash_bwd_paramsE)
        /*00ac*/ 	.short	0x0210
        /*00ae*/ 	.short	0x0280


	//----- nvinfo : EIATTR_SW_WAR
	.align		4
.L_538:
        /*00b0*/ 	.byte	0x04, 0x36
        /*00b2*/ 	.short	(.L_540 - .L_539)
.L_539:
        /*00b4*/ 	.word	0x00000008
.L_540:


//--------------------- .nv.info._ZN5flash44flash_bwd_dq_dk_dv_loop_seqk_parallel_kernelI23Flash_bwd_kernel_traitsILi128ELi64ELi64ELi8ELi4ELi2ELi2ELb1ELb0EN7cutlass6half_tE19Flash_kernel_traitsILi128ELi64ELi64ELi8ES3_EELb0ELb0ELb0ELb0ELb0ELb0ELb1EEEvNS_16Flash_bwd_paramsE --------------------------
	.section	.nv.info._ZN5flash44flash_bwd_dq_dk_dv_loop_seqk_parallel_kernelI23Flash_bwd_kernel_traitsILi128ELi64ELi64ELi8ELi4ELi2ELi2ELb1ELb0EN7cutlass6half_tE19Flash_kernel_traitsILi128ELi64ELi64ELi8ES3_EELb0ELb0ELb0ELb0ELb0ELb0ELb1EEEvNS_16Flash_bwd_paramsE,"",@"SHT_CUDA_INFO"
	.sectionflags	@""
	.align	4


	//----- nvinfo : EIATTR_CUDA_API_VERSION
	.align		4
        /*0000*/ 	.byte	0x04, 0x37
        /*0002*/ 	.short	(.L_542 - .L_541)
.L_541:
        /*0004*/ 	.word	0x00000082


	//----- nvinfo : EIATTR_KPARAM_INFO
	.align		4
.L_542:
        /*0008*/ 	.byte	0x04, 0x17
        /*000a*/ 	.short	(.L_544 - .L_543)
.L_543:
        /*000c*/ 	.word	0x00000000
        /*0010*/ 	.short	0x0000
        /*0012*/ 	.short	0x0000
        /*0014*/ 	.byte	0x00, 0xf0, 0x01, 0x0a


	//----- nvinfo : EIATTR_SPARSE_MMA_MASK
	.align		4
.L_544:
        /*0018*/ 	.byte	0x03, 0x50
        /*001a*/ 	.short	0x0000


	//----- nvinfo : EIATTR_MAXREG_COUNT
	.align		4
        /*001c*/ 	.byte	0x03, 0x1b
        /*001e*/ 	.short	0x00ff


	//----- nvinfo : EIATTR_NUM_BARRIERS
	.align		4
        /*0020*/ 	.byte	0x02, 0x4c
        /*0022*/ 	.byte	0x01
	.zero		1


	//----- nvinfo : EIATTR_MERCURY_ISA_VERSION
	.align		4
        /*0024*/ 	.byte	0x03, 0x5f
        /*0026*/ 	.short	0x0101


	//----- nvinfo : EIATTR_EXIT_INSTR_OFFSETS
	.align		4
        /*0028*/ 	.byte	0x04, 0x1c
        /*002a*/ 	.short	(.L_546 - .L_545)


	//   ....[0]....
.L_545:
        /*002c*/ 	.word	0x00000080


	//   ....[1]....
        /*0030*/ 	.word	0x00007910


	//----- nvinfo : EIATTR_CRS_STACK_SIZE
	.align		4
.L_546:
        /*0034*/ 	.byte	0x04, 0x1e
        /*0036*/ 	.short	(.L_548 - .L_547)
.L_547:
        /*0038*/ 	.word	0x00000000


	//----- nvinfo : EIATTR_CBANK_PARAM_SIZE
	.align		4
.L_548:
        /*003c*/ 	.byte	0x03, 0x19
        /*003e*/ 	.short	0x0280


	//----- nvinfo : EIATTR_PARAM_CBANK
	.align		4
        /*0040*/ 	.byte	0x04, 0x0a
        /*0042*/ 	.short	(.L_550 - .L_549)
	.align		4
.L_549:
        /*0044*/ 	.word	index@(.nv.constant0._ZN5flash44flash_bwd_dq_dk_dv_loop_seqk_parallel_kernelI23Flash_bwd_kernel_traitsILi128ELi64ELi64ELi8ELi4ELi2ELi2ELb1ELb0EN7cutlass6half_tE19Flash_kernel_traitsILi128ELi64ELi64ELi8ES3_EELb0ELb0ELb0ELb0ELb0ELb0ELb1EEEvNS_16Flash_bwd_paramsE)
        /*0048*/ 	.short	0x0210
        /*004a*/ 	.short	0x0280


	//----- nvinfo : EIATTR_SW_WAR
	.align		4
.L_550:
        /*004c*/ 	.byte	0x04, 0x36
        /*004e*/ 	.short	(.L_552 - .L_551)
.L_551:
        /*0050*/ 	.word	0x00000008
.L_552:


//--------------------- .nv.info._ZN5flash44flash_bwd_dq_dk_dv_loop_seqk_parallel_kernelI23Flash_bwd_kernel_traitsILi128ELi64ELi64ELi8ELi4ELi2ELi2ELb1ELb0EN7cutlass6half_tE19Flash_kernel_traitsILi128ELi64ELi64ELi8ES3_EELb1ELb0ELb1ELb0ELb0ELb0ELb0EEEvNS_16Flash_bwd_paramsE --------------------------
	.section	.nv.info._ZN5flash44flash_bwd_dq_dk_dv_loop_seqk_parallel_kernelI23Flash_bwd_kernel_traitsILi128ELi64ELi64ELi8ELi4ELi2ELi2ELb1ELb0EN7cutlass6half_tE19Flash_kernel_traitsILi128ELi64ELi64ELi8ES3_EELb1ELb0ELb1ELb0ELb0ELb0ELb0EEEvNS_16Flash_bwd_paramsE,"",@"SHT_CUDA_INFO"
	.sectionflags	@""
	.align	4


	//----- nvinfo : EIATTR_CUDA_API_VERSION
	.align		4
        /*0000*/ 	.byte	0x04, 0x37
        /*0002*/ 	.short	(.L_554 - .L_553)
.L_553:
        /*0004*/ 	.word	0x00000082


	//----- nvinfo : EIATTR_KPARAM_INFO
	.align		4
.L_554:
        /*0008*/ 	.byte	0x04, 0x17
        /*000a*/ 	.short	(.L_556 - .L_555)
.L_555:
        /*000c*/ 	.word	0x00000000
        /*0010*/ 	.short	0x0000
        /*0012*/ 	.short	0x0000
        /*0014*/ 	.byte	0x00, 0xf0, 0x01, 0x0a


	//----- nvinfo : EIATTR_SPARSE_MMA_MASK
	.align		4
.L_556:
        /*0018*/ 	.byte	0x03, 0x50
        /*001a*/ 	.short	0x0000


	//----- nvinfo : EIATTR_MAXREG_COUNT
	.align		4
        /*001c*/ 	.byte	0x03, 0x1b
        /*001e*/ 	.short	0x00ff


	//----- nvinfo : EIATTR_NUM_BARRIERS
	.align		4
        /*0020*/ 	.byte	0x02, 0x4c
        /*0022*/ 	.byte	0x01
	.zero		1


	//----- nvinfo : EIATTR_MERCURY_ISA_VERSION
	.align		4
        /*0024*/ 	.byte	0x03, 0x5f
        /*0026*/ 	.short	0x0101


	//----- nvinfo : EIATTR_EXIT_INSTR_OFFSETS
	.align		4
        /*0028*/ 	.byte	0x04, 0x1c
        /*002a*/ 	.short	(.L_558 - .L_557)


	//   ....[0]....
.L_557:
        /*002c*/ 	.word	0x000000a0


	//   ....[1]....
        /*0030*/ 	.word	0x00008a80


	//----- nvinfo : EIATTR_CRS_STACK_SIZE
	.align		4
.L_558:
        /*0034*/ 	.byte	0x04, 0x1e
        /*0036*/ 	.short	(.L_560 - .L_559)
.L_559:
        /*0038*/ 	.word	0x00000000


	//----- nvinfo : EIATTR_CBANK_PARAM_SIZE
	.align		4
.L_560:
        /*003c*/ 	.byte	0x03, 0x19
        /*003e*/ 	.short	0x0280


	//----- nvinfo : EIATTR_PARAM_CBANK
	.align		4
        /*0040*/ 	.byte	0x04, 0x0a
        /*0042*/ 	.short	(.L_562 - .L_561)
	.align		4
.L_561:
        /*0044*/ 	.word	index@(.nv.constant0._ZN5flash44flash_bwd_dq_dk_dv_loop_seqk_parallel_kernelI23Flash_bwd_kernel_traitsILi128ELi64ELi64ELi8ELi4ELi2ELi2ELb1ELb0EN7cutlass6half_tE19Flash_kernel_traitsILi128ELi64ELi64ELi8ES3_EELb1ELb0ELb1ELb0ELb0ELb0ELb0EEEvNS_16Flash_bwd_paramsE)
        /*0048*/ 	.short	0x0210
        /*004a*/ 	.short	0x0280


	//----- nvinfo : EIATTR_SW_WAR
	.align		4
.L_562:
        /*004c*/ 	.byte	0x04, 0x36
        /*004e*/ 	.short	(.L_564 - .L_563)
.L_563:
        /*0050*/ 	.word	0x00000008
.L_564:


//--------------------- .nv.info._ZN5flash44flash_bwd_dq_dk_dv_loop_seqk_parallel_kernelI23Flash_bwd_kernel_traitsILi128ELi64ELi64ELi8ELi4ELi2ELi2ELb1ELb0EN7cutlass6half_tE19Flash_kernel_traitsILi128ELi64ELi64ELi8ES3_EELb0ELb0ELb1ELb0ELb0ELb0ELb1EEEvNS_16Flash_bwd_paramsE --------------------------
	.section	.nv.info._ZN5flash44flash_bwd_dq_dk_dv_loop_seqk_parallel_kernelI23Flash_bwd_kernel_traitsILi128ELi64ELi64ELi8ELi4ELi2ELi2ELb1ELb0EN7cutlass6half_tE19Flash_kernel_traitsILi128ELi64ELi64ELi8ES3_EELb0ELb0ELb1ELb0ELb0ELb0ELb1EEEvNS_16Flash_bwd_paramsE,"",@"SHT_CUDA_INFO"
	.sectionflags	@""
	.align	4


	//----- nvinfo : EIATTR_CUDA_API_VERSION
	.align		4
        /*0000*/ 	.byte	0x04, 0x37
        /*0002*/ 	.short	(.L_566 - .L_565)
.L_565:
        /*0004*/ 	.word	0x00000082


	//----- nvinfo : EIATTR_KPARAM_INFO
	.align		4
.L_566:
        /*0008*/ 	.byte	0x04, 0x17
        /*000a*/ 	.short	(.L_568 - .L_567)
.L_567:
        /*000c*/ 	.word	0x00000000
        /*0010*/ 	.short	0x0000
        /*0012*/ 	.short	0x0000
        /*0014*/ 	.byte	0x00, 0xf0, 0x01, 0x0a


	//----- nvinfo : EIATTR_SPARSE_MMA_MASK
	.align		4
.L_568:
        /*0018*/ 	.byte	0x03, 0x50
        /*001a*/ 	.short	0x0000


	//----- nvinfo : EIATTR_MAXREG_COUNT
	.align		4
        /*001c*/ 	.byte	0x03, 0x1b
        /*001e*/ 	.short	0x00ff


	//----- nvinfo : EIATTR_NUM_BARRIERS
	.align		4
        /*0020*/ 	.byte	0x02, 0x4c
        /*0022*/ 	.byte	0x01
	.zero		1


	//----- nvinfo : EIATTR_ANNOTATIONS
	.align		4
        /*0024*/ 	.byte	0x04, 0x55
        /*0026*/ 	.short	(.L_570 - .L_569)


	//   ....[0]....
.L_569:
        /* <DEDUP_REMOVED lines=8> */
        /*009c*/ 	.byte	0xb0, 0x6c, 0x00, 0x00, 0x01, 0x00, 0x00, 0x00, 0xc0, 0x6c, 0x00, 0x00


	//----- nvinfo : EIATTR_MERCURY_ISA_VERSION
	.align		4
.L_570:
        /*00a8*/ 	.byte	0x03, 0x5f
        /*00aa*/ 	.short	0x0101


	//----- nvinfo : EIATTR_EXIT_INSTR_OFFSETS
	.align		4
        /*00ac*/ 	.byte	0x04, 0x1c
        /*00ae*/ 	.short	(.L_572 - .L_571)


	//   ....[0]....
.L_571:
        /*00b0*/ 	.word	0x00000090


	//   ....[1]....
        /*00b4*/ 	.word	0x00007ce0


	//----- nvinfo : EIATTR_CRS_STACK_SIZE
	.align		4
.L_572:
        /*00b8*/ 	.byte	0x04, 0x1e
        /*00ba*/ 	.short	(.L_574 - .L_573)
.L_573:
        /*00bc*/ 	.word	0x00000000


	//----- nvinfo : EIATTR_CBANK_PARAM_SIZE
	.align		4
.L_574:
        /*00c0*/ 	.byte	0x03, 0x19
        /*00c2*/ 	.short	0x0280


	//----- nvinfo : EIATTR_PARAM_CBANK
	.align		4
        /*00c4*/ 	.byte	0x04, 0x0a
        /*00c6*/ 	.short	(.L_576 - .L_575)
	.align		4
.L_575:
        /*00c8*/ 	.word	index@(.nv.constant0._ZN5flash44flash_bwd_dq_dk_dv_loop_seqk_parallel_kernelI23Flash_bwd_kernel_traitsILi128ELi64ELi64ELi8ELi4ELi2ELi2ELb1ELb0EN7cutlass6half_tE19Flash_kernel_traitsILi128ELi64ELi64ELi8ES3_EELb0ELb0ELb1ELb0ELb0ELb0ELb1EEEvNS_16Flash_bwd_paramsE)
        /*00cc*/ 	.short	0x0210
        /*00ce*/ 	.short	0x0280


	//----- nvinfo : EIATTR_SW_WAR
	.align		4
.L_576:
        /*00d0*/ 	.byte	0x04, 0x36
        /*00d2*/ 	.short	(.L_578 - .L_577)
.L_577:
        /*00d4*/ 	.word	0x00000008
.L_578:


//--------------------- .nv.info._ZN5flash44flash_bwd_dq_dk_dv_loop_seqk_parallel_kernelI23Flash_bwd_kernel_traitsILi128ELi64ELi64ELi8ELi4ELi2ELi2ELb1ELb0EN7cutlass6half_tE19Flash_kernel_traitsILi128ELi64ELi64ELi8ES3_EELb1ELb0ELb0ELb0ELb1ELb1ELb0EEEvNS_16Flash_bwd_paramsE --------------------------
	.section	.nv.info._ZN5flash44flash_bwd_dq_dk_dv_loop_seqk_parallel_kernelI23Flash_bwd_kernel_traitsILi128ELi64ELi64ELi8ELi4ELi2ELi2ELb1ELb0EN7cutlass6half_tE19Flash_kernel_traitsILi128ELi64ELi64ELi8ES3_EELb1ELb0ELb0ELb0ELb1ELb1ELb0EEEvNS_16Flash_bwd_paramsE,"",@"SHT_CUDA_INFO"
	.sectionflags	@""
	.align	4


	//----- nvinfo : EIATTR_CUDA_API_VERSION
	.align		4
        /*0000*/ 	.byte	0x04, 0x37
        /*0002*/ 	.short	(.L_580 - .L_579)
.L_579:
        /*0004*/ 	.word	0x00000082


	//----- nvinfo : EIATTR_KPARAM_INFO
	.align		4
.L_580:
        /*0008*/ 	.byte	0x04, 0x17
        /*000a*/ 	.short	(.L_582 - .L_581)
.L_581:
        /*000c*/ 	.word	0x00000000
        /*0010*/ 	.short	0x0000
        /*0012*/ 	.short	0x0000
        /*0014*/ 	.byte	0x00, 0xf0, 0x01, 0x0a


	//----- nvinfo : EIATTR_SPARSE_MMA_MASK
	.align		4
.L_582:
        /*0018*/ 	.byte	0x03, 0x50
        /*001a*/ 	.short	0x0000


	//----- nvinfo : EIATTR_MAXREG_COUNT
	.align		4
        /*001c*/ 	.byte	0x03, 0x1b
        /*001e*/ 	.short	0x00ff


	//----- nvinfo : EIATTR_NUM_BARRIERS
	.align		4
        /*0020*/ 	.byte	0x02, 0x4c
        /*0022*/ 	.byte	0x01
	.zero		1


	//----- nvinfo : EIATTR_MERCURY_ISA_VERSION
	.align		4
        /*0024*/ 	.byte	0x03, 0x5f
        /*0026*/ 	.short	0x0101


	//----- nvinfo : EIATTR_EXIT_INSTR_OFFSETS
	.align		4
        /*0028*/ 	.byte	0x04, 0x1c
        /*002a*/ 	.short	(.L_584 - .L_583)


	//   ....[0]....
.L_583:
        /*002c*/ 	.word	0x00000090


	//   ....[1]....
        /*0030*/ 	.word	0x000056d0


	//----- nvinfo : EIATTR_CBANK_PARAM_SIZE
	.align		4
.L_584:
        /*0034*/ 	.byte	0x03, 0x19
        /*0036*/ 	.short	0x0280


	//----- nvinfo : EIATTR_PARAM_CBANK
	.align		4
        /*0038*/ 	.byte	0x04, 0x0a
        /*003a*/ 	.short	(.L_586 - .L_585)
	.align		4
.L_585:
        /*003c*/ 	.word	index@(.nv.constant0._ZN5flash44flash_bwd_dq_dk_dv_loop_seqk_parallel_kernelI23Flash_bwd_kernel_traitsILi128ELi64ELi64ELi8ELi4ELi2ELi2ELb1ELb0EN7cutlass6half_tE19Flash_kernel_traitsILi128ELi64ELi64ELi8ES3_EELb1ELb0ELb0ELb0ELb1ELb1ELb0EEEvNS_16Flash_bwd_paramsE)
        /*0040*/ 	.short	0x0210
        /*0042*/ 	.short	0x0280


	//----- nvinfo : EIATTR_SW_WAR
	.align		4
.L_586:
        /*0044*/ 	.byte	0x04, 0x36
        /*0046*/ 	.short	(.L_588 - .L_587)
.L_587:
        /*0048*/ 	.word	0x00000008
.L_588:


//--------------------- .nv.info._ZN5flash44flash_bwd_dq_dk_dv_loop_seqk_parallel_kernelI23Flash_bwd_kernel_traitsILi128ELi64ELi64ELi8ELi4ELi2ELi2ELb1ELb0EN7cutlass6half_tE19Flash_kernel_traitsILi128ELi64ELi64ELi8ES3_EELb0ELb0ELb0ELb0ELb1ELb1ELb1EEEvNS_16Flash_bwd_paramsE --------------------------
	.section	.nv.info._ZN5flash44flash_bwd_dq_dk_dv_loop_seqk_parallel_kernelI23Flash_bwd_kernel_traitsILi128ELi64ELi64ELi8ELi4ELi2ELi2ELb1ELb0EN7cutlass6half_tE19Flash_kernel_traitsILi128ELi64ELi64ELi8ES3_EELb0ELb0ELb0ELb0ELb1ELb1ELb1EEEvNS_16Flash_bwd_paramsE,"",@"SHT_CUDA_INFO"
	.sectionflags	@""
	.align	4


	//----- nvinfo : EIATTR_CUDA_API_VERSION
	.align		4
        /*0000*/ 	.byte	0x04, 0x37
        /*0002*/ 	.short	(.L_590 - .L_589)
.L_589:
        /*0004*/ 	.word	0x00000082


	//----- nvinfo : EIATTR_KPARAM_INFO
	.align		4
.L_590:
        /*0008*/ 	.byte	0x04, 0x17
        /*000a*/ 	.short	(.L_592 - .L_591)
.L_591:
        /*000c*/ 	.word	0x00000000
        /*0010*/ 	.short	0x0000
        /*0012*/ 	.short	0x0000
        /*0014*/ 	.byte	0x00, 0xf0, 0x01, 0x0a


	//----- nvinfo : EIATTR_SPARSE_MMA_MASK
	.align		4
.L_592:
        /*0018*/ 	.byte	0x03, 0x50
        /*001a*/ 	.short	0x0000


	//----- nvinfo : EIATTR_MAXREG_COUNT
	.align		4
        /*001c*/ 	.byte	0x03, 0x1b
        /*001e*/ 	.short	0x00ff


	//----- nvinfo : EIATTR_NUM_BARRIERS
	.align		4
        /*0020*/ 	.byte	0x02, 0x4c
        /*0022*/ 	.byte	0x01
	.zero		1


	//----- nvinfo : EIATTR_MERCURY_ISA_VERSION
	.align		4
        /*0024*/ 	.byte	0x03, 0x5f
        /*0026*/ 	.short	0x0101


	//----- nvinfo : EIATTR_EXIT_INSTR_OFFSETS
	.align		4
        /*0028*/ 	.byte	0x04, 0x1c
        /*002a*/ 	.short	(.L_594 - .L_593)


	//   ....[0]....
.L_593:
        /*002c*/ 	.word	0x00000090


	//   ....[1]....
        /*0030*/ 	.word	0x00005420


	//----- nvinfo : EIATTR_CBANK_PARAM_SIZE
	.align		4
.L_594:
        /*0034*/ 	.byte	0x03, 0x19
        /*0036*/ 	.short	0x0280


	//----- nvinfo : EIATTR_PARAM_CBANK
	.align		4
        /*0038*/ 	.byte	0x04, 0x0a
        /*003a*/ 	.short	(.L_596 - .L_595)
	.align		4
.L_595:
        /*003c*/ 	.word	index@(.nv.constant0._ZN5flash44flash_bwd_dq_dk_dv_loop_seqk_parallel_kernelI23Flash_bwd_kernel_traitsILi128ELi64ELi64ELi8ELi4ELi2ELi2ELb1ELb0EN7cutlass6half_tE19Flash_kernel_traitsILi128ELi64ELi64ELi8ES3_EELb0ELb0ELb0ELb0ELb1ELb1ELb1EEEvNS_16Flash_bwd_paramsE)
        /*0040*/ 	.short	0x0210
        /*0042*/ 	.short	0x0280


	//----- nvinfo : EIATTR_SW_WAR
	.align		4
.L_596:
        /*0044*/ 	.byte	0x04, 0x36
        /*0046*/ 	.short	(.L_598 - .L_597)
.L_597:
        /*0048*/ 	.word	0x00000008
.L_598:


//--------------------- .nv.info._ZN5flash44flash_bwd_dq_dk_dv_loop_seqk_parallel_kernelI23Flash_bwd_kernel_traitsILi128ELi64ELi64ELi8ELi4ELi2ELi2ELb1ELb0EN7cutlass6half_tE19Flash_kernel_traitsILi128ELi64ELi64ELi8ES3_EELb1ELb0ELb0ELb1ELb0ELb0ELb0EEEvNS_16Flash_bwd_paramsE --------------------------
	.section	.nv.info._ZN5flash44flash_bwd_dq_dk_dv_loop_seqk_parallel_kernelI23Flash_bwd_kernel_traitsILi128ELi64ELi64ELi8ELi4ELi2ELi2ELb1ELb0EN7cutlass6half_tE19Flash_kernel_traitsILi128ELi64ELi64ELi8ES3_EELb1ELb0ELb0ELb1ELb0ELb0ELb0EEEvNS_16Flash_bwd_paramsE,"",@"SHT_CUDA_INFO"
	.sectionflags	@""
	.align	4


	//----- nvinfo : EIATTR_CUDA_API_VERSION
	.align		4
        /*0000*/ 	.byte	0x04, 0x37
        /*0002*/ 	.short	(.L_600 - .L_599)
.L_599:
        /*0004*/ 	.word	0x00000082


	//----- nvinfo : EIATTR_KPARAM_INFO
	.align		4
.L_600:
        /*0008*/ 	.byte	0x04, 0x17
        /*000a*/ 	.short	(.L_602 - .L_601)
.L_601:
        /*000c*/ 	.word	0x00000000
        /*0010*/ 	.short	0x0000
        /*0012*/ 	.short	0x0000
        /*0014*/ 	.byte	0x00, 0xf0, 0x01, 0x0a


	//----- nvinfo : EIATTR_SPARSE_MMA_MASK
	.align		4
.L_602:
        /*0018*/ 	.byte	0x03, 0x50
        /*001a*/ 	.short	0x0000


	//----- nvinfo : EIATTR_MAXREG_COUNT
	.align		4
        /*001c*/ 	.byte	0x03, 0x1b
        /*001e*/ 	.short	0x00ff


	//----- nvinfo : EIATTR_NUM_BARRIERS
	.align		4
        /*0020*/ 	.byte	0x02, 0x4c
        /*0022*/ 	.byte	0x01
	.zero		1


	//----- nvinfo : EIATTR_MERCURY_ISA_VERSION
	.align		4
        /*0024*/ 	.byte	0x03, 0x5f
        /*0026*/ 	.short	0x0101


	//----- nvinfo : EIATTR_EXIT_INSTR_OFFSETS
	.align		4
        /*0028*/ 	.byte	0x04, 0x1c
        /*002a*/ 	.short	(.L_604 - .L_603)


	//   ....[0]....
.L_603:
        /*002c*/ 	.word	0x000000a0


	//   ....[1]....
        /*0030*/ 	.word	0x00008c70


	//----- nvinfo : EIATTR_CRS_STACK_SIZE
	.align		4
.L_604:
        /*0034*/ 	.byte	0x04, 0x1e
        /*0036*/ 	.short	(.L_606 - .L_605)
.L_605:
        /*0038*/ 	.word	0x00000000


	//----- nvinfo : EIATTR_CBANK_PARAM_SIZE
	.align		4
.L_606:
        /*003c*/ 	.byte	0x03, 0x19
        /*003e*/ 	.short	0x0280


	//----- nvinfo : EIATTR_PARAM_CBANK
	.align		4
        /*0040*/ 	.byte	0x04, 0x0a
        /*0042*/ 	.short	(.L_608 - .L_607)
	.align		4
.L_607:
        /*0044*/ 	.word	index@(.nv.constant0._ZN5flash44flash_bwd_dq_dk_dv_loop_seqk_parallel_kernelI23Flash_bwd_kernel_traitsILi128ELi64ELi64ELi8ELi4ELi2ELi2ELb1ELb0EN7cutlass6half_tE19Flash_kernel_traitsILi128ELi64ELi64ELi8ES3_EELb1ELb0ELb0ELb1ELb0ELb0ELb0EEEvNS_16Flash_bwd_paramsE)
        /*0048*/ 	.short	0x0210
        /*004a*/ 	.short	0x0280


	//----- nvinfo : EIATTR_SW_WAR
	.align		4
.L_608:
        /*004c*/ 	.byte	0x04, 0x36
        /*004e*/ 	.short	(.L_610 - .L_609)
.L_609:
        /*0050*/ 	.word	0x00000008
.L_610:


//--------------------- .nv.info._ZN5flash44flash_bwd_dq_dk_dv_loop_seqk_parallel_kernelI23Flash_bwd_kernel_traitsILi128ELi64ELi64ELi8ELi4ELi2ELi2ELb1ELb0EN7cutlass6half_tE19Flash_kernel_traitsILi128ELi64ELi64ELi8ES3_EELb0ELb0ELb0ELb1ELb0ELb0ELb1EEEvNS_16Flash_bwd_paramsE --------------------------
	.section	.nv.info._ZN5flash44flash_bwd_dq_dk_dv_loop_seqk_parallel_kernelI23Flash_bwd_kernel_traitsILi128ELi64ELi64ELi8ELi4ELi2ELi2ELb1ELb0EN7cutlass6half_tE19Flash_kernel_traitsILi128ELi64ELi64ELi8ES3_EELb0ELb0ELb0ELb1ELb0ELb0ELb1EEEvNS_16Flash_bwd_paramsE,"",@"SHT_CUDA_INFO"
	.sectionflags	@""
	.align	4


	//----- nvinfo : EIATTR_CUDA_API_VERSION
	.align		4
        /*0000*/ 	.byte	0x04, 0x37
        /*0002*/ 	.short	(.L_612 - .L_611)
.L_611:
        /*0004*/ 	.word	0x00000082


	//----- nvinfo : EIATTR_KPARAM_INFO
	.align		4
.L_612:
        /*0008*/ 	.byte	0x04, 0x17
        /*000a*/ 	.short	(.L_614 - .L_613)
.L_613:
        /*000c*/ 	.word	0x00000000
        /*0010*/ 	.short	0x0000
        /*0012*/ 	.short	0x0000
        /*0014*/ 	.byte	0x00, 0xf0, 0x01, 0x0a


	//----- nvinfo : EIATTR_SPARSE_MMA_MASK
	.align		4
.L_614:
        /*0018*/ 	.byte	0x03, 0x50
        /*001a*/ 	.short	0x0000


	//----- nvinfo : EIATTR_MAXREG_COUNT
	.align		4
        /*001c*/ 	.byte	0x03, 0x1b
        /*001e*/ 	.short	0x00ff


	//----- nvinfo : EIATTR_NUM_BARRIERS
	.align		4
        /*0020*/ 	.byte	0x02, 0x4c
        /*0022*/ 	.byte	0x01
	.zero		1


	//----- nvinfo : EIATTR_ANNOTATIONS
	.align		4
        /*0024*/ 	.byte	0x04, 0x55
        /*0026*/ 	.short	(.L_616 - .L_615)


	//   ....[0]....
.L_615:
        /*0028*/ 	.word	0x00000001
        /*002c*/ 	.byte	0xd0, 0x05, 0x00, 0x00, 0x01, 0x00, 0x00, 0x00, 0xa0, 0x15, 0x00, 0x00


	//----- nvinfo : EIATTR_MERCURY_ISA_VERSION
	.align		4
.L_616:
        /*0038*/ 	.byte	0x03, 0x5f
        /*003a*/ 	.short	0x0101


	//----- nvinfo : EIATTR_EXIT_INSTR_OFFSETS
	.align		4
        /*003c*/ 	.byte	0x04, 0x1c
        /*003e*/ 	.short	(.L_618 - .L_617)


	//   ....[0]....
.L_617:
        /*0040*/ 	.word	0x00000090


	//   ....[1]....
        /*0044*/ 	.word	0x00007e60


	//----- nvinfo : EIATTR_CRS_STACK_SIZE
	.align		4
.L_618:
        /*0048*/ 	.byte	0x04, 0x1e
        /*004a*/ 	.short	(.L_620 - .L_619)
.L_619:
        /*004c*/ 	.word	0x00000000


	//----- nvinfo : EIATTR_CBANK_PARAM_SIZE
	.align		4
.L_620:
        /*0050*/ 	.byte	0x03, 0x19
        /*0052*/ 	.short	0x0280


	//----- nvinfo : EIATTR_PARAM_CBANK
	.align		4
        /*0054*/ 	.byte	0x04, 0x0a
        /*0056*/ 	.short	(.L_622 - .L_621)
	.align		4
.L_621:
        /*0058*/ 	.word	index@(.nv.constant0._ZN5flash44flash_bwd_dq_dk_dv_loop_seqk_parallel_kernelI23Flash_bwd_kernel_traitsILi128ELi64ELi64ELi8ELi4ELi2ELi2ELb1ELb0EN7cutlass6half_tE19Flash_kernel_traitsILi128ELi64ELi64ELi8ES3_EELb0ELb0ELb0ELb1ELb0ELb0ELb1EEEvNS_16Flash_bwd_paramsE)
        /*005c*/ 	.short	0x0210
        /*005e*/ 	.short	0x0280


	//----- nvinfo : EIATTR_SW_WAR
	.align		4
.L_622:
        /*0060*/ 	.byte	0x04, 0x36
        /*0062*/ 	.short	(.L_624 - .L_623)
.L_623:
        /*0064*/ 	.word	0x00000008
.L_624:


//--------------------- .nv.info._ZN5flash44flash_bwd_dq_dk_dv_loop_seqk_parallel_kernelI23Flash_bwd_kernel_traitsILi128ELi64ELi64ELi8ELi4ELi2ELi2ELb1ELb0EN7cutlass6half_tE19Flash_kernel_traitsILi128ELi64ELi64ELi8ES3_EELb1ELb0ELb1ELb0ELb0ELb1ELb0EEEvNS_16Flash_bwd_paramsE --------------------------
	.section	.nv.info._ZN5flash44flash_bwd_dq_dk_dv_loop_seqk_parallel_kernelI23Flash_bwd_kernel_traitsILi128ELi64ELi64ELi8ELi4ELi2ELi2ELb1ELb0EN7cutlass6half_tE19Flash_kernel_traitsILi128ELi64ELi64ELi8ES3_EELb1ELb0ELb1ELb0ELb0ELb1ELb0EEEvNS_16Flash_bwd_paramsE,"",@"SHT_CUDA_INFO"
	.sectionflags	@""
	.align	4


	//----- nvinfo : EIATTR_CUDA_API_VERSION
	.align		4
        /*0000*/ 	.byte	0x04, 0x37
        /*0002*/ 	.short	(.L_626 - .L_625)
.L_625:
        /*0004*/ 	.word	0x00000082


	//----- nvinfo : EIATTR_KPARAM_INFO
	.align		4
.L_626:
        /*0008*/ 	.byte	0x04, 0x17
        /*000a*/ 	.short	(.L_628 - .L_627)
.L_627:
        /*000c*/ 	.word	0x00000000
        /*0010*/ 	.short	0x0000
        /*0012*/ 	.short	0x0000
        /*0014*/ 	.byte	0x00, 0xf0, 0x01, 0x0a


	//----- nvinfo : EIATTR_SPARSE_MMA_MASK
	.align		4
.L_628:
        /*0018*/ 	.byte	0x03, 0x50
        /*001a*/ 	.short	0x0000


	//----- nvinfo : EIATTR_MAXREG_COUNT
	.align		4
        /*001c*/ 	.byte	0x03, 0x1b
        /*001e*/ 	.short	0x00ff


	//----- nvinfo : EIATTR_NUM_BARRIERS
	.align		4
        /*0020*/ 	.byte	0x02, 0x4c
        /*0022*/ 	.byte	0x01
	.zero		1


	//----- nvinfo : EIATTR_MERCURY_ISA_VERSION
	.align		4
        /*0024*/ 	.byte	0x03, 0x5f
        /*0026*/ 	.short	0x0101


	//----- nvinfo : EIATTR_EXIT_INSTR_OFFSETS
	.align		4
        /*0028*/ 	.byte	0x04, 0x1c
        /*002a*/ 	.short	(.L_630 - .L_629)


	//   ....[0]....
.L_629:
        /*002c*/ 	.word	0x000000a0


	//   ....[1]....
        /*0030*/ 	.word	0x00007d30


	//----- nvinfo : EIATTR_CRS_STACK_SIZE
	.align		4
.L_630:
        /*0034*/ 	.byte	0x04, 0x1e
        /*0036*/ 	.short	(.L_632 - .L_631)
.L_631:
        /*0038*/ 	.word	0x00000000


	//----- nvinfo : EIATTR_CBANK_PARAM_SIZE
	.align		4
.L_632:
        /*003c*/ 	.byte	0x03, 0x19
        /*003e*/ 	.short	0x0280


	//----- nvinfo : EIATTR_PARAM_CBANK
	.align		4
        /*0040*/ 	.byte	0x04, 0x0a
        /*0042*/ 	.short	(.L_634 - .L_633)
	.align		4
.L_633:
        /*0044*/ 	.word	index@(.nv.constant0._ZN5flash44flash_bwd_dq_dk_dv_loop_seqk_parallel_kernelI23Flash_bwd_kernel_traitsILi128ELi64ELi64ELi8ELi4ELi2ELi2ELb1ELb0EN7cutlass6half_tE19Flash_kernel_traitsILi128ELi64ELi64ELi8ES3_EELb1ELb0ELb1ELb0ELb0ELb1ELb0EEEvNS_16Flash_bwd_paramsE)
        /*0048*/ 	.short	0x0210
        /*004a*/ 	.short	0x0280


	//----- nvinfo : EIATTR_SW_WAR
	.align		4
.L_634:
        /*004c*/ 	.byte	0x04, 0x36
        /*004e*/ 	.short	(.L_636 - .L_635)
.L_635:
        /*0050*/ 	.word	0x00000008
.L_636:


//--------------------- .nv.info._ZN5flash44flash_bwd_dq_dk_dv_loop_seqk_parallel_kernelI23Flash_bwd_kernel_traitsILi128ELi64ELi64ELi8ELi4ELi2ELi2ELb1ELb0EN7cutlass6half_tE19Flash_kernel_traitsILi128ELi64ELi64ELi8ES3_EELb0ELb0ELb1ELb0ELb0ELb1ELb1EEEvNS_16Flash_bwd_paramsE --------------------------
	.section	.nv.info._ZN5flash44flash_bwd_dq_dk_dv_loop_seqk_parallel_kernelI23Flash_bwd_kernel_traitsILi128ELi64ELi64ELi8ELi4ELi2ELi2ELb1ELb0EN7cutlass6half_tE19Flash_kernel_traitsILi128ELi64ELi64ELi8ES3_EELb0ELb0ELb1ELb0ELb0ELb1ELb1EEEvNS_16Flash_bwd_paramsE,"",@"SHT_CUDA_INFO"
	.sectionflags	@""
	.align	4


	//----- nvinfo : EIATTR_CUDA_API_VERSION
	.align		4
        /*0000*/ 	.byte	0x04, 0x37
        /*0002*/ 	.short	(.L_638 - .L_637)
.L_637:
        /*0004*/ 	.word	0x00000082


	//----- nvinfo : EIATTR_KPARAM_INFO
	.align		4
.L_638:
        /*0008*/ 	.byte	0x04, 0x17
        /*000a*/ 	.short	(.L_640 - .L_639)
.L_639:
        /*000c*/ 	.word	0x00000000
        /*0010*/ 	.short	0x0000
        /*0012*/ 	.short	0x0000
        /*0014*/ 	.byte	0x00, 0xf0, 0x01, 0x0a


	//----- nvinfo : EIATTR_SPARSE_MMA_MASK
	.align		4
.L_640:
        /*0018*/ 	.byte	0x03, 0x50
        /*001a*/ 	.short	0x0000


	//----- nvinfo : EIATTR_MAXREG_COUNT
	.align		4
        /*001c*/ 	.byte	0x03, 0x1b
        /*001e*/ 	.short	0x00ff


	//----- nvinfo : EIATTR_NUM_BARRIERS
	.align		4
        /*0020*/ 	.byte	0x02, 0x4c
        /*0022*/ 	.byte	0x01
	.zero		1


	//----- nvinfo : EIATTR_MERCURY_ISA_VERSION
	.align		4
        /*0024*/ 	.byte	0x03, 0x5f
        /*0026*/ 	.short	0x0101


	//----- nvinfo : EIATTR_EXIT_INSTR_OFFSETS
	.align		4
        /*0028*/ 	.byte	0x04, 0x1c
        /*002a*/ 	.short	(.L_642 - .L_641)


	//   ....[0]....
.L_641:
        /*002c*/ 	.word	0x000000a0


	//   ....[1]....
        /*0030*/ 	.word	0x00007420


	//----- nvinfo : EIATTR_CRS_STACK_SIZE
	.align		4
.L_642:
        /*0034*/ 	.byte	0x04, 0x1e
        /*0036*/ 	.short	(.L_644 - .L_643)
.L_643:
        /*0038*/ 	.word	0x00000000


	//----- nvinfo : EIATTR_CBANK_PARAM_SIZE
	.align		4
.L_644:
        /*003c*/ 	.byte	0x03, 0x19
        /*003e*/ 	.short	0x0280


	//----- nvinfo : EIATTR_PARAM_CBANK
	.align		4
        /*0040*/ 	.byte	0x04, 0x0a
        /*0042*/ 	.short	(.L_646 - .L_645)
	.align		4
.L_645:
        /*0044*/ 	.word	index@(.nv.constant0._ZN5flash44flash_bwd_dq_dk_dv_loop_seqk_parallel_kernelI23Flash_bwd_kernel_traitsILi128ELi64ELi64ELi8ELi4ELi2ELi2ELb1ELb0EN7cutlass6half_tE19Flash_kernel_traitsILi128ELi64ELi64ELi8ES3_EELb0ELb0ELb1ELb0ELb0ELb1ELb1EEEvNS_16Flash_bwd_paramsE)
        /*0048*/ 	.short	0x0210
        /*004a*/ 	.short	0x0280


	//----- nvinfo : EIATTR_SW_WAR
	.align		4
.L_646:
        /*004c*/ 	.byte	0x04, 0x36
        /*004e*/ 	.short	(.L_648 - .L_647)
.L_647:
        /*0050*/ 	.word	0x00000008
.L_648:


//--------------------- .nv.info._ZN5flash44flash_bwd_dq_dk_dv_loop_seqk_parallel_kernelI23Flash_bwd_kernel_traitsILi128ELi64ELi64ELi8ELi4ELi2ELi2ELb1ELb0EN7cutlass6half_tE19Flash_kernel_traitsILi128ELi64ELi64ELi8ES3_EELb1ELb0ELb1ELb1ELb0ELb0ELb0EEEvNS_16Flash_bwd_paramsE --------------------------
	.section	.nv.info._ZN5flash44flash_bwd_dq_dk_dv_loop_seqk_parallel_kernelI23Flash_bwd_kernel_traitsILi128ELi64ELi64ELi8ELi4ELi2ELi2ELb1ELb0EN7cutlass6half_tE19Flash_kernel_traitsILi128ELi64ELi64ELi8ES3_EELb1ELb0ELb1ELb1ELb0ELb0ELb0EEEvNS_16Flash_bwd_paramsE,"",@"SHT_CUDA_INFO"
	.sectionflags	@""
	.align	4


	//----- nvinfo : EIATTR_CUDA_API_VERSION
	.align		4
        /*0000*/ 	.byte	0x04, 0x37
        /*0002*/ 	.short	(.L_650 - .L_649)
.L_649:
        /*0004*/ 	.word	0x00000082


	//----- nvinfo : EIATTR_KPARAM_INFO
	.align		4
.L_650:
        /*0008*/ 	.byte	0x04, 0x17
        /*000a*/ 	.short	(.L_652 - .L_651)
.L_651:
        /*000c*/ 	.word	0x00000000
        /*0010*/ 	.short	0x0000
        /*0012*/ 	.short	0x0000
        /*0014*/ 	.byte	0x00, 0xf0, 0x01, 0x0a


	//----- nvinfo : EIATTR_SPARSE_MMA_MASK
	.align		4
.L_652:
        /*0018*/ 	.byte	0x03, 0x50
        /*001a*/ 	.short	0x0000


	//----- nvinfo : EIATTR_MAXREG_COUNT
	.align		4
        /*001c*/ 	.byte	0x03, 0x1b
        /*001e*/ 	.short	0x00ff


	//----- nvinfo : EIATTR_NUM_BARRIERS
	.align		4
        /*0020*/ 	.byte	0x02, 0x4c
        /*0022*/ 	.byte	0x01
	.zero		1


	//----- nvinfo : EIATTR_MERCURY_ISA_VERSION
	.align		4
        /*0024*/ 	.byte	0x03, 0x5f
        /*0026*/ 	.short	0x0101


	//----- nvinfo : EIATTR_EXIT_INSTR_OFFSETS
	.align		4
        /*0028*/ 	.byte	0x04, 0x1c
        /*002a*/ 	.short	(.L_654 - .L_653)


	//   ....[0]....
.L_653:
        /*002c*/ 	.word	0x000000a0


	//   ....[1]....
        /*0030*/ 	.word	0x00008f70


	//----- nvinfo : EIATTR_CRS_STACK_SIZE
	.align		4
.L_654:
        /*0034*/ 	.byte	0x04, 0x1e
        /*0036*/ 	.short	(.L_656 - .L_655)
.L_655:
        /*0038*/ 	.word	0x00000000


	//----- nvinfo : EIATTR_CBANK_PARAM_SIZE
	.align		4
.L_656:
        /*003c*/ 	.byte	0x03, 0x19
        /*003e*/ 	.short	0x0280


	//----- nvinfo : EIATTR_PARAM_CBANK
	.align		4
        /*0040*/ 	.byte	0x04, 0x0a
        /*0042*/ 	.short	(.L_658 - .L_657)
	.align		4
.L_657:
        /*0044*/ 	.word	index@(.nv.constant0._ZN5flash44flash_bwd_dq_dk_dv_loop_seqk_parallel_kernelI23Flash_bwd_kernel_traitsILi128ELi64ELi64ELi8ELi4ELi2ELi2ELb1ELb0EN7cutlass6half_tE19Flash_kernel_traitsILi128ELi64ELi64ELi8ES3_EELb1ELb0ELb1ELb1ELb0ELb0ELb0EEEvNS_16Flash_bwd_paramsE)
        /*0048*/ 	.short	0x0210
        /*004a*/ 	.short	0x0280


	//----- nvinfo : EIATTR_SW_WAR
	.align		4
.L_658:
        /*004c*/ 	.byte	0x04, 0x36
        /*004e*/ 	.short	(.L_660 - .L_659)
.L_659:
        /*0050*/ 	.word	0x00000008
.L_660:


//--------------------- .nv.info._ZN5flash44flash_bwd_dq_dk_dv_loop_seqk_parallel_kernelI23Flash_bwd_kernel_traitsILi128ELi64ELi64ELi8ELi4ELi2ELi2ELb1ELb0EN7cutlass6half_tE19Flash_kernel_traitsILi128ELi64ELi64ELi8ES3_EELb0ELb0ELb1ELb1ELb0ELb0ELb1EEEvNS_16Flash_bwd_paramsE --------------------------
	.section	.nv.info._ZN5flash44flash_bwd_dq_dk_dv_loop_seqk_parallel_kernelI23Flash_bwd_kernel_traitsILi128ELi64ELi64ELi8ELi4ELi2ELi2ELb1ELb0EN7cutlass6half_tE19Flash_kernel_traitsILi128ELi64ELi64ELi8ES3_EELb0ELb0ELb1ELb1ELb0ELb0ELb1EEEvNS_16Flash_bwd_paramsE,"",@"SHT_CUDA_INFO"
	.sectionflags	@""
	.align	4


	//----- nvinfo : EIATTR_CUDA_API_VERSION
	.align		4
        /*0000*/ 	.byte	0x04, 0x37
        /*0002*/ 	.short	(.L_662 - .L_661)
.L_661:
        /*0004*/ 	.word	0x00000082


	//----- nvinfo : EIATTR_KPARAM_INFO
	.align		4
.L_662:
        /*0008*/ 	.byte	0x04, 0x17
        /*000a*/ 	.short	(.L_664 - .L_663)
.L_663:
        /*000c*/ 	.word	0x00000000
        /*0010*/ 	.short	0x0000
        /*0012*/ 	.short	0x0000
        /*0014*/ 	.byte	0x00, 0xf0, 0x01, 0x0a


	//----- nvinfo : EIATTR_SPARSE_MMA_MASK
	.align		4
.L_664:
        /*0018*/ 	.byte	0x03, 0x50
        /*001a*/ 	.short	0x0000


	//----- nvinfo : EIATTR_MAXREG_COUNT
	.align		4
        /*001c*/ 	.byte	0x03, 0x1b
        /*001e*/ 	.short	0x00ff


	//----- nvinfo : EIATTR_NUM_BARRIERS
	.align		4
        /*0020*/ 	.byte	0x02, 0x4c
        /*0022*/ 	.byte	0x01
	.zero		1


	//----- nvinfo : EIATTR_MERCURY_ISA_VERSION
	.align		4
        /*0024*/ 	.byte	0x03, 0x5f
        /*0026*/ 	.short	0x0101


	//----- nvinfo : EIATTR_EXIT_INSTR_OFFSETS
	.align		4
        /*0028*/ 	.byte	0x04, 0x1c
        /*002a*/ 	.short	(.L_666 - .L_665)


	//   ....[0]....
.L_665:
        /*002c*/ 	.word	0x000000a0


	//   ....[1]....
        /*0030*/ 	.word	0x00008780


	//----- nvinfo : EIATTR_CRS_STACK_SIZE
	.align		4
.L_666:
        /*0034*/ 	.byte	0x04, 0x1e
        /*0036*/ 	.short	(.L_668 - .L_667)
.L_667:
        /*0038*/ 	.word	0x00000000


	//----- nvinfo : EIATTR_CBANK_PARAM_SIZE
	.align		4
.L_668:
        /*003c*/ 	.byte	0x03, 0x19
        /*003e*/ 	.short	0x0280


	//----- nvinfo : EIATTR_PARAM_CBANK
	.align		4
        /*0040*/ 	.byte	0x04, 0x0a
        /*0042*/ 	.short	(.L_670 - .L_669)
	.align		4
.L_669:
        /*0044*/ 	.word	index@(.nv.constant0._ZN5flash44flash_bwd_dq_dk_dv_loop_seqk_parallel_kernelI23Flash_bwd_kernel_traitsILi128ELi64ELi64ELi8ELi4ELi2ELi2ELb1ELb0EN7cutlass6half_tE19Flash_kernel_traitsILi128ELi64ELi64ELi8ES3_EELb0ELb0ELb1ELb1ELb0ELb0ELb1EEEvNS_16Flash_bwd_paramsE)
        /*0048*/ 	.short	0x0210
        /*004a*/ 	.short	0x0280


	//----- nvinfo : EIATTR_SW_WAR
	.align		4
.L_670:
        /*004c*/ 	.byte	0x04, 0x36
        /*004e*/ 	.short	(.L_672 - .L_671)
.L_671:
        /*0050*/ 	.word	0x00000008
.L_672:


//--------------------- .nv.info._ZN5flash25flash_bwd_dot_do_o_kernelILb0E23Flash_bwd_kernel_traitsILi128ELi64ELi64ELi8ELi4ELi2ELi2ELb1ELb0EN7cutlass6half_tE19Flash_kernel_traitsILi128ELi64ELi64ELi8ES3_EEEEvNS_16Flash_bwd_paramsE --------------------------
	.section	.nv.info._ZN5flash25flash_bwd_dot_do_o_kernelILb0E23Flash_bwd_kernel_traitsILi128ELi64ELi64ELi8ELi4ELi2ELi2ELb1ELb0EN7cutlass6half_tE19Flash_kernel_traitsILi128ELi64ELi64ELi8ES3_EEEEvNS_16Flash_bwd_paramsE,"",@"SHT_CUDA_INFO"
	.sectionflags	@""
	.align	4


	//----- nvinfo : EIATTR_CUDA_API_VERSION
	.align		4
        /*0000*/ 	.byte	0x04, 0x37
        /*0002*/ 	.short	(.L_674 - .L_673)
.L_673:
        /*0004*/ 	.word	0x00000082


	//----- nvinfo : EIATTR_KPARAM_INFO
	.align		4
.L_674:
        /*0008*/ 	.byte	0x04, 0x17
        /*000a*/ 	.short	(.L_676 - .L_675)
.L_675:
        /*000c*/ 	.word	0x00000000
        /*0010*/ 	.short	0x0000
        /*0012*/ 	.short	0x0000
        /*0014*/ 	.byte	0x00, 0xf0, 0x01, 0x0a


	//----- nvinfo : EIATTR_SPARSE_MMA_MASK
	.align		4
.L_676:
        /*0018*/ 	.byte	0x03, 0x50
        /*001a*/ 	.short	0x0000


	//----- nvinfo : EIATTR_MAXREG_COUNT
	.align		4
        /*001c*/ 	.byte	0x03, 0x1b
        /*001e*/ 	.short	0x00ff


	//----- nvinfo : EIATTR_MERCURY_ISA_VERSION
	.align		4
        /*0020*/ 	.byte	0x03, 0x5f
        /*0022*/ 	.short	0x0101


	//----- nvinfo : EIATTR_COOP_GROUP_MASK_REGIDS
	.align		4
        /*0024*/ 	.byte	0x04, 0x29
        /*0026*/ 	.short	(.L_678 - .L_677)


	//   ....[0]....
.L_677:
        /*0028*/ 	.word	0xffffffff


	//   ....[1]....
        /*002c*/ 	.word	0xffffffff


	//   ....[2]....
        /*0030*/ 	.word	0xffffffff


	//   ....[3]....
        /*0034*/ 	.word	0xffffffff


	//   ....[4]....
        /*0038*/ 	.word	0xffffffff


	//   ....[5]....
        /*003c*/ 	.word	0xffffffff


	//----- nvinfo : EIATTR_COOP_GROUP_INSTR_OFFSETS
	.align		4
.L_678:
        /*0040*/ 	.byte	0x04, 0x28
        /*0042*/ 	.short	(.L_680 - .L_679)


	//   ....[0]....
.L_679:
        /*0044*/ 	.word	0x000011d0


	//   ....[1]....
        /*0048*/ 	.word	0x000011f0


	//   ....[2]....
        /*004c*/ 	.word	0x00001210


	//   ....[3]....
        /*0050*/ 	.word	0x00001230


	//   ....[4]....
        /*0054*/ 	.word	0x00001250


	//   ....[5]....
        /*0058*/ 	.word	0x00001290


	//----- nvinfo : EIATTR_EXIT_INSTR_OFFSETS
	.align		4
.L_680:
        /*005c*/ 	.byte	0x04, 0x1c
        /*005e*/ 	.short	(.L_682 - .L_681)


	//   ....[0]....
.L_681:
        /*0060*/ 	.word	0x00000100


	//   ....[1]....
        /*0064*/ 	.word	0x00001330


	//   ....[2]....
        /*0068*/ 	.word	0x00001350


	//----- nvinfo : EIATTR_CRS_STACK_SIZE
	.align		4
.L_682:
        /*006c*/ 	.byte	0x04, 0x1e
        /*006e*/ 	.short	(.L_684 - .L_683)
.L_683:
        /*0070*/ 	.word	0x00000000


	//----- nvinfo : EIATTR_CBANK_PARAM_SIZE
	.align		4
.L_684:
        /*0074*/ 	.byte	0x03, 0x19
        /*0076*/ 	.short	0x0280


	//----- nvinfo : EIATTR_PARAM_CBANK
	.align		4
        /*0078*/ 	.byte	0x04, 0x0a
        /*007a*/ 	.short	(.L_686 - .L_685)
	.align		4
.L_685:
        /*007c*/ 	.word	index@(.nv.constant0._ZN5flash25flash_bwd_dot_do_o_kernelILb0E23Flash_bwd_kernel_traitsILi128ELi64ELi64ELi8ELi4ELi2ELi2ELb1ELb0EN7cutlass6half_tE19Flash_kernel_traitsILi128ELi64ELi64ELi8ES3_EEEEvNS_16Flash_bwd_paramsE)
        /*0080*/ 	.short	0x0210
        /*0082*/ 	.short	0x0280


	//----- nvinfo : EIATTR_SW_WAR
	.align		4
.L_686:
        /*0084*/ 	.byte	0x04, 0x36
        /*0086*/ 	.short	(.L_688 - .L_687)
.L_687:
        /*0088*/ 	.word	0x00000008
.L_688:


//--------------------- .nv.info._ZN5flash25flash_bwd_dot_do_o_kernelILb1E23Flash_bwd_kernel_traitsILi128ELi64ELi64ELi8ELi4ELi2ELi2ELb1ELb0EN7cutlass6half_tE19Flash_kernel_traitsILi128ELi64ELi64ELi8ES3_EEEEvNS_16Flash_bwd_paramsE --------------------------
	.section	.nv.info._ZN5flash25flash_bwd_dot_do_o_kernelILb1E23Flash_bwd_kernel_traitsILi128ELi64ELi64ELi8ELi4ELi2ELi2ELb1ELb0EN7cutlass6half_tE19Flash_kernel_traitsILi128ELi64ELi64ELi8ES3_EEEEvNS_16Flash_bwd_paramsE,"",@"SHT_CUDA_INFO"
	.sectionflags	@""
	.align	4


	//----- nvinfo : EIATTR_CUDA_API_VERSION
	.align		4
        /*0000*/ 	.byte	0x04, 0x37
        /*0002*/ 	.short	(.L_690 - .L_689)
.L_689:
        /*0004*/ 	.word	0x00000082


	//----- nvinfo : EIATTR_KPARAM_INFO
	.align		4
.L_690:
        /*0008*/ 	.byte	0x04, 0x17
        /*000a*/ 	.short	(.L_692 - .L_691)
.L_691:
        /*000c*/ 	.word	0x00000000
        /*0010*/ 	.short	0x0000
        /*0012*/ 	.short	0x0000
        /*0014*/ 	.byte	0x00, 0xf0, 0x01, 0x0a


	//----- nvinfo : EIATTR_SPARSE_MMA_MASK
	.align		4
.L_692:
        /*0018*/ 	.byte	0x03, 0x50
        /*001a*/ 	.short	0x0000


	//----- nvinfo : EIATTR_MAXREG_COUNT
	.align		4
        /*001c*/ 	.byte	0x03, 0x1b
        /*001e*/ 	.short	0x00ff


	//----- nvinfo : EIATTR_MERCURY_ISA_VERSION
	.align		4
        /*0020*/ 	.byte	0x03, 0x5f
        /*0022*/ 	.short	0x0101


	//----- nvinfo : EIATTR_COOP_GROUP_MASK_REGIDS
	.align		4
        /*0024*/ 	.byte	0x04, 0x29
        /*0026*/ 	.short	(.L_694 - .L_693)


	//   ....[0]....
.L_693:
        /*0028*/ 	.word	0xffffffff


	//   ....[1]....
        /*002c*/ 	.word	0xffffffff


	//   ....[2]....
        /*0030*/ 	.word	0xffffffff


	//   ....[3]....
        /*0034*/ 	.word	0xffffffff


	//   ....[4]....
        /*0038*/ 	.word	0xffffffff


	//   ....[5]....
        /*003c*/ 	.word	0xffffffff


	//----- nvinfo : EIATTR_COOP_GROUP_INSTR_OFFSETS
	.align		4
.L_694:
        /*0040*/ 	.byte	0x04, 0x28
        /*0042*/ 	.short	(.L_696 - .L_695)


	//   ....[0]....
.L_695:
        /*0044*/ 	.word	0x00001500


	//   ....[1]....
        /*0048*/ 	.word	0x00001550


	//   ....[2]....
        /*004c*/ 	.word	0x000015d0


	//   ....[3]....
        /*0050*/ 	.word	0x000015f0


	//   ....[4]....
        /*0054*/ 	.word	0x00001610


	//   ....[5]....
        /*0058*/ 	.word	0x00001630


	//----- nvinfo : EIATTR_EXIT_INSTR_OFFSETS
	.align		4
.L_696:
        /*005c*/ 	.byte	0x04, 0x1c
        /*005e*/ 	.short	(.L_698 - .L_697)


	//   ....[0]....
.L_697:
        /*0060*/ 	.word	0x00000100


	//   ....[1]....
        /*0064*/ 	.word	0x00001760


	//----- nvinfo : EIATTR_CRS_STACK_SIZE
	.align		4
.L_698:
        /*0068*/ 	.byte	0x04, 0x1e
        /*006a*/ 	.short	(.L_700 - .L_699)
.L_699:
        /*006c*/ 	.word	0x00000000


	//----- nvinfo : EIATTR_CBANK_PARAM_SIZE
	.align		4
.L_700:
        /*0070*/ 	.byte	0x03, 0x19
        /*0072*/ 	.short	0x0280


	//----- nvinfo : EIATTR_PARAM_CBANK
	.align		4
        /*0074*/ 	.byte	0x04, 0x0a
        /*0076*/ 	.short	(.L_702 - .L_701)
	.align		4
.L_701:
        /*0078*/ 	.word	index@(.nv.constant0._ZN5flash25flash_bwd_dot_do_o_kernelILb1E23Flash_bwd_kernel_traitsILi128ELi64ELi64ELi8ELi4ELi2ELi2ELb1ELb0EN7cutlass6half_tE19Flash_kernel_traitsILi128ELi64ELi64ELi8ES3_EEEEvNS_16Flash_bwd_paramsE)
        /*007c*/ 	.short	0x0210
        /*007e*/ 	.short	0x0280


	//----- nvinfo : EIATTR_SW_WAR
	.align		4
.L_702:
        /*0080*/ 	.byte	0x04, 0x36
        /*0082*/ 	.short	(.L_704 - .L_703)
.L_703:
        /*0084*/ 	.word	0x00000008
.L_704:


//--------------------- .nv.info._ZN5flash27flash_bwd_convert_dq_kernelI23Flash_bwd_kernel_traitsILi128ELi64ELi128ELi8ELi2ELi4ELi2ELb0ELb0EN7cutlass6half_tE19Flash_kernel_traitsILi128ELi64ELi128ELi8ES3_EEEEvNS_16Flash_bwd_paramsEi --------------------------
	.section	.nv.info._ZN5flash27flash_bwd_convert_dq_kernelI23Flash_bwd_kernel_traitsILi128ELi64ELi128ELi8ELi2ELi4ELi2ELb0ELb0EN7cutlass6half_tE19Flash_kernel_traitsILi128ELi64ELi128ELi8ES3_EEEEvNS_16Flash_bwd_paramsEi,"",@"SHT_CUDA_INFO"
	.sectionflags	@""
	.align	4


	//----- nvinfo : EIATTR_CUDA_API_VERSION
	.align		4
        /*0000*/ 	.byte	0x04, 0x37
        /*0002*/ 	.short	(.L_706 - .L_705)
.L_705:
        /*0004*/ 	.word	0x00000082


	//----- nvinfo : EIATTR_KPARAM_INFO
	.align		4
.L_706:
        /*0008*/ 	.byte	0x04, 0x17
        /*000a*/ 	.short	(.L_708 - .L_707)
.L_707:
        /*000c*/ 	.word	0x00000000
        /*0010*/ 	.short	0x0001
        /*0012*/ 	.short	0x0280
        /*0014*/ 	.byte	0x00, 0xf0, 0x11, 0x00


	//----- nvinfo : EIATTR_KPARAM_INFO
	.align		4
.L_708:
        /*0018*/ 	.byte	0x04, 0x17
        /*001a*/ 	.short	(.L_710 - .L_709)
.L_709:
        /*001c*/ 	.word	0x00000000
        /*0020*/ 	.short	0x0000
        /*0022*/ 	.short	0x0000
        /*0024*/ 	.byte	0x00, 0xf0, 0x01, 0x0a


	//----- nvinfo : EIATTR_SPARSE_MMA_MASK
	.align		4
.L_710:
        /*0028*/ 	.byte	0x03, 0x50
        /*002a*/ 	.short	0x0000


	//----- nvinfo : EIATTR_MAXREG_COUNT
	.align		4
        /*002c*/ 	.byte	0x03, 0x1b
        /*002e*/ 	.short	0x00ff


	//----- nvinfo : EIATTR_NUM_BARRIERS
	.align		4
        /*0030*/ 	.byte	0x02, 0x4c
        /*0032*/ 	.byte	0x01
	.zero		1


	//----- nvinfo : EIATTR_MERCURY_ISA_VERSION
	.align		4
        /*0034*/ 	.byte	0x03, 0x5f
        /*0036*/ 	.short	0x0101


	//----- nvinfo : EIATTR_EXIT_INSTR_OFFSETS
	.align		4
        /*0038*/ 	.byte	0x04, 0x1c
        /*003a*/ 	.short	(.L_712 - .L_711)


	//   ....[0]....
.L_711:
        /*003c*/ 	.word	0x00000100


	//   ....[1]....
        /*0040*/ 	.word	0x000017b0


	//   ....[2]....
        /*0044*/ 	.word	0x000018b0


	//   ....[3]....
        /*0048*/ 	.word	0x000018d0


	//----- nvinfo : EIATTR_CRS_STACK_SIZE
	.align		4
.L_712:
        /*004c*/ 	.byte	0x04, 0x1e
        /*004e*/ 	.short	(.L_714 - .L_713)
.L_713:
        /*0050*/ 	.word	0x00000000


	//----- nvinfo : EIATTR_CBANK_PARAM_SIZE
	.align		4
.L_714:
        /*0054*/ 	.byte	0x03, 0x19
        /*0056*/ 	.short	0x0284


	//----- nvinfo : EIATTR_PARAM_CBANK
	.align		4
        /*0058*/ 	.byte	0x04, 0x0a
        /*005a*/ 	.short	(.L_716 - .L_715)
	.align		4
.L_715:
        /*005c*/ 	.word	index@(.nv.constant0._ZN5flash27flash_bwd_convert_dq_kernelI23Flash_bwd_kernel_traitsILi128ELi64ELi128ELi8ELi2ELi4ELi2ELb0ELb0EN7cutlass6half_tE19Flash_kernel_traitsILi128ELi64ELi128ELi8ES3_EEEEvNS_16Flash_bwd_paramsEi)
        /*0060*/ 	.short	0x0210
        /*0062*/ 	.short	0x0284


	//----- nvinfo : EIATTR_SW_WAR
	.align		4
.L_716:
        /*0064*/ 	.byte	0x04, 0x36
        /*0066*/ 	.short	(.L_718 - .L_717)
.L_717:
        /*0068*/ 	.word	0x00000008
.L_718:


//--------------------- .nv.info._ZN5flash44flash_bwd_dq_dk_dv_loop_seqk_parallel_kernelI23Flash_bwd_kernel_traitsILi128ELi64ELi128ELi8ELi2ELi4ELi2ELb0ELb0EN7cutlass6half_tE19Flash_kernel_traitsILi128ELi64ELi128ELi8ES3_EELb1ELb0ELb0ELb0ELb0ELb1ELb0EEEvNS_16Flash_bwd_paramsE --------------------------
	.section	.nv.info._ZN5flash44flash_bwd_dq_dk_dv_loop_seqk_parallel_kernelI23Flash_bwd_kernel_traitsILi128ELi64ELi128ELi8ELi2ELi4ELi2ELb0ELb0EN7cutlass6half_tE19Flash_kernel_traitsILi128ELi64ELi128ELi8ES3_EELb1ELb0ELb0ELb0ELb0ELb1ELb0EEEvNS_16Flash_bwd_paramsE,"",@"SHT_CUDA_INFO"
	.sectionflags	@""
	.align	4


	//----- nvinfo : EIATTR_CUDA_API_VERSION
	.align		4
        /*0000*/ 	.byte	0x04, 0x37
        /*0002*/ 	.short	(.L_720 - .L_719)
.L_719:
        /*0004*/ 	.word	0x00000082


	//----- nvinfo : EIATTR_KPARAM_INFO
	.align		4
.L_720:
        /*0008*/ 	.byte	0x04, 0x17
        /*000a*/ 	.short	(.L_722 - .L_721)
.L_721:
        /*000c*/ 	.word	0x00000000
        /*0010*/ 	.short	0x0000
        /*0012*/ 	.short	0x0000
        /*0014*/ 	.byte	0x00, 0xf0, 0x01, 0x0a


	//----- nvinfo : EIATTR_SPARSE_MMA_MASK
	.align		4
.L_722:
        /*0018*/ 	.byte	0x03, 0x50
        /*001a*/ 	.short	0x0000


	//----- nvinfo : EIATTR_MAXREG_COUNT
	.align		4
        /*001c*/ 	.byte	0x03, 0x1b
        /*001e*/ 	.short	0x00ff


	//----- nvinfo : EIATTR_NUM_BARRIERS
	.align		4
        /*0020*/ 	.byte	0x02, 0x4c
        /*0022*/ 	.byte	0x01
	.zero		1


	//----- nvinfo : EIATTR_MERCURY_ISA_VERSION
	.align		4
        /*0024*/ 	.byte	0x03, 0x5f
        /*0026*/ 	.short	0x0101


	//----- nvinfo : EIATTR_EXIT_INSTR_OFFSETS
	.align		4
        /*0028*/ 	.byte	0x04, 0x1c
        /*002a*/ 	.short	(.L_724 - .L_723)


	//   ....[0]....
.L_723:
        /*002c*/ 	.word	0x00000090


	//   ....[1]....
        /*0030*/ 	.word	0x0000ac10


	//----- nvinfo : EIATTR_CRS_STACK_SIZE
	.align		4
.L_724:
        /*0034*/ 	.byte	0x04, 0x1e
        /*0036*/ 	.short	(.L_726 - .L_725)
.L_725:
        /*0038*/ 	.word	0x00000000


	//----- nvinfo : EIATTR_CBANK_PARAM_SIZE
	.align		4
.L_726:
        /*003c*/ 	.byte	0x03, 0x19
        /*003e*/ 	.short	0x0280


	//----- nvinfo : EIATTR_PARAM_CBANK
	.align		4
        /*0040*/ 	.byte	0x04, 0x0a
        /*0042*/ 	.short	(.L_728 - .L_727)
	.align		4
.L_727:
        /*0044*/ 	.word	index@(.nv.constant0._ZN5flash44flash_bwd_dq_dk_dv_loop_seqk_parallel_kernelI23Flash_bwd_kernel_traitsILi128ELi64ELi128ELi8ELi2ELi4ELi2ELb0ELb0EN7cutlass6half_tE19Flash_kernel_traitsILi128ELi64ELi128ELi8ES3_EELb1ELb0ELb0ELb0ELb0ELb1ELb0EEEvNS_16Flash_bwd_paramsE)
        /*0048*/ 	.short	0x0210
        /*004a*/ 	.short	0x0280


	//----- nvinfo : EIATTR_SW_WAR
	.align		4
.L_728:
        /*004c*/ 	.byte	0x04, 0x36
        /*004e*/ 	.short	(.L_730 - .L_729)
.L_729:
        /*0050*/ 	.word	0x00000008
.L_730:


//--------------------- .nv.info._ZN5flash44flash_bwd_dq_dk_dv_loop_seqk_parallel_kernelI23Flash_bwd_kernel_traitsILi128ELi64ELi128ELi8ELi2ELi4ELi2ELb0ELb0EN7cutlass6half_tE19Flash_kernel_traitsILi128ELi64ELi128ELi8ES3_EELb0ELb0ELb0ELb0ELb0ELb1ELb1EEEvNS_16Flash_bwd_paramsE --------------------------
	.section	.nv.info._ZN5flash44flash_bwd_dq_dk_dv_loop_seqk_parallel_kernelI23Flash_bwd_kernel_traitsILi128ELi64ELi128ELi8ELi2ELi4ELi2ELb0ELb0EN7cutlass6half_tE19Flash_kernel_traitsILi128ELi64ELi128ELi8ES3_EELb0ELb0ELb0ELb0ELb0ELb1ELb1EEEvNS_16Flash_bwd_paramsE,"",@"SHT_CUDA_INFO"
	.sectionflags	@""
	.align	4


	//----- nvinfo : EIATTR_CUDA_API_VERSION
	.align		4
        /*0000*/ 	.byte	0x04, 0x37
        /*0002*/ 	.short	(.L_732 - .L_731)
.L_731:
        /*0004*/ 	.word	0x00000082


	//----- nvinfo : EIATTR_KPARAM_INFO
	.align		4
.L_732:
        /*0008*/ 	.byte	0x04, 0x17
        /*000a*/ 	.short	(.L_734 - .L_733)
.L_733:
        /*000c*/ 	.word	0x00000000
        /*0010*/ 	.short	0x0000
        /*0012*/ 	.short	0x0000
        /*0014*/ 	.byte	0x00, 0xf0, 0x01, 0x0a


	//----- nvinfo : EIATTR_SPARSE_MMA_MASK
	.align		4
.L_734:
        /*0018*/ 	.byte	0x03, 0x50
        /*001a*/ 	.short	0x0000


	//----- nvinfo : EIATTR_MAXREG_COUNT
	.align		4
        /*001c*/ 	.byte	0x03, 0x1b
        /*001e*/ 	.short	0x00ff


	//----- nvinfo : EIATTR_NUM_BARRIERS
	.align		4
        /*0020*/ 	.byte	0x02, 0x4c
        /*0022*/ 	.byte	0x01
	.zero		1


	//----- nvinfo : EIATTR_ANNOTATIONS
	.align		4
        /*0024*/ 	.byte	0x04, 0x55
        /*0026*/ 	.short	(.L_736 - .L_735)


	//   ....[0]....
.L_735:
        /* <DEDUP_REMOVED lines=41> */


	//----- nvinfo : EIATTR_MERCURY_ISA_VERSION
	.align		4
.L_736:
        /*02a0*/ 	.byte	0x03, 0x5f
        /*02a2*/ 	.short	0x0101


	//----- nvinfo : EIATTR_EXIT_INSTR_OFFSETS
	.align		4
        /*02a4*/ 	.byte	0x04, 0x1c
        /*02a6*/ 	.short	(.L_738 - .L_737)


	//   ....[0]....
.L_737:
        /*02a8*/ 	.word	0x000000c0


	//   ....[1]....
        /*02ac*/ 	.word	0x0000a8e0


	//----- nvinfo : EIATTR_CRS_STACK_SIZE
	.align		4
.L_738:
        /*02b0*/ 	.byte	0x04, 0x1e
        /*02b2*/ 	.short	(.L_740 - .L_739)
.L_739:
        /*02b4*/ 	.word	0x00000000


	//----- nvinfo : EIATTR_CBANK_PARAM_SIZE
	.align		4
.L_740:
        /*02b8*/ 	.byte	0x03, 0x19
        /*02ba*/ 	.short	0x0280


	//----- nvinfo : EIATTR_PARAM_CBANK
	.align		4
        /*02bc*/ 	.byte	0x04, 0x0a
        /*02be*/ 	.short	(.L_742 - .L_741)
	.align		4
.L_741:
        /*02c0*/ 	.word	index@(.nv.constant0._ZN5flash44flash_bwd_dq_dk_dv_loop_seqk_parallel_kernelI23Flash_bwd_kernel_traitsILi128ELi64ELi128ELi8ELi2ELi4ELi2ELb0ELb0EN7cutlass6half_tE19Flash_kernel_traitsILi128ELi64ELi128ELi8ES3_EELb0ELb0ELb0ELb0ELb0ELb1ELb1EEEvNS_16Flash_bwd_paramsE)
        /*02c4*/ 	.short	0x0210
        /*02c6*/ 	.short	0x0280


	//----- nvinfo : EIATTR_SW_WAR
	.align		4
.L_742:
        /*02c8*/ 	.byte	0x04, 0x36
        /*02ca*/ 	.short	(.L_744 - .L_743)
.L_743:
        /*02cc*/ 	.word	0x00000008
.L_744:


//--------------------- .nv.info._ZN5flash44flash_bwd_dq_dk_dv_loop_seqk_parallel_kernelI23Flash_bwd_kernel_traitsILi128ELi64ELi128ELi8ELi2ELi4ELi2ELb0ELb0EN7cutlass6half_tE19Flash_kernel_traitsILi128ELi64ELi128ELi8ES3_EELb1ELb0ELb0ELb0ELb0ELb0ELb0EEEvNS_16Flash_bwd_paramsE --------------------------
	.section	.nv.info._ZN5flash44flash_bwd_dq_dk_dv_loop_seqk_parallel_kernelI23Flash_bwd_kernel_traitsILi128ELi64ELi128ELi8ELi2ELi4ELi2ELb0ELb0EN7cutlass6half_tE19Flash_kernel_traitsILi128ELi64ELi128ELi8ES3_EELb1ELb0ELb0ELb0ELb0ELb0ELb0EEEvNS_16Flash_bwd_paramsE,"",@"SHT_CUDA_INFO"
	.sectionflags	@""
	.align	4


	//----- nvinfo : EIATTR_CUDA_API_VERSION
	.align		4
        /*0000*/ 	.byte	0x04, 0x37
        /*0002*/ 	.short	(.L_746 - .L_745)
.L_745:
        /*0004*/ 	.word	0x00000082


	//----- nvinfo : EIATTR_KPARAM_INFO
	.align		4
.L_746:
        /*0008*/ 	.byte	0x04, 0x17
        /*000a*/ 	.short	(.L_748 - .L_747)
.L_747:
        /*000c*/ 	.word	0x00000000
        /*0010*/ 	.short	0x0000
        /*0012*/ 	.short	0x0000
        /*0014*/ 	.byte	0x00, 0xf0, 0x01, 0x0a


	//----- nvinfo : EIATTR_SPARSE_MMA_MASK
	.align		4
.L_748:
        /*0018*/ 	.byte	0x03, 0x50
        /*001a*/ 	.short	0x0000


	//----- nvinfo : EIATTR_MAXREG_COUNT
	.align		4
        /*001c*/ 	.byte	0x03, 0x1b
        /*001e*/ 	.short	0x00ff


	//----- nvinfo : EIATTR_NUM_BARRIERS
	.align		4
        /*0020*/ 	.byte	0x02, 0x4c
        /*0022*/ 	.byte	0x01
	.zero		1


	//----- nvinfo : EIATTR_MERCURY_ISA_VERSION
	.align		4
        /*0024*/ 	.byte	0x03, 0x5f
        /*0026*/ 	.short	0x0101


	//----- nvinfo : EIATTR_EXIT_INSTR_OFFSETS
	.align		4
        /*0028*/ 	.byte	0x04, 0x1c
        /*002a*/ 	.short	(.L_750 - .L_749)


	//   ....[0]....
.L_749:
        /*002c*/ 	.word	0x00000090


	//   ....[1]....
        /*0030*/ 	.word	0x0000c0f0


	//----- nvinfo : EIATTR_CRS_STACK_SIZE
	.align		4
.L_750:
        /*0034*/ 	.byte	0x04, 0x1e
        /*0036*/ 	.short	(.L_752 - .L_751)
.L_751:
        /*0038*/ 	.word	0x00000000


	//----- nvinfo : EIATTR_CBANK_PARAM_SIZE
	.align		4
.L_752:
        /*003c*/ 	.byte	0x03, 0x19
        /*003e*/ 	.short	0x0280


	//----- nvinfo : EIATTR_PARAM_CBANK
	.align		4
        /*0040*/ 	.byte	0x04, 0x0a
        /*0042*/ 	.short	(.L_754 - .L_753)
	.align		4
.L_753:
        /*0044*/ 	.word	index@(.nv.constant0._ZN5flash44flash_bwd_dq_dk_dv_loop_seqk_parallel_kernelI23Flash_bwd_kernel_traitsILi128ELi64ELi128ELi8ELi2ELi4ELi2ELb0ELb0EN7cutlass6half_tE19Flash_kernel_traitsILi128ELi64ELi128ELi8ES3_EELb1ELb0ELb0ELb0ELb0ELb0ELb0EEEvNS_16Flash_bwd_paramsE)
        /*0048*/ 	.short	0x0210
        /*004a*/ 	.short	0x0280


	//----- nvinfo : EIATTR_SW_WAR
	.align		4
.L_754:
        /*004c*/ 	.byte	0x04, 0x36
        /*004e*/ 	.short	(.L_756 - .L_755)
.L_755:
        /*0050*/ 	.word	0x00000008
.L_756:


//--------------------- .nv.info._ZN5flash44flash_bwd_dq_dk_dv_loop_seqk_parallel_kernelI23Flash_bwd_kernel_traitsILi128ELi64ELi128ELi8ELi2ELi4ELi2ELb0ELb0EN7cutlass6half_tE19Flash_kernel_traitsILi128ELi64ELi128ELi8ES3_EELb0ELb0ELb0ELb0ELb0ELb0ELb1EEEvNS_16Flash_bwd_paramsE --------------------------
	.section	.nv.info._ZN5flash44flash_bwd_dq_dk_dv_loop_seqk_parallel_kernelI23Flash_bwd_kernel_traitsILi128ELi64ELi128ELi8ELi2ELi4ELi2ELb0ELb0EN7cutlass6half_tE19Flash_kernel_traitsILi128ELi64ELi128ELi8ES3_EELb0ELb0ELb0ELb0ELb0ELb0ELb1EEEvNS_16Flash_bwd_paramsE,"",@"SHT_CUDA_INFO"
	.sectionflags	@""
	.align	4


	//----- nvinfo : EIATTR_CUDA_API_VERSION
	.align		4
        /*0000*/ 	.byte	0x04, 0x37
        /*0002*/ 	.short	(.L_758 - .L_757)
.L_757:
        /*0004*/ 	.word	0x00000082


	//----- nvinfo : EIATTR_KPARAM_INFO
	.align		4
.L_758:
        /*0008*/ 	.byte	0x04, 0x17
        /*000a*/ 	.short	(.L_760 - .L_759)
.L_759:
        /*000c*/ 	.word	0x00000000
        /*0010*/ 	.short	0x0000
        /*0012*/ 	.short	0x0000
        /*0014*/ 	.byte	0x00, 0xf0, 0x01, 0x0a


	//----- nvinfo : EIATTR_SPARSE_MMA_MASK
	.align		4
.L_760:
        /*0018*/ 	.byte	0x03, 0x50
        /*001a*/ 	.short	0x0000


	//----- nvinfo : EIATTR_MAXREG_COUNT
	.align		4
        /*001c*/ 	.byte	0x03, 0x1b
        /*001e*/ 	.short	0x00ff


	//----- nvinfo : EIATTR_NUM_BARRIERS
	.align		4
        /*0020*/ 	.byte	0x02, 0x4c
        /*0022*/ 	.byte	0x01
	.zero		1


	//----- nvinfo : EIATTR_ANNOTATIONS
	.align		4
        /*0024*/ 	.byte	0x04, 0x55
        /*0026*/ 	.short	(.L_762 - .L_761)


	//   ....[0]....
.L_761:
        /* <DEDUP_REMOVED lines=42> */


	//----- nvinfo : EIATTR_MERCURY_ISA_VERSION
	.align		4
.L_762:
        /*02b0*/ 	.byte	0x03, 0x5f
        /*02b2*/ 	.short	0x0101


	//----- nvinfo : EIATTR_EXIT_INSTR_OFFSETS
	.align		4
        /*02b4*/ 	.byte	0x04, 0x1c
        /*02b6*/ 	.short	(.L_764 - .L_763)


	//   ....[0]....
.L_763:
        /*02b8*/ 	.word	0x000000a0


	//   ....[1]....
        /*02bc*/ 	.word	0x0000bbf0


	//----- nvinfo : EIATTR_CRS_STACK_SIZE
	.align		4
.L_764:
        /*02c0*/ 	.byte	0x04, 0x1e
        /*02c2*/ 	.short	(.L_766 - .L_765)
.L_765:
        /*02c4*/ 	.word	0x00000000


	//----- nvinfo : EIATTR_CBANK_PARAM_SIZE
	.align		4
.L_766:
        /*02c8*/ 	.byte	0x03, 0x19
        /*02ca*/ 	.short	0x0280


	//----- nvinfo : EIATTR_PARAM_CBANK
	.align		4
        /*02cc*/ 	.byte	0x04, 0x0a
        /*02ce*/ 	.short	(.L_768 - .L_767)
	.align		4
.L_767:
        /*02d0*/ 	.word	index@(.nv.constant0._ZN5flash44flash_bwd_dq_dk_dv_loop_seqk_parallel_kernelI23Flash_bwd_kernel_traitsILi128ELi64ELi128ELi8ELi2ELi4ELi2ELb0ELb0EN7cutlass6half_tE19Flash_kernel_traitsILi128ELi64ELi128ELi8ES3_EELb0ELb0ELb0ELb0ELb0ELb0ELb1EEEvNS_16Flash_bwd_paramsE)
        /*02d4*/ 	.short	0x0210
        /*02d6*/ 	.short	0x0280


	//----- nvinfo : EIATTR_SW_WAR
	.align		4
.L_768:
        /*02d8*/ 	.byte	0x04, 0x36
        /*02da*/ 	.short	(.L_770 - .L_769)
.L_769:
        /*02dc*/ 	.word	0x00000008
.L_770:


//--------------------- .nv.info._ZN5flash44flash_bwd_dq_dk_dv_loop_seqk_parallel_kernelI23Flash_bwd_kernel_traitsILi128ELi64ELi128ELi8ELi2ELi4ELi2ELb0ELb0EN7cutlass6half_tE19Flash_kernel_traitsILi128ELi64ELi128ELi8ES3_EELb1ELb0ELb1ELb0ELb0ELb0ELb0EEEvNS_16Flash_bwd_paramsE --------------------------
	.section	.nv.info._ZN5flash44flash_bwd_dq_dk_dv_loop_seqk_parallel_kernelI23Flash_bwd_kernel_traitsILi128ELi64ELi128ELi8ELi2ELi4ELi2ELb0ELb0EN7cutlass6half_tE19Flash_kernel_traitsILi128ELi64ELi128ELi8ES3_EELb1ELb0ELb1ELb0ELb0ELb0ELb0EEEvNS_16Flash_bwd_paramsE,"",@"SHT_CUDA_INFO"
	.sectionflags	@""
	.align	4


	//----- nvinfo : EIATTR_CUDA_API_VERSION
	.align		4
        /*0000*/ 	.byte	0x04, 0x37
        /*0002*/ 	.short	(.L_772 - .L_771)
.L_771:
        /*0004*/ 	.word	0x00000082


	//----- nvinfo : EIATTR_KPARAM_INFO
	.align		4
.L_772:
        /*0008*/ 	.byte	0x04, 0x17
        /*000a*/ 	.short	(.L_774 - .L_773)
.L_773:
        /*000c*/ 	.word	0x00000000
        /*0010*/ 	.short	0x0000
        /*0012*/ 	.short	0x0000
        /*0014*/ 	.byte	0x00, 0xf0, 0x01, 0x0a


	//----- nvinfo : EIATTR_SPARSE_MMA_MASK
	.align		4
.L_774:
        /*0018*/ 	.byte	0x03, 0x50
        /*001a*/ 	.short	0x0000


	//----- nvinfo : EIATTR_MAXREG_COUNT
	.align		4
        /*001c*/ 	.byte	0x03, 0x1b
        /*001e*/ 	.short	0x00ff


	//----- nvinfo : EIATTR_NUM_BARRIERS
	.align		4
        /*0020*/ 	.byte	0x02, 0x4c
        /*0022*/ 	.byte	0x01
	.zero		1


	//----- nvinfo : EIATTR_ANNOTATIONS
	.align		4
        /*0024*/ 	.byte	0x04, 0x55
        /*0026*/ 	.short	(.L_776 - .L_775)


	//   ....[0]....
.L_775:
        /*0028*/ 	.word	0x00000001
        /*002c*/ 	.byte	0xd0, 0x05, 0x00, 0x00, 0x01, 0x00, 0x00, 0x00, 0x20, 0x09, 0x00, 0x00, 0x01, 0x00, 0x00, 0x00
        /*003c*/ 	.byte	0x60, 0x09, 0x00, 0x00, 0x01, 0x00, 0x00, 0x00, 0x90, 0x09, 0x00, 0x00, 0x01, 0x00, 0x00, 0x00
        /*004c*/ 	.byte	0xb0, 0x46, 0x00, 0x00, 0x01, 0x00, 0x00, 0x00, 0xb0, 0xa4, 0x00, 0x00, 0x01, 0x00, 0x00, 0x00
        /*005c*/ 	.byte	0xe0, 0xa4, 0x00, 0x00, 0x01, 0x00, 0x00, 0x00, 0xf0, 0xa4, 0x00, 0x00


	//----- nvinfo : EIATTR_MERCURY_ISA_VERSION
	.align		4
.L_776:
        /*0068*/ 	.byte	0x03, 0x5f
        /*006a*/ 	.short	0x0101


	//----- nvinfo : EIATTR_EXIT_INSTR_OFFSETS
	.align		4
        /*006c*/ 	.byte	0x04, 0x1c
        /*006e*/ 	.short	(.L_778 - .L_777)


	//   ....[0]....
.L_777:
        /*0070*/ 	.word	0x000000a0


	//   ....[1]....
        /*0074*/ 	.word	0x0000c590


	//----- nvinfo : EIATTR_CRS_STACK_SIZE
	.align		4
.L_778:
        /*0078*/ 	.byte	0x04, 0x1e
        /*007a*/ 	.short	(.L_780 - .L_779)
.L_779:
        /*007c*/ 	.word	0x00000000


	//----- nvinfo : EIATTR_CBANK_PARAM_SIZE
	.align		4
.L_780:
        /*0080*/ 	.byte	0x03, 0x19
        /*0082*/ 	.short	0x0280


	//----- nvinfo : EIATTR_PARAM_CBANK
	.align		4
        /*0084*/ 	.byte	0x04, 0x0a
        /*0086*/ 	.short	(.L_782 - .L_781)
	.align		4
.L_781:
        /*0088*/ 	.word	index@(.nv.constant0._ZN5flash44flash_bwd_dq_dk_dv_loop_seqk_parallel_kernelI23Flash_bwd_kernel_traitsILi128ELi64ELi128ELi8ELi2ELi4ELi2ELb0ELb0EN7cutlass6half_tE19Flash_kernel_traitsILi128ELi64ELi128ELi8ES3_EELb1ELb0ELb1ELb0ELb0ELb0ELb0EEEvNS_16Flash_bwd_paramsE)
        /*008c*/ 	.short	0x0210
        /*008e*/ 	.short	0x0280


	//----- nvinfo : EIATTR_SW_WAR
	.align		4
.L_782:
        /*0090*/ 	.byte	0x04, 0x36
        /*0092*/ 	.short	(.L_784 - .L_783)
.L_783:
        /*0094*/ 	.word	0x00000008
.L_784:


//--------------------- .nv.info._ZN5flash44flash_bwd_dq_dk_dv_loop_seqk_parallel_kernelI23Flash_bwd_kernel_traitsILi128ELi64ELi128ELi8ELi2ELi4ELi2ELb0ELb0EN7cutlass6half_tE19Flash_kernel_traitsILi128ELi64ELi128ELi8ES3_EELb0ELb0ELb1ELb0ELb0ELb0ELb1EEEvNS_16Flash_bwd_paramsE --------------------------
	.section	.nv.info._ZN5flash44flash_bwd_dq_dk_dv_loop_seqk_parallel_kernelI23Flash_bwd_kernel_traitsILi128ELi64ELi128ELi8ELi2ELi4ELi2ELb0ELb0EN7cutlass6half_tE19Flash_kernel_traitsILi128ELi64ELi128ELi8ES3_EELb0ELb0ELb1ELb0ELb0ELb0ELb1EEEvNS_16Flash_bwd_paramsE,"",@"SHT_CUDA_INFO"
	.sectionflags	@""
	.align	4


	//----- nvinfo : EIATTR_CUDA_API_VERSION
	.align		4
        /*0000*/ 	.byte	0x04, 0x37
        /*0002*/ 	.short	(.L_786 - .L_785)
.L_785:
        /*0004*/ 	.word	0x00000082


	//----- nvinfo : EIATTR_KPARAM_INFO
	.align		4
.L_786:
        /*0008*/ 	.byte	0x04, 0x17
        /*000a*/ 	.short	(.L_788 - .L_787)
.L_787:
        /*000c*/ 	.word	0x00000000
        /*0010*/ 	.short	0x0000
        /*0012*/ 	.short	0x0000
        /*0014*/ 	.byte	0x00, 0xf0, 0x01, 0x0a


	//----- nvinfo : EIATTR_SPARSE_MMA_MASK
	.align		4
.L_788:
        /*0018*/ 	.byte	0x03, 0x50
        /*001a*/ 	.short	0x0000


	//----- nvinfo : EIATTR_MAXREG_COUNT
	.align		4
        /*001c*/ 	.byte	0x03, 0x1b
        /*001e*/ 	.short	0x00ff


	//----- nvinfo : EIATTR_NUM_BARRIERS
	.align		4
        /*0020*/ 	.byte	0x02, 0x4c
        /*0022*/ 	.byte	0x01
	.zero		1


	//----- nvinfo : EIATTR_ANNOTATIONS
	.align		4
        /*0024*/ 	.byte	0x04, 0x55
        /*0026*/ 	.short	(.L_790 - .L_789)


	//   ....[0]....
.L_789:
        /* <DEDUP_REMOVED lines=42> */


	//----- nvinfo : EIATTR_MERCURY_ISA_VERSION
	.align		4
.L_790:
        /*02b8*/ 	.byte	0x03, 0x5f
        /*02ba*/ 	.short	0x0101


	//----- nvinfo : EIATTR_EXIT_INSTR_OFFSETS
	.align		4
        /*02bc*/ 	.byte	0x04, 0x1c
        /*02be*/ 	.short	(.L_792 - .L_791)


	//   ....[0]....
.L_791:
        /*02c0*/ 	.word	0x000000a0


	//   ....[1]....
        /*02c4*/ 	.word	0x0000bfa0


	//----- nvinfo : EIATTR_CRS_STACK_SIZE
	.align		4
.L_792:
        /*02c8*/ 	.byte	0x04, 0x1e
        /*02ca*/ 	.short	(.L_794 - .L_793)
.L_793:
        /*02cc*/ 	.word	0x00000000


	//----- nvinfo : EIATTR_CBANK_PARAM_SIZE
	.align		4
.L_794:
        /*02d0*/ 	.byte	0x03, 0x19
        /*02d2*/ 	.short	0x0280


	//----- nvinfo : EIATTR_PARAM_CBANK
	.align		4
        /*02d4*/ 	.byte	0x04, 0x0a
        /*02d6*/ 	.short	(.L_796 - .L_795)
	.align		4
.L_795:
        /*02d8*/ 	.word	index@(.nv.constant0._ZN5flash44flash_bwd_dq_dk_dv_loop_seqk_parallel_kernelI23Flash_bwd_kernel_traitsILi128ELi64ELi128ELi8ELi2ELi4ELi2ELb0ELb0EN7cutlass6half_tE19Flash_kernel_traitsILi128ELi64ELi128ELi8ES3_EELb0ELb0ELb1ELb0ELb0ELb0ELb1EEEvNS_16Flash_bwd_paramsE)
        /*02dc*/ 	.short	0x0210
        /*02de*/ 	.short	0x0280


	//----- nvinfo : EIATTR_SW_WAR
	.align		4
.L_796:
        /*02e0*/ 	.byte	0x04, 0x36
        /*02e2*/ 	.short	(.L_798 - .L_797)
.L_797:
        /*02e4*/ 	.word	0x00000008
.L_798:


//--------------------- .nv.info._ZN5flash44flash_bwd_dq_dk_dv_loop_seqk_parallel_kernelI23Flash_bwd_kernel_traitsILi128ELi64ELi128ELi8ELi2ELi4ELi2ELb0ELb0EN7cutlass6half_tE19Flash_kernel_traitsILi128ELi64ELi128ELi8ES3_EELb1ELb0ELb0ELb0ELb1ELb1ELb0EEEvNS_16Flash_bwd_paramsE --------------------------
	.section	.nv.info._ZN5flash44flash_bwd_dq_dk_dv_loop_seqk_parallel_kernelI23Flash_bwd_kernel_traitsILi128ELi64ELi128ELi8ELi2ELi4ELi2ELb0ELb0EN7cutlass6half_tE19Flash_kernel_traitsILi128ELi64ELi128ELi8ES3_EELb1ELb0ELb0ELb0ELb1ELb1ELb0EEEvNS_16Flash_bwd_paramsE,"",@"SHT_CUDA_INFO"
	.sectionflags	@""
	.align	4


	//----- nvinfo : EIATTR_CUDA_API_VERSION
	.align		4
        /*0000*/ 	.byte	0x04, 0x37
        /*0002*/ 	.short	(.L_800 - .L_799)
.L_799:
        /*0004*/ 	.word	0x00000082


	//----- nvinfo : EIATTR_KPARAM_INFO
	.align		4
.L_800:
        /*0008*/ 	.byte	0x04, 0x17
        /*000a*/ 	.short	(.L_802 - .L_801)
.L_801:
        /*000c*/ 	.word	0x00000000
        /*0010*/ 	.short	0x0000
        /*0012*/ 	.short	0x0000
        /*0014*/ 	.byte	0x00, 0xf0, 0x01, 0x0a


	//----- nvinfo : EIATTR_SPARSE_MMA_MASK
	.align		4
.L_802:
        /*0018*/ 	.byte	0x03, 0x50
        /*001a*/ 	.short	0x0000


	//----- nvinfo : EIATTR_MAXREG_COUNT
	.align		4
        /*001c*/ 	.byte	0x03, 0x1b
        /*001e*/ 	.short	0x00ff


	//----- nvinfo : EIATTR_NUM_BARRIERS
	.align		4
        /*0020*/ 	.byte	0x02, 0x4c
        /*0022*/ 	.byte	0x01
	.zero		1


	//----- nvinfo : EIATTR_ANNOTATIONS
	.align		4
        /*0024*/ 	.byte	0x04, 0x55
        /*0026*/ 	.short	(.L_804 - .L_803)


	//   ....[0]....
.L_803:
        /*0028*/ 	.word	0x00000001
        /*002c*/ 	.byte	0x40, 0x06, 0x00, 0x00, 0x01, 0x00, 0x00, 0x00, 0x80, 0x08, 0x00, 0x00, 0x01, 0x00, 0x00, 0x00
        /*003c*/ 	.byte	0xc0, 0x08, 0x00, 0x00, 0x01, 0x00, 0x00, 0x00, 0x00, 0x09, 0x00, 0x00, 0x01, 0x00, 0x00, 0x00
        /*004c*/ 	.byte	0x40, 0x09, 0x00, 0x00, 0x01, 0x00, 0x00, 0x00, 0xa0, 0x23, 0x00, 0x00, 0x01, 0x00, 0x00, 0x00
        /*005c*/ 	.byte	0x10, 0x6a, 0x00, 0x00, 0x01, 0x00, 0x00, 0x00, 0x40, 0x6a, 0x00, 0x00, 0x01, 0x00, 0x00, 0x00
        /*006c*/ 	.byte	0x50, 0x6a, 0x00, 0x00, 0x01, 0x00, 0x00, 0x00, 0x60, 0x6a, 0x00, 0x00


	//----- nvinfo : EIATTR_MERCURY_ISA_VERSION
	.align		4
.L_804:
        /*0078*/ 	.byte	0x03, 0x5f
        /*007a*/ 	.short	0x0101


	//----- nvinfo : EIATTR_EXIT_INSTR_OFFSETS
	.align		4
        /*007c*/ 	.byte	0x04, 0x1c
        /*007e*/ 	.short	(.L_806 - .L_805)


	//   ....[0]....
.L_805:
        /*0080*/ 	.word	0x000000a0


	//   ....[1]....
        /*0084*/ 	.word	0x000081d0


	//----- nvinfo : EIATTR_CBANK_PARAM_SIZE
	.align		4
.L_806:
        /*0088*/ 	.byte	0x03, 0x19
        /*008a*/ 	.short	0x0280


	//----- nvinfo : EIATTR_PARAM_CBANK
	.align		4
        /*008c*/ 	.byte	0x04, 0x0a
        /*008e*/ 	.short	(.L_808 - .L_807)
	.align		4
.L_807:
        /*0090*/ 	.word	index@(.nv.constant0._ZN5flash44flash_bwd_dq_dk_dv_loop_seqk_parallel_kernelI23Flash_bwd_kernel_traitsILi128ELi64ELi128ELi8ELi2ELi4ELi2ELb0ELb0EN7cutlass6half_tE19Flash_kernel_traitsILi128ELi64ELi128ELi8ES3_EELb1ELb0ELb0ELb0ELb1ELb1ELb0EEEvNS_16Flash_bwd_paramsE)
        /*0094*/ 	.short	0x0210
        /*0096*/ 	.short	0x0280


	//----- nvinfo : EIATTR_SW_WAR
	.align		4
.L_808:
        /*0098*/ 	.byte	0x04, 0x36
        /*009a*/ 	.short	(.L_810 - .L_809)
.L_809:
        /*009c*/ 	.word	0x00000008
.L_810:


//--------------------- .nv.info._ZN5flash44flash_bwd_dq_dk_dv_loop_seqk_parallel_kernelI23Flash_bwd_kernel_traitsILi128ELi64ELi128ELi8ELi2ELi4ELi2ELb0ELb0EN7cutlass6half_tE19Flash_kernel_traitsILi128ELi64ELi128ELi8ES3_EELb0ELb0ELb0ELb0ELb1ELb1ELb1EEEvNS_16Flash_bwd_paramsE --------------------------
	.section	.nv.info._ZN5flash44flash_bwd_dq_dk_dv_loop_seqk_parallel_kernelI23Flash_bwd_kernel_traitsILi128ELi64ELi128ELi8ELi2ELi4ELi2ELb0ELb0EN7cutlass6half_tE19Flash_kernel_traitsILi128ELi64ELi128ELi8ES3_EELb0ELb0ELb0ELb0ELb1ELb1ELb1EEEvNS_16Flash_bwd_paramsE,"",@"SHT_CUDA_INFO"
	.sectionflags	@""
	.align	4


	//----- nvinfo : EIATTR_CUDA_API_VERSION
	.align		4
        /*0000*/ 	.byte	0x04, 0x37
        /*0002*/ 	.short	(.L_812 - .L_811)
.L_811:
        /*0004*/ 	.word	0x00000082


	//----- nvinfo : EIATTR_KPARAM_INFO
	.align		4
.L_812:
        /*0008*/ 	.byte	0x04, 0x17
        /*000a*/ 	.short	(.L_814 - .L_813)
.L_813:
        /*000c*/ 	.word	0x00000000
        /*0010*/ 	.short	0x0000
        /*0012*/ 	.short	0x0000
        /*0014*/ 	.byte	0x00, 0xf0, 0x01, 0x0a


	//----- nvinfo : EIATTR_SPARSE_MMA_MASK
	.align		4
.L_814:
        /*0018*/ 	.byte	0x03, 0x50
        /*001a*/ 	.short	0x0000


	//----- nvinfo : EIATTR_MAXREG_COUNT
	.align		4
        /*001c*/ 	.byte	0x03, 0x1b
        /*001e*/ 	.short	0x00ff


	//----- nvinfo : EIATTR_NUM_BARRIERS
	.align		4
        /*0020*/ 	.byte	0x02, 0x4c
        /*0022*/ 	.byte	0x01
	.zero		1


	//----- nvinfo : EIATTR_ANNOTATIONS
	.align		4
        /*0024*/ 	.byte	0x04, 0x55
        /*0026*/ 	.short	(.L_816 - .L_815)


	//   ....[0]....
.L_815:
        /* <DEDUP_REMOVED lines=39> */


	//----- nvinfo : EIATTR_MERCURY_ISA_VERSION
	.align		4
.L_816:
        /*0280*/ 	.byte	0x03, 0x5f
        /*0282*/ 	.short	0x0101


	//----- nvinfo : EIATTR_EXIT_INSTR_OFFSETS
	.align		4
        /*0284*/ 	.byte	0x04, 0x1c
        /*0286*/ 	.short	(.L_818 - .L_817)


	//   ....[0]....
.L_817:
        /*0288*/ 	.word	0x000000a0


	//   ....[1]....
        /*028c*/ 	.word	0x00007bc0


	//----- nvinfo : EIATTR_CBANK_PARAM_SIZE
	.align		4
.L_818:
        /*0290*/ 	.byte	0x03, 0x19
        /*0292*/ 	.short	0x0280


	//----- nvinfo : EIATTR_PARAM_CBANK
	.align		4
        /*0294*/ 	.byte	0x04, 0x0a
        /*0296*/ 	.short	(.L_820 - .L_819)
	.align		4
.L_819:
        /*0298*/ 	.word	index@(.nv.constant0._ZN5flash44flash_bwd_dq_dk_dv_loop_seqk_parallel_kernelI23Flash_bwd_kernel_traitsILi128ELi64ELi128ELi8ELi2ELi4ELi2ELb0ELb0EN7cutlass6half_tE19Flash_kernel_traitsILi128ELi64ELi128ELi8ES3_EELb0ELb0ELb0ELb0ELb1ELb1ELb1EEEvNS_16Flash_bwd_paramsE)
        /*029c*/ 	.short	0x0210
        /*029e*/ 	.short	0x0280


	//----- nvinfo : EIATTR_SW_WAR
	.align		4
.L_820:
        /*02a0*/ 	.byte	0x04, 0x36
        /*02a2*/ 	.short	(.L_822 - .L_821)
.L_821:
        /*02a4*/ 	.word	0x00000008
.L_822:


//--------------------- .nv.info._ZN5flash44flash_bwd_dq_dk_dv_loop_seqk_parallel_kernelI23Flash_bwd_kernel_traitsILi128ELi64ELi128ELi8ELi2ELi4ELi2ELb0ELb0EN7cutlass6half_tE19Flash_kernel_traitsILi128ELi64ELi128ELi8ES3_EELb1ELb0ELb0ELb1ELb0ELb0ELb0EEEvNS_16Flash_bwd_paramsE --------------------------
	.section	.nv.info._ZN5flash44flash_bwd_dq_dk_dv_loop_seqk_parallel_kernelI23Flash_bwd_kernel_traitsILi128ELi64ELi128ELi8ELi2ELi4ELi2ELb0ELb0EN7cutlass6half_tE19Flash_kernel_traitsILi128ELi64ELi128ELi8ES3_EELb1ELb0ELb0ELb1ELb0ELb0ELb0EEEvNS_16Flash_bwd_paramsE,"",@"SHT_CUDA_INFO"
	.sectionflags	@""
	.align	4


	//----- nvinfo : EIATTR_CUDA_API_VERSION
	.align		4
        /*0000*/ 	.byte	0x04, 0x37
        /*0002*/ 	.short	(.L_824 - .L_823)
.L_823:
        /*0004*/ 	.word	0x00000082


	//----- nvinfo : EIATTR_KPARAM_INFO
	.align		4
.L_824:
        /*0008*/ 	.byte	0x04, 0x17
        /*000a*/ 	.short	(.L_826 - .L_825)
.L_825:
        /*000c*/ 	.word	0x00000000
        /*0010*/ 	.short	0x0000
        /*0012*/ 	.short	0x0000
        /*0014*/ 	.byte	0x00, 0xf0, 0x01, 0x0a


	//----- nvinfo : EIATTR_SPARSE_MMA_MASK
	.align		4
.L_826:
        /*0018*/ 	.byte	0x03, 0x50
        /*001a*/ 	.short	0x0000


	//----- nvinfo : EIATTR_MAXREG_COUNT
	.align		4
        /*001c*/ 	.byte	0x03, 0x1b
        /*001e*/ 	.short	0x00ff


	//----- nvinfo : EIATTR_NUM_BARRIERS
	.align		4
        /*0020*/ 	.byte	0x02, 0x4c
        /*0022*/ 	.byte	0x01
	.zero		1


	//----- nvinfo : EIATTR_ANNOTATIONS
	.align		4
        /*0024*/ 	.byte	0x04, 0x55
        /*0026*/ 	.short	(.L_828 - .L_827)


	//   ....[0]....
.L_827:
        /* <DEDUP_REMOVED lines=8> */


	//----- nvinfo : EIATTR_MERCURY_ISA_VERSION
	.align		4
.L_828:
        /*0098*/ 	.byte	0x03, 0x5f
        /*009a*/ 	.short	0x0101


	//----- nvinfo : EIATTR_EXIT_INSTR_OFFSETS
	.align		4
        /*009c*/ 	.byte	0x04, 0x1c
        /*009e*/ 	.short	(.L_830 - .L_829)


	//   ....[0]....
.L_829:
        /*00a0*/ 	.word	0x000000a0


	//   ....[1]....
        /*00a4*/ 	.word	0x0000c990


	//----- nvinfo : EIATTR_CRS_STACK_SIZE
	.align		4
.L_830:
        /*00a8*/ 	.byte	0x04, 0x1e
        /*00aa*/ 	.short	(.L_832 - .L_831)
.L_831:
        /*00ac*/ 	.word	0x00000000


	//----- nvinfo : EIATTR_CBANK_PARAM_SIZE
	.align		4
.L_832:
        /*00b0*/ 	.byte	0x03, 0x19
        /*00b2*/ 	.short	0x0280


	//----- nvinfo : EIATTR_PARAM_CBANK
	.align		4
        /*00b4*/ 	.byte	0x04, 0x0a
        /*00b6*/ 	.short	(.L_834 - .L_833)
	.align		4
.L_833:
        /*00b8*/ 	.word	index@(.nv.constant0._ZN5flash44flash_bwd_dq_dk_dv_loop_seqk_parallel_kernelI23Flash_bwd_kernel_traitsILi128ELi64ELi128ELi8ELi2ELi4ELi2ELb0ELb0EN7cutlass6half_tE19Flash_kernel_traitsILi128ELi64ELi128ELi8ES3_EELb1ELb0ELb0ELb1ELb0ELb0ELb0EEEvNS_16Flash_bwd_paramsE)
        /*00bc*/ 	.short	0x0210
        /*00be*/ 	.short	0x0280


	//----- nvinfo : EIATTR_SW_WAR
	.align		4
.L_834:
        /*00c0*/ 	.byte	0x04, 0x36
        /*00c2*/ 	.short	(.L_836 - .L_835)
.L_835:
        /*00c4*/ 	.word	0x00000008
.L_836:


//--------------------- .nv.info._ZN5flash44flash_bwd_dq_dk_dv_loop_seqk_parallel_kernelI23Flash_bwd_kernel_traitsILi128ELi64ELi128ELi8ELi2ELi4ELi2ELb0ELb0EN7cutlass6half_tE19Flash_kernel_traitsILi128ELi64ELi128ELi8ES3_EELb0ELb0ELb0ELb1ELb0ELb0ELb1EEEvNS_16Flash_bwd_paramsE --------------------------
	.section	.nv.info._ZN5flash44flash_bwd_dq_dk_dv_loop_seqk_parallel_kernelI23Flash_bwd_kernel_traitsILi128ELi64ELi128ELi8ELi2ELi4ELi2ELb0ELb0EN7cutlass6half_tE19Flash_kernel_traitsILi128ELi64ELi128ELi8ES3_EELb0ELb0ELb0ELb1ELb0ELb0ELb1EEEvNS_16Flash_bwd_paramsE,"",@"SHT_CUDA_INFO"
	.sectionflags	@""
	.align	4


	//----- nvinfo : EIATTR_CUDA_API_VERSION
	.align		4
        /*0000*/ 	.byte	0x04, 0x37
        /*0002*/ 	.short	(.L_838 - .L_837)
.L_837:
        /*0004*/ 	.word	0x00000082


	//----- nvinfo : EIATTR_KPARAM_INFO
	.align		4
.L_838:
        /*0008*/ 	.byte	0x04, 0x17
        /*000a*/ 	.short	(.L_840 - .L_839)
.L_839:
        /*000c*/ 	.word	0x00000000
        /*0010*/ 	.short	0x0000
        /*0012*/ 	.short	0x0000
        /*0014*/ 	.byte	0x00, 0xf0, 0x01, 0x0a


	//----- nvinfo : EIATTR_SPARSE_MMA_MASK
	.align		4
.L_840:
        /*0018*/ 	.byte	0x03, 0x50
        /*001a*/ 	.short	0x0000


	//----- nvinfo : EIATTR_MAXREG_COUNT
	.align		4
        /*001c*/ 	.byte	0x03, 0x1b
        /*001e*/ 	.short	0x00ff


	//----- nvinfo : EIATTR_NUM_BARRIERS
	.align		4
        /*0020*/ 	.byte	0x02, 0x4c
        /*0022*/ 	.byte	0x01
	.zero		1


	//----- nvinfo : EIATTR_ANNOTATIONS
	.align		4
        /*0024*/ 	.byte	0x04, 0x55
        /*0026*/ 	.short	(.L_842 - .L_841)


	//   ....[0]....
.L_841:
        /* <DEDUP_REMOVED lines=46> */


	//----- nvinfo : EIATTR_MERCURY_ISA_VERSION
	.align		4
.L_842:
        /*02f8*/ 	.byte	0x03, 0x5f
        /*02fa*/ 	.short	0x0101


	//----- nvinfo : EIATTR_EXIT_INSTR_OFFSETS
	.align		4
        /*02fc*/ 	.byte	0x04, 0x1c
        /*02fe*/ 	.short	(.L_844 - .L_843)


	//   ....[0]....
.L_843:
        /*0300*/ 	.word	0x000000a0


	//   ....[1]....
        /*0304*/ 	.word	0x0000c2c0


	//----- nvinfo : EIATTR_CRS_STACK_SIZE
	.align		4
.L_844:
        /*0308*/ 	.byte	0x04, 0x1e
        /*030a*/ 	.short	(.L_846 - .L_845)
.L_845:
        /*030c*/ 	.word	0x00000000


	//----- nvinfo : EIATTR_CBANK_PARAM_SIZE
	.align		4
.L_846:
        /*0310*/ 	.byte	0x03, 0x19
        /*0312*/ 	.short	0x0280


	//----- nvinfo : EIATTR_PARAM_CBANK
	.align		4
        /*0314*/ 	.byte	0x04, 0x0a
        /*0316*/ 	.short	(.L_848 - .L_847)
	.align		4
.L_847:
        /*0318*/ 	.word	index@(.nv.constant0._ZN5flash44flash_bwd_dq_dk_dv_loop_seqk_parallel_kernelI23Flash_bwd_kernel_traitsILi128ELi64ELi128ELi8ELi2ELi4ELi2ELb0ELb0EN7cutlass6half_tE19Flash_kernel_traitsILi128ELi64ELi128ELi8ES3_EELb0ELb0ELb0ELb1ELb0ELb0ELb1EEEvNS_16Flash_bwd_paramsE)
        /*031c*/ 	.short	0x0210
        /*031e*/ 	.short	0x0280


	//----- nvinfo : EIATTR_SW_WAR
	.align		4
.L_848:
        /*0320*/ 	.byte	0x04, 0x36
        /*0322*/ 	.short	(.L_850 - .L_849)
.L_849:
        /*0324*/ 	.word	0x00000008
.L_850:


//--------------------- .nv.info._ZN5flash44flash_bwd_dq_dk_dv_loop_seqk_parallel_kernelI23Flash_bwd_kernel_traitsILi128ELi64ELi128ELi8ELi2ELi4ELi2ELb0ELb0EN7cutlass6half_tE19Flash_kernel_traitsILi128ELi64ELi128ELi8ES3_EELb1ELb0ELb1ELb0ELb0ELb1ELb0EEEvNS_16Flash_bwd_paramsE --------------------------
	.section	.nv.info._ZN5flash44flash_bwd_dq_dk_dv_loop_seqk_parallel_kernelI23Flash_bwd_kernel_traitsILi128ELi64ELi128ELi8ELi2ELi4ELi2ELb0ELb0EN7cutlass6half_tE19Flash_kernel_traitsILi128ELi64ELi128ELi8ES3_EELb1ELb0ELb1ELb0ELb0ELb1ELb0EEEvNS_16Flash_bwd_paramsE,"",@"SHT_CUDA_INFO"
	.sectionflags	@""
	.align	4


	//----- nvinfo : EIATTR_CUDA_API_VERSION
	.align		4
        /*0000*/ 	.byte	0x04, 0x37
        /*0002*/ 	.short	(.L_852 - .L_851)
.L_851:
        /*0004*/ 	.word	0x00000082


	//----- nvinfo : EIATTR_KPARAM_INFO
	.align		4
.L_852:
        /*0008*/ 	.byte	0x04, 0x17
        /*000a*/ 	.short	(.L_854 - .L_853)
.L_853:
        /*000c*/ 	.word	0x00000000
        /*0010*/ 	.short	0x0000
        /*0012*/ 	.short	0x0000
        /*0014*/ 	.byte	0x00, 0xf0, 0x01, 0x0a


	//----- nvinfo : EIATTR_SPARSE_MMA_MASK
	.align		4
.L_854:
        /*0018*/ 	.byte	0x03, 0x50
        /*001a*/ 	.short	0x0000


	//----- nvinfo : EIATTR_MAXREG_COUNT
	.align		4
        /*001c*/ 	.byte	0x03, 0x1b
        /*001e*/ 	.short	0x00ff


	//----- nvinfo : EIATTR_NUM_BARRIERS
	.align		4
        /*0020*/ 	.byte	0x02, 0x4c
        /*0022*/ 	.byte	0x01
	.zero		1


	//----- nvinfo : EIATTR_ANNOTATIONS
	.align		4
        /*0024*/ 	.byte	0x04, 0x55
        /*0026*/ 	.short	(.L_856 - .L_855)


	//   ....[0]....
.L_855:
        /*0028*/ 	.word	0x00000001
        /*002c*/ 	.byte	0xa0, 0x00, 0x00, 0x00, 0x01, 0x00, 0x00, 0x00, 0x30, 0x09, 0x00, 0x00, 0x01, 0x00, 0x00, 0x00
        /*003c*/ 	.byte	0x70, 0x09, 0x00, 0x00, 0x01, 0x00, 0x00, 0x00, 0xa0, 0x09, 0x00, 0x00, 0x01, 0x00, 0x00, 0x00
        /*004c*/ 	.byte	0xe0, 0x90, 0x00, 0x00, 0x01, 0x00, 0x00, 0x00, 0x10, 0x91, 0x00, 0x00, 0x01, 0x00, 0x00, 0x00
        /*005c*/ 	.byte	0x20, 0x91, 0x00, 0x00, 0x01, 0x00, 0x00, 0x00, 0x80, 0xaf, 0x00, 0x00


	//----- nvinfo : EIATTR_MERCURY_ISA_VERSION
	.align		4
.L_856:
        /*0068*/ 	.byte	0x03, 0x5f
        /*006a*/ 	.short	0x0101


	//----- nvinfo : EIATTR_EXIT_INSTR_OFFSETS
	.align		4
        /*006c*/ 	.byte	0x04, 0x1c
        /*006e*/ 	.short	(.L_858 - .L_857)


	//   ....[0]....
.L_857:
        /*0070*/ 	.word	0x000000c0


	//   ....[1]....
        /*0074*/ 	.word	0x0000b000


	//----- nvinfo : EIATTR_CRS_STACK_SIZE
	.align		4
.L_858:
        /*0078*/ 	.byte	0x04, 0x1e
        /*007a*/ 	.short	(.L_860 - .L_859)
.L_859:
        /*007c*/ 	.word	0x00000000


	//----- nvinfo : EIATTR_CBANK_PARAM_SIZE
	.align		4
.L_860:
        /*0080*/ 	.byte	0x03, 0x19
        /*0082*/ 	.short	0x0280


	//----- nvinfo : EIATTR_PARAM_CBANK
	.align		4
        /*0084*/ 	.byte	0x04, 0x0a
        /*0086*/ 	.short	(.L_862 - .L_861)
	.align		4
.L_861:
        /*0088*/ 	.word	index@(.nv.constant0._ZN5flash44flash_bwd_dq_dk_dv_loop_seqk_parallel_kernelI23Flash_bwd_kernel_traitsILi128ELi64ELi128ELi8ELi2ELi4ELi2ELb0ELb0EN7cutlass6half_tE19Flash_kernel_traitsILi128ELi64ELi128ELi8ES3_EELb1ELb0ELb1ELb0ELb0ELb1ELb0EEEvNS_16Flash_bwd_paramsE)
        /*008c*/ 	.short	0x0210
        /*008e*/ 	.short	0x0280


	//----- nvinfo : EIATTR_SW_WAR
	.align		4
.L_862:
        /*0090*/ 	.byte	0x04, 0x36
        /*0092*/ 	.short	(.L_864 - .L_863)
.L_863:
        /*0094*/ 	.word	0x00000008
.L_864:


//--------------------- .nv.info._ZN5flash44flash_bwd_dq_dk_dv_loop_seqk_parallel_kernelI23Flash_bwd_kernel_traitsILi128ELi64ELi128ELi8ELi2ELi4ELi2ELb0ELb0EN7cutlass6half_tE19Flash_kernel_traitsILi128ELi64ELi128ELi8ES3_EELb0ELb0ELb1ELb0ELb0ELb1ELb1EEEvNS_16Flash_bwd_paramsE --------------------------
	.section	.nv.info._ZN5flash44flash_bwd_dq_dk_dv_loop_seqk_parallel_kernelI23Flash_bwd_kernel_traitsILi128ELi64ELi128ELi8ELi2ELi4ELi2ELb0ELb0EN7cutlass6half_tE19Flash_kernel_traitsILi128ELi64ELi128ELi8ES3_EELb0ELb0ELb1ELb0ELb0ELb1ELb1EEEvNS_16Flash_bwd_paramsE,"",@"SHT_CUDA_INFO"
	.sectionflags	@""
	.align	4


	//----- nvinfo : EIATTR_CUDA_API_VERSION
	.align		4
        /*0000*/ 	.byte	0x04, 0x37
        /*0002*/ 	.short	(.L_866 - .L_865)
.L_865:
        /*0004*/ 	.word	0x00000082


	//----- nvinfo : EIATTR_KPARAM_INFO
	.align		4
.L_866:
        /*0008*/ 	.byte	0x04, 0x17
        /*000a*/ 	.short	(.L_868 - .L_867)
.L_867:
        /*000c*/ 	.word	0x00000000
        /*0010*/ 	.short	0x0000
        /*0012*/ 	.short	0x0000
        /*0014*/ 	.byte	0x00, 0xf0, 0x01, 0x0a


	//----- nvinfo : EIATTR_SPARSE_MMA_MASK
	.align		4
.L_868:
        /*0018*/ 	.byte	0x03, 0x50
        /*001a*/ 	.short	0x0000


	//----- nvinfo : EIATTR_MAXREG_COUNT
	.align		4
        /*001c*/ 	.byte	0x03, 0x1b
        /*001e*/ 	.short	0x00ff


	//----- nvinfo : EIATTR_NUM_BARRIERS
	.align		4
        /*0020*/ 	.byte	0x02, 0x4c
        /*0022*/ 	.byte	0x01
	.zero		1


	//----- nvinfo : EIATTR_ANNOTATIONS
	.align		4
        /*0024*/ 	.byte	0x04, 0x55
        /*0026*/ 	.short	(.L_870 - .L_869)


	//   ....[0]....
.L_869:
        /* <DEDUP_REMOVED lines=40> */


	//----- nvinfo : EIATTR_MERCURY_ISA_VERSION
	.align		4
.L_870:
        /*0298*/ 	.byte	0x03, 0x5f
        /*029a*/ 	.short	0x0101


	//----- nvinfo : EIATTR_EXIT_INSTR_OFFSETS
	.align		4
        /*029c*/ 	.byte	0x04, 0x1c
        /*029e*/ 	.short	(.L_872 - .L_871)


	//   ....[0]....
.L_871:
        /*02a0*/ 	.word	0x000000c0


	//   ....[1]....
        /*02a4*/ 	.word	0x0000ac00


	//----- nvinfo : EIATTR_CRS_STACK_SIZE
	.align		4
.L_872:
        /*02a8*/ 	.byte	0x04, 0x1e
        /*02aa*/ 	.short	(.L_874 - .L_873)
.L_873:
        /*02ac*/ 	.word	0x00000000


	//----- nvinfo : EIATTR_CBANK_PARAM_SIZE
	.align		4
.L_874:
        /*02b0*/ 	.byte	0x03, 0x19
        /*02b2*/ 	.short	0x0280


	//----- nvinfo : EIATTR_PARAM_CBANK
	.align		4
        /*02b4*/ 	.byte	0x04, 0x0a
        /*02b6*/ 	.short	(.L_876 - .L_875)
	.align		4
.L_875:
        /*02b8*/ 	.word	index@(.nv.constant0._ZN5flash44flash_bwd_dq_dk_dv_loop_seqk_parallel_kernelI23Flash_bwd_kernel_traitsILi128ELi64ELi128ELi8ELi2ELi4ELi2ELb0ELb0EN7cutlass6half_tE19Flash_kernel_traitsILi128ELi64ELi128ELi8ES3_EELb0ELb0ELb1ELb0ELb0ELb1ELb1EEEvNS_16Flash_bwd_paramsE)
        /*02bc*/ 	.short	0x0210
        /*02be*/ 	.short	0x0280


	//----- nvinfo : EIATTR_SW_WAR
	.align		4
.L_876:
        /*02c0*/ 	.byte	0x04, 0x36
        /*02c2*/ 	.short	(.L_878 - .L_877)
.L_877:
        /*02c4*/ 	.word	0x00000008
.L_878:


//--------------------- .nv.info._ZN5flash44flash_bwd_dq_dk_dv_loop_seqk_parallel_kernelI23Flash_bwd_kernel_traitsILi128ELi64ELi128ELi8ELi2ELi4ELi2ELb0ELb0EN7cutlass6half_tE19Flash_kernel_traitsILi128ELi64ELi128ELi8ES3_EELb1ELb0ELb1ELb1ELb0ELb0ELb0EEEvNS_16Flash_bwd_paramsE --------------------------
	.section	.nv.info._ZN5flash44flash_bwd_dq_dk_dv_loop_seqk_parallel_kernelI23Flash_bwd_kernel_traitsILi128ELi64ELi128ELi8ELi2ELi4ELi2ELb0ELb0EN7cutlass6half_tE19Flash_kernel_traitsILi128ELi64ELi128ELi8ES3_EELb1ELb0ELb1ELb1ELb0ELb0ELb0EEEvNS_16Flash_bwd_paramsE,"",@"SHT_CUDA_INFO"
	.sectionflags	@""
	.align	4


	//----- nvinfo : EIATTR_CUDA_API_VERSION
	.align		4
        /*0000*/ 	.byte	0x04, 0x37
        /*0002*/ 	.short	(.L_880 - .L_879)
.L_879:
        /*0004*/ 	.word	0x00000082


	//----- nvinfo : EIATTR_KPARAM_INFO
	.align		4
.L_880:
        /*0008*/ 	.byte	0x04, 0x17
        /*000a*/ 	.short	(.L_882 - .L_881)
.L_881:
        /*000c*/ 	.word	0x00000000
        /*0010*/ 	.short	0x0000
        /*0012*/ 	.short	0x0000
        /*0014*/ 	.byte	0x00, 0xf0, 0x01, 0x0a


	//----- nvinfo : EIATTR_SPARSE_MMA_MASK
	.align		4
.L_882:
        /*0018*/ 	.byte	0x03, 0x50
        /*001a*/ 	.short	0x0000


	//----- nvinfo : EIATTR_MAXREG_COUNT
	.align		4
        /*001c*/ 	.byte	0x03, 0x1b
        /*001e*/ 	.short	0x00ff


	//----- nvinfo : EIATTR_NUM_BARRIERS
	.align		4
        /*0020*/ 	.byte	0x02, 0x4c
        /*0022*/ 	.byte	0x01
	.zero		1


	//----- nvinfo : EIATTR_ANNOTATIONS
	.align		4
        /*0024*/ 	.byte	0x04, 0x55
        /*0026*/ 	.short	(.L_884 - .L_883)


	//   ....[0]....
.L_883:
        /* <DEDUP_REMOVED lines=10> */


	//----- nvinfo : EIATTR_MERCURY_ISA_VERSION
	.align		4
.L_884:
        /*00b8*/ 	.byte	0x03, 0x5f
        /*00ba*/ 	.short	0x0101


	//----- nvinfo : EIATTR_EXIT_INSTR_OFFSETS
	.align		4
        /*00bc*/ 	.byte	0x04, 0x1c
        /*00be*/ 	.short	(.L_886 - .L_885)


	//   ....[0]....
.L_885:
        /*00c0*/ 	.word	0x000000a0


	//   ....[1]....
        /*00c4*/ 	.word	0x0000d210


	//----- nvinfo : EIATTR_CRS_STACK_SIZE
	.align		4
.L_886:
        /*00c8*/ 	.byte	0x04, 0x1e
        /*00ca*/ 	.short	(.L_888 - .L_887)
.L_887:
        /*00cc*/ 	.word	0x00000000


	//----- nvinfo : EIATTR_CBANK_PARAM_SIZE
	.align		4
.L_888:
        /*00d0*/ 	.byte	0x03, 0x19
        /*00d2*/ 	.short	0x0280


	//----- nvinfo : EIATTR_PARAM_CBANK
	.align		4
        /*00d4*/ 	.byte	0x04, 0x0a
        /*00d6*/ 	.short	(.L_890 - .L_889)
	.align		4
.L_889:
        /*00d8*/ 	.word	index@(.nv.constant0._ZN5flash44flash_bwd_dq_dk_dv_loop_seqk_parallel_kernelI23Flash_bwd_kernel_traitsILi128ELi64ELi128ELi8ELi2ELi4ELi2ELb0ELb0EN7cutlass6half_tE19Flash_kernel_traitsILi128ELi64ELi128ELi8ES3_EELb1ELb0ELb1ELb1ELb0ELb0ELb0EEEvNS_16Flash_bwd_paramsE)
        /*00dc*/ 	.short	0x0210
        /*00de*/ 	.short	0x0280


	//----- nvinfo : EIATTR_SW_WAR
	.align		4
.L_890:
        /*00e0*/ 	.byte	0x04, 0x36
        /*00e2*/ 	.short	(.L_892 - .L_891)
.L_891:
        /*00e4*/ 	.word	0x00000008
.L_892:


//--------------------- .nv.info._ZN5flash44flash_bwd_dq_dk_dv_loop_seqk_parallel_kernelI23Flash_bwd_kernel_traitsILi128ELi64ELi128ELi8ELi2ELi4ELi2ELb0ELb0EN7cutlass6half_tE19Flash_kernel_traitsILi128ELi64ELi128ELi8ES3_EELb0ELb0ELb1ELb1ELb0ELb0ELb1EEEvNS_16Flash_bwd_paramsE --------------------------
	.section	.nv.info._ZN5flash44flash_bwd_dq_dk_dv_loop_seqk_parallel_kernelI23Flash_bwd_kernel_traitsILi128ELi64ELi128ELi8ELi2ELi4ELi2ELb0ELb0EN7cutlass6half_tE19Flash_kernel_traitsILi128ELi64ELi128ELi8ES3_EELb0ELb0ELb1ELb1ELb0ELb0ELb1EEEvNS_16Flash_bwd_paramsE,"",@"SHT_CUDA_INFO"
	.sectionflags	@""
	.align	4


	//----- nvinfo : EIATTR_CUDA_API_VERSION
	.align		4
        /*0000*/ 	.byte	0x04, 0x37
        /*0002*/ 	.short	(.L_894 - .L_893)
.L_893:
        /*0004*/ 	.word	0x00000082


	//----- nvinfo : EIATTR_KPARAM_INFO
	.align		4
.L_894:
        /*0008*/ 	.byte	0x04, 0x17
        /*000a*/ 	.short	(.L_896 - .L_895)
.L_895:
        /*000c*/ 	.word	0x00000000
        /*0010*/ 	.short	0x0000
        /*0012*/ 	.short	0x0000
        /*0014*/ 	.byte	0x00, 0xf0, 0x01, 0x0a


	//----- nvinfo : EIATTR_SPARSE_MMA_MASK
	.align		4
.L_896:
        /*0018*/ 	.byte	0x03, 0x50
        /*001a*/ 	.short	0x0000


	//----- nvinfo : EIATTR_MAXREG_COUNT
	.align		4
        /*001c*/ 	.byte	0x03, 0x1b
        /*001e*/ 	.short	0x00ff


	//----- nvinfo : EIATTR_NUM_BARRIERS
	.align		4
        /*0020*/ 	.byte	0x02, 0x4c
        /*0022*/ 	.byte	0x01
	.zero		1


	//----- nvinfo : EIATTR_ANNOTATIONS
	.align		4
        /*0024*/ 	.byte	0x04, 0x55
        /*0026*/ 	.short	(.L_898 - .L_897)


	//   ....[0]....
.L_897:
        /* <DEDUP_REMOVED lines=43> */


	//----- nvinfo : EIATTR_MERCURY_ISA_VERSION
	.align		4
.L_898:
        /*02c8*/ 	.byte	0x03, 0x5f
        /*02ca*/ 	.short	0x0101


	//----- nvinfo : EIATTR_EXIT_INSTR_OFFSETS
	.align		4
        /*02cc*/ 	.byte	0x04, 0x1c
        /*02ce*/ 	.short	(.L_900 - .L_899)


	//   ....[0]....
.L_899:
        /*02d0*/ 	.word	0x000000a0


	//   ....[1]....
        /*02d4*/ 	.word	0x0000c540


	//----- nvinfo : EIATTR_CRS_STACK_SIZE
	.align		4
.L_900:
        /*02d8*/ 	.byte	0x04, 0x1e
        /*02da*/ 	.short	(.L_902 - .L_901)
.L_901:
        /*02dc*/ 	.word	0x00000000


	//----- nvinfo : EIATTR_CBANK_PARAM_SIZE
	.align		4
.L_902:
        /*02e0*/ 	.byte	0x03, 0x19
        /*02e2*/ 	.short	0x0280


	//----- nvinfo : EIATTR_PARAM_CBANK
	.align		4
        /*02e4*/ 	.byte	0x04, 0x0a
        /*02e6*/ 	.short	(.L_904 - .L_903)
	.align		4
.L_903:
        /*02e8*/ 	.word	index@(.nv.constant0._ZN5flash44flash_bwd_dq_dk_dv_loop_seqk_parallel_kernelI23Flash_bwd_kernel_traitsILi128ELi64ELi128ELi8ELi2ELi4ELi2ELb0ELb0EN7cutlass6half_tE19Flash_kernel_traitsILi128ELi64ELi128ELi8ES3_EELb0ELb0ELb1ELb1ELb0ELb0ELb1EEEvNS_16Flash_bwd_paramsE)
        /*02ec*/ 	.short	0x0210
        /*02ee*/ 	.short	0x0280


	//----- nvinfo : EIATTR_SW_WAR
	.align		4
.L_904:
        /*02f0*/ 	.byte	0x04, 0x36
        /*02f2*/ 	.short	(.L_906 - .L_905)
.L_905:
        /*02f4*/ 	.word	0x00000008
.L_906:


//--------------------- .nv.info._ZN5flash25flash_bwd_dot_do_o_kernelILb0E23Flash_bwd_kernel_traitsILi128ELi64ELi128ELi8ELi2ELi4ELi2ELb0ELb0EN7cutlass6half_tE19Flash_kernel_traitsILi128ELi64ELi128ELi8ES3_EEEEvNS_16Flash_bwd_paramsE --------------------------
	.section	.nv.info._ZN5flash25flash_bwd_dot_do_o_kernelILb0E23Flash_bwd_kernel_traitsILi128ELi64ELi128ELi8ELi2ELi4ELi2ELb0ELb0EN7cutlass6half_tE19Flash_kernel_traitsILi128ELi64ELi128ELi8ES3_EEEEvNS_16Flash_bwd_paramsE,"",@"SHT_CUDA_INFO"
	.sectionflags	@""
	.align	4


	//----- nvinfo : EIATTR_CUDA_API_VERSION
	.align		4
        /*0000*/ 	.byte	0x04, 0x37
        /*0002*/ 	.short	(.L_908 - .L_907)
.L_907:
        /*0004*/ 	.word	0x00000082


	//----- nvinfo : EIATTR_KPARAM_INFO
	.align		4
.L_908:
        /*0008*/ 	.byte	0x04, 0x17
        /*000a*/ 	.short	(.L_910 - .L_909)
.L_909:
        /*000c*/ 	.word	0x00000000
        /*0010*/ 	.short	0x0000
        /*0012*/ 	.short	0x0000
        /*0014*/ 	.byte	0x00, 0xf0, 0x01, 0x0a


	//----- nvinfo : EIATTR_SPARSE_MMA_MASK
	.align		4
.L_910:
        /*0018*/ 	.byte	0x03, 0x50
        /*001a*/ 	.short	0x0000


	//----- nvinfo : EIATTR_MAXREG_COUNT
	.align		4
        /*001c*/ 	.byte	0x03, 0x1b
        /*001e*/ 	.short	0x00ff


	//----- nvinfo : EIATTR_MERCURY_ISA_VERSION
	.align		4
        /*0020*/ 	.byte	0x03, 0x5f
        /*0022*/ 	.short	0x0101


	//----- nvinfo : EIATTR_COOP_GROUP_MASK_REGIDS
	.align		4
        /*0024*/ 	.byte	0x04, 0x29
        /*0026*/ 	.short	(.L_912 - .L_911)


	//   ....[0]....
.L_911:
        /*0028*/ 	.word	0xffffffff


	//   ....[1]....
        /*002c*/ 	.word	0xffffffff


	//   ....[2]....
        /*0030*/ 	.word	0xffffffff


	//   ....[3]....
        /*0034*/ 	.word	0xffffffff


	//   ....[4]....
        /*0038*/ 	.word	0xffffffff


	//   ....[5]....
        /*003c*/ 	.word	0xffffffff


	//----- nvinfo : EIATTR_COOP_GROUP_INSTR_OFFSETS
	.align		4
.L_912:
        /*0040*/ 	.byte	0x04, 0x28
        /*0042*/ 	.short	(.L_914 - .L_913)


	//   ....[0]....
.L_913:
        /*0044*/ 	.word	0x000011d0


	//   ....[1]....
        /*0048*/ 	.word	0x000011f0


	//   ....[2]....
        /*004c*/ 	.word	0x00001210


	//   ....[3]....
        /*0050*/ 	.word	0x00001230


	//   ....[4]....
        /*0054*/ 	.word	0x00001250


	//   ....[5]....
        /*0058*/ 	.word	0x00001290


	//----- nvinfo : EIATTR_EXIT_INSTR_OFFSETS
	.align		4
.L_914:
        /*005c*/ 	.byte	0x04, 0x1c
        /*005e*/ 	.short	(.L_916 - .L_915)


	//   ....[0]....
.L_915:
        /*0060*/ 	.word	0x00000100


	//   ....[1]....
        /*0064*/ 	.word	0x00001330


	//   ....[2]....
        /*0068*/ 	.word	0x00001350


	//----- nvinfo : EIATTR_CRS_STACK_SIZE
	.align		4
.L_916:
        /*006c*/ 	.byte	0x04, 0x1e
        /*006e*/ 	.short	(.L_918 - .L_917)
.L_917:
        /*0070*/ 	.word	0x00000000


	//----- nvinfo : EIATTR_CBANK_PARAM_SIZE
	.align		4
.L_918:
        /*0074*/ 	.byte	0x03, 0x19
        /*0076*/ 	.short	0x0280


	//----- nvinfo : EIATTR_PARAM_CBANK
	.align		4
        /*0078*/ 	.byte	0x04, 0x0a
        /*007a*/ 	.short	(.L_920 - .L_919)
	.align		4
.L_919:
        /*007c*/ 	.word	index@(.nv.constant0._ZN5flash25flash_bwd_dot_do_o_kernelILb0E23Flash_bwd_kernel_traitsILi128ELi64ELi128ELi8ELi2ELi4ELi2ELb0ELb0EN7cutlass6half_tE19Flash_kernel_traitsILi128ELi64ELi128ELi8ES3_EEEEvNS_16Flash_bwd_paramsE)
        /*0080*/ 	.short	0x0210
        /*0082*/ 	.short	0x0280


	//----- nvinfo : EIATTR_SW_WAR
	.align		4
.L_920:
        /*0084*/ 	.byte	0x04, 0x36
        /*0086*/ 	.short	(.L_922 - .L_921)
.L_921:
        /*0088*/ 	.word	0x00000008
.L_922:


//--------------------- .nv.info._ZN5flash25flash_bwd_dot_do_o_kernelILb1E23Flash_bwd_kernel_traitsILi128ELi64ELi128ELi8ELi2ELi4ELi2ELb0ELb0EN7cutlass6half_tE19Flash_kernel_traitsILi128ELi64ELi128ELi8ES3_EEEEvNS_16Flash_bwd_paramsE --------------------------
	.section	.nv.info._ZN5flash25flash_bwd_dot_do_o_kernelILb1E23Flash_bwd_kernel_traitsILi128ELi64ELi128ELi8ELi2ELi4ELi2ELb0ELb0EN7cutlass6half_tE19Flash_kernel_traitsILi128ELi64ELi128ELi8ES3_EEEEvNS_16Flash_bwd_paramsE,"",@"SHT_CUDA_INFO"
	.sectionflags	@""
	.align	4


	//----- nvinfo : EIATTR_CUDA_API_VERSION
	.align		4
        /*0000*/ 	.byte	0x04, 0x37
        /*0002*/ 	.short	(.L_924 - .L_923)
.L_923:
        /*0004*/ 	.word	0x00000082


	//----- nvinfo : EIATTR_KPARAM_INFO
	.align		4
.L_924:
        /*0008*/ 	.byte	0x04, 0x17
        /*000a*/ 	.short	(.L_926 - .L_925)
.L_925:
        /*000c*/ 	.word	0x00000000
        /*0010*/ 	.short	0x0000
        /*0012*/ 	.short	0x0000
        /*0014*/ 	.byte	0x00, 0xf0, 0x01, 0x0a


	//----- nvinfo : EIATTR_SPARSE_MMA_MASK
	.align		4
.L_926:
        /*0018*/ 	.byte	0x03, 0x50
        /*001a*/ 	.short	0x0000


	//----- nvinfo : EIATTR_MAXREG_COUNT
	.align		4
        /*001c*/ 	.byte	0x03, 0x1b
        /*001e*/ 	.short	0x00ff


	//----- nvinfo : EIATTR_MERCURY_ISA_VERSION
	.align		4
        /*0020*/ 	.byte	0x03, 0x5f
        /*0022*/ 	.short	0x0101


	//----- nvinfo : EIATTR_COOP_GROUP_MASK_REGIDS
	.align		4
        /*0024*/ 	.byte	0x04, 0x29
        /*0026*/ 	.short	(.L_928 - .L_927)


	//   ....[0]....
.L_927:
        /*0028*/ 	.word	0xffffffff


	//   ....[1]....
        /*002c*/ 	.word	0xffffffff


	//   ....[2]....
        /*0030*/ 	.word	0xffffffff


	//   ....[3]....
        /*0034*/ 	.word	0xffffffff


	//   ....[4]....
        /*0038*/ 	.word	0xffffffff


	//   ....[5]....
        /*003c*/ 	.word	0xffffffff


	//----- nvinfo : EIATTR_COOP_GROUP_INSTR_OFFSETS
	.align		4
.L_928:
        /*0040*/ 	.byte	0x04, 0x28
        /*0042*/ 	.short	(.L_930 - .L_929)


	//   ....[0]....
.L_929:
        /*0044*/ 	.word	0x00001500


	//   ....[1]....
        /*0048*/ 	.word	0x00001550


	//   ....[2]....
        /*004c*/ 	.word	0x000015d0


	//   ....[3]....
        /*0050*/ 	.word	0x000015f0


	//   ....[4]....
        /*0054*/ 	.word	0x00001610


	//   ....[5]....
        /*0058*/ 	.word	0x00001630


	//----- nvinfo : EIATTR_EXIT_INSTR_OFFSETS
	.align		4
.L_930:
        /*005c*/ 	.byte	0x04, 0x1c
        /*005e*/ 	.short	(.L_932 - .L_931)


	//   ....[0]....
.L_931:
        /*0060*/ 	.word	0x00000100


	//   ....[1]....
        /*0064*/ 	.word	0x00001760


	//----- nvinfo : EIATTR_CRS_STACK_SIZE
	.align		4
.L_932:
        /*0068*/ 	.byte	0x04, 0x1e
        /*006a*/ 	.short	(.L_934 - .L_933)
.L_933:
        /*006c*/ 	.word	0x00000000


	//----- nvinfo : EIATTR_CBANK_PARAM_SIZE
	.align		4
.L_934:
        /*0070*/ 	.byte	0x03, 0x19
        /*0072*/ 	.short	0x0280


	//----- nvinfo : EIATTR_PARAM_CBANK
	.align		4
        /*0074*/ 	.byte	0x04, 0x0a
        /*0076*/ 	.short	(.L_936 - .L_935)
	.align		4
.L_935:
        /*0078*/ 	.word	index@(.nv.constant0._ZN5flash25flash_bwd_dot_do_o_kernelILb1E23Flash_bwd_kernel_traitsILi128ELi64ELi128ELi8ELi2ELi4ELi2ELb0ELb0EN7cutlass6half_tE19Flash_kernel_traitsILi128ELi64ELi128ELi8ES3_EEEEvNS_16Flash_bwd_paramsE)
        /*007c*/ 	.short	0x0210
        /*007e*/ 	.short	0x0280


	//----- nvinfo : EIATTR_SW_WAR
	.align		4
.L_936:
        /*0080*/ 	.byte	0x04, 0x36
        /*0082*/ 	.short	(.L_938 - .L_937)
.L_937:
        /*0084*/ 	.word	0x00000008
.L_938:


//--------------------- .nv.callgraph             --------------------------
	.section	.nv.callgraph,"",@"SHT_CUDA_CALLGRAPH"
	.align	4
	.sectionentsize	8
	.align		4
        /*0000*/ 	.word	0x00000000
	.align		4
        /*0004*/ 	.word	0xffffffff
	.align		4
        /*0008*/ 	.word	0x00000000
	.align		4
        /*000c*/ 	.word	0xfffffffe
	.align		4
        /*0010*/ 	.word	0x00000000
	.align		4
        /*0014*/ 	.word	0xfffffffd
	.align		4
        /*0018*/ 	.word	0x00000000
	.align		4
        /*001c*/ 	.word	0xfffffffc


//--------------------- .nv.constant4             --------------------------
	.section	.nv.constant4,"a",@progbits
	.align	8
	.align		8
.nv.constant4:
        /*0000*/ 	.dword	_ZN66_INTERNAL_b1c42276_30_flash_bwd_hdim128_fp16_sm80_cu_ea41c527_29464cuda3std3__45__cpo5beginE
	.align		8
        /*0008*/ 	.dword	_ZN66_INTERNAL_b1c42276_30_flash_bwd_hdim128_fp16_sm80_cu_ea41c527_29464cuda3std3__45__cpo3endE
	.align		8
        /*0010*/ 	.dword	_ZN66_INTERNAL_b1c42276_30_flash_bwd_hdim128_fp16_sm80_cu_ea41c527_29464cuda3std3__45__cpo6cbeginE
	.align		8
        /*0018*/ 	.dword	_ZN66_INTERNAL_b1c42276_30_flash_bwd_hdim128_fp16_sm80_cu_ea41c527_29464cuda3std3__45__cpo4cendE
	.align		8
        /*0020*/ 	.dword	_ZN66_INTERNAL_b1c42276_30_flash_bwd_hdim128_fp16_sm80_cu_ea41c527_29464cuda3std3__468_GLOBAL__N__b1c42276_30_flash_bwd_hdim128_fp16_sm80_cu_ea41c527_29466ignoreE
	.align		8
        /*0028*/ 	.dword	_ZN66_INTERNAL_b1c42276_30_flash_bwd_hdim128_fp16_sm80_cu_ea41c527_29464cuda3std3__419piecewise_constructE
	.align		8
        /*0030*/ 	.dword	_ZN66_INTERNAL_b1c42276_30_flash_bwd_hdim128_fp16_sm80_cu_ea41c527_29464cuda3std3__48in_placeE
	.align		8
        /*0038*/ 	.dword	_ZN66_INTERNAL_b1c42276_30_flash_bwd_hdim128_fp16_sm80_cu_ea41c527_29464cuda3std6ranges3__45__cpo4swapE
	.align		8
        /*0040*/ 	.dword	_ZN66_INTERNAL_b1c42276_30_flash_bwd_hdim128_fp16_sm80_cu_ea41c527_29464cuda3std6ranges3__45__cpo9iter_moveE
	.align		8
        /*0048*/ 	.dword	_ZN66_INTERNAL_b1c42276_30_flash_bwd_hdim128_fp16_sm80_cu_ea41c527_29464cute7productE
	.align		8
        /*0050*/ 	.dword	_ZN66_INTERNAL_b1c42276_30_flash_bwd_hdim128_fp16_sm80_cu_ea41c527_29464cute1_E


//--------------------- .text._ZN5flash44flash_bwd_dq_dk_dv_loop_seqk_parallel_kernelI23Flash_bwd_kernel_traitsILi128ELi64ELi64ELi8ELi4ELi2ELi2ELb1ELb0EN7cutlass6half_tE19Flash_kernel_traitsILi128ELi64ELi64ELi8ES3_EELb0ELb0ELb0ELb0ELb0ELb1ELb0EEEvNS_16Flash_bwd_paramsE --------------------------
	.section	.text._ZN5flash44flash_bwd_dq_dk_dv_loop_seqk_parallel_kernelI23Flash_bwd_kernel_traitsILi128ELi64ELi64ELi8ELi4ELi2ELi2ELb1ELb0EN7cutlass6half_tE19Flash_kernel_traitsILi128ELi64ELi64ELi8ES3_EELb0ELb0ELb0ELb0ELb0ELb1ELb0EEEvNS_16Flash_bwd_paramsE,"ax",@progbits
	.align	128
        .global         _ZN5flash44flash_bwd_dq_dk_dv_loop_seqk_parallel_kernelI23Flash_bwd_kernel_traitsILi128ELi64ELi64ELi8ELi4ELi2ELi2ELb1ELb0EN7cutlass6half_tE19Flash_kernel_traitsILi128ELi64ELi64ELi8ES3_EELb0ELb0ELb0ELb0ELb0ELb1ELb0EEEvNS_16Flash_bwd_paramsE
        .type           _ZN5flash44flash_bwd_dq_dk_dv_loop_seqk_parallel_kernelI23Flash_bwd_kernel_traitsILi128ELi64ELi64ELi8ELi4ELi2ELi2ELb1ELb0EN7cutlass6half_tE19Flash_kernel_traitsILi128ELi64ELi64ELi8ES3_EELb0ELb0ELb0ELb0ELb0ELb1ELb0EEEvNS_16Flash_bwd_paramsE,@function
        .size           _ZN5flash44flash_bwd_dq_dk_dv_loop_seqk_parallel_kernelI23Flash_bwd_kernel_traitsILi128ELi64ELi64ELi8ELi4ELi2ELi2ELb1ELb0EN7cutlass6half_tE19Flash_kernel_traitsILi128ELi64ELi64ELi8ES3_EELb0ELb0ELb0ELb0ELb0ELb1ELb0EEEvNS_16Flash_bwd_paramsE,(.L_x_2050 - _ZN5flash44flash_bwd_dq_dk_dv_loop_seqk_parallel_kernelI23Flash_bwd_kernel_traitsILi128ELi64ELi64ELi8ELi4ELi2ELi2ELb1ELb0EN7cutlass6half_tE19Flash_kernel_traitsILi128ELi64ELi64ELi8ES3_EELb0ELb0ELb0ELb0ELb0ELb1ELb0EEEvNS_16Flash_bwd_paramsE)
        .other          _ZN5flash44flash_bwd_dq_dk_dv_loop_seqk_parallel_kernelI23Flash_bwd_kernel_traitsILi128ELi64ELi64ELi8ELi4ELi2ELi2ELb1ELb0EN7cutlass6half_tE19Flash_kernel_traitsILi128ELi64ELi64ELi8ES3_EELb0ELb0ELb0ELb0ELb0ELb1ELb0EEEvNS_16Flash_bwd_paramsE,@"STO_CUDA_ENTRY STV_DEFAULT"
_ZN5flash44flash_bwd_dq_dk_dv_loop_seqk_parallel_kernelI23Flash_bwd_kernel_traitsILi128ELi64ELi64ELi8ELi4ELi2ELi2ELb1ELb0EN7cutlass6half_tE19Flash_kernel_traitsILi128ELi64ELi64ELi8ES3_EELb0ELb0ELb0ELb0ELb0ELb1ELb0EEEvNS_16Flash_bwd_paramsE:
.text._ZN5flash44flash_bwd_dq_dk_dv_loop_seqk_parallel_kernelI23Flash_bwd_kernel_traitsILi128ELi64ELi64ELi8ELi4ELi2ELi2ELb1ELb0EN7cutlass6half_tE19Flash_kernel_traitsILi128ELi64ELi64ELi8ES3_EELb0ELb0ELb0ELb0ELb0ELb1ELb0EEEvNS_16Flash_bwd_paramsE:
[----:B------:R-:W1:Y:S01]  /*0000*/  LDC R1, c[0x0][0x28] ;  /* 0x00000a00ff017b82 */ /* 0x000e620000000800 */
[----:B------:R-:W2:Y:S01]  /*0010*/  S2R R238, SR_CTAID.X ;  /* 0x0000000000ee7919 */ /* 0x000ea20000002500 */
[----:B------:R-:W-:Y:S01]  /*0020*/  ULDC UR5, c[0x0][0x2c8] ;  /* 0x0000b20000057ab9 */ /* 0x000fe20000000800 */
[----:B-1----:R-:W-:Y:S01]  /*0030*/  IADD3 R1, R1, -0x8, RZ ;  /* 0xfffffff801017810 */ /* 0x002fe20007ffe0ff */
[----:B------:R-:W-:-:S04]  /*0040*/  UIADD3 UR5, UR5, 0x3f, URZ ;  /* 0x0000003f05057890 */ /* 0x000fc8000fffe03f */
[----:B------:R-:W-:-:S04]  /*0050*/  USHF.R.S32.HI UR4, URZ, 0x1f, UR5 ;  /* 0x0000001f3f047899 */ /* 0x000fc80008011405 */
[----:B------:R-:W-:-:S04]  /*0060*/  ULEA.HI UR4, UR4, UR5, URZ, 0x6 ;  /* 0x0000000504047291 */ /* 0x000fc8000f8f303f */
[----:B------:R-:W-:-:S06]  /*0070*/  USHF.R.S32.HI UR14, URZ, 0x6, UR4 ;  /* 0x000000063f0e7899 */ /* 0x000fcc0008011404 */
[----:B--2---:R-:W-:-:S13]  /*0080*/  ISETP.GE.AND P0, PT, R238, UR14, PT ;  /* 0x0000000eee007c0c */ /* 0x004fda000bf06270 */
[----:B------:R-:W-:Y:S05]  /*0090*/  @P0 EXIT ;  /* 0x000000000000094d */ /* 0x000fea0003800000 */
[----:B------:R-:W1:Y:S01]  /*00a0*/  S2R R14, SR_TID.X ;  /* 0x00000000000e7919 */ /* 0x000e620000002100 */
[----:B------:R-:W2:Y:S01]  /*00b0*/  S2UR UR5, SR_CgaCtaId ;  /* 0x00000000000579c3 */ /* 0x000ea20000008800 */
[----:B------:R-:W-:Y:S01]  /*00c0*/  UMOV UR4, 0x400 ;  /* 0x0000040000047882 */ /* 0x000fe20000000000 */
[----:B------:R-:W-:Y:S01]  /*00d0*/  IMAD.MOV.U32 R177, RZ, RZ, 0x40 ;  /* 0x00000040ffb17424 */ /* 0x000fe200078e00ff */
[----:B------:R-:W3:Y:S01]  /*00e0*/  S2R R252, SR_CTAID.Y ;  /* 0x0000000000fc7919 */ /* 0x000ee20000002600 */
[----:B------:R-:W-:Y:S01]  /*00f0*/  IMAD.MOV.U32 R215, RZ, RZ, -0x10 ;  /* 0xfffffff0ffd77424 */ /* 0x000fe200078e00ff */
[----:B------:R-:W-:Y:S01]  /*0100*/  ULDC.64 UR16, c[0x0][0x208] ;  /* 0x0000820000107ab9 */ /* 0x000fe20000000a00 */
[----:B------:R-:W-:Y:S01]  /*0110*/  ULDC.64 UR12, c[0x0][0x300] ;  /* 0x0000c000000c7ab9 */ /* 0x000fe20000000a00 */
[----:B--2---:R-:W-:-:S04]  /*0120*/  ULEA UR5, UR5, UR4, 0x18 ;  /* 0x0000000405057291 */ /* 0x004fc8000f8ec03f */
[----:B------:R-:W-:Y:S02]  /*0130*/  UIADD3 UR4, UR5, 0x10000, URZ ;  /* 0x0001000005047890 */ /* 0x000fe4000fffe03f */
[----:B------:R-:W-:Y:S01]  /*0140*/  UIADD3 UR6, UR5, 0xc000, URZ ;  /* 0x0000c00005067890 */ /* 0x000fe2000fffe03f */
[----:B-1----:R-:W-:Y:S01]  /*0150*/  SHF.R.S32.HI R13, RZ, 0x1f, R14 ;  /* 0x0000001fff0d7819 */ /* 0x002fe2000001140e */
[----:B------:R-:W-:-:S03]  /*0160*/  IMAD.SHL.U32 R244, R14, 0x2, RZ ;  /* 0x000000020ef47824 */ /* 0x000fc600078e00ff */
[CC--:B------:R-:W-:Y:S02]  /*0170*/  LEA.HI R2, R13.reuse, R14.reuse, RZ, 0x5 ;  /* 0x0000000e0d027211 */ /* 0x0c0fe400078f28ff */
[----:B------:R-:W-:Y:S02]  /*0180*/  LEA.HI R7, R13, R14, RZ, 0x4 ;  /* 0x0000000e0d077211 */ /* 0x000fe400078f20ff */
[--C-:B------:R-:W-:Y:S02]  /*0190*/  SHF.R.S32.HI R0, RZ, 0x5, R2.reuse ;  /* 0x00000005ff007819 */ /* 0x100fe40000011402 */
[----:B------:R-:W-:Y:S02]  /*01a0*/  SHF.R.S32.HI R3, RZ, 0x1f, R2 ;  /* 0x0000001fff037819 */ /* 0x000fe40000011402 */
[-C--:B------:R-:W-:Y:S02]  /*01b0*/  LEA.HI R2, R2, R0.reuse, RZ, 0x1 ;  /* 0x0000000002027211 */ /* 0x080fe400078f08ff */
[----:B------:R-:W-:-:S02]  /*01c0*/  LEA.HI R3, R3, R0, RZ, 0x2 ;  /* 0x0000000003037211 */ /* 0x000fc400078f10ff */
[----:B------:R-:W-:Y:S02]  /*01d0*/  SHF.R.S32.HI R6, RZ, 0x4, R7 ;  /* 0x00000004ff067819 */ /* 0x000fe40000011407 */
[----:B------:R-:W-:Y:S02]  /*01e0*/  LEA.HI R16, R13, R14, RZ, 0x2 ;  /* 0x0000000e0d107211 */ /* 0x000fe400078f10ff */
[----:B------:R-:W-:Y:S02]  /*01f0*/  LOP3.LUT R2, R2, 0xfffffffe, RZ, 0xc0, !PT ;  /* 0xfffffffe02027812 */ /* 0x000fe400078ec0ff */
[----:B------:R-:W-:Y:S02]  /*0200*/  LOP3.LUT R3, R3, 0xfffffffc, RZ, 0xc0, !PT ;  /* 0xfffffffc03037812 */ /* 0x000fe400078ec0ff */
[----:B------:R-:W-:Y:S01]  /*0210*/  LEA.HI R4, R7, R6, RZ, 0x1 ;  /* 0x0000000607047211 */ /* 0x000fe200078f08ff */
[C---:B------:R-:W-:Y:S01]  /*0220*/  IMAD.IADD R186, R0.reuse, 0x1, -R2 ;  /* 0x0000000100ba7824 */ /* 0x040fe200078e0a02 */
[----:B------:R-:W-:Y:S01]  /*0230*/  LEA.HI R17, R13, R14, RZ, 0x3 ;  /* 0x0000000e0d117211 */ /* 0x000fe200078f18ff */
[----:B------:R-:W-:Y:S01]  /*0240*/  IMAD.IADD R15, R0, 0x1, -R3 ;  /* 0x00000001000f7824 */ /* 0x000fe200078e0a03 */
[----:B------:R-:W-:-:S02]  /*0250*/  SHF.R.S32.HI R8, RZ, 0x2, R16 ;  /* 0x00000002ff087819 */ /* 0x000fc40000011410 */
[----:B------:R-:W-:Y:S02]  /*0260*/  SHF.R.S32.HI R5, RZ, 0x1f, R16 ;  /* 0x0000001fff057819 */ /* 0x000fe40000011410 */
[----:B------:R-:W-:Y:S02]  /*0270*/  LOP3.LUT R2, R4, 0xfffffffe, RZ, 0xc0, !PT ;  /* 0xfffffffe04027812 */ /* 0x000fe400078ec0ff */
[----:B------:R-:W-:Y:S02]  /*0280*/  LEA.HI R0, R5, R8, RZ, 0x3 ;  /* 0x0000000805007211 */ /* 0x000fe400078f18ff */
[----:B------:R-:W-:Y:S01]  /*0290*/  SHF.R.S32.HI R236, RZ, 0x3, R17 ;  /* 0x00000003ffec7819 */ /* 0x000fe20000011411 */
[----:B------:R-:W-:Y:S01]  /*02a0*/  IMAD.IADD R10, R6, 0x1, -R2 ;  /* 0x00000001060a7824 */ /* 0x000fe200078e0a02 */
[----:B------:R-:W-:Y:S02]  /*02b0*/  LOP3.LUT R4, R17, 0xfffffff8, RZ, 0xc0, !PT ;  /* 0xfffffff811047812 */ /* 0x000fe400078ec0ff */
[----:B------:R-:W-:Y:S01]  /*02c0*/  LOP3.LUT R2, R0, 0xfffffff8, RZ, 0xc0, !PT ;  /* 0xfffffff800027812 */ /* 0x000fe200078ec0ff */
[----:B------:R-:W-:-:S02]  /*02d0*/  IMAD.SHL.U32 R3, R236, 0x40, RZ ;  /* 0x00000040ec037824 */ /* 0x000fc400078e00ff */
[----:B------:R-:W-:Y:S01]  /*02e0*/  IMAD.IADD R0, R14, 0x1, -R4 ;  /* 0x000000010e007824 */ /* 0x000fe200078e0a04 */
[----:B------:R-:W-:Y:S01]  /*02f0*/  LOP3.LUT R4, R7, 0xfffffff0, RZ, 0xc0, !PT ;  /* 0xfffffff007047812 */ /* 0x000fe200078ec0ff */
[----:B------:R-:W-:Y:S01]  /*0300*/  IMAD.IADD R7, R8, 0x1, -R2 ;  /* 0x0000000108077824 */ /* 0x000fe200078e0a02 */
[----:B------:R-:W-:Y:S01]  /*0310*/  LOP3.LUT R2, R3, 0x1c0, RZ, 0xc0, !PT ;  /* 0x000001c003027812 */ /* 0x000fe200078ec0ff */
[C---:B------:R-:W-:Y:S01]  /*0320*/  IMAD.SHL.U32 R246, R0.reuse, 0x8, RZ ;  /* 0x0000000800f67824 */ /* 0x040fe200078e00ff */
[----:B------:R-:W-:Y:S01]  /*0330*/  LOP3.LUT P4, RZ, R0, 0x2, RZ, 0xc0, !PT ;  /* 0x0000000200ff7812 */ /* 0x000fe2000788c0ff */
[----:B------:R-:W-:Y:S01]  /*0340*/  IMAD.IADD R3, R14, 0x1, -R4 ;  /* 0x000000010e037824 */ /* 0x000fe200078e0a04 */
[----:B------:R-:W-:Y:S02]  /*0350*/  SHF.R.U32.HI R4, RZ, 0x3, R2 ;  /* 0x00000003ff047819 */ /* 0x000fe40000011602 */
[----:B------:R-:W-:Y:S02]  /*0360*/  LOP3.LUT R2, R2, 0x38, R246, 0xf8, !PT ;  /* 0x0000003802027812 */ /* 0x000fe400078ef8f6 */
[----:B------:R-:W-:-:S02]  /*0370*/  SHF.R.S32.HI R5, RZ, 0x1f, R3 ;  /* 0x0000001fff057819 */ /* 0x000fc40000011403 */
[C---:B------:R-:W-:Y:S01]  /*0380*/  LOP3.LUT P3, RZ, R0.reuse, 0x4, RZ, 0xc0, !PT ;  /* 0x0000000400ff7812 */ /* 0x040fe2000786c0ff */
[----:B------:R-:W-:Y:S01]  /*0390*/  IMAD.SHL.U32 R0, R0, 0x40, RZ ;  /* 0x0000004000007824 */ /* 0x000fe200078e00ff */
[----:B------:R-:W-:Y:S02]  /*03a0*/  LEA.HI R11, R5, R3, RZ, 0x3 ;  /* 0x00000003050b7211 */ /* 0x000fe400078f18ff */
[----:B------:R-:W-:Y:S01]  /*03b0*/  LOP3.LUT R9, R2, R4, RZ, 0x3c, !PT ;  /* 0x0000000402097212 */ /* 0x000fe200078e3cff */
[----:B------:R-:W-:Y:S01]  /*03c0*/  IMAD.SHL.U32 R2, R186, 0x10, RZ ;  /* 0x00000010ba027824 */ /* 0x000fe200078e00ff */
[----:B------:R-:W-:Y:S02]  /*03d0*/  LOP3.LUT R0, R0, 0x1c0, RZ, 0xc0, !PT ;  /* 0x000001c000007812 */ /* 0x000fe400078ec0ff */
[----:B------:R-:W-:Y:S02]  /*03e0*/  LOP3.LUT R5, R11, 0xfffffff8, RZ, 0xc0, !PT ;  /* 0xfffffff80b057812 */ /* 0x000fe400078ec0ff */
[----:B------:R-:W-:-:S02]  /*03f0*/  LEA.HI R4, R13, R14, RZ, 0x7 ;  /* 0x0000000e0d047211 */ /* 0x000fc400078f38ff */
[C---:B------:R-:W-:Y:S01]  /*0400*/  LOP3.LUT R192, R0.reuse, 0x8, R17, 0xf8, !PT ;  /* 0x0000000800c07812 */ /* 0x040fe200078ef811 */
[----:B------:R-:W-:Y:S01]  /*0410*/  IMAD.IADD R12, R3, 0x1, -R5 ;  /* 0x00000001030c7824 */ /* 0x000fe200078e0a05 */
[----:B------:R-:W-:Y:S02]  /*0420*/  LOP3.LUT R6, R0, 0x10, R2, 0xf8, !PT ;  /* 0x0000001000067812 */ /* 0x000fe400078ef802 */
[----:B------:R-:W-:Y:S02]  /*0430*/  SHF.R.U32.HI R178, RZ, 0x3, R0 ;  /* 0x00000003ffb27819 */ /* 0x000fe40000011600 */
[----:B------:R-:W-:Y:S01]  /*0440*/  SHF.R.S32.HI R8, RZ, 0x7, R4 ;  /* 0x00000007ff087819 */ /* 0x000fe20000011404 */
[----:B------:R-:W-:Y:S01]  /*0450*/  IMAD.SHL.U32 R4, R10, 0x200, RZ ;  /* 0x000002000a047824 */ /* 0x000fe200078e00ff */
[----:B------:R-:W-:Y:S02]  /*0460*/  LOP3.LUT R0, R7, 0x1, RZ, 0xc0, !PT ;  /* 0x0000000107007812 */ /* 0x000fe400078ec0ff */
[----:B------:R-:W-:Y:S01]  /*0470*/  LEA.HI R5, R13, R14, RZ, 0x6 ;  /* 0x0000000e0d057211 */ /* 0x000fe200078f30ff */
[----:B------:R-:W-:Y:S01]  /*0480*/  IMAD R2, R8, 0x800, R4 ;  /* 0x0000080008027824 */ /* 0x000fe200078e0204 */
[----:B------:R-:W-:-:S02]  /*0490*/  LOP3.LUT R192, R192, R178, RZ, 0x3c, !PT ;  /* 0x000000b2c0c07212 */ /* 0x000fc400078e3cff */
[----:B------:R-:W-:Y:S02]  /*04a0*/  ISETP.NE.U32.AND P0, PT, R0, 0x1, PT ;  /* 0x000000010000780c */ /* 0x000fe40003f05070 */
[----:B------:R-:W-:Y:S01]  /*04b0*/  LOP3.LUT R3, R6, 0x8, R17, 0xf8, !PT ;  /* 0x0000000806037812 */ /* 0x000fe200078ef811 */
[----:B------:R-:W-:Y:S01]  /*04c0*/  IMAD.IADD R192, R2, 0x1, R192 ;  /* 0x0000000102c07824 */ /* 0x000fe200078e02c0 */
[----:B------:R-:W-:Y:S01]  /*04d0*/  SHF.R.S32.HI R0, RZ, 0x6, R5 ;  /* 0x00000006ff007819 */ /* 0x000fe20000011405 */
[----:B------:R-:W-:Y:S01]  /*04e0*/  IMAD.SHL.U32 R5, R10, 0x20, RZ ;  /* 0x000000200a057824 */ /* 0x000fe200078e00ff */
[----:B------:R-:W-:Y:S01]  /*04f0*/  LOP3.LUT R178, R4, R3, R178, 0xf6, !PT ;  /* 0x0000000304b27212 */ /* 0x000fe200078ef6b2 */
[----:B------:R-:W-:Y:S01]  /*0500*/  IMAD.SHL.U32 R4, R8, 0x20, RZ ;  /* 0x0000002008047824 */ /* 0x000fe200078e00ff */
[----:B------:R-:W-:Y:S01]  /*0510*/  LOP3.LUT R3, R16, 0x7ffffffc, RZ, 0xc0, !PT ;  /* 0x7ffffffc10037812 */ /* 0x000fe200078ec0ff */
[C---:B------:R-:W-:Y:S01]  /*0520*/  IMAD R18, R0.reuse, 0x200, R9 ;  /* 0x0000020000127824 */ /* 0x040fe200078e0209 */
[C---:B------:R-:W-:Y:S01]  /*0530*/  R2P PR, R7.reuse, 0x6 ;  /* 0x0000000607007804 */ /* 0x040fe20000000000 */
[----:B------:R-:W-:Y:S01]  /*0540*/  IMAD.SHL.U32 R2, R0, 0x8, RZ ;  /* 0x0000000800027824 */ /* 0x000fe200078e00ff */
[----:B------:R-:W-:Y:S01]  /*0550*/  LOP3.LUT R244, R4, 0x6, R244, 0xf8, !PT ;  /* 0x0000000604f47812 */ /* 0x000fe200078ef8f4 */
[----:B------:R-:W-:Y:S01]  /*0560*/  IMAD.SHL.U32 R0, R7, 0x40, RZ ;  /* 0x0000004007007824 */ /* 0x000fe200078e00ff */
[----:B------:R1:W-:Y:S01]  /*0570*/  STL [R1], R18 ;  /* 0x0000001201007387 */ /* 0x0003e20000100800 */
[----:B------:R-:W-:Y:S01]  /*0580*/  IMAD.IADD R3, R14, 0x1, -R3 ;  /* 0x000000010e037824 */ /* 0x000fe200078e0a03 */
[----:B------:R-:W-:Y:S01]  /*0590*/  LOP3.LUT R2, R2, 0x18, RZ, 0xc0, !PT ;  /* 0x0000001802027812 */ /* 0x000fe200078ec0ff */
[----:B------:R-:W-:Y:S01]  /*05a0*/  IMAD.SHL.U32 R6, R12, 0x40, RZ ;  /* 0x000000400c067824 */ /* 0x000fe200078e00ff */
[----:B------:R-:W-:Y:S01]  /*05b0*/  LOP3.LUT R0, R0, 0x1c0, RZ, 0xc0, !PT ;  /* 0x000001c000007812 */ /* 0x000fe200078ec0ff */
[----:B------:R-:W-:Y:S01]  /*05c0*/  IMAD.SHL.U32 R7, R3, 0x2, RZ ;  /* 0x0000000203077824 */ /* 0x000fe200078e00ff */
[----:B------:R-:W-:Y:S01]  /*05d0*/  LOP3.LUT R8, R2, 0x20, R5, 0xf8, !PT ;  /* 0x0000002002087812 */ /* 0x000fe200078ef805 */
[----:B------:R-:W-:Y:S01]  /*05e0*/  IMAD.SHL.U32 R5, R11, 0x40, RZ ;  /* 0x000000400b057824 */ /* 0x000fe200078e00ff */
[----:B------:R-:W-:-:S02]  /*05f0*/  SHF.R.U32.HI R3, RZ, 0x3, R0 ;  /* 0x00000003ff037819 */ /* 0x000fc40000011600 */
[----:B------:R-:W-:Y:S02]  /*0600*/  LOP3.LUT R4, R0, 0x20, R4, 0xf8, !PT ;  /* 0x0000002000047812 */ /* 0x000fe400078ef804 */
[----:B------:R-:W-:Y:S02]  /*0610*/  LOP3.LUT R9, R3, R0, R2, 0x1e, !PT ;  /* 0x0000000003097212 */ /* 0x000fe400078e1e02 */
[----:B------:R-:W-:Y:S01]  /*0620*/  LOP3.LUT R0, R4, R3, RZ, 0x3c, !PT ;  /* 0x0000000304007212 */ /* 0x000fe200078e3cff */
[----:B------:R-:W-:Y:S01]  /*0630*/  IMAD R4, R15, 0x400, R7 ;  /* 0x000004000f047824 */ /* 0x000fe200078e0207 */
[----:B------:R-:W-:Y:S01]  /*0640*/  LOP3.LUT R3, R6, 0x1c0, RZ, 0xc0, !PT ;  /* 0x000001c006037812 */ /* 0x000fe200078ec0ff */
[----:B------:R-:W-:Y:S01]  /*0650*/  IMAD.SHL.U32 R6, R10, 0x8, RZ ;  /* 0x000000080a067824 */ /* 0x000fe200078e00ff */
[----:B------:R-:W-:Y:S01]  /*0660*/  SEL R177, R177, 0xffffffc0, !P3 ;  /* 0xffffffc0b1b17807 */ /* 0x000fe20005800000 */
[----:B------:R-:W-:Y:S01]  /*0670*/  IMAD.IADD R214, R4, 0x1, R0 ;  /* 0x0000000104d67824 */ /* 0x000fe200078e0200 */
[----:B------:R-:W-:-:S02]  /*0680*/  SHF.R.U32.HI R2, RZ, 0x3, R3 ;  /* 0x00000003ff027819 */ /* 0x000fc40000011603 */
[----:B------:R-:W-:Y:S02]  /*0690*/  LOP3.LUT R6, R3, 0x8, R6, 0xf8, !PT ;  /* 0x0000000803067812 */ /* 0x000fe400078ef806 */
[----:B------:R-:W-:Y:S01]  /*06a0*/  LOP3.LUT R0, R5, 0xfffffe00, RZ, 0xc0, !PT ;  /* 0xfffffe0005007812 */ /* 0x000fe200078ec0ff */
[----:B------:R-:W-:Y:S01]  /*06b0*/  IMAD R5, R186, 0x400, R7 ;  /* 0x00000400ba057824 */ /* 0x000fe200078e0207 */
[----:B------:R-:W-:Y:S02]  /*06c0*/  LOP3.LUT R3, R2, R8, R3, 0x1e, !PT ;  /* 0x0000000802037212 */ /* 0x000fe400078e1e03 */
[----:B------:R-:W-:Y:S01]  /*06d0*/  LOP3.LUT R2, R6, R2, RZ, 0x3c, !PT ;  /* 0x0000000206027212 */ /* 0x000fe200078e3cff */
[--C-:B------:R-:W-:Y:S01]  /*06e0*/  IMAD R4, R15, 0x400, R0.reuse ;  /* 0x000004000f047824 */ /* 0x100fe200078e0200 */
[----:B------:R-:W-:Y:S01]  /*06f0*/  LOP3.LUT R191, R3, R0, RZ, 0xfc, !PT ;  /* 0x0000000003bf7212 */ /* 0x000fe200078efcff */
[----:B------:R-:W-:Y:S01]  /*0700*/  IMAD R186, R186, 0x400, R0 ;  /* 0x00000400baba7824 */ /* 0x000fe200078e0200 */
[----:B------:R-:W-:Y:S01]  /*0710*/  LEA R0, R192, UR4, 0x1 ;  /* 0x00000004c0007c11 */ /* 0x000fe2000f8e08ff */
[----:B------:R-:W-:Y:S01]  /*0720*/  IMAD.IADD R190, R4, 0x1, R2 ;  /* 0x0000000104be7824 */ /* 0x000fe200078e0202 */
[----:B------:R-:W-:Y:S01]  /*0730*/  LEA R214, R214, UR5, 0x1 ;  /* 0x00000005d6d67c11 */ /* 0x000fe2000f8e08ff */
[----:B------:R-:W-:Y:S01]  /*0740*/  IMAD.IADD R186, R2, 0x1, R186 ;  /* 0x0000000102ba7824 */ /* 0x000fe200078e02ba */
[----:B------:R-:W-:Y:S01]  /*0750*/  SEL R215, R215, 0x10, !P0 ;  /* 0x00000010d7d77807 */ /* 0x000fe20004000000 */
[----:B------:R-:W-:Y:S01]  /*0760*/  IMAD.MOV.U32 R2, RZ, RZ, 0x20 ;  /* 0x00000020ff027424 */ /* 0x000fe200078e00ff */
[----:B------:R-:W-:Y:S01]  /*0770*/  LEA R178, R178, UR5, 0x1 ;  /* 0x00000005b2b27c11 */ /* 0x000fe2000f8e08ff */
[----:B------:R-:W-:Y:S01]  /*0780*/  IMAD.IADD R5, R5, 0x1, R9 ;  /* 0x0000000105057824 */ /* 0x000fe200078e0209 */
[----:B------:R-:W-:Y:S01]  /*0790*/  LEA R204, R18, UR5, 0x1 ;  /* 0x0000000512cc7c11 */ /* 0x000fe2000f8e08ff */
[----:B------:R-:W-:Y:S01]  /*07a0*/  VIADD R213, R214, 0x20 ;  /* 0x00000020d6d57836 */ /* 0x000fe20000000000 */
[----:B------:R-:W-:Y:S01]  /*07b0*/  SEL R2, R2, 0xffffffe0, !P4 ;  /* 0xffffffe002027807 */ /* 0x000fe20006000000 */
[----:B------:R-:W-:Y:S01]  /*07c0*/  @P1 VIADD R213, R214, 0xffffffe0 ;  /* 0xffffffe0d6d51836 */ /* 0x000fe20000000000 */
[----:B------:R-:W-:Y:S01]  /*07d0*/  LEA R242, R5, UR6, 0x1 ;  /* 0x0000000605f27c11 */ /* 0x000fe2000f8e08ff */
[----:B------:R-:W-:Y:S01]  /*07e0*/  IMAD.IADD R180, R0, 0x1, R177 ;  /* 0x0000000100b47824 */ /* 0x000fe200078e02b1 */
[----:B------:R-:W-:Y:S01]  /*07f0*/  IADD3 R184, R2, -0x4000, R0 ;  /* 0xffffc00002b87810 */ /* 0x000fe20007ffe000 */
[----:B------:R-:W-:Y:S01]  /*0800*/  IMAD.IADD R216, R214, 0x1, R215 ;  /* 0x00000001d6d87824 */ /* 0x000fe200078e02d7 */
[----:B------:R-:W-:Y:S01]  /*0810*/  LEA R186, R186, UR4, 0x1 ;  /* 0x00000004baba7c11 */ /* 0x000fe2000f8e08ff */
[----:B------:R-:W-:-:S02]  /*0820*/  VIADD R243, R242, 0x40 ;  /* 0x00000040f2f37836 */ /* 0x000fc40000000000 */
[C---:B------:R-:W-:Y:S02]  /*0830*/  IMAD.IADD R184, R177.reuse, 0x1, R184 ;  /* 0x00000001b1b87824 */ /* 0x040fe400078e02b8 */
[----:B------:R-:W-:Y:S02]  /*0840*/  IMAD.IADD R183, R0, 0x1, R2 ;  /* 0x0000000100b77824 */ /* 0x000fe400078e0202 */
[----:B------:R-:W-:Y:S02]  /*0850*/  IMAD.IADD R177, R177, 0x1, R178 ;  /* 0x00000001b1b17824 */ /* 0x000fe400078e02b2 */
[----:B------:R-:W-:Y:S02]  /*0860*/  @P2 VIADD R243, R242, 0xffffffc0 ;  /* 0xffffffc0f2f32836 */ /* 0x000fe40000000000 */
[----:B-1-3--:R-:W-:-:S07]  /*0870*/  IMAD.IADD R215, R215, 0x1, R213 ;  /* 0x00000001d7d77824 */ /* 0x00afce00078e02d5 */
.L_x_28:
[----:B-123--:R-:W1:Y:S01]  /*0880*/  LDC.64 R2, c[0x0][0x2f0] ;  /* 0x0000bc00ff027b82 */ /* 0x00ee620000000a00 */
[C---:B------:R-:W-:Y:S01]  /*0890*/  IMAD.SHL.U32 R12, R252.reuse, 0x4, RZ ;  /* 0x00000004fc0c7824 */ /* 0x040fe200078e00ff */
[----:B------:R-:W-:Y:S01]  /*08a0*/  SHF.R.S32.HI R18, RZ, 0x1f, R252 ;  /* 0x0000001fff127819 */ /* 0x000fe200000114fc */
[----:B------:R-:W-:Y:S01]  /*08b0*/  IMAD.MOV.U32 R0, RZ, RZ, -0x1 ;  /* 0xffffffffff007424 */ /* 0x000fe200078e00ff */
[----:B------:R-:W-:Y:S02]  /*08c0*/  ISETP.NE.U32.AND P3, PT, RZ, UR12, PT ;  /* 0x0000000cff007c0c */ /* 0x000fe4000bf65070 */
[----:B------:R-:W-:Y:S02]  /*08d0*/  SHF.L.U64.HI R11, R252, 0x2, R18 ;  /* 0x00000002fc0b7819 */ /* 0x000fe40000010212 */
[----:B------:R-:W2:Y:S01]  /*08e0*/  LDC.64 R8, c[0x0][0x308] ;  /* 0x0000c200ff087b82 */ /* 0x000ea20000000a00 */
[----:B------:R-:W-:-:S07]  /*08f0*/  ISETP.NE.AND.EX P3, PT, RZ, UR13, PT, P3 ;  /* 0x0000000dff007c0c */ /* 0x000fce000bf65330 */
[----:B------:R-:W3:Y:S01]  /*0900*/  LDC.U8 R13, c[0x0][0x3c2] ;  /* 0x0000f080ff0d7b82 */ /* 0x000ee20000000000 */
[----:B-1----:R-:W-:-:S07]  /*0910*/  ISETP.NE.U32.AND P5, PT, R2, RZ, PT ;  /* 0x000000ff0200720c */ /* 0x002fce0003fa5070 */
[----:B------:R-:W1:Y:S01]  /*0920*/  LDC.64 R4, c[0x0][0x2f8] ;  /* 0x0000be00ff047b82 */ /* 0x000e620000000a00 */
[----:B------:R-:W-:Y:S02]  /*0930*/  IADD3 R2, P0, R12, R2, RZ ;  /* 0x000000020c027210 */ /* 0x000fe40007f1e0ff */
[----:B------:R-:W-:-:S03]  /*0940*/  ISETP.NE.AND.EX P5, PT, R3, RZ, PT, P5 ;  /* 0x000000ff0300720c */ /* 0x000fc60003fa5350 */
[----:B------:R-:W-:Y:S01]  /*0950*/  IMAD.X R3, R11, 0x1, R3, P0 ;  /* 0x000000010b037824 */ /* 0x000fe200000e0603 */
[----:B--2---:R-:W-:-:S04]  /*0960*/  ISETP.NE.U32.AND P2, PT, R8, RZ, PT ;  /* 0x000000ff0800720c */ /* 0x004fc80003f45070 */
[----:B------:R-:W-:-:S05]  /*0970*/  ISETP.NE.AND.EX P2, PT, R9, RZ, PT, P2 ;  /* 0x000000ff0900720c */ /* 0x000fca0003f45320 */
[----:B------:R-:W2:Y:S04]  /*0980*/  @P5 LDG.E R0, desc[UR16][R2.64] ;  /* 0x0000001002005981 */ /* 0x000ea8000c1e1900 */
[----:B------:R4:W2:Y:S01]  /*0990*/  @P5 LDG.E R10, desc[UR16][R2.64+0x4] ;  /* 0x00000410020a5981 */ /* 0x0008a2000c1e1900 */
[----:B------:R-:W-:Y:S01]  /*09a0*/  @P3 IADD3 R6, P1, R12, UR12, RZ ;  /* 0x0000000c0c063c10 */ /* 0x000fe2000ff3e0ff */
[----:B------:R-:W-:-:S03]  /*09b0*/  IMAD.MOV.U32 R237, RZ, RZ, RZ ;  /* 0x000000ffffed7224 */ /* 0x000fc600078e00ff */
[----:B------:R-:W-:-:S05]  /*09c0*/  @P3 IADD3.X R7, R11, UR13, RZ, P1, !PT ;  /* 0x0000000d0b073c10 */ /* 0x000fca0008ffe4ff */
[----:B------:R1:W2:Y:S01]  /*09d0*/  @P3 LDG.E R237, desc[UR16][R6.64] ;  /* 0x0000001006ed3981 */ /* 0x0002a2000c1e1900 */
[----:B----4-:R-:W-:-:S05]  /*09e0*/  @P2 IADD3 R2, P0, R12, R8, RZ ;  /* 0x000000080c022210 */ /* 0x010fca0007f1e0ff */
[----:B------:R-:W-:Y:S01]  /*09f0*/  @P2 IMAD.X R3, R11, 0x1, R9, P0 ;  /* 0x000000010b032824 */ /* 0x000fe200000e0609 */
[----:B---3--:R-:W-:Y:S01]  /*0a00*/  ISETP.NE.AND P3, PT, R13, RZ, PT ;  /* 0x000000ff0d00720c */ /* 0x008fe20003f65270 */
[----:B------:R-:W-:Y:S01]  /*0a10*/  IMAD.MOV.U32 R245, RZ, RZ, -0x1 ;  /* 0xfffffffffff57424 */ /* 0x000fe200078e00ff */
[----:B-1----:R-:W-:Y:S01]  /*0a20*/  ISETP.EQ.U32.AND P1, PT, R4, RZ, PT ;  /* 0x000000ff0400720c */ /* 0x002fe20003f22070 */
[----:B------:R-:W1:Y:S01]  /*0a30*/  @!P2 LDC R9, c[0x0][0x2cc] ;  /* 0x0000b300ff09ab82 */ /* 0x000e620000000800 */
[----:B------:R3:W4:Y:S02]  /*0a40*/  @P2 LDG.E R8, desc[UR16][R2.64] ;  /* 0x0000001002082981 */ /* 0x000724000c1e1900 */
[----:B------:R-:W-:-:S05]  /*0a50*/  ISETP.EQ.OR.EX P1, PT, R5, RZ, !P3, P1 ;  /* 0x000000ff0500720c */ /* 0x000fca0005f22710 */
[----:B------:R-:W1:Y:S01]  /*0a60*/  @!P2 LDC.64 R6, c[0x0][0x318] ;  /* 0x0000c600ff06ab82 */ /* 0x000e620000000a00 */
[----:B---3--:R-:W-:-:S05]  /*0a70*/  IADD3 R2, P0, R12, R4, RZ ;  /* 0x000000040c027210 */ /* 0x008fca0007f1e0ff */
[----:B------:R-:W-:-:S05]  /*0a80*/  IMAD.X R3, R11, 0x1, R5, P0 ;  /* 0x000000010b037824 */ /* 0x000fca00000e0605 */
[----:B-----5:R3:W5:Y:S01]  /*0a90*/  @!P1 LDG.E R245, desc[UR16][R2.64] ;  /* 0x0000001002f59981 */ /* 0x020762000c1e1900 */
[----:B------:R-:W-:Y:S02]  /*0aa0*/  ISETP.NE.U32.AND P1, PT, R4, RZ, PT ;  /* 0x000000ff0400720c */ /* 0x000fe40003f25070 */
[----:B------:R-:W2:Y:S02]  /*0ab0*/  LDC R4, c[0x0][0x2c8] ;  /* 0x0000b200ff047b82 */ /* 0x000ea40000000800 */
[----:B------:R-:W-:Y:S02]  /*0ac0*/  ISETP.NE.AND.EX P1, PT, R5, RZ, PT, P1 ;  /* 0x000000ff0500720c */ /* 0x000fe40003f25310 */
[----:B-1----:R-:W-:-:S04]  /*0ad0*/  @!P2 ISETP.NE.U32.AND P0, PT, R6, RZ, PT ;  /* 0x000000ff0600a20c */ /* 0x002fc80003f05070 */
[----:B------:R-:W-:-:S04]  /*0ae0*/  @!P2 ISETP.NE.AND.EX P0, PT, R7, RZ, PT, P0 ;  /* 0x000000ff0700a20c */ /* 0x000fc80003f05300 */
[----:B------:R-:W-:Y:S01]  /*0af0*/  @!P2 SEL R5, R9, RZ, P0 ;  /* 0x000000ff0905a207 */ /* 0x000fe20000000000 */
[----:B--2---:R-:W-:-:S06]  /*0b00*/  @P5 IMAD.IADD R25, R10, 0x1, -R0 ;  /* 0x000000010a195824 */ /* 0x004fcc00078e0a00 */
[----:B------:R-:W1:Y:S01]  /*0b10*/  @!P5 LDC R25, c[0x0][0x2c4] ;  /* 0x0000b100ff19db82 */ /* 0x000e620000000800 */
[----:B----4-:R-:W-:Y:S01]  /*0b20*/  @P2 IMAD.IADD R202, R8, 0x1, -R237 ;  /* 0x0000000108ca2824 */ /* 0x010fe200078e0aed */
[----:B---3--:R-:W-:Y:S06]  /*0b30*/  @!P1 BRA `(.L_x_0) ;  /* 0x00000000000c9947 */ /* 0x008fec0003800000 */
[----:B------:R-:W2:Y:S02]  /*0b40*/  @P3 LDG.E R4, desc[UR16][R2.64+0x4] ;  /* 0x0000041002043981 */ /* 0x000ea4000c1e1900 */
[----:B--2--5:R-:W-:-:S06]  /*0b50*/  @P3 IADD3 R4, R4, -R245, RZ ;  /* 0x800000f504043210 */ /* 0x024fcc0007ffe0ff */
[----:B------:R2:W5:Y:S02]  /*0b60*/  @!P3 LDG.E R4, desc[UR16][R2.64] ;  /* 0x000000100204b981 */ /* 0x000564000c1e1900 */
.L_x_0:
[----:B------:R-:W-:Y:S01]  /*0b70*/  IMAD.SHL.U32 R28, R238, 0x40, RZ ;  /* 0x00000040ee1c7824 */ /* 0x000fe200078e00ff */
[----:B-----5:R-:W-:-:S04]  /*0b80*/  @!P2 IADD3 R202, R5, R4, -R237 ;  /* 0x0000000405caa210 */ /* 0x020fc80007ffe8ed */
[----:B------:R-:W-:-:S13]  /*0b90*/  ISETP.GT.AND P0, PT, R202, R28, PT ;  /* 0x0000001cca00720c */ /* 0x000fda0003f04270 */
[----:B------:R-:W-:Y:S05]  /*0ba0*/  @!P0 BRA `(.L_x_1) ;  /* 0x0000005800148947 */ /* 0x000fea0003800000 */
[----:B------:R-:W3:Y:S01]  /*0bb0*/  LDC R14, c[0x0][0x278] ;  /* 0x00009e00ff0e7b82 */ /* 0x000ee20000000800 */
[----:B------:R-:W4:Y:S01]  /*0bc0*/  S2R R46, SR_CTAID.Z ;  /* 0x00000000002e7919 */ /* 0x000f220000002700 */
[----:B------:R-:W-:Y:S01]  /*0bd0*/  ISETP.NE.AND P0, PT, R245, -0x1, PT ;  /* 0xfffffffff500780c */ /* 0x000fe20003f05270 */
[----:B-1----:R-:W-:Y:S01]  /*0be0*/  VIADD R8, R25, 0x3f ;  /* 0x0000003f19087836 */ /* 0x002fe20000000000 */
[----:B------:R-:W-:Y:S01]  /*0bf0*/  ISETP.NE.AND P1, PT, R0, -0x1, PT ;  /* 0xffffffff0000780c */ /* 0x000fe20003f25270 */
[----:B------:R-:W1:Y:S03]  /*0c00*/  S2R R29, SR_CTAID.X ;  /* 0x00000000001d7919 */ /* 0x000e660000002500 */
[----:B------:R-:W5:Y:S01]  /*0c10*/  LDC.64 R6, c[0x0][0x228] ;  /* 0x00008a00ff067b82 */ /* 0x000f620000000a00 */
[----:B------:R-:W-:-:S04]  /*0c20*/  SHF.R.S32.HI R9, RZ, 0x1f, R8 ;  /* 0x0000001fff097819 */ /* 0x000fc80000011408 */
[----:B------:R-:W-:-:S03]  /*0c30*/  LEA.HI R38, R9, R8, RZ, 0x6 ;  /* 0x0000000809267211 */ /* 0x000fc600078f30ff */
[----:B------:R-:W1:Y:S01]  /*0c40*/  LDC R44, c[0x0][0x2d4] ;  /* 0x0000b500ff2c7b82 */ /* 0x000e620000000800 */
[----:B---3--:R-:W-:-:S07]  /*0c50*/  IABS R12, R14 ;  /* 0x0000000e000c7213 */ /* 0x008fce0000000000 */
[----:B------:R-:W3:Y:S01]  /*0c60*/  LDC.U8 R13, c[0x0][0x3d8] ;  /* 0x0000f600ff0d7b82 */ /* 0x000ee20000000000 */
[----:B--2---:R-:W2:Y:S01]  /*0c70*/  I2F.RP R2, R12 ;  /* 0x0000000c00027306 */ /* 0x004ea20000209400 */
[----:B-----5:R-:W-:Y:S01]  /*0c80*/  IMAD R10, R18, R6, RZ ;  /* 0x00000006120a7224 */ /* 0x020fe200078e02ff */
[----:B----4-:R-:W-:-:S05]  /*0c90*/  IABS R5, R46 ;  /* 0x0000002e00057213 */ /* 0x010fca0000000000 */
[----:B------:R-:W4:Y:S01]  /*0ca0*/  LDC.64 R26, c[0x0][0x240] ;  /* 0x00009000ff1a7b82 */ /* 0x000f220000000a00 */
[C---:B------:R-:W-:Y:S02]  /*0cb0*/  IMAD R10, R252.reuse, R7, R10 ;  /* 0x00000007fc0a7224 */ /* 0x040fe400078e020a */
[----:B------:R-:W-:Y:S01]  /*0cc0*/  IMAD.WIDE.U32 R6, R252, R6, RZ ;  /* 0x00000006fc067225 */ /* 0x000fe200078e00ff */
[----:B-1----:R-:W-:-:S04]  /*0cd0*/  SHF.R.S32.HI R11, RZ, 0x1f, R44 ;  /* 0x0000001fff0b7819 */ /* 0x002fc8000001142c */
[----:B------:R-:W1:Y:S01]  /*0ce0*/  LDC R42, c[0x0][0x2dc] ;  /* 0x0000b700ff2a7b82 */ /* 0x000e620000000800 */
[----:B--2---:R-:W2:Y:S01]  /*0cf0*/  MUFU.RCP R2, R2 ;  /* 0x0000000200027308 */ /* 0x004ea20000001000 */
[----:B------:R-:W-:Y:S01]  /*0d00*/  IADD3 R35, R7, R10, RZ ;  /* 0x0000000a07237210 */ /* 0x000fe20007ffe0ff */
[----:B------:R-:W-:Y:S01]  /*0d10*/  IMAD R8, R11, R252, RZ ;  /* 0x000000fc0b087224 */ /* 0x000fe200078e02ff */
[----:B------:R-:W-:Y:S01]  /*0d20*/  LOP3.LUT R7, R46, R14, RZ, 0x3c, !PT ;  /* 0x0000000e2e077212 */ /* 0x000fe200078e3cff */
[----:B------:R-:W-:Y:S01]  /*0d30*/  IMAD.WIDE.U32 R10, R252, R44, RZ ;  /* 0x0000002cfc0a7225 */ /* 0x000fe200078e00ff */
[----:B---3--:R-:W-:Y:S02]  /*0d40*/  ISETP.NE.AND P2, PT, R13, RZ, PT ;  /* 0x000000ff0d00720c */ /* 0x008fe40003f45270 */
[----:B------:R-:W1:Y:S01]  /*0d50*/  LDC R231, c[0x0][0x270] ;  /* 0x00009c00ffe77b82 */ /* 0x000e620000000800 */
[----:B------:R-:W-:-:S07]  /*0d60*/  ISETP.GE.AND P3, PT, R7, RZ, PT ;  /* 0x000000ff0700720c */ /* 0x000fce0003f66270 */
[----:B------:R-:W3:Y:S01]  /*0d70*/  @P0 LDC.64 R20, c[0x0][0x250] ;  /* 0x00009400ff140b82 */ /* 0x000ee20000000a00 */
[----:B--2---:R-:W-:-:S04]  /*0d80*/  IADD3 R2, R2, 0xffffffe, RZ ;  /* 0x0ffffffe02027810 */ /* 0x004fc80007ffe0ff */
[----:B------:R-:W2:Y:S03]  /*0d90*/  F2I.FTZ.U32.TRUNC.NTZ R3, R2 ;  /* 0x0000000200037305 */ /* 0x000ea6000021f000 */
[----:B------:R-:W5:Y:S01]  /*0da0*/  @P0 LDC.64 R22, c[0x0][0x248] ;  /* 0x00009200ff160b82 */ /* 0x000f620000000a00 */
[----:B-1----:R-:W-:-:S07]  /*0db0*/  IMAD.WIDE R30, R42, R231, RZ ;  /* 0x000000e72a1e7225 */ /* 0x002fce00078e02ff */
[----:B------:R-:W1:Y:S01]  /*0dc0*/  LDC R43, c[0x0][0x2c4] ;  /* 0x0000b100ff2b7b82 */ /* 0x000e620000000800 */
[----:B------:R-:W-:Y:S02]  /*0dd0*/  IMAD R9, R31, R10, RZ ;  /* 0x0000000a1f097224 */ /* 0x000fe400078e02ff */
[----:B--2---:R-:W-:-:S05]  /*0de0*/  IMAD.MOV R2, RZ, RZ, -R3 ;  /* 0x000000ffff027224 */ /* 0x004fca00078e0a03 */
[----:B------:R-:W2:Y:S01]  /*0df0*/  LDC.U8 R45, c[0x0][0x480] ;  /* 0x00012000ff2d7b82 */ /* 0x000ea20000000000 */
[----:B------:R-:W-:Y:S01]  /*0e00*/  IMAD R4, R2, R12, RZ ;  /* 0x0000000c02047224 */ /* 0x000fe200078e02ff */
[----:B------:R-:W-:-:S05]  /*0e10*/  MOV R2, RZ ;  /* 0x000000ff00027202 */ /* 0x000fca0000000f00 */
[----:B------:R-:W-:Y:S01]  /*0e20*/  IMAD.HI.U32 R2, R3, R4, R2 ;  /* 0x0000000403027227 */ /* 0x000fe200078e0002 */
[----:B------:R-:W1:Y:S03]  /*0e30*/  LDC.64 R32, c[0x0][0x488] ;  /* 0x00012200ff207b82 */ /* 0x000e660000000a00 */
[----:B------:R-:W-:-:S04]  /*0e40*/  IMAD.MOV.U32 R4, RZ, RZ, R5 ;  /* 0x000000ffff047224 */ /* 0x000fc800078e0005 */
[----:B------:R-:W-:Y:S01]  /*0e50*/  IMAD.HI.U32 R2, R2, R4, RZ ;  /* 0x0000000402027227 */ /* 0x000fe200078e00ff */
[----:B------:R-:W1:Y:S04]  /*0e60*/  @P1 LDC.64 R16, c[0x0][0x420] ;  /* 0x00010800ff101b82 */ /* 0x000e680000000a00 */
[----:B------:R-:W-:-:S04]  /*0e70*/  IADD3 R3, -R2, RZ, RZ ;  /* 0x000000ff02037210 */ /* 0x000fc80007ffe1ff */
[----:B------:R-:W1:Y:S01]  /*0e80*/  @P2 LDC R15, c[0x0][0x2e4] ;  /* 0x0000b900ff0f2b82 */ /* 0x000e620000000800 */
[----:B------:R-:W-:Y:S02]  /*0e90*/  IMAD R3, R12, R3, R4 ;  /* 0x000000030c037224 */ /* 0x000fe400078e0204 */
[----:B----4-:R-:W-:-:S03]  /*0ea0*/  IMAD.WIDE.U32 R4, R0, R26, RZ ;  /* 0x0000001a00047225 */ /* 0x010fc600078e00ff */
[----:B------:R-:W-:Y:S02]  /*0eb0*/  ISETP.GT.U32.AND P4, PT, R12, R3, PT ;  /* 0x000000030c00720c */ /* 0x000fe40003f84070 */
[----:B------:R-:W-:Y:S01]  /*0ec0*/  SEL R41, R6, R4, !P1 ;  /* 0x0000000406297207 */ /* 0x000fe20004800000 */
[----:B------:R-:W-:Y:S02]  /*0ed0*/  IMAD R4, R18, R44, R8 ;  /* 0x0000002c12047224 */ /* 0x000fe400078e0208 */
[----:B------:R-:W-:-:S03]  /*0ee0*/  IMAD R6, R0, R27, RZ ;  /* 0x0000001b00067224 */ /* 0x000fc600078e02ff */
[----:B------:R-:W-:Y:S01]  /*0ef0*/  IADD3 R4, R11, R4, RZ ;  /* 0x000000040b047210 */ /* 0x000fe20007ffe0ff */
[----:B------:R-:W-:Y:S02]  /*0f00*/  @P1 IMAD.IADD R35, R5, 0x1, R6 ;  /* 0x0000000105231824 */ /* 0x000fe400078e0206 */
[----:B------:R-:W-:Y:S02]  /*0f10*/  IMAD.WIDE.U32 R6, R30, R0, RZ ;  /* 0x000000001e067225 */ /* 0x000fe400078e00ff */
[----:B------:R-:W-:Y:S02]  /*0f20*/  @!P4 IADD3 R2, R2, 0x1, RZ ;  /* 0x000000010202c810 */ /* 0x000fe40007ffe0ff */
[----:B------:R-:W-:Y:S01]  /*0f30*/  @!P4 IMAD.IADD R3, R3, 0x1, -R12 ;  /* 0x000000010303c824 */ /* 0x000fe200078e0a0c */
[----:B------:R-:W-:Y:S01]  /*0f40*/  ISETP.NE.AND P4, PT, R14, RZ, PT ;  /* 0x000000ff0e00720c */ /* 0x000fe20003f85270 */
[----:B------:R-:W-:-:S03]  /*0f50*/  IMAD R9, R30, R4, R9 ;  /* 0x000000041e097224 */ /* 0x000fc600078e0209 */
[----:B------:R-:W-:Y:S01]  /*0f60*/  ISETP.GE.U32.AND P6, PT, R3, R12, PT ;  /* 0x0000000c0300720c */ /* 0x000fe20003fc6070 */
[----:B------:R-:W-:Y:S01]  /*0f70*/  @P0 IMAD.IADD R3, R237, 0x1, R245 ;  /* 0x00000001ed030824 */ /* 0x000fe200078e02f5 */
[----:B------:R-:W4:Y:S03]  /*0f80*/  @!P1 LDC.64 R12, c[0x0][0x418] ;  /* 0x00010600ff0c9b82 */ /* 0x000f260000000a00 */
[----:B---3--:R-:W-:-:S04]  /*0f90*/  @P0 IMAD.WIDE.U32 R4, R3, R20, RZ ;  /* 0x0000001403040225 */ /* 0x008fc800078e00ff */
[----:B------:R-:W-:Y:S01]  /*0fa0*/  @P0 IMAD R8, R3, R21, RZ ;  /* 0x0000001503080224 */ /* 0x000fe200078e02ff */
[----:B------:R-:W-:Y:S01]  /*0fb0*/  @P0 MOV R37, R4 ;  /* 0x0000000400250202 */ /* 0x000fe20000000f00 */
[----:B------:R-:W-:Y:S02]  /*0fc0*/  @P0 IMAD.IADD R4, R237, 0x1, R245 ;  /* 0x00000001ed040824 */ /* 0x000fe400078e02f5 */
[----:B------:R-:W-:Y:S01]  /*0fd0*/  @P6 IADD3 R2, R2, 0x1, RZ ;  /* 0x0000000102026810 */ /* 0x000fe20007ffe0ff */
[----:B------:R-:W-:Y:S02]  /*0fe0*/  @P0 IMAD.IADD R39, R5, 0x1, R8 ;  /* 0x0000000105270824 */ /* 0x000fe400078e0208 */
[----:B------:R-:W-:Y:S02]  /*0ff0*/  IMAD R5, R31, R0, RZ ;  /* 0x000000001f057224 */ /* 0x000fe400078e02ff */
[----:B------:R-:W-:Y:S02]  /*1000*/  IMAD.MOV.U32 R19, RZ, RZ, R2 ;  /* 0x000000ffff137224 */ /* 0x000fe400078e0002 */
[----:B------:R-:W-:-:S03]  /*1010*/  IMAD.WIDE.U32 R2, R30, R10, RZ ;  /* 0x0000000a1e027225 */ /* 0x000fc600078e00ff */
[----:B------:R-:W-:Y:S01]  /*1020*/  @!P3 IADD3 R19, -R19, RZ, RZ ;  /* 0x000000ff1313b210 */ /* 0x000fe20007ffe1ff */
[----:B-----5:R-:W-:Y:S01]  /*1030*/  @P0 IMAD R8, R4, R23, RZ ;  /* 0x0000001704080224 */ /* 0x020fe200078e02ff */
[----:B------:R-:W-:Y:S02]  /*1040*/  SEL R40, R2, R6, !P1 ;  /* 0x0000000602287207 */ /* 0x000fe40004800000 */
[----:B------:R-:W-:Y:S01]  /*1050*/  IADD3 R24, R3, R9, RZ ;  /* 0x0000000903187210 */ /* 0x000fe20007ffe0ff */
[----:B------:R-:W-:Y:S01]  /*1060*/  IMAD.SHL.U32 R9, R252, 0x80, RZ ;  /* 0x00000080fc097824 */ /* 0x000fe200078e00ff */
[----:B------:R-:W-:Y:S01]  /*1070*/  @!P4 LOP3.LUT R19, RZ, R14, RZ, 0x33, !PT ;  /* 0x0000000eff13c212 */ /* 0x000fe200078e33ff */
[----:B------:R-:W-:Y:S01]  /*1080*/  @P0 IMAD.WIDE.U32 R2, R4, R22, RZ ;  /* 0x0000001604020225 */ /* 0x000fe200078e00ff */
[----:B------:R-:W-:Y:S02]  /*1090*/  SHF.L.U64.HI R14, R252, 0x7, R18 ;  /* 0x00000007fc0e7819 */ /* 0x000fe40000010212 */
[----:B------:R-:W-:Y:S01]  /*10a0*/  LOP3.LUT R6, R38, 0xffffffc0, RZ, 0xc0, !PT ;  /* 0xffffffc026067812 */ /* 0x000fe200078ec0ff */
[----:B------:R-:W-:Y:S01]  /*10b0*/  @P0 IMAD.IADD R36, R3, 0x1, R8 ;  /* 0x0000000103240824 */ /* 0x000fe200078e0208 */
[----:B------:R-:W-:-:S02]  /*10c0*/  @P1 IADD3 R24, R7, R5, RZ ;  /* 0x0000000507181210 */ /* 0x000fc40007ffe0ff */
[----:B------:R-:W-:Y:S02]  /*10d0*/  SEL R14, R14, RZ, P5 ;  /* 0x000000ff0e0e7207 */ /* 0x000fe40002800000 */
[----:B------:R-:W-:Y:S02]  /*10e0*/  SEL R9, R9, RZ, P5 ;  /* 0x000000ff09097207 */ /* 0x000fe40002800000 */
[----:B------:R-:W-:Y:S02]  /*10f0*/  IADD3 R6, R6, -0x40, RZ ;  /* 0xffffffc006067810 */ /* 0x000fe40007ffe0ff */
[----:B------:R-:W-:Y:S01]  /*1100*/  @P0 MOV R34, R2 ;  /* 0x0000000200220202 */ /* 0x000fe20000000f00 */
[----:B-12---:R-:W-:Y:S06]  /*1110*/  @P0 BRA `(.L_x_2) ;  /* 0x0000000000300947 */ /* 0x006fec0003800000 */
[----:B------:R-:W1:Y:S01]  /*1120*/  LDC.64 R22, c[0x0][0x248] ;  /* 0x00009200ff167b82 */ /* 0x000e620000000a00 */
[----:B------:R-:W-:-:S07]  /*1130*/  SHF.R.S32.HI R2, RZ, 0x1f, R237 ;  /* 0x0000001fff027819 */ /* 0x000fce00000114ed */
[----:B------:R-:W2:Y:S01]  /*1140*/  LDC.64 R4, c[0x0][0x230] ;  /* 0x00008c00ff047b82 */ /* 0x000ea20000000a00 */
[-C--:B-1----:R-:W-:Y:S02]  /*1150*/  IMAD R7, R2, R22.reuse, RZ ;  /* 0x0000001602077224 */ /* 0x082fe400078e02ff */
[----:B------:R-:W-:-:S04]  /*1160*/  IMAD.WIDE.U32 R2, R237, R22, RZ ;  /* 0x00000016ed027225 */ /* 0x000fc800078e00ff */
[----:B------:R-:W-:Y:S02]  /*1170*/  IMAD R7, R237, R23, R7 ;  /* 0x00000017ed077224 */ /* 0x000fe400078e0207 */
[----:B--2---:R-:W-:-:S03]  /*1180*/  IMAD R8, R18, R4, RZ ;  /* 0x0000000412087224 */ /* 0x004fc600078e02ff */
[----:B------:R-:W-:Y:S01]  /*1190*/  IADD3 R3, R3, R7, RZ ;  /* 0x0000000703037210 */ /* 0x000fe20007ffe0ff */
[C---:B------:R-:W-:Y:S02]  /*11a0*/  IMAD R5, R252.reuse, R5, R8 ;  /* 0x00000005fc057224 */ /* 0x040fe400078e0208 */
[----:B------:R-:W-:-:S05]  /*11b0*/  IMAD.WIDE.U32 R2, R252, R4, R2 ;  /* 0x00000004fc027225 */ /* 0x000fca00078e0002 */
[----:B------:R-:W-:Y:S02]  /*11c0*/  IADD3 R36, R3, R5, RZ ;  /* 0x0000000503247210 */ /* 0x000fe40007ffe0ff */
[----:B------:R-:W-:Y:S02]  /*11d0*/  MOV R34, R2 ;  /* 0x0000000200227202 */ /* 0x000fe40000000f00 */
.L_x_2:
[----:B------:R-:W-:Y:S05]  /*11e0*/  @P0 BRA `(.L_x_3) ;  /* 0x0000000000300947 */ /* 0x000fea0003800000 */
        /* <DEDUP_REMOVED lines=11> */
[----:B------:R-:W-:-:S07]  /*12a0*/  MOV R37, R2 ;  /* 0x0000000200257202 */ /* 0x000fce0000000f00 */
.L_x_3:
[----:B----4-:R-:W-:Y:S01]  /*12b0*/  @!P1 IMAD R2, R18, R12, RZ ;  /* 0x0000000c12029224 */ /* 0x010fe200078e02ff */
[----:B------:R-:W-:Y:S01]  /*12c0*/  IADD3 R8, P0, R6, R9, RZ ;  /* 0x0000000906087210 */ /* 0x000fe20007f1e0ff */
[----:B------:R-:W-:Y:S01]  /*12d0*/  @P1 IMAD.WIDE.U32 R4, R0, R16, RZ ;  /* 0x0000001000041225 */ /* 0x000fe200078e00ff */
[----:B------:R-:W-:Y:S02]  /*12e0*/  SHF.R.S32.HI R7, RZ, 0x1f, R6 ;  /* 0x0000001fff077819 */ /* 0x000fe40000011406 */
[----:B------:R-:W-:Y:S01]  /*12f0*/  ISETP.NE.AND P3, PT, R45, RZ, PT ;  /* 0x000000ff2d00720c */ /* 0x000fe20003f65270 */
[C---:B------:R-:W-:Y:S01]  /*1300*/  @P2 IMAD R9, R252.reuse, R43, RZ ;  /* 0x0000002bfc092224 */ /* 0x040fe200078e02ff */
[----:B------:R-:W-:Y:S01]  /*1310*/  SHF.R.S32.HI R18, RZ, 0x1f, R28 ;  /* 0x0000001fff127819 */ /* 0x000fe2000001141c */
[----:B------:R-:W-:Y:S02]  /*1320*/  @!P1 IMAD R11, R252, R13, R2 ;  /* 0x0000000dfc0b9224 */ /* 0x000fe400078e0202 */
[----:B------:R-:W-:Y:S01]  /*1330*/  @P1 IMAD R10, R0, R17, R5 ;  /* 0x00000011000a1224 */ /* 0x000fe200078e0205 */
[----:B------:R-:W-:Y:S01]  /*1340*/  IADD3.X R5, R7, R14, RZ, P0, !PT ;  /* 0x0000000e07057210 */ /* 0x000fe200007fe4ff */
[----:B------:R-:W-:Y:S01]  /*1350*/  @!P1 IMAD.WIDE.U32 R2, R252, R12, RZ ;  /* 0x0000000cfc029225 */ /* 0x000fe200078e00ff */
[----:B------:R-:W-:-:S03]  /*1360*/  @P2 SEL R12, R9, R0, !P1 ;  /* 0x00000000090c2207 */ /* 0x000fc60004800000 */
[----:B------:R-:W-:Y:S01]  /*1370*/  IMAD R13, R31, R8, RZ ;  /* 0x000000081f0d7224 */ /* 0x000fe200078e02ff */
[----:B------:R-:W-:Y:S01]  /*1380*/  @!P1 IADD3 R10, R3, R11, RZ ;  /* 0x0000000b030a9210 */ /* 0x000fe20007ffe0ff */
[----:B------:R-:W-:Y:S01]  /*1390*/  @P2 IMAD R11, R46, R15, R12 ;  /* 0x0000000f2e0b2224 */ /* 0x000fe200078e020c */
[----:B------:R-:W-:Y:S01]  /*13a0*/  @!P1 MOV R4, R2 ;  /* 0x0000000200049202 */ /* 0x000fe20000000f00 */
[----:B------:R-:W-:Y:S02]  /*13b0*/  IMAD R5, R30, R5, R13 ;  /* 0x000000051e057224 */ /* 0x000fe400078e020d */
[----:B------:R-:W-:Y:S02]  /*13c0*/  @!P2 IMAD R3, R252, R231, R46 ;  /* 0x000000e7fc03a224 */ /* 0x000fe400078e022e */
[----:B------:R-:W-:-:S04]  /*13d0*/  IMAD.WIDE.U32 R12, R29, R32, RZ ;  /* 0x000000201d0c7225 */ /* 0x000fc800078e00ff */
[----:B------:R-:W-:Y:S02]  /*13e0*/  @!P2 IMAD R11, R3, R43, RZ ;  /* 0x0000002b030ba224 */ /* 0x000fe400078e02ff */
[----:B------:R-:W-:Y:S01]  /*13f0*/  IMAD.WIDE.U32 R8, R30, R8, RZ ;  /* 0x000000081e087225 */ /* 0x000fe200078e00ff */
[----:B------:R-:W-:-:S03]  /*1400*/  SHF.R.S32.HI R30, RZ, 0x1f, R46 ;  /* 0x0000001fff1e7819 */ /* 0x000fc6000001142e */
[----:B------:R-:W-:Y:S02]  /*1410*/  IMAD R3, R46, R42, RZ ;  /* 0x0000002a2e037224 */ /* 0x000fe400078e02ff */
[----:B------:R-:W-:Y:S01]  /*1420*/  IMAD R2, R29, R33, R13 ;  /* 0x000000211d027224 */ /* 0x000fe200078e020d */
[----:B------:R-:W-:Y:S02]  /*1430*/  SEL R13, R12, RZ, P3 ;  /* 0x000000ff0c0d7207 */ /* 0x000fe40001800000 */
[----:B------:R-:W-:Y:S02]  /*1440*/  SHF.R.S32.HI R17, RZ, 0x1f, R3 ;  /* 0x0000001fff117819 */ /* 0x000fe40000011403 */
[----:B------:R-:W-:Y:S02]  /*1450*/  SEL R16, R2, RZ, P3 ;  /* 0x000000ff02107207 */ /* 0x000fe40001800000 */
[----:B------:R-:W-:Y:S02]  /*1460*/  IADD3 R12, R9, R5, RZ ;  /* 0x00000005090c7210 */ /* 0x000fe40007ffe0ff */
[----:B------:R-:W-:Y:S01]  /*1470*/  SHF.R.S32.HI R29, RZ, 0x1f, R19 ;  /* 0x0000001fff1d7819 */ /* 0x000fe20000011413 */
[----:B------:R-:W-:Y:S06]  /*1480*/  @!P2 BRA `(.L_x_4) ;  /* 0x00000000001ca947 */ /* 0x000fec0003800000 */
[----:B------:R-:W1:Y:S01]  /*1490*/  LDC R5, c[0x0][0x2c0] ;  /* 0x0000b000ff057b82 */ /* 0x000e620000000800 */
[----:B------:R-:W-:-:S05]  /*14a0*/  @!P1 IMAD R0, R252, R44, RZ ;  /* 0x0000002cfc009224 */ /* 0x000fca00078e02ff */
[----:B------:R-:W-:Y:S02]  /*14b0*/  LEA R0, R252, R0, 0x7 ;  /* 0x00000000fc007211 */ /* 0x000fe400078e38ff */
[----:B------:R-:W1:Y:S02]  /*14c0*/  LDC R2, c[0x0][0x2e4] ;  /* 0x0000b900ff027b82 */ /* 0x000e640000000800 */
[----:B-1----:R-:W-:-:S05]  /*14d0*/  LEA R2, R5, R2, 0x7 ;  /* 0x0000000205027211 */ /* 0x002fca00078e38ff */
[----:B------:R-:W-:Y:S01]  /*14e0*/  IMAD R0, R2, R46, R0 ;  /* 0x0000002e02007224 */ /* 0x000fe200078e0200 */
[----:B------:R-:W-:Y:S06]  /*14f0*/  BRA `(.L_x_5) ;  /* 0x0000000000087947 */ /* 0x000fec0003800000 */
.L_x_4:
[----:B------:R-:W-:-:S04]  /*1500*/  IMAD R0, R252, R231, R46 ;  /* 0x000000e7fc007224 */ /* 0x000fc800078e022e */
[----:B------:R-:W-:-:S07]  /*1510*/  IMAD R0, R0, R44, RZ ;  /* 0x0000002c00007224 */ /* 0x000fce00078e02ff */
.L_x_5:
[----:B------:R-:W1:Y:S01]  /*1520*/  LDC.64 R14, c[0x0][0x420] ;  /* 0x00010800ff0e7b82 */ /* 0x000e620000000a00 */
[----:B------:R-:W2:Y:S01]  /*1530*/  S2R R43, SR_TID.X ;  /* 0x00000000002b7919 */ /* 0x000ea20000002100 */
[----:B------:R-:W-:Y:S01]  /*1540*/  IMAD R231, R42, R231, RZ ;  /* 0x000000e72ae77224 */ /* 0x000fe200078e02ff */
[----:B------:R-:W-:Y:S01]  /*1550*/  IADD3 R2, P2, R246, R4, RZ ;  /* 0x00000004f6027210 */ /* 0x000fe20007f5e0ff */
[----:B------:R-:W-:Y:S01]  /*1560*/  ULDC.64 UR6, c[0x0][0x428] ;  /* 0x00010a0000067ab9 */ /* 0x000fe20000000a00 */
[----:B------:R-:W-:Y:S01]  /*1570*/  SHF.R.S32.HI R247, RZ, 0x1f, R246 ;  /* 0x0000001ffff77819 */ /* 0x000fe200000114f6 */
[----:B------:R-:W-:Y:S01]  /*1580*/  IMAD.SHL.U32 R5, R231, 0x40, RZ ;  /* 0x00000040e7057824 */ /* 0x000fe200078e00ff */
[----:B------:R-:W-:Y:S01]  /*1590*/  ULDC.64 UR10, c[0x0][0x210] ;  /* 0x00008400000a7ab9 */ /* 0x000fe20000000a00 */
[----:B------:R-:W3:Y:S01]  /*15a0*/  LDC.64 R32, c[0x0][0x2b0] ;  /* 0x0000ac00ff207b82 */ /* 0x000ee20000000a00 */
[----:B------:R-:W-:Y:S01]  /*15b0*/  ULDC.64 UR8, c[0x0][0x3e0] ;  /* 0x0000f80000087ab9 */ /* 0x000fe20000000a00 */
[----:B------:R-:W-:Y:S01]  /*15c0*/  BSSY B1, `(.L_x_1) ;  /* 0x00004e3000017945 */ /* 0x000fe20003800000 */
[----:B------:R-:W-:Y:S01]  /*15d0*/  IADD3 R8, P1, P0, R8, R5, R3 ;  /* 0x0000000508087210 */ /* 0x000fe2000783e003 */
[----:B------:R-:W-:Y:S01]  /*15e0*/  IMAD.X R3, R247, 0x1, R10, P2 ;  /* 0x00000001f7037824 */ /* 0x000fe200010e060a */
[----:B------:R-:W-:-:S03]  /*15f0*/  SHF.R.S32.HI R5, RZ, 0x1f, R5 ;  /* 0x0000001fff057819 */ /* 0x000fc60000011405 */
[----:B------:R-:W4:Y:S01]  /*1600*/  LDC.64 R44, c[0x0][0x478] ;  /* 0x00011e00ff2c7b82 */ /* 0x000f220000000a00 */
[----:B------:R-:W-:Y:S01]  /*1610*/  IADD3.X R9, R12, R5, R17, P1, P0 ;  /* 0x000000050c097210 */ /* 0x000fe20000fe0411 */
[C---:B------:R-:W-:Y:S01]  /*1620*/  IMAD.IADD R17, R6.reuse, 0x1, R0 ;  /* 0x0000000106117824 */ /* 0x040fe200078e0200 */
[----:B------:R-:W-:Y:S01]  /*1630*/  IADD3 R13, P1, P0, R13, R8, R40 ;  /* 0x000000080d0d7210 */ /* 0x000fe2000783e028 */
[----:B------:R-:W-:Y:S01]  /*1640*/  IMAD.IADD R12, R6, 0x1, R11 ;  /* 0x00000001060c7824 */ /* 0x000fe200078e020b */
[----:B------:R-:W-:Y:S02]  /*1650*/  SHF.R.S32.HI R40, RZ, 0x1f, R236 ;  /* 0x0000001fff287819 */ /* 0x000fe400000114ec */
[----:B------:R-:W-:Y:S01]  /*1660*/  IADD3.X R9, R16, R9, R24, P1, P0 ;  /* 0x0000000910097210 */ /* 0x000fe20000fe0418 */
[-C--:B-1----:R-:W-:Y:S02]  /*1670*/  IMAD R4, R7, R14.reuse, RZ ;  /* 0x0000000e07047224 */ /* 0x082fe400078e02ff */
[----:B------:R-:W-:-:S04]  /*1680*/  IMAD.WIDE.U32 R2, R6, R14, R2 ;  /* 0x0000000e06027225 */ /* 0x000fc800078e0002 */
[----:B------:R-:W-:Y:S01]  /*1690*/  IMAD R5, R6, R15, R4 ;  /* 0x0000000f06057224 */ /* 0x000fe200078e0204 */
[----:B------:R-:W-:Y:S01]  /*16a0*/  IADD3 R4, P2, R236, R6, RZ ;  /* 0x00000006ec047210 */ /* 0x000fe20007f5e0ff */
[----:B------:R-:W-:Y:S01]  /*16b0*/  IMAD R6, R30, UR6, RZ ;  /* 0x000000061e067c24 */ /* 0x000fe2000f8e02ff */
[----:B--2---:R-:W-:Y:S02]  /*16c0*/  SHF.R.S32.HI R42, RZ, 0x1f, R43 ;  /* 0x0000001fff2a7819 */ /* 0x004fe4000001142b */
[----:B------:R-:W-:Y:S01]  /*16d0*/  IADD3 R3, R3, R5, RZ ;  /* 0x0000000503037210 */ /* 0x000fe20007ffe0ff */
[----:B------:R-:W-:Y:S01]  /*16e0*/  IMAD.X R5, R40, 0x1, R7, P2 ;  /* 0x0000000128057824 */ /* 0x000fe200010e0607 */
[-C--:B------:R-:W-:Y:S01]  /*16f0*/  LEA.HI R24, R42, R43.reuse, RZ, 0x5 ;  /* 0x0000002b2a187211 */ /* 0x080fe200078f28ff */
[----:B------:R-:W-:Y:S02]  /*1700*/  IMAD R6, R46, UR7, R6 ;  /* 0x000000072e067c24 */ /* 0x000fe4000f8e0206 */
[----:B------:R-:W-:Y:S01]  /*1710*/  IMAD R5, R5, R26, RZ ;  /* 0x0000001a05057224 */ /* 0x000fe200078e02ff */
[----:B------:R-:W-:Y:S01]  /*1720*/  LOP3.LUT R0, R24, 0xffffffe0, RZ, 0xc0, !PT ;  /* 0xffffffe018007812 */ /* 0x000fe200078ec0ff */
[----:B------:R-:W-:Y:S01]  /*1730*/  IMAD.WIDE.U32 R2, R46, UR6, R2 ;  /* 0x000000062e027c25 */ /* 0x000fe2000f8e0002 */
[----:B------:R-:W-:Y:S01]  /*1740*/  SHF.R.S32.HI R16, RZ, 0x5, R24 ;  /* 0x00000005ff107819 */ /* 0x000fe20000011418 */
[----:B------:R-:W-:Y:S01]  /*1750*/  ULDC.64 UR6, c[0x0][0x258] ;  /* 0x0000960000067ab9 */ /* 0x000fe20000000a00 */
[----:B------:R-:W-:Y:S01]  /*1760*/  IADD3 R10, -R0, R43, RZ ;  /* 0x0000002b000a7210 */ /* 0x000fe20007ffe1ff */
[----:B------:R-:W-:-:S02]  /*1770*/  IMAD R8, R4, R27, R5 ;  /* 0x0000001b04087224 */ /* 0x000fc400078e0205 */
[----:B------:R-:W-:-:S04]  /*1780*/  IMAD.WIDE.U32 R4, R4, R26, R246 ;  /* 0x0000001a04047225 */ /* 0x000fc800078e00f6 */
[----:B------:R-:W-:Y:S01]  /*1790*/  IMAD.IADD R3, R3, 0x1, R6 ;  /* 0x0000000103037824 */ /* 0x000fe200078e0206 */
[----:B------:R-:W-:Y:S01]  /*17a0*/  IADD3 R4, P1, R41, R4, RZ ;  /* 0x0000000429047210 */ /* 0x000fe20007f3e0ff */
[----:B------:R-:W-:Y:S02]  /*17b0*/  IMAD R6, R30, UR6, RZ ;  /* 0x000000061e067c24 */ /* 0x000fe4000f8e02ff */
[----:B------:R-:W-:Y:S01]  /*17c0*/  IMAD R0, R16, R231, R10 ;  /* 0x000000e710007224 */ /* 0x000fe200078e020a */
[----:B------:R-:W-:Y:S01]  /*17d0*/  IADD3.X R5, R35, R5, R8, P1, !PT ;  /* 0x0000000523057210 */ /* 0x000fe20000ffe408 */
[----:B------:R-:W-:Y:S02]  /*17e0*/  IMAD R6, R46, UR7, R6 ;  /* 0x000000072e067c24 */ /* 0x000fe4000f8e0206 */
[----:B------:R-:W-:Y:S01]  /*17f0*/  IMAD.WIDE.U32 R2, R236, R14, R2 ;  /* 0x0000000eec027225 */ /* 0x000fe200078e0002 */
[----:B------:R-:W-:-:S03]  /*1800*/  IADD3 R7, P0, R0, R13, RZ ;  /* 0x0000000d00077210 */ /* 0x000fc60007f1e0ff */
[----:B------:R-:W-:Y:S01]  /*1810*/  IMAD.WIDE.U32 R4, R46, UR6, R4 ;  /* 0x000000062e047c25 */ /* 0x000fe2000f8e0004 */
[----:B------:R-:W-:Y:S01]  /*1820*/  LEA.HI.X.SX32 R11, R0, R9, 0x1, P0 ;  /* 0x00000009000b7211 */ /* 0x000fe200000f0eff */
[----:B------:R-:W-:Y:S02]  /*1830*/  ULDC.64 UR6, c[0x0][0x400] ;  /* 0x0001000000067ab9 */ /* 0x000fe40000000a00 */
[----:B------:R-:W-:Y:S01]  /*1840*/  IMAD.IADD R5, R5, 0x1, R6 ;  /* 0x0000000105057824 */ /* 0x000fe200078e0206 */
[----:B------:R-:W-:Y:S01]  /*1850*/  LEA R8, P2, R4, UR10, 0x1 ;  /* 0x0000000a04087c11 */ /* 0x000fe2000f8408ff */
[----:B------:R-:W-:Y:S01]  /*1860*/  IMAD R0, R40, R14, RZ ;  /* 0x0000000e28007224 */ /* 0x000fe200078e02ff */
[----:B------:R-:W-:Y:S02]  /*1870*/  LEA R194, P0, R7, UR6, 0x2 ;  /* 0x0000000607c27c11 */ /* 0x000fe4000f8010ff */
[----:B------:R-:W-:Y:S01]  /*1880*/  LEA.HI.X R9, R4, UR11, R5, 0x1, P2 ;  /* 0x0000000b04097c11 */ /* 0x000fe200090f0c05 */
[----:B------:R-:W-:Y:S01]  /*1890*/  IMAD R0, R236, R15, R0 ;  /* 0x0000000fec007224 */ /* 0x000fe200078e0200 */
[----:B------:R-:W-:-:S02]  /*18a0*/  ISETP.GE.AND P2, PT, R25, 0x1, PT ;  /* 0x000000011900780c */ /* 0x000fc40003f46270 */
[C---:B------:R-:W-:Y:S02]  /*18b0*/  LEA R6, P1, R2.reuse, UR8, 0x1 ;  /* 0x0000000802067c11 */ /* 0x040fe4000f8208ff */
[----:B------:R-:W-:Y:S02]  /*18c0*/  IADD3 R0, R3, R0, RZ ;  /* 0x0000000003007210 */ /* 0x000fe40007ffe0ff */
[----:B------:R-:W-:Y:S02]  /*18d0*/  LEA.HI.X R195, R7, UR7, R11, 0x2, P0 ;  /* 0x0000000707c37c11 */ /* 0x000fe400080f140b */
[----:B------:R-:W-:Y:S01]  /*18e0*/  LEA.HI.X R7, R2, UR9, R0, 0x1, P1 ;  /* 0x0000000902077c11 */ /* 0x000fe200088f0c00 */
[----:B---3--:R-:W-:Y:S01]  /*18f0*/  IMAD.WIDE R2, R12, 0x4, R32 ;  /* 0x000000040c027825 */ /* 0x008fe200078e0220 */
[----:B------:R-:W-:-:S03]  /*1900*/  LEA.HI.SX32 R0, R38, 0xffffffff, 0x1a ;  /* 0xffffffff26007811 */ /* 0x000fc600078fd2ff */
[----:B----4-:R-:W-:Y:S01]  /*1910*/  IMAD.WIDE R32, R17, 0x4, R44 ;  /* 0x0000000411207825 */ /* 0x010fe200078e022c */
[----:B------:R-:W-:Y:S06]  /*1920*/  @!P2 BRA `(.L_x_6) ;  /* 0x0000004000b4a947 */ /* 0x000fec0003800000 */
[----:B------:R-:W2:Y:S01]  /*1930*/  LDL R35, [R1] ;  /* 0x0000000001237983 */ /* 0x000ea20000100800 */
[----:B------:R-:W-:Y:S01]  /*1940*/  IMAD.MOV.U32 R203, RZ, RZ, R0 ;  /* 0x000000ffffcb7224 */ /* 0x000fe200078e0000 */
[----:B------:R-:W-:Y:S01]  /*1950*/  SHF.R.S32.HI R17, RZ, 0x1f, R10 ;  /* 0x0000001fff117819 */ /* 0x000fe2000001140a */
[----:B------:R-:W-:Y:S01]  /*1960*/  VIADD R4, R236, 0x20 ;  /* 0x00000020ec047836 */ /* 0x000fe20000000000 */
[----:B------:R-:W-:Y:S01]  /*1970*/  SHF.R.S32.HI R12, RZ, 0x1f, R24 ;  /* 0x0000001fff0c7819 */ /* 0x000fe20000011418 */
[----:B------:R-:W-:Y:S01]  /*1980*/  IMAD R25, R203, -0x40, R25 ;  /* 0xffffffc0cb197824 */ /* 0x000fe200078e0219 */
[----:B------:R-:W-:Y:S01]  /*1990*/  LEA.HI R17, R17, R10, RZ, 0x2 ;  /* 0x0000000a11117211 */ /* 0x000fe200078f10ff */
[----:B------:R-:W-:Y:S01]  /*19a0*/  IMAD R0, R238, -0x40, R202 ;  /* 0xffffffc0ee007824 */ /* 0x000fe200078e02ca */
[----:B------:R-:W-:Y:S01]  /*19b0*/  LEA.HI R12, R12, R16, RZ, 0x2 ;  /* 0x000000100c0c7211 */ /* 0x000fe200078f10ff */
[----:B------:R-:W-:Y:S01]  /*19c0*/  IMAD.MOV.U32 R212, RZ, RZ, R2 ;  /* 0x000000ffffd47224 */ /* 0x000fe200078e0002 */
[C---:B------:R-:W-:Y:S01]  /*19d0*/  ISETP.GE.AND P2, PT, R4.reuse, R25, PT ;  /* 0x000000190400720c */ /* 0x040fe20003f46270 */
[----:B------:R-:W-:Y:S01]  /*19e0*/  IMAD.MOV.U32 R211, RZ, RZ, R3 ;  /* 0x000000ffffd37224 */ /* 0x000fe200078e0003 */
[----:B------:R-:W-:Y:S01]  /*19f0*/  ISETP.GE.AND P4, PT, R4, R0, PT ;  /* 0x000000000400720c */ /* 0x000fe20003f86270 */
[----:B------:R-:W-:Y:S01]  /*1a00*/  IMAD R10, R18, R20, RZ ;  /* 0x00000014120a7224 */ /* 0x000fe200078e02ff */
[----:B------:R-:W-:Y:S01]  /*1a10*/  ISETP.GE.AND P5, PT, R236, R0, PT ;  /* 0x00000000ec00720c */ /* 0x000fe20003fa6270 */
[C---:B------:R-:W-:Y:S01]  /*1a20*/  IMAD.WIDE.U32 R2, R28.reuse, R20, R246 ;  /* 0x000000141c027225 */ /* 0x040fe200078e00f6 */
[----:B------:R-:W-:Y:S01]  /*1a30*/  MOV R199, R9 ;  /* 0x0000000900c77202 */ /* 0x000fe20000000f00 */
[----:B------:R-:W-:Y:S01]  /*1a40*/  ULDC.64 UR8, c[0x0][0x268] ;  /* 0x00009a0000087ab9 */ /* 0x000fe20000000a00 */
[----:B------:R-:W-:Y:S01]  /*1a50*/  SHF.R.S32.HI R0, RZ, 0x2, R17 ;  /* 0x00000002ff007819 */ /* 0x000fe20000011411 */
[----:B------:R-:W-:Y:S01]  /*1a60*/  IMAD.WIDE.U32 R4, R28, R22, R246 ;  /* 0x000000161c047225 */ /* 0x000fe200078e00f6 */
[----:B------:R-:W-:Y:S01]  /*1a70*/  IADD3 R2, P1, R37, R2, RZ ;  /* 0x0000000225027210 */ /* 0x000fe20007f3e0ff */
[----:B------:R-:W-:Y:S01]  /*1a80*/  ULDC.64 UR6, c[0x0][0x260] ;  /* 0x0000980000067ab9 */ /* 0x000fe20000000a00 */
[----:B------:R-:W-:Y:S01]  /*1a90*/  @P3 BAR.SYNC.DEFER_BLOCKING 0x0 ;  /* 0x0000000000003b1d */ /* 0x000fe20000010000 */
[----:B------:R-:W-:Y:S01]  /*1aa0*/  IMAD R11, R18, R22, RZ ;  /* 0x00000016120b7224 */ /* 0x000fe200078e02ff */
[----:B------:R-:W-:Y:S01]  /*1ab0*/  IADD3 R4, P0, R34, R4, RZ ;  /* 0x0000000422047210 */ /* 0x000fe20007f1e0ff */
[----:B------:R-:W-:Y:S01]  /*1ac0*/  IMAD R13, R28, R21, R10 ;  /* 0x000000151c0d7224 */ /* 0x000fe200078e020a */
[----:B------:R-:W-:Y:S01]  /*1ad0*/  LOP3.LUT R10, R12, 0xfffffffc, RZ, 0xc0, !PT ;  /* 0xfffffffc0c0a7812 */ /* 0x000fe200078ec0ff */
[----:B------:R-:W-:-:S03]  /*1ae0*/  IMAD R11, R28, R23, R11 ;  /* 0x000000171c0b7224 */ /* 0x000fc600078e020b */
[----:B------:R-:W1:Y:S01]  /*1af0*/  @!P4 LDC.64 R30, c[0x0][0x220] ;  /* 0x00008800ff1ecb82 */ /* 0x000e620000000a00 */
[----:B------:R-:W-:Y:S01]  /*1b00*/  IMAD.MOV.U32 R198, RZ, RZ, R8 ;  /* 0x000000ffffc67224 */ /* 0x000fe200078e0008 */
[----:B------:R-:W-:Y:S01]  /*1b10*/  IADD3.X R3, R39, R3, R13, P1, !PT ;  /* 0x0000000327037210 */ /* 0x000fe20000ffe40d */
[----:B------:R-:W-:Y:S01]  /*1b20*/  IMAD.WIDE.U32 R12, R26, 0x40, RZ ;  /* 0x000000401a0c7825 */ /* 0x000fe200078e00ff */
[----:B------:R-:W-:-:S03]  /*1b30*/  IADD3.X R5, R36, R5, R11, P0, !PT ;  /* 0x0000000524057210 */ /* 0x000fc600007fe40b */
[----:B------:R-:W-:Y:S01]  /*1b40*/  IMAD.MOV.U32 R200, RZ, RZ, R6 ;  /* 0x000000ffffc87224 */ /* 0x000fe200078e0006 */
[----:B------:R-:W-:Y:S01]  /*1b50*/  LEA.HI R6, R203, R203, RZ, 0x1 ;  /* 0x000000cbcb067211 */ /* 0x000fe200078f08ff */
[----:B------:R-:W-:Y:S01]  /*1b60*/  IMAD.IADD R10, R16, 0x1, -R10 ;  /* 0x00000001100a7824 */ /* 0x000fe200078e0a0a */
[----:B------:R-:W-:Y:S01]  /*1b70*/  @!P2 IADD3 R16, P0, R198, R12, RZ ;  /* 0x0000000cc610a210 */ /* 0x000fe20007f1e0ff */
[----:B------:R-:W-:Y:S01]  /*1b80*/  IMAD.SHL.U32 R11, R15, 0x40, RZ ;  /* 0x000000400f0b7824 */ /* 0x000fe200078e00ff */
[----:B------:R-:W-:Y:S01]  /*1b90*/  LOP3.LUT R6, R6, 0xfffffffe, RZ, 0xc0, !PT ;  /* 0xfffffffe06067812 */ /* 0x000fe200078ec0ff */
[----:B------:R-:W-:Y:S02]  /*1ba0*/  IMAD.SHL.U32 R27, R27, 0x40, RZ ;  /* 0x000000401b1b7824 */ /* 0x000fe400078e00ff */
[----:B------:R-:W-:Y:S02]  /*1bb0*/  IMAD.MOV.U32 R201, RZ, RZ, R7 ;  /* 0x000000ffffc97224 */ /* 0x000fe400078e0007 */
[----:B------:R-:W-:Y:S01]  /*1bc0*/  IMAD.MOV.U32 R206, RZ, RZ, 0x7f800000 ;  /* 0x7f800000ffce7424 */ /* 0x000fe200078e00ff */
[----:B------:R-:W-:Y:S01]  /*1bd0*/  @!P2 IADD3.X R17, R199, R13, R27, P0, !PT ;  /* 0x0000000dc711a210 */ /* 0x000fe200007fe41b */
[----:B------:R-:W-:Y:S01]  /*1be0*/  IMAD.WIDE.U32 R14, R14, 0x40, RZ ;  /* 0x000000400e0e7825 */ /* 0x000fe200078e00ff */
[----:B------:R-:W3:Y:S01]  /*1bf0*/  @!P5 LDC.64 R26, c[0x0][0x220] ;  /* 0x00008800ff1adb82 */ /* 0x000ee20000000a00 */
[----:B------:R4:W-:Y:S02]  /*1c00*/  @P5 STS.128 [R204+0x10000], RZ ;  /* 0x010000ffcc005388 */ /* 0x0009e40000000c00 */
[----:B------:R-:W-:Y:S01]  /*1c10*/  IMAD.MOV.U32 R207, RZ, RZ, 0x7f800000 ;  /* 0x7f800000ffcf7424 */ /* 0x000fe200078e00ff */
[----:B------:R-:W-:Y:S01]  /*1c20*/  @!P2 IADD3 R14, P1, R200, R14, RZ ;  /* 0x0000000ec80ea210 */ /* 0x000fe20007f3e0ff */
[----:B------:R-:W-:Y:S01]  /*1c30*/  IMAD.IADD R7, R203, 0x1, -R6 ;  /* 0x00000001cb077824 */ /* 0x000fe200078e0a06 */
[----:B------:R4:W-:Y:S01]  /*1c40*/  @P5 STS.128 [R204+0x12000], RZ ;  /* 0x012000ffcc005388 */ /* 0x0009e20000000c00 */
[----:B------:R-:W-:Y:S01]  /*1c50*/  IMAD R6, R29, UR8, RZ ;  /* 0x000000081d067c24 */ /* 0x000fe2000f8e02ff */
[----:B------:R-:W-:Y:S01]  /*1c60*/  @!P2 IADD3.X R15, R201, R15, R11, P1, !PT ;  /* 0x0000000fc90fa210 */ /* 0x000fe20000ffe40b */
[----:B------:R-:W-:Y:S01]  /*1c70*/  IMAD.WIDE.U32 R2, R19, UR8, R2 ;  /* 0x0000000813027c25 */ /* 0x000fe2000f8e0002 */
[----:B------:R-:W-:Y:S01]  /*1c80*/  @!P4 IADD3 R8, P1, R236, 0x20, RZ ;  /* 0x00000020ec08c810 */ /* 0x000fe20007f3e0ff */
[----:B------:R-:W1:Y:S01]  /*1c90*/  LDC R251, c[0x0][0x270] ;  /* 0x00009c00fffb7b82 */ /* 0x000e620000000800 */
[----:B------:R-:W-:Y:S01]  /*1ca0*/  ISETP.NE.AND P0, PT, R7, 0x1, PT ;  /* 0x000000010700780c */ /* 0x000fe20003f05270 */
[----:B------:R-:W-:-:S02]  /*1cb0*/  IMAD R7, R29, UR6, RZ ;  /* 0x000000061d077c24 */ /* 0x000fc4000f8e02ff */
[----:B------:R-:W-:Y:S01]  /*1cc0*/  IMAD.MOV.U32 R172, RZ, RZ, 0x20 ;  /* 0x00000020ffac7424 */ /* 0x000fe200078e00ff */
[----:B------:R-:W-:Y:S01]  /*1cd0*/  LEA R181, R192, UR5, 0x1 ;  /* 0x00000005c0b57c11 */ /* 0x000fe2000f8e08ff */
[----:B------:R-:W-:Y:S02]  /*1ce0*/  IMAD R9, R19, UR9, R6 ;  /* 0x0000000913097c24 */ /* 0x000fe4000f8e0206 */
[C---:B------:R-:W-:Y:S02]  /*1cf0*/  IMAD.SHL.U32 R208, R231.reuse, 0x10, RZ ;  /* 0x00000010e7d07824 */ /* 0x040fe400078e00ff */
[----:B------:R-:W-:Y:S02]  /*1d00*/  IMAD.SHL.U32 R205, R231, 0x8, RZ ;  /* 0x00000008e7cd7824 */ /* 0x000fe400078e00ff */
[----:B------:R-:W-:Y:S01]  /*1d10*/  IMAD.MOV.U32 R185, RZ, RZ, 0x20 ;  /* 0x00000020ffb97424 */ /* 0x000fe200078e00ff */
[----:B------:R-:W-:Y:S01]  /*1d20*/  MOV R182, 0x40 ;  /* 0x0000004000b67802 */ /* 0x000fe20000000f00 */
[----:B------:R-:W-:Y:S01]  /*1d30*/  @!P4 IMAD.X R6, RZ, RZ, R40, P1 ;  /* 0x000000ffff06c224 */ /* 0x000fe200008e0628 */
[----:B------:R-:W-:Y:S01]  /*1d40*/  @!P4 IADD3 R18, P1, R236, 0x20, RZ ;  /* 0x00000020ec12c810 */ /* 0x000fe20007f3e0ff */
[----:B------:R-:W-:Y:S01]  /*1d50*/  IMAD R24, R19, UR7, R7 ;  /* 0x0000000713187c24 */ /* 0x000fe2000f8e0207 */
[----:B------:R-:W-:Y:S01]  /*1d60*/  MOV R210, R32 ;  /* 0x0000002000d27202 */ /* 0x000fe20000000f00 */
[-C--:B------:R-:W-:Y:S01]  /*1d70*/  @!P5 IMAD R7, R40, R20.reuse, RZ ;  /* 0x000000142807d224 */ /* 0x080fe200078e02ff */
[----:B------:R-:W-:Y:S01]  /*1d80*/  CS2R R94, SRZ ;  /* 0x00000000005e7805 */ /* 0x000fe2000001ff00 */
[-C--:B------:R-:W-:Y:S01]  /*1d90*/  @!P4 IMAD R6, R6, R20.reuse, RZ ;  /* 0x000000140606c224 */ /* 0x080fe200078e02ff */
[----:B------:R-:W-:Y:S01]  /*1da0*/  CS2R R92, SRZ ;  /* 0x00000000005c7805 */ /* 0x000fe2000001ff00 */
[----:B------:R-:W-:Y:S01]  /*1db0*/  IMAD.IADD R3, R3, 0x1, R9 ;  /* 0x0000000103037824 */ /* 0x000fe200078e0209 */
[----:B------:R-:W-:Y:S01]  /*1dc0*/  CS2R R98, SRZ ;  /* 0x0000000000627805 */ /* 0x000fe2000001ff00 */
[-C--:B------:R-:W-:Y:S01]  /*1dd0*/  @!P5 IMAD R12, R236, R21.reuse, R7 ;  /* 0x00000015ec0cd224 */ /* 0x080fe200078e0207 */
[----:B------:R-:W-:Y:S01]  /*1de0*/  CS2R R96, SRZ ;  /* 0x0000000000607805 */ /* 0x000fe2000001ff00 */
[----:B------:R-:W-:Y:S01]  /*1df0*/  @!P4 IMAD R21, R8, R21, R6 ;  /* 0x000000150815c224 */ /* 0x000fe200078e0206 */
[----:B------:R-:W-:Y:S01]  /*1e00*/  CS2R R90, SRZ ;  /* 0x00000000005a7805 */ /* 0x000fe2000001ff00 */
[----:B------:R-:W-:Y:S01]  /*1e10*/  IMAD R0, R10, 0x10, R0 ;  /* 0x000000100a007824 */ /* 0x000fe200078e0200 */
[----:B------:R-:W-:Y:S01]  /*1e20*/  CS2R R88, SRZ ;  /* 0x0000000000587805 */ /* 0x000fe2000001ff00 */
[----:B------:R-:W-:Y:S01]  /*1e30*/  @!P5 IMAD.WIDE.U32 R6, R236, R20, R2 ;  /* 0x00000014ec06d225 */ /* 0x000fe200078e0002 */
[----:B------:R-:W-:-:S02]  /*1e40*/  CS2R R86, SRZ ;  /* 0x0000000000567805 */ /* 0x000fc4000001ff00 */
[----:B------:R-:W-:Y:S02]  /*1e50*/  CS2R R84, SRZ ;  /* 0x0000000000547805 */ /* 0x000fe4000001ff00 */
[----:B------:R-:W-:Y:S01]  /*1e60*/  CS2R R78, SRZ ;  /* 0x00000000004e7805 */ /* 0x000fe2000001ff00 */
[----:B------:R-:W-:Y:S01]  /*1e70*/  @!P4 IMAD.MOV.U32 R10, RZ, RZ, R2 ;  /* 0x000000ffff0ac224 */ /* 0x000fe200078e0002 */
[----:B------:R-:W-:Y:S01]  /*1e80*/  CS2R R76, SRZ ;  /* 0x00000000004c7805 */ /* 0x000fe2000001ff00 */
[----:B------:R-:W-:Y:S01]  /*1e90*/  @!P4 IMAD.MOV.U32 R11, RZ, RZ, R3 ;  /* 0x000000ffff0bc224 */ /* 0x000fe200078e0003 */
[----:B------:R-:W-:Y:S01]  /*1ea0*/  CS2R R82, SRZ ;  /* 0x0000000000527805 */ /* 0x000fe2000001ff00 */
[----:B------:R-:W-:Y:S01]  /*1eb0*/  IMAD.WIDE.U32 R4, R19, UR6, R4 ;  /* 0x0000000613047c25 */ /* 0x000fe2000f8e0004 */
[----:B------:R-:W-:Y:S02]  /*1ec0*/  CS2R R80, SRZ ;  /* 0x0000000000507805 */ /* 0x000fe4000001ff00 */
[----:B------:R-:W-:-:S02]  /*1ed0*/  CS2R R74, SRZ ;  /* 0x00000000004a7805 */ /* 0x000fc4000001ff00 */
[----:B------:R-:W-:Y:S01]  /*1ee0*/  CS2R R72, SRZ ;  /* 0x0000000000487805 */ /* 0x000fe2000001ff00 */
[----:B------:R-:W-:Y:S01]  /*1ef0*/  @!P4 IMAD.X R9, RZ, RZ, R40, P1 ;  /* 0x000000ffff09c224 */ /* 0x000fe200008e0628 */
[----:B------:R-:W-:Y:S01]  /*1f00*/  IADD3 R3, R5, R24, RZ ;  /* 0x0000001805037210 */ /* 0x000fe20007ffe0ff */
[----:B------:R-:W-:Y:S01]  /*1f10*/  @!P5 IMAD R13, R40, R22, RZ ;  /* 0x00000016280dd224 */ /* 0x000fe200078e02ff */
[----:B------:R-:W-:Y:S01]  /*1f20*/  CS2R R70, SRZ ;  /* 0x0000000000467805 */ /* 0x000fe2000001ff00 */
[----:B------:R-:W-:Y:S01]  /*1f30*/  @!P5 IMAD.IADD R2, R7, 0x1, R12 ;  /* 0x000000010702d824 */ /* 0x000fe200078e020c */
[----:B---3--:R-:W-:Y:S01]  /*1f40*/  @!P5 LEA R12, P1, R6, R26, 0x1 ;  /* 0x0000001a060cd211 */ /* 0x008fe200078208ff */
[----:B------:R-:W-:Y:S01]  /*1f50*/  @!P4 IMAD.WIDE.U32 R10, R8, R20, R10 ;  /* 0x00000014080ac225 */ /* 0x000fe200078e000a */
[----:B------:R-:W-:Y:S02]  /*1f60*/  CS2R R68, SRZ ;  /* 0x0000000000447805 */ /* 0x000fe4000001ff00 */
[----:B------:R-:W-:-:S02]  /*1f70*/  CS2R R46, SRZ ;  /* 0x00000000002e7805 */ /* 0x000fc4000001ff00 */
[----:B------:R-:W-:Y:S01]  /*1f80*/  CS2R R44, SRZ ;  /* 0x00000000002c7805 */ /* 0x000fe2000001ff00 */
[----:B------:R-:W-:Y:S01]  /*1f90*/  @!P5 IMAD R19, R236, R23, R13 ;  /* 0x00000017ec13d224 */ /* 0x000fe200078e020d */
[----:B------:R-:W-:Y:S01]  /*1fa0*/  @!P5 LEA.HI.X R13, R6, R27, R2, 0x1, P1 ;  /* 0x0000001b060dd211 */ /* 0x000fe200008f0c02 */
[----:B------:R-:W-:Y:S01]  /*1fb0*/  @!P4 IMAD.IADD R5, R11, 0x1, R21 ;  /* 0x000000010b05c824 */ /* 0x000fe200078e0215 */
[C---:B-1----:R-:W-:Y:S01]  /*1fc0*/  @!P4 LEA R6, P1, R10.reuse, R30, 0x1 ;  /* 0x0000001e0a06c211 */ /* 0x042fe200078208ff */
[--C-:B------:R-:W-:Y:S01]  /*1fd0*/  @!P5 IMAD.MOV.U32 R2, RZ, RZ, R4.reuse ;  /* 0x000000ffff02d224 */ /* 0x100fe200078e0004 */
[----:B------:R-:W-:Y:S01]  /*1fe0*/  CS2R R50, SRZ ;  /* 0x0000000000327805 */ /* 0x000fe2000001ff00 */
[----:B------:R-:W-:Y:S01]  /*1ff0*/  @!P4 IMAD.MOV.U32 R8, RZ, RZ, R4 ;  /* 0x000000ffff08c224 */ /* 0x000fe200078e0004 */
[----:B------:R-:W-:Y:S01]  /*2000*/  @!P4 LEA.HI.X R7, R10, R31, R5, 0x1, P1 ;  /* 0x0000001f0a07c211 */ /* 0x000fe200008f0c05 */
[-C--:B------:R-:W-:Y:S01]  /*2010*/  @!P4 IMAD R9, R9, R22.reuse, RZ ;  /* 0x000000160909c224 */ /* 0x080fe200078e02ff */
[----:B------:R-:W1:Y:S01]  /*2020*/  @!P5 LDC.64 R4, c[0x0][0x218] ;  /* 0x00008600ff04db82 */ /* 0x000e620000000a00 */
[----:B------:R-:W-:Y:S01]  /*2030*/  ISETP.GE.AND P1, PT, R236, R25, PT ;  /* 0x00000019ec00720c */ /* 0x000fe20003f26270 */
[----:B------:R-:W-:Y:S01]  /*2040*/  @!PT LDS RZ, [RZ] ;  /* 0x00000000fffff984 */ /* 0x000fe20000000800 */
[----:B------:R-:W-:Y:S01]  /*2050*/  @!PT LDS RZ, [RZ] ;  /* 0x00000000fffff984 */ /* 0x000fe20000000800 */
[----:B------:R-:W-:Y:S01]  /*2060*/  @!PT LDS RZ, [RZ] ;  /* 0x00000000fffff984 */ /* 0x000fe20000000800 */
[----:B------:R-:W-:Y:S01]  /*2070*/  @!P5 LDGSTS.E.BYPASS.LTC128B.128 [R204+0x10000], desc[UR16][R12.64] ;  /* 0x100000000cccdfae */ /* 0x000fe2000b901d50 */
[----:B------:R-:W-:Y:S01]  /*2080*/  @!P4 IMAD R23, R18, R23, R9 ;  /* 0x000000171217c224 */ /* 0x000fe200078e0209 */
[----:B------:R-:W-:Y:S01]  /*2090*/  CS2R R48, SRZ ;  /* 0x0000000000307805 */ /* 0x000fe2000001ff00 */
[--C-:B------:R-:W-:Y:S01]  /*20a0*/  @!P4 IMAD.MOV.U32 R9, RZ, RZ, R3.reuse ;  /* 0x000000ffff09c224 */ /* 0x100fe200078e0003 */
[----:B------:R-:W-:Y:S01]  /*20b0*/  @!P5 LDGSTS.E.BYPASS.LTC128B.128 [R204+0x12000], desc[UR16][R12.64+0x80] ;  /* 0x120000800cccdfae */ /* 0x000fe2000b901d50 */
[-C--:B------:R-:W-:Y:S01]  /*20c0*/  @!P5 IMAD.WIDE.U32 R2, R236, R22.reuse, R2 ;  /* 0x00000016ec02d225 */ /* 0x080fe200078e0002 */
[----:B------:R-:W3:Y:S01]  /*20d0*/  @!P4 LDC.64 R10, c[0x0][0x218] ;  /* 0x00008600ff0acb82 */ /* 0x000ee20000000a00 */
[----:B------:R-:W-:Y:S01]  /*20e0*/  CS2R R38, SRZ ;  /* 0x0000000000267805 */ /* 0x000fe2000001ff00 */
[----:B------:R4:W-:Y:S01]  /*20f0*/  @P4 STS.128 [R204+0x11000], RZ ;  /* 0x011000ffcc004388 */ /* 0x0009e20000000c00 */
[----:B------:R-:W-:Y:S01]  /*2100*/  @!P5 IMAD.IADD R3, R3, 0x1, R19 ;  /* 0x000000010303d824 */ /* 0x000fe200078e0213 */
[----:B------:R-:W-:Y:S01]  /*2110*/  CS2R R36, SRZ ;  /* 0x0000000000247805 */ /* 0x000fe2000001ff00 */
[----:B------:R-:W-:Y:S01]  /*2120*/  @!P4 IMAD.WIDE.U32 R8, R18, R22, R8 ;  /* 0x000000161208c225 */ /* 0x000fe200078e0008 */
[----:B------:R4:W-:Y:S01]  /*2130*/  @P4 STS.128 [R204+0x13000], RZ ;  /* 0x013000ffcc004388 */ /* 0x0009e20000000c00 */
[----:B------:R-:W-:Y:S01]  /*2140*/  ULDC UR4, c[0x0][0x2dc] ;  /* 0x0000b70000047ab9 */ /* 0x000fe20000000800 */
[----:B------:R-:W-:Y:S01]  /*2150*/  ULDC UR6, c[0x0][0x2ec] ;  /* 0x0000bb0000067ab9 */ /* 0x000fe20000000800 */
[----:B------:R-:W-:Y:S01]  /*2160*/  IMAD.SHL.U32 R227, R0, 0x4, RZ ;  /* 0x0000000400e37824 */ /* 0x000fe200078e00ff */
[----:B------:R-:W-:Y:S01]  /*2170*/  @!PT LDS RZ, [RZ] ;  /* 0x00000000fffff984 */ /* 0x000fe20000000800 */
[----:B------:R-:W-:Y:S01]  /*2180*/  @!PT LDS RZ, [RZ] ;  /* 0x00000000fffff984 */ /* 0x000fe20000000800 */
[----:B------:R-:W-:Y:S01]  /*2190*/  @!PT LDS RZ, [RZ] ;  /* 0x00000000fffff984 */ /* 0x000fe20000000800 */
[----:B------:R-:W-:Y:S04]  /*21a0*/  @!P4 LDGSTS.E.BYPASS.LTC128B.128 [R204+0x11000], desc[UR16][R6.64] ;  /* 0x1100000006cccfae */ /* 0x000fe8000b901d50 */
[----:B------:R1:W-:Y:S04]  /*21b0*/  @!P4 LDGSTS.E.BYPASS.LTC128B.128 [R204+0x13000], desc[UR16][R6.64+0x80] ;  /* 0x1300008006cccfae */ /* 0x0003e8000b901d50 */
[----:B------:R-:W0:Y:S04]  /*21c0*/  LDGDEPBAR ;  /* 0x00000000000079af */ /* 0x000e280000000000 */
[----:B------:R4:W-:Y:S04]  /*21d0*/  @P1 STS.128 [R204+0x8000], RZ ;  /* 0x008000ffcc001388 */ /* 0x0009e80000000c00 */
[----:B------:R4:W-:Y:S04]  /*21e0*/  @P1 STS.128 [R204+0xa000], RZ ;  /* 0x00a000ffcc001388 */ /* 0x0009e80000000c00 */
[----:B------:R-:W-:Y:S01]  /*21f0*/  @!PT LDS RZ, [RZ] ;  /* 0x00000000fffff984 */ /* 0x000fe20000000800 */
[----:B------:R-:W-:Y:S01]  /*2200*/  @!PT LDS RZ, [RZ] ;  /* 0x00000000fffff984 */ /* 0x000fe20000000800 */
[----:B------:R-:W-:Y:S01]  /*2210*/  @!PT LDS RZ, [RZ] ;  /* 0x00000000fffff984 */ /* 0x000fe20000000800 */
[----:B------:R-:W-:Y:S04]  /*2220*/  @!P1 LDGSTS.E.BYPASS.LTC128B.128 [R204+0x8000], desc[UR16][R200.64] ;  /* 0x08000000c8cc9fae */ /* 0x000fe8000b901d50 */
[----:B------:R-:W-:Y:S04]  /*2230*/  @!P1 LDGSTS.E.BYPASS.LTC128B.128 [R204+0xa000], desc[UR16][R200.64+0x80] ;  /* 0x0a000080c8cc9fae */ /* 0x000fe8000b901d50 */
[----:B------:R4:W-:Y:S01]  /*2240*/  @P2 STS.128 [R204+0x9000], RZ ;  /* 0x009000ffcc002388 */ /* 0x0009e20000000c00 */
[----:B-1----:R-:W-:-:S03]  /*2250*/  @!P5 LEA R6, P3, R2, R4, 0x1 ;  /* 0x000000040206d211 */ /* 0x002fc600078608ff */
[----:B------:R4:W-:Y:S01]  /*2260*/  @P2 STS.128 [R204+0xb000], RZ ;  /* 0x00b000ffcc002388 */ /* 0x0009e20000000c00 */
[----:B------:R-:W-:-:S03]  /*2270*/  @!P5 LEA.HI.X R7, R2, R5, R3, 0x1, P3 ;  /* 0x000000050207d211 */ /* 0x000fc600018f0c03 */
[----:B------:R-:W-:Y:S01]  /*2280*/  @!PT LDS RZ, [RZ] ;  /* 0x00000000fffff984 */ /* 0x000fe20000000800 */
[----:B------:R-:W-:Y:S01]  /*2290*/  @!PT LDS RZ, [RZ] ;  /* 0x00000000fffff984 */ /* 0x000fe20000000800 */
[----:B------:R-:W-:Y:S01]  /*22a0*/  @!PT LDS RZ, [RZ] ;  /* 0x00000000fffff984 */ /* 0x000fe20000000800 */
[----:B------:R-:W-:Y:S01]  /*22b0*/  @!P2 LDGSTS.E.BYPASS.LTC128B.128 [R204+0x9000], desc[UR16][R14.64] ;  /* 0x090000000eccafae */ /* 0x000fe2000b901d50 */
[----:B------:R-:W-:Y:S01]  /*22c0*/  @!P4 IADD3 R5, R9, R23, RZ ;  /* 0x000000170905c210 */ /* 0x000fe20007ffe0ff */
[C---:B------:R-:W-:Y:S01]  /*22d0*/  VIADD R2, R0.reuse, 0x8 ;  /* 0x0000000800027836 */ /* 0x040fe20000000000 */
[----:B------:R-:W-:Y:S01]  /*22e0*/  SHF.R.S32.HI R3, RZ, 0x1f, R0 ;  /* 0x0000001fff037819 */ /* 0x000fe20000011400 */
[----:B------:R-:W-:Y:S01]  /*22f0*/  @!P2 LDGSTS.E.BYPASS.LTC128B.128 [R204+0xb000], desc[UR16][R14.64+0x80] ;  /* 0x0b0000800eccafae */ /* 0x000fe2000b901d50 */
[C---:B------:R-:W-:Y:S02]  /*2300*/  ISETP.GE.AND P3, PT, R0.reuse, R25, PT ;  /* 0x000000190000720c */ /* 0x040fe40003f66270 */
[----:B------:R-:W-:Y:S02]  /*2310*/  SHF.L.U64.HI R226, R0, 0x2, R3 ;  /* 0x0000000200e27819 */ /* 0x000fe40000010203 */
[----:B------:R-:W-:-:S04]  /*2320*/  LEA.HI R0, R42, R43, RZ, 0x4 ;  /* 0x0000002b2a007211 */ /* 0x000fc800078f20ff */
[----:B------:R-:W-:-:S05]  /*2330*/  LOP3.LUT R0, R0, 0xfffffff0, RZ, 0xc0, !PT ;  /* 0xfffffff000007812 */ /* 0x000fca00078ec0ff */
[----:B------:R-:W-:Y:S02]  /*2340*/  IMAD.IADD R0, R43, 0x1, -R0 ;  /* 0x000000012b007824 */ /* 0x000fe400078e0a00 */
[C---:B------:R-:W-:Y:S02]  /*2350*/  VIADD R240, R208.reuse, 0x60 ;  /* 0x00000060d0f07836 */ /* 0x040fe40000000000 */
[C---:B------:R-:W-:Y:S02]  /*2360*/  VIADD R241, R208.reuse, 0x40 ;  /* 0x00000040d0f17836 */ /* 0x040fe40000000000 */
[----:B------:R-:W-:Y:S02]  /*2370*/  VIADD R239, R208, 0x20 ;  /* 0x00000020d0ef7836 */ /* 0x000fe40000000000 */
[C---:B------:R-:W-:Y:S02]  /*2380*/  IMAD.IADD R249, R205.reuse, 0x1, R240 ;  /* 0x00000001cdf97824 */ /* 0x040fe400078e02f0 */
[----:B------:R-:W-:-:S02]  /*2390*/  IMAD.IADD R250, R205, 0x1, R241 ;  /* 0x00000001cdfa7824 */ /* 0x000fc400078e02f1 */
[----:B--2---:R-:W-:-:S05]  /*23a0*/  VIADD R193, R35, 0x2000 ;  /* 0x0000200023c17836 */ /* 0x004fca0000000000 */
[----:B------:R-:W-:-:S04]  /*23b0*/  SEL R193, R193, R35, !P0 ;  /* 0x00000023c1c17207 */ /* 0x000fc80004000000 */
[----:B------:R-:W-:-:S05]  /*23c0*/  LEA R193, R193, UR5, 0x1 ;  /* 0x00000005c1c17c11 */ /* 0x000fca000f8e08ff */
[----:B------:R4:W-:Y:S04]  /*23d0*/  @P1 STS [R193], RZ ;  /* 0x000000ffc1001388 */ /* 0x0009e80000000800 */
[----:B------:R4:W-:Y:S04]  /*23e0*/  @P1 STS [R193+0x4], RZ ;  /* 0x000004ffc1001388 */ /* 0x0009e80000000800 */
[----:B------:R4:W-:Y:S04]  /*23f0*/  @P1 STS [R193+0x8], RZ ;  /* 0x000008ffc1001388 */ /* 0x0009e80000000800 */
[----:B------:R4:W-:Y:S04]  /*2400*/  @P1 STS [R193+0xc], RZ ;  /* 0x00000cffc1001388 */ /* 0x0009e80000000800 */
[----:B------:R4:W-:Y:S04]  /*2410*/  @P1 STS [R193+0x2000], RZ ;  /* 0x002000ffc1001388 */ /* 0x0009e80000000800 */
[----:B------:R4:W-:Y:S04]  /*2420*/  @P1 STS [R193+0x2004], RZ ;  /* 0x002004ffc1001388 */ /* 0x0009e80000000800 */
[----:B------:R4:W-:Y:S04]  /*2430*/  @P1 STS [R193+0x2008], RZ ;  /* 0x002008ffc1001388 */ /* 0x0009e80000000800 */
[----:B------:R4:W-:Y:S04]  /*2440*/  @P1 STS [R193+0x200c], RZ ;  /* 0x00200cffc1001388 */ /* 0x0009e80000000800 */
[----:B------:R-:W-:Y:S01]  /*2450*/  @!PT LDS RZ, [RZ] ;  /* 0x00000000fffff984 */ /* 0x000fe20000000800 */
[----:B------:R-:W-:Y:S01]  /*2460*/  @!PT LDS RZ, [RZ] ;  /* 0x00000000fffff984 */ /* 0x000fe20000000800 */
[----:B------:R-:W-:Y:S01]  /*2470*/  @!PT LDS RZ, [RZ] ;  /* 0x00000000fffff984 */ /* 0x000fe20000000800 */
[----:B------:R-:W-:Y:S04]  /*2480*/  @!P1 LDGSTS.E.BYPASS.LTC128B.128 [R193], desc[UR16][R198.64] ;  /* 0x00000000c6c19fae */ /* 0x000fe8000b901d50 */
[----:B------:R-:W-:Y:S01]  /*2490*/  @!P1 LDGSTS.E.BYPASS.LTC128B.128 [R193+0x2000], desc[UR16][R198.64+0x80] ;  /* 0x02000080c6c19fae */ /* 0x000fe2000b901d50 */
[----:B---3--:R-:W-:-:S03]  /*24a0*/  @!P4 LEA R4, P1, R8, R10, 0x1 ;  /* 0x0000000a0804c211 */ /* 0x008fc600078208ff */
[----:B------:R4:W-:Y:S01]  /*24b0*/  @P2 STS [R193+0x1000], RZ ;  /* 0x001000ffc1002388 */ /* 0x0009e20000000800 */
[----:B------:R-:W-:-:S03]  /*24c0*/  @!P4 LEA.HI.X R5, R8, R11, R5, 0x1, P1 ;  /* 0x0000000b0805c211 */ /* 0x000fc600008f0c05 */
        /* <DEDUP_REMOVED lines=10> */
[----:B------:R-:W-:Y:S04]  /*2570*/  @!P2 LDGSTS.E.BYPASS.LTC128B.128 [R193+0x1000], desc[UR16][R16.64] ;  /* 0x0100000010c1afae */ /* 0x000fe8000b901d50 */
[----:B------:R-:W-:Y:S01]  /*2580*/  @!P2 LDGSTS.E.BYPASS.LTC128B.128 [R193+0x3000], desc[UR16][R16.64+0x80] ;  /* 0x0300008010c1afae */ /* 0x000fe2000b901d50 */
[----:B------:R-:W-:-:S02]  /*2590*/  ISETP.GE.AND P2, PT, R2, R25, PT ;  /* 0x000000190200720c */ /* 0x000fc40003f46270 */
[----:B------:R-:W-:Y:S01]  /*25a0*/  IADD3 R2, P1, R227, R212, RZ ;  /* 0x000000d4e3027210 */ /* 0x000fe20007f3e0ff */
[----:B------:R4:W-:Y:S04]  /*25b0*/  @P5 STS.128 [R204+0xc000], RZ ;  /* 0x00c000ffcc005388 */ /* 0x0009e80000000c00 */
[----:B------:R4:W-:Y:S01]  /*25c0*/  @P5 STS.128 [R204+0xe000], RZ ;  /* 0x00e000ffcc005388 */ /* 0x0009e20000000c00 */
[----:B------:R-:W-:-:S03]  /*25d0*/  IMAD.X R3, R226, 0x1, R211, P1 ;  /* 0x00000001e2037824 */ /* 0x000fc600008e06d3 */
[----:B------:R-:W-:Y:S01]  /*25e0*/  @!PT LDS RZ, [RZ] ;  /* 0x00000000fffff984 */ /* 0x000fe20000000800 */
[----:B------:R-:W-:Y:S01]  /*25f0*/  @!PT LDS RZ, [RZ] ;  /* 0x00000000fffff984 */ /* 0x000fe20000000800 */
[----:B------:R-:W-:Y:S01]  /*2600*/  @!PT LDS RZ, [RZ] ;  /* 0x00000000fffff984 */ /* 0x000fe20000000800 */
[----:B------:R-:W-:Y:S04]  /*2610*/  @!P5 LDGSTS.E.BYPASS.LTC128B.128 [R204+0xc000], desc[UR16][R6.64] ;  /* 0x0c00000006ccdfae */ /* 0x000fe8000b901d50 */
[----:B------:R-:W-:Y:S04]  /*2620*/  @!P5 LDGSTS.E.BYPASS.LTC128B.128 [R204+0xe000], desc[UR16][R6.64+0x80] ;  /* 0x0e00008006ccdfae */ /* 0x000fe8000b901d50 */
[----:B------:R4:W-:Y:S04]  /*2630*/  @P4 STS.128 [R204+0xd000], RZ ;  /* 0x00d000ffcc004388 */ /* 0x0009e80000000c00 */
[----:B------:R4:W-:Y:S04]  /*2640*/  @P4 STS.128 [R204+0xf000], RZ ;  /* 0x00f000ffcc004388 */ /* 0x0009e80000000c00 */
[----:B------:R-:W-:Y:S01]  /*2650*/  @!PT LDS RZ, [RZ] ;  /* 0x00000000fffff984 */ /* 0x000fe20000000800 */
[----:B------:R-:W-:Y:S01]  /*2660*/  @!PT LDS RZ, [RZ] ;  /* 0x00000000fffff984 */ /* 0x000fe20000000800 */
[----:B------:R-:W-:Y:S01]  /*2670*/  @!PT LDS RZ, [RZ] ;  /* 0x00000000fffff984 */ /* 0x000fe20000000800 */
[----:B------:R-:W-:Y:S04]  /*2680*/  @!P4 LDGSTS.E.BYPASS.LTC128B.128 [R204+0xd000], desc[UR16][R4.64] ;  /* 0x0d00000004cccfae */ /* 0x000fe8000b901d50 */
[----:B------:R1:W-:Y:S04]  /*2690*/  @!P4 LDGSTS.E.BYPASS.LTC128B.128 [R204+0xf000], desc[UR16][R4.64+0x80] ;  /* 0x0f00008004cccfae */ /* 0x0003e8000b901d50 */
[----:B------:R-:W0:Y:S04]  /*26a0*/  LDGDEPBAR ;  /* 0x00000000000079af */ /* 0x000e280000000000 */
[----:B------:R-:W5:Y:S04]  /*26b0*/  @!P3 LDG.E R206, desc[UR16][R2.64] ;  /* 0x0000001002ceb981 */ /* 0x000f68000c1e1900 */
[----:B------:R2:W5:Y:S01]  /*26c0*/  @!P2 LDG.E R207, desc[UR16][R2.64+0x20] ;  /* 0x0000201002cfa981 */ /* 0x000562000c1e1900 */
[C---:B------:R-:W-:Y:S01]  /*26d0*/  IMAD.IADD R248, R205.reuse, 0x1, R239 ;  /* 0x00000001cdf87824 */ /* 0x040fe200078e02ef */
[C---:B------:R-:W-:Y:S01]  /*26e0*/  IADD3 R225, R205.reuse, R249, RZ ;  /* 0x000000f9cde17210 */ /* 0x040fe20007ffe0ff */
[C---:B------:R-:W-:Y:S01]  /*26f0*/  IMAD.IADD R219, R205.reuse, 0x1, R250 ;  /* 0x00000001cddb7824 */ /* 0x040fe200078e02fa */
[----:B------:R-:W-:Y:S01]  /*2700*/  CS2R R40, SRZ ;  /* 0x0000000000287805 */ /* 0x000fe2000001ff00 */
[C---:B------:R-:W-:Y:S01]  /*2710*/  IMAD.IADD R222, R205.reuse, 0x1, R248 ;  /* 0x00000001cdde7824 */ /* 0x040fe200078e02f8 */
[----:B------:R-:W-:Y:S01]  /*2720*/  CS2R R30, SRZ ;  /* 0x00000000001e7805 */ /* 0x000fe2000001ff00 */
[C---:B------:R-:W-:Y:S01]  /*2730*/  IMAD.IADD R218, R205.reuse, 0x1, R219 ;  /* 0x00000001cdda7824 */ /* 0x040fe200078e02db */
[----:B------:R-:W-:Y:S01]  /*2740*/  CS2R R34, SRZ ;  /* 0x0000000000227805 */ /* 0x000fe2000001ff00 */
[C---:B------:R-:W-:Y:S01]  /*2750*/  IMAD.IADD R224, R205.reuse, 0x1, R225 ;  /* 0x00000001cde07824 */ /* 0x040fe200078e02e1 */
[----:B------:R-:W-:Y:S01]  /*2760*/  CS2R R26, SRZ ;  /* 0x00000000001a7805 */ /* 0x000fe2000001ff00 */
[C---:B------:R-:W-:Y:S01]  /*2770*/  IMAD.IADD R221, R205.reuse, 0x1, R222 ;  /* 0x00000001cddd7824 */ /* 0x040fe200078e02de */
[C---:B------:R-:W-:Y:S01]  /*2780*/  IADD3 R217, R205.reuse, R218, RZ ;  /* 0x000000dacdd97210 */ /* 0x040fe20007ffe0ff */
[----:B------:R-:W-:Y:S01]  /*2790*/  IMAD.IADD R223, R205, 0x1, R224 ;  /* 0x00000001cddf7824 */ /* 0x000fe200078e02e0 */
[----:B------:R-:W-:Y:S01]  /*27a0*/  CS2R R24, SRZ ;  /* 0x0000000000187805 */ /* 0x000fe2000001ff00 */
[----:B-1----:R-:W-:Y:S01]  /*27b0*/  VIADD R4, R28, 0x40 ;  /* 0x000000401c047836 */ /* 0x002fe20000000000 */
[----:B------:R-:W-:-:S04]  /*27c0*/  DEPBAR.LE SB0, 0x1 ;  /* 0x000080400000791a */ /* 0x000fc80000000000 */
[----:B------:R-:W-:Y:S01]  /*27d0*/  BAR.SYNC.DEFER_BLOCKING 0x0 ;  /* 0x0000000000007b1d */ /* 0x000fe20000010000 */
[----:B------:R-:W-:Y:S01]  /*27e0*/  ISETP.GE.AND P3, PT, R4, R202, PT ;  /* 0x000000ca0400720c */ /* 0x000fe20003f66270 */
[----:B------:R-:W-:Y:S01]  /*27f0*/  IMAD.IADD R220, R205, 0x1, R221 ;  /* 0x00000001cddc7824 */ /* 0x000fe200078e02dd */
[----:B------:R-:W-:Y:S01]  /*2800*/  CS2R R28, SRZ ;  /* 0x00000000001c7805 */ /* 0x000fe2000001ff00 */
[----:B------:R-:W-:Y:S01]  /*2810*/  IMAD.MOV.U32 R209, RZ, RZ, R33 ;  /* 0x000000ffffd17224 */ /* 0x000fe200078e0021 */
[----:B--2---:R-:W-:Y:S01]  /*2820*/  LEA.HI R2, R42, R43, RZ, 0x3 ;  /* 0x0000002b2a027211 */ /* 0x004fe200078f18ff */
[C---:B------:R-:W-:Y:S01]  /*2830*/  IMAD R235, R231.reuse, 0x18, RZ ;  /* 0x00000018e7eb7824 */ /* 0x040fe200078e02ff */
[----:B------:R-:W-:Y:S01]  /*2840*/  SHF.R.S32.HI R3, RZ, 0x1f, R0 ;  /* 0x0000001fff037819 */ /* 0x000fe20000011400 */
[C---:B------:R-:W-:Y:S01]  /*2850*/  IMAD.SHL.U32 R234, R231.reuse, 0x20, RZ ;  /* 0x00000020e7ea7824 */ /* 0x040fe200078e00ff */
[----:B------:R-:W-:Y:S01]  /*2860*/  LOP3.LUT R2, R2, 0xfffffff8, RZ, 0xc0, !PT ;  /* 0xfffffff802027812 */ /* 0x000fe200078ec0ff */
[----:B------:R-:W-:Y:S01]  /*2870*/  IMAD R233, R231, 0x28, RZ ;  /* 0x00000028e7e97824 */ /* 0x000fe200078e02ff */
[----:B------:R-:W-:Y:S01]  /*2880*/  LEA.HI R3, R3, R0, RZ, 0x3 ;  /* 0x0000000003037211 */ /* 0x000fe200078f18ff */
[----:B------:R-:W-:Y:S01]  /*2890*/  IMAD R232, R231, 0x30, RZ ;  /* 0x00000030e7e87824 */ /* 0x000fe200078e02ff */
[----:B------:R-:W-:Y:S01]  /*28a0*/  CS2R R32, SRZ ;  /* 0x0000000000207805 */ /* 0x000fe2000001ff00 */
[----:B------:R-:W-:Y:S01]  /*28b0*/  IMAD.IADD R2, R43, 0x1, -R2 ;  /* 0x000000012b027824 */ /* 0x000fe200078e0a02 */
[----:B------:R-:W-:Y:S01]  /*28c0*/  LOP3.LUT R3, R3, 0xfffffff8, RZ, 0xc0, !PT ;  /* 0xfffffff803037812 */ /* 0x000fe200078ec0ff */
[----:B------:R-:W-:Y:S01]  /*28d0*/  IMAD R231, R231, 0x38, RZ ;  /* 0x00000038e7e77824 */ /* 0x000fe200078e02ff */
[----:B------:R-:W-:-:S02]  /*28e0*/  CS2R R42, SRZ ;  /* 0x00000000002a7805 */ /* 0x000fc4000001ff00 */
[----:B------:R-:W-:Y:S02]  /*28f0*/  CS2R R22, SRZ ;  /* 0x0000000000167805 */ /* 0x000fe4000001ff00 */
[----:B------:R-:W-:Y:S01]  /*2900*/  LOP3.LUT P4, RZ, R2, 0x2, RZ, 0xc0, !PT ;  /* 0x0000000202ff7812 */ /* 0x000fe2000788c0ff */
[----:B------:R-:W-:Y:S01]  /*2910*/  IMAD.IADD R0, R0, 0x1, -R3 ;  /* 0x0000000100007824 */ /* 0x000fe200078e0a03 */
[----:B------:R-:W-:Y:S01]  /*2920*/  CS2R R20, SRZ ;  /* 0x0000000000147805 */ /* 0x000fe2000001ff00 */
[----:B------:R-:W-:Y:S01]  /*2930*/  VIADD R2, R190, 0x2000 ;  /* 0x00002000be027836 */ /* 0x000fe20000000000 */
[----:B------:R-:W-:Y:S01]  /*2940*/  SEL R172, R172, 0xffffffe0, !P4 ;  /* 0xffffffe0acac7807 */ /* 0x000fe20006000000 */
[----:B------:R4:W1:Y:S01]  /*2950*/  LDSM.16.M88.4 R112, [R181+0x10000] ;  /* 0x01000000b570783b */ /* 0x0008620000000200 */
[----:B------:R-:W-:Y:S01]  /*2960*/  R2P PR, R0, 0x6 ;  /* 0x0000000600007804 */ /* 0x000fe20000000000 */
[----:B------:R-:W-:Y:S01]  /*2970*/  VIADD R0, R191, 0x2000 ;  /* 0x00002000bf007836 */ /* 0x000fe20000000000 */
[----:B------:R-:W-:Y:S01]  /*2980*/  SEL R2, R2, R190, !P0 ;  /* 0x000000be02027207 */ /* 0x000fe20004000000 */
[----:B------:R-:W-:Y:S01]  /*2990*/  IMAD.IADD R172, R172, 0x1, R180 ;  /* 0x00000001acac7824 */ /* 0x000fe200078e02b4 */
[----:B------:R4:W2:Y:S01]  /*29a0*/  LDSM.16.M88.4 R116, [R181+0x10800] ;  /* 0x01080000b574783b */ /* 0x0008a20000000200 */
[----:B------:R-:W-:Y:S01]  /*29b0*/  SEL R185, R185, 0xffffffe0, !P1 ;  /* 0xffffffe0b9b97807 */ /* 0x000fe20004800000 */
[C---:B------:R-:W-:Y:S01]  /*29c0*/  IMAD.IADD R230, R205.reuse, 0x1, R223 ;  /* 0x00000001cde67824 */ /* 0x040fe200078e02df */
[----:B------:R-:W-:Y:S01]  /*29d0*/  SEL R182, R182, 0xffffffc0, !P2 ;  /* 0xffffffc0b6b67807 */ /* 0x000fe20005000000 */
[----:B------:R4:W3:Y:S01]  /*29e0*/  LDSM.16.M88.4 R136, [R172] ;  /* 0x00000000ac88783b */ /* 0x0008e20000000200 */
[----:B------:R-:W-:Y:S01]  /*29f0*/  SEL R0, R0, R191, !P0 ;  /* 0x000000bf00007207 */ /* 0x000fe20004000000 */
[----:B------:R-:W-:Y:S01]  /*2a00*/  IMAD.IADD R187, R186, 0x1, R185 ;  /* 0x00000001babb7824 */ /* 0x000fe200078e02b9 */
[----:B------:R-:W-:Y:S01]  /*2a10*/  LEA R179, R2, UR5, 0x1 ;  /* 0x0000000502b37c11 */ /* 0x000fe2000f8e08ff */
[----:B------:R4:W1:Y:S01]  /*2a20*/  LDSM.16.M88.4 R140, [R172+0x800] ;  /* 0x00080000ac8c783b */ /* 0x0008620000000200 */
[----:B------:R-:W-:Y:S01]  /*2a30*/  LEA R176, R0, UR5, 0x1 ;  /* 0x0000000500b07c11 */ /* 0x000fe2000f8e08ff */
[----:B------:R-:W-:-:S02]  /*2a40*/  IMAD.IADD R229, R205, 0x1, R220 ;  /* 0x00000001cde57824 */ /* 0x000fc400078e02dc */
[----:B------:R4:W1:Y:S01]  /*2a50*/  LDSM.16.M88.4 R168, [R172+0x2000] ;  /* 0x00200000aca8783b */ /* 0x0008620000000200 */
[----:B------:R-:W-:Y:S02]  /*2a60*/  IMAD.IADD R228, R205, 0x1, R217 ;  /* 0x00000001cde47824 */ /* 0x000fe400078e02d9 */
[----:B------:R-:W-:Y:S01]  /*2a70*/  IMAD.IADD R188, R186, 0x1, R182 ;  /* 0x00000001babc7824 */ /* 0x000fe200078e02b6 */
[----:B------:R-:W1:Y:S01]  /*2a80*/  LDSM.16.M88.4 R172, [R172+0x2800] ;  /* 0x00280000acac783b */ /* 0x000e620000000200 */
[----:B------:R-:W-:-:S03]  /*2a90*/  IMAD.IADD R189, R182, 0x1, R187 ;  /* 0x00000001b6bd7824 */ /* 0x000fc600078e02bb */
[----:B------:R4:W1:Y:S04]  /*2aa0*/  LDSM.16.M88.4 R120, [R183] ;  /* 0x00000000b778783b */ /* 0x0008680000000200 */
[----:B------:R4:W1:Y:S04]  /*2ab0*/  LDSM.16.M88.4 R124, [R183+0x800] ;  /* 0x00080000b77c783b */ /* 0x0008680000000200 */
[----:B------:R4:W1:Y:S04]  /*2ac0*/  LDSM.16.M88.4 R128, [R180] ;  /* 0x00000000b480783b */ /* 0x0008680000000200 */
[----:B------:R4:W1:Y:S04]  /*2ad0*/  LDSM.16.M88.4 R132, [R180+0x800] ;  /* 0x00080000b484783b */ /* 0x0008680000000200 */
[----:B------:R4:W1:Y:S04]  /*2ae0*/  LDSM.16.M88.4 R144, [R181+0x12000] ;  /* 0x01200000b590783b */ /* 0x0008680000000200 */
[----:B------:R4:W1:Y:S04]  /*2af0*/  LDSM.16.M88.4 R148, [R181+0x12800] ;  /* 0x01280000b594783b */ /* 0x0008680000000200 */
[----:B------:R4:W1:Y:S04]  /*2b00*/  LDSM.16.M88.4 R152, [R183+0x2000] ;  /* 0x00200000b798783b */ /* 0x0008680000000200 */
[----:B------:R4:W1:Y:S04]  /*2b10*/  LDSM.16.M88.4 R156, [R183+0x2800] ;  /* 0x00280000b79c783b */ /* 0x0008680000000200 */
[----:B------:R4:W1:Y:S04]  /*2b20*/  LDSM.16.M88.4 R160, [R180+0x2000] ;  /* 0x00200000b4a0783b */ /* 0x0008680000000200 */
[----:B--23--:R4:W1:Y:S02]  /*2b30*/  LDSM.16.M88.4 R164, [R180+0x2800] ;  /* 0x00280000b4a4783b */ /* 0x00c8640000000200 */
.L_x_9:
[----:B------:R-:W0:Y:S01]  /*2b40*/  LDGDEPBAR ;  /* 0x00000000000079af */ /* 0x000e220000000000 */
[C---:B------:R-:W-:Y:S02]  /*2b50*/  IADD3 R0, R179.reuse, R185, RZ ;  /* 0x000000b9b3007210 */ /* 0x040fe40007ffe0ff */
[----:B------:R-:W-:Y:S02]  /*2b60*/  IADD3 R2, R179, R182, RZ ;  /* 0x000000b6b3027210 */ /* 0x000fe40007ffe0ff */
[----:B-----5:R-:W-:Y:S01]  /*2b70*/  FSETP.NEU.FTZ.AND P0, PT, R206, -INF , PT ;  /* 0xff800000ce00780b */ /* 0x020fe20003f1d000 */
[----:B------:R-:W-:Y:S01]  /*2b80*/  IMAD.IADD R3, R0, 0x1, R182 ;  /* 0x0000000100037824 */ /* 0x000fe200078e02b6 */
[----:B------:R-:W-:Y:S01]  /*2b90*/  ISETP.GE.AND P5, PT, R203, 0x1, PT ;  /* 0x00000001cb00780c */ /* 0x000fe20003fa6270 */
[----:B------:R-:W-:Y:S04]  /*2ba0*/  DEPBAR.LE SB0, 0x0 ;  /* 0x000080000000791a */ /* 0x000fe80000000000 */
[----:B------:R-:W-:Y:S06]  /*2bb0*/  BAR.SYNC.DEFER_BLOCKING 0x0 ;  /* 0x0000000000007b1d */ /* 0x000fec0000010000 */
[----:B------:R-:W-:Y:S06]  /*2bc0*/  LDSM.16.M88.4 R16, [R179] ;  /* 0x00000000b310783b */ /* 0x000fec0000000200 */
[----:B------:R-:W2:Y:S06]  /*2bd0*/  LDSM.16.M88.4 R8, [R181+0xc000] ;  /* 0x00c00000b508783b */ /* 0x000eac0000000200 */
[----:B------:R-:W3:Y:S06]  /*2be0*/  LDSM.16.M88.4 R52, [R181+0xc800] ;  /* 0x00c80000b534783b */ /* 0x000eec0000000200 */
[----:B------:R-:W-:Y:S06]  /*2bf0*/  LDSM.16.M88.4 R56, [R0] ;  /* 0x000000000038783b */ /* 0x000fec0000000200 */
[----:B------:R-:W4:Y:S06]  /*2c00*/  LDSM.16.M88.4 R60, [R183+-0x4000] ;  /* 0xffc00000b73c783b */ /* 0x000f2c0000000200 */
[----:B------:R-:W1:Y:S06]  /*2c10*/  LDSM.16.M88.4 R64, [R183+-0x3800] ;  /* 0xffc80000b740783b */ /* 0x000e6c0000000200 */
[----:B------:R-:W-:Y:S06]  /*2c20*/  LDSM.16.M88.4 R100, [R2] ;  /* 0x000000000264783b */ /* 0x000fec0000000200 */
[----:B------:R-:W1:Y:S01]  /*2c30*/  LDSM.16.M88.4 R104, [R180+-0x4000] ;  /* 0xffc00000b468783b */ /* 0x000e620000000200 */
[C---:B--2---:R-:W-:Y:S05]  /*2c40*/  HMMA.16816.F32 R4, R16.reuse, R8, RZ ;  /* 0x000000081004723c */ /* 0x044fea00000018ff */
[----:B------:R-:W-:Y:S01]  /*2c50*/  LDSM.16.M88.4 R108, [R184] ;  /* 0x00000000b86c783b */ /* 0x000fe20000000200 */
[C---:B------:R-:W-:Y:S06]  /*2c60*/  HMMA.16816.F32 R8, R16.reuse, R10, RZ ;  /* 0x0000000a1008723c */ /* 0x040fec00000018ff */
[C---:B---3--:R-:W-:Y:S06]  /*2c70*/  HMMA.16816.F32 R12, R16.reuse, R52, RZ ;  /* 0x00000034100c723c */ /* 0x048fec00000018ff */
[----:B------:R-:W-:Y:S01]  /*2c80*/  HMMA.16816.F32 R16, R16, R54, RZ ;  /* 0x000000361010723c */ /* 0x000fe200000018ff */
[----:B------:R-:W2:Y:S05]  /*2c90*/  LDSM.16.M88.4 R52, [R180+-0x3800] ;  /* 0xffc80000b434783b */ /* 0x000eaa0000000200 */
[C---:B----4-:R-:W-:Y:S06]  /*2ca0*/  HMMA.16816.F32 R4, R56.reuse, R60, R4 ;  /* 0x0000003c3804723c */ /* 0x050fec0000001804 */
[C---:B------:R-:W-:Y:S01]  /*2cb0*/  HMMA.16816.F32 R8, R56.reuse, R62, R8 ;  /* 0x0000003e3808723c */ /* 0x040fe20000001808 */
[----:B------:R-:W3:Y:S05]  /*2cc0*/  LDSM.16.M88.4 R60, [R3] ;  /* 0x00000000033c783b */ /* 0x000eea0000000200 */
[C---:B-1----:R-:W-:Y:S06]  /*2cd0*/  HMMA.16816.F32 R12, R56.reuse, R64, R12 ;  /* 0x00000040380c723c */ /* 0x042fec000000180c */
[----:B------:R-:W-:Y:S01]  /*2ce0*/  HMMA.16816.F32 R16, R56, R66, R16 ;  /* 0x000000423810723c */ /* 0x000fe20000001810 */
[----:B------:R-:W1:Y:S05]  /*2cf0*/  LDSM.16.M88.4 R56, [R184+0x800] ;  /* 0x00080000b838783b */ /* 0x000e6a0000000200 */
[C---:B------:R-:W-:Y:S01]  /*2d00*/  HMMA.16816.F32 R4, R100.reuse, R104, R4 ;  /* 0x000000686404723c */ /* 0x040fe20000001804 */
[----:B------:R-:W-:Y:S05]  /*2d10*/  LDSM.16.M88.4 R64, [R179+0x2000] ;  /* 0x00200000b340783b */ /* 0x000fea0000000200 */
[C---:B------:R-:W-:Y:S01]  /*2d20*/  HMMA.16816.F32 R8, R100.reuse, R106, R8 ;  /* 0x0000006a6408723c */ /* 0x040fe20000001808 */
[----:B------:R-:W4:Y:S05]  /*2d30*/  LDSM.16.M88.4 R104, [R181+0xe000] ;  /* 0x00e00000b568783b */ /* 0x000f2a0000000200 */
[C---:B--2---:R-:W-:Y:S06]  /*2d40*/  HMMA.16816.F32 R12, R100.reuse, R52, R12 ;  /* 0x00000034640c723c */ /* 0x044fec000000180c */
[----:B------:R-:W-:Y:S01]  /*2d50*/  HMMA.16816.F32 R16, R100, R54, R16 ;  /* 0x000000366410723c */ /* 0x000fe20000001810 */
[----:B------:R-:W2:Y:S05]  /*2d60*/  LDSM.16.M88.4 R52, [R181+0xe800] ;  /* 0x00e80000b534783b */ /* 0x000eaa0000000200 */
[C---:B---3--:R-:W-:Y:S01]  /*2d70*/  HMMA.16816.F32 R4, R60.reuse, R108, R4 ;  /* 0x0000006c3c04723c */ /* 0x048fe20000001804 */
[----:B------:R-:W-:Y:S05]  /*2d80*/  LDSM.16.M88.4 R100, [R0+0x2000] ;  /* 0x002000000064783b */ /* 0x000fea0000000200 */
[C---:B------:R-:W-:Y:S01]  /*2d90*/  HMMA.16816.F32 R8, R60.reuse, R110, R8 ;  /* 0x0000006e3c08723c */ /* 0x040fe20000001808 */
[----:B------:R-:W3:Y:S05]  /*2da0*/  LDSM.16.M88.4 R108, [R183+-0x2000] ;  /* 0xffe00000b76c783b */ /* 0x000eea0000000200 */
[C---:B-1----:R-:W-:Y:S06]  /*2db0*/  HMMA.16816.F32 R12, R60.reuse, R56, R12 ;  /* 0x000000383c0c723c */ /* 0x042fec000000180c */
[----:B------:R-:W-:Y:S01]  /*2dc0*/  HMMA.16816.F32 R16, R60, R58, R16 ;  /* 0x0000003a3c10723c */ /* 0x000fe20000001810 */
[----:B------:R-:W1:Y:S05]  /*2dd0*/  LDSM.16.M88.4 R56, [R183+-0x1800] ;  /* 0xffe80000b738783b */ /* 0x000e6a0000000200 */
[C---:B----4-:R-:W-:Y:S01]  /*2de0*/  HMMA.16816.F32 R4, R64.reuse, R104, R4 ;  /* 0x000000684004723c */ /* 0x050fe20000001804 */
[----:B------:R4:W-:Y:S05]  /*2df0*/  LDSM.16.M88.4 R60, [R2+0x2000] ;  /* 0x00200000023c783b */ /* 0x0009ea0000000200 */
[C---:B------:R-:W-:Y:S01]  /*2e00*/  HMMA.16816.F32 R8, R64.reuse, R106, R8 ;  /* 0x0000006a4008723c */ /* 0x040fe20000001808 */
[----:B------:R-:W1:Y:S05]  /*2e10*/  LDSM.16.M88.4 R104, [R180+-0x2000] ;  /* 0xffe00000b468783b */ /* 0x000e6a0000000200 */
[C---:B--2---:R-:W-:Y:S06]  /*2e20*/  HMMA.16816.F32 R12, R64.reuse, R52, R12 ;  /* 0x00000034400c723c */ /* 0x044fec000000180c */
[----:B------:R-:W-:Y:S01]  /*2e30*/  HMMA.16816.F32 R16, R64, R54, R16 ;  /* 0x000000364010723c */ /* 0x000fe20000001810 */
[----:B------:R-:W2:Y:S05]  /*2e40*/  LDSM.16.M88.4 R52, [R180+-0x1800] ;  /* 0xffe80000b434783b */ /* 0x000eaa0000000200 */
[C---:B---3--:R-:W-:Y:S01]  /*2e50*/  HMMA.16816.F32 R4, R100.reuse, R108, R4 ;  /* 0x0000006c6404723c */ /* 0x048fe20000001804 */
[----:B------:R3:W-:Y:S04]  /*2e60*/  LDSM.16.M88.4 R64, [R3+0x2000] ;  /* 0x002000000340783b */ /* 0x0007e80000000200 */
[----:B----4-:R-:W-:Y:S01]  /*2e70*/  FMUL.FTZ R2, R206, 1.4426950216293334961 ;  /* 0x3fb8aa3bce027820 */ /* 0x010fe20000410000 */
[C---:B------:R-:W-:Y:S01]  /*2e80*/  HMMA.16816.F32 R8, R100.reuse, R110, R8 ;  /* 0x0000006e6408723c */ /* 0x040fe20000001808 */
[----:B------:R-:W4:Y:S04]  /*2e90*/  LDSM.16.M88.4 R108, [R184+0x2000] ;  /* 0x00200000b86c783b */ /* 0x000f280000000200 */
[----:B------:R-:W-:Y:S01]  /*2ea0*/  FSEL R2, R2, RZ, P0 ;  /* 0x000000ff02027208 */ /* 0x000fe20000000000 */
[C---:B-1----:R-:W-:Y:S03]  /*2eb0*/  HMMA.16816.F32 R12, R100.reuse, R56, R12 ;  /* 0x00000038640c723c */ /* 0x042fe6000000180c */
[----:B------:R-:W-:Y:S03]  /*2ec0*/  FSETP.NEU.FTZ.AND P0, PT, R207, -INF , PT ;  /* 0xff800000cf00780b */ /* 0x000fe60003f1d000 */
[----:B------:R-:W-:Y:S06]  /*2ed0*/  HMMA.16816.F32 R16, R100, R58, R16 ;  /* 0x0000003a6410723c */ /* 0x000fec0000001810 */
[C---:B------:R-:W-:Y:S05]  /*2ee0*/  HMMA.16816.F32 R4, R60.reuse, R104, R4 ;  /* 0x000000683c04723c */ /* 0x040fea0000001804 */
[----:B---3--:R-:W-:Y:S01]  /*2ef0*/  @P3 LEA R3, R238, R244, 0x6 ;  /* 0x000000f4ee033211 */ /* 0x008fe200078e30ff */
[C---:B------:R-:W-:Y:S03]  /*2f00*/  HMMA.16816.F32 R8, R60.reuse, R106, R8 ;  /* 0x0000006a3c08723c */ /* 0x040fe60000001808 */
[CC--:B------:R-:W-:Y:S02]  /*2f10*/  @P3 ISETP.GE.AND P1, PT, R3.reuse, R202.reuse, PT ;  /* 0x000000ca0300320c */ /* 0x0c0fe40003f26270 */
[----:B------:R-:W-:Y:S01]  /*2f20*/  @P3 IADD3 R0, R3, 0x1, RZ ;  /* 0x0000000103003810 */ /* 0x000fe20007ffe0ff */
[C---:B--2---:R-:W-:Y:S03]  /*2f30*/  HMMA.16816.F32 R12, R60.reuse, R52, R12 ;  /* 0x000000343c0c723c */ /* 0x044fe6000000180c */
[-C--:B------:R-:W-:Y:S02]  /*2f40*/  @P3 ISETP.GE.AND P2, PT, R0, R202.reuse, PT ;  /* 0x000000ca0000320c */ /* 0x080fe40003f46270 */
[----:B------:R-:W-:Y:S01]  /*2f50*/  FMUL.FTZ R0, R207, 1.4426950216293334961 ;  /* 0x3fb8aa3bcf007820 */ /* 0x000fe20000410000 */
[----:B------:R-:W-:Y:S01]  /*2f60*/  HMMA.16816.F32 R16, R60, R54, R16 ;  /* 0x000000363c10723c */ /* 0x000fe20000001810 */
[----:B------:R-:W1:Y:S04]  /*2f70*/  LDSM.16.M88.4 R52, [R184+0x2800] ;  /* 0x00280000b834783b */ /* 0x000e680000000200 */
[----:B------:R-:W-:Y:S01]  /*2f80*/  FSEL R0, R0, RZ, P0 ;  /* 0x000000ff00007208 */ /* 0x000fe20000000000 */
[C---:B----4-:R-:W-:Y:S06]  /*2f90*/  HMMA.16816.F32 R4, R64.reuse, R108, R4 ;  /* 0x0000006c4004723c */ /* 0x050fec0000001804 */
[C---:B------:R-:W-:Y:S11]  /*2fa0*/  HMMA.16816.F32 R8, R64.reuse, R110, R8 ;  /* 0x0000006e4008723c */ /* 0x040ff60000001808 */
[----:B------:R-:W-:Y:S07]  /*2fb0*/  @!UPT UIADD3 URZ, URZ, URZ, URZ ;  /* 0x0000003f3f3ff290 */ /* 0x000fee000fffe03f */
[----:B------:R-:W-:Y:S02]  /*2fc0*/  @P3 FSEL R4, R4, -INF , !P1 ;  /* 0xff80000004043808 */ /* 0x000fe40004800000 */
[----:B------:R-:W-:Y:S02]  /*2fd0*/  @P3 FSEL R5, R5, -INF , !P2 ;  /* 0xff80000005053808 */ /* 0x000fe40005000000 */
[----:B------:R-:W-:Y:S01]  /*2fe0*/  @P3 FSEL R6, R6, -INF , !P1 ;  /* 0xff80000006063808 */ /* 0x000fe20004800000 */
[--C-:B------:R-:W-:Y:S01]  /*2ff0*/  FFMA.FTZ R4, R4, UR6, -R2.reuse ;  /* 0x0000000604047c23 */ /* 0x100fe20008010802 */
[----:B------:R-:W-:Y:S01]  /*3000*/  @P3 FSEL R7, R7, -INF , !P2 ;  /* 0xff80000007073808 */ /* 0x000fe20005000000 */
[----:B------:R-:W-:Y:S02]  /*3010*/  FFMA.FTZ R5, R5, UR6, -R2 ;  /* 0x0000000605057c23 */ /* 0x000fe40008010802 */
[----:B------:R2:W-:Y:S01]  /*3020*/  MUFU.EX2 R106, R4 ;  /* 0x00000004006a7308 */ /* 0x0005e20000000800 */
[--C-:B------:R-:W-:Y:S01]  /*3030*/  FFMA.FTZ R6, R6, UR6, -R0.reuse ;  /* 0x0000000606067c23 */ /* 0x100fe20008010800 */
[C---:B-1----:R-:W-:Y:S03]  /*3040*/  HMMA.16816.F32 R12, R64.reuse, R52, R12 ;  /* 0x00000034400c723c */ /* 0x042fe6000000180c */
[--C-:B------:R-:W-:Y:S03]  /*3050*/  FFMA.FTZ R7, R7, UR6, -R0.reuse ;  /* 0x0000000607077c23 */ /* 0x100fe60008010800 */
[----:B------:R-:W-:Y:S02]  /*3060*/  HMMA.16816.F32 R16, R64, R54, R16 ;  /* 0x000000364010723c */ /* 0x000fe40000001810 */
[----:B------:R1:W3:Y:S10]  /*3070*/  MUFU.EX2 R105, R5 ;  /* 0x0000000500697308 */ /* 0x0002f40000000800 */
[----:B------:R-:W-:Y:S01]  /*3080*/  MUFU.EX2 R109, R6 ;  /* 0x00000006006d7308 */ /* 0x000fe20000000800 */
[C---:B--2---:R-:W-:Y:S05]  /*3090*/  @P3 VIADD R4, R3.reuse, 0x8 ;  /* 0x0000000803043836 */ /* 0x044fea0000000000 */
[-C--:B------:R-:W-:Y:S04]  /*30a0*/  @P3 ISETP.GE.AND P0, PT, R4, R202.reuse, PT ;  /* 0x000000ca0400320c */ /* 0x080fe80003f06270 */
[----:B------:R-:W2:Y:S01]  /*30b0*/  MUFU.EX2 R108, R7 ;  /* 0x00000007006c7308 */ /* 0x000ea20000000800 */
[C---:B------:R-:W-:Y:S02]  /*30c0*/  @P3 IADD3 R4, R3.reuse, 0x10, RZ ;  /* 0x0000001003043810 */ /* 0x040fe40007ffe0ff */
[C---:B-1----:R-:W-:Y:S02]  /*30d0*/  @P3 IADD3 R5, R3.reuse, 0x9, RZ ;  /* 0x0000000903053810 */ /* 0x042fe40007ffe0ff */
[----:B------:R-:W-:Y:S02]  /*30e0*/  @P3 FSEL R8, R8, -INF , !P0 ;  /* 0xff80000008083808 */ /* 0x000fe40004000000 */
[----:B------:R-:W-:Y:S02]  /*30f0*/  @P3 FSEL R10, R10, -INF , !P0 ;  /* 0xff8000000a0a3808 */ /* 0x000fe40004000000 */
[-C--:B------:R-:W-:Y:S01]  /*3100*/  @P3 ISETP.GE.AND P0, PT, R4, R202.reuse, PT ;  /* 0x000000ca0400320c */ /* 0x080fe20003f06270 */
[----:B------:R-:W-:Y:S01]  /*3110*/  @P3 VIADD R4, R3, 0x11 ;  /* 0x0000001103043836 */ /* 0x000fe20000000000 */
[-C--:B------:R-:W-:Y:S01]  /*3120*/  @P3 ISETP.GE.AND P1, PT, R5, R202.reuse, PT ;  /* 0x000000ca0500320c */ /* 0x080fe20003f26270 */
[----:B------:R-:W-:Y:S01]  /*3130*/  FFMA.FTZ R10, R10, UR6, -R0 ;  /* 0x000000060a0a7c23 */ /* 0x000fe20008010800 */
[----:B------:R-:W-:Y:S01]  /*3140*/  @P3 FSEL R12, R12, -INF , !P0 ;  /* 0xff8000000c0c3808 */ /* 0x000fe20004000000 */
[--C-:B------:R-:W-:Y:S01]  /*3150*/  FFMA.FTZ R8, R8, UR6, -R2.reuse ;  /* 0x0000000608087c23 */ /* 0x100fe20008010802 */
[----:B------:R-:W-:Y:S01]  /*3160*/  @P3 FSEL R9, R9, -INF , !P1 ;  /* 0xff80000009093808 */ /* 0x000fe20004800000 */
[----:B------:R-:W-:Y:S01]  /*3170*/  MUFU.EX2 R107, R10 ;  /* 0x0000000a006b7308 */ /* 0x000fe20000000800 */
[----:B------:R-:W-:Y:S01]  /*3180*/  @P3 FSEL R11, R11, -INF , !P1 ;  /* 0xff8000000b0b3808 */ /* 0x000fe20004800000 */
[--C-:B------:R-:W-:Y:S01]  /*3190*/  FFMA.FTZ R12, R12, UR6, -R2.reuse ;  /* 0x000000060c0c7c23 */ /* 0x100fe20008010802 */
[-C--:B------:R-:W-:Y:S01]  /*31a0*/  @P3 ISETP.GE.AND P1, PT, R4, R202.reuse, PT ;  /* 0x000000ca0400320c */ /* 0x080fe20003f26270 */
[----:B------:R-:W-:Y:S01]  /*31b0*/  FFMA.FTZ R9, R9, UR6, -R2 ;  /* 0x0000000609097c23 */ /* 0x000fe20008010802 */
[----:B------:R-:W-:Y:S01]  /*31c0*/  @P3 IADD3 R4, R3, 0x18, RZ ;  /* 0x0000001803043810 */ /* 0x000fe20007ffe0ff */
[--C-:B------:R-:W-:Y:S01]  /*31d0*/  FFMA.FTZ R11, R11, UR6, -R0.reuse ;  /* 0x000000060b0b7c23 */ /* 0x100fe20008010800 */
[----:B------:R-:W-:Y:S03]  /*31e0*/  @P3 IADD3 R3, R3, 0x19, RZ ;  /* 0x0000001903033810 */ /* 0x000fe60007ffe0ff */
[----:B------:R-:W-:Y:S01]  /*31f0*/  MUFU.EX2 R102, R8 ;  /* 0x0000000800667308 */ /* 0x000fe20000000800 */
[----:B------:R-:W-:Y:S02]  /*3200*/  @P3 FSEL R14, R14, -INF , !P0 ;  /* 0xff8000000e0e3808 */ /* 0x000fe40004000000 */
[-C--:B------:R-:W-:Y:S02]  /*3210*/  @P3 ISETP.GE.AND P0, PT, R4, R202.reuse, PT ;  /* 0x000000ca0400320c */ /* 0x080fe40003f06270 */
[----:B------:R-:W-:Y:S01]  /*3220*/  @P3 FSEL R13, R13, -INF , !P1 ;  /* 0xff8000000d0d3808 */ /* 0x000fe20004800000 */
[----:B------:R-:W-:Y:S01]  /*3230*/  FFMA.FTZ R14, R14, UR6, -R0 ;  /* 0x000000060e0e7c23 */ /* 0x000fe20008010800 */
[----:B------:R-:W-:Y:S03]  /*3240*/  @P3 FSEL R15, R15, -INF , !P1 ;  /* 0xff8000000f0f3808 */ /* 0x000fe60004800000 */
[----:B------:R-:W1:Y:S01]  /*3250*/  MUFU.EX2 R104, R11 ;  /* 0x0000000b00687308 */ /* 0x000e620000000800 */
[----:B------:R-:W-:Y:S01]  /*3260*/  @P3 ISETP.GE.AND P1, PT, R3, R202, PT ;  /* 0x000000ca0300320c */ /* 0x000fe20003f26270 */
[----:B------:R-:W-:Y:S01]  /*3270*/  FFMA.FTZ R13, R13, UR6, -R2 ;  /* 0x000000060d0d7c23 */ /* 0x000fe20008010802 */
[----:B------:R-:W-:Y:S01]  /*3280*/  @P3 FSEL R18, R18, -INF , !P0 ;  /* 0xff80000012123808 */ /* 0x000fe20004000000 */
[--C-:B------:R-:W-:Y:S01]  /*3290*/  FFMA.FTZ R15, R15, UR6, -R0.reuse ;  /* 0x000000060f0f7c23 */ /* 0x100fe20008010800 */
[----:B------:R-:W-:Y:S02]  /*32a0*/  @P3 FSEL R19, R19, -INF , !P1 ;  /* 0xff80000013133808 */ /* 0x000fe40004800000 */
[----:B---3--:R-:W-:Y:S01]  /*32b0*/  F2FP.F16.F32.PACK_AB R4, R105, R106 ;  /* 0x0000006a6904723e */ /* 0x008fe200000000ff */
[--C-:B------:R-:W-:Y:S01]  /*32c0*/  FFMA.FTZ R18, R18, UR6, -R0.reuse ;  /* 0x0000000612127c23 */ /* 0x100fe20008010800 */
[----:B--2---:R-:W-:Y:S01]  /*32d0*/  F2FP.F16.F32.PACK_AB R3, R108, R109 ;  /* 0x0000006d6c03723e */ /* 0x004fe200000000ff */
[----:B------:R-:W-:Y:S01]  /*32e0*/  FFMA.FTZ R0, R19, UR6, -R0 ;  /* 0x0000000613007c23 */ /* 0x000fe20008010800 */
[----:B------:R-:W-:Y:S01]  /*32f0*/  @P3 FSEL R16, R16, -INF , !P0 ;  /* 0xff80000010103808 */ /* 0x000fe20004000000 */
[----:B------:R-:W-:Y:S01]  /*3300*/  STS [R214+0x12000], R4 ;  /* 0x01200004d6007388 */ /* 0x000fe20000000800 */
[----:B------:R-:W-:Y:S01]  /*3310*/  @P3 FSEL R17, R17, -INF , !P1 ;  /* 0xff80000011113808 */ /* 0x000fe20004800000 */
[----:B------:R1:W-:Y:S04]  /*3320*/  MUFU.EX2 R66, R0 ;  /* 0x0000000000427308 */ /* 0x0003e80000000800 */
[----:B------:R-:W-:Y:S01]  /*3330*/  STS [R214+0x12400], R3 ;  /* 0x01240003d6007388 */ /* 0x000fe20000000800 */
[--C-:B------:R-:W-:Y:S01]  /*3340*/  FFMA.FTZ R16, R16, UR6, -R2.reuse ;  /* 0x0000000610107c23 */ /* 0x100fe20008010802 */
[----:B------:R-:W-:Y:S04]  /*3350*/  FFMA.FTZ R2, R17, UR6, -R2 ;  /* 0x0000000611027c23 */ /* 0x000fe80008010802 */
[----:B------:R-:W2:Y:S10]  /*3360*/  MUFU.EX2 R101, R9 ;  /* 0x0000000900657308 */ /* 0x000eb40000000800 */
[----:B------:R2:W-:Y:S01]  /*3370*/  MUFU.EX2 R62, R2 ;  /* 0x00000002003e7308 */ /* 0x0005e20000000800 */
[----:B-1----:R-:W-:Y:S05]  /*3380*/  F2FP.F16.F32.PACK_AB R0, R104, R107 ;  /* 0x0000006b6800723e */ /* 0x002fea00000000ff */
[----:B------:R1:W-:Y:S04]  /*3390*/  STS [R216+0x12400], R0 ;  /* 0x01240000d8007388 */ /* 0x0003e80000000800 */
[----:B------:R-:W-:Y:S10]  /*33a0*/  MUFU.EX2 R103, R14 ;  /* 0x0000000e00677308 */ /* 0x000ff40000000800 */
[----:B------:R-:W1:Y:S01]  /*33b0*/  MUFU.EX2 R100, R15 ;  /* 0x0000000f00647308 */ /* 0x000e620000000800 */
[----:B--2---:R-:W-:Y:S05]  /*33c0*/  F2FP.F16.F32.PACK_AB R2, R101, R102 ;  /* 0x000000666502723e */ /* 0x004fea00000000ff */
[----:B------:R2:W-:Y:S04]  /*33d0*/  STS [R216+0x12000], R2 ;  /* 0x01200002d8007388 */ /* 0x0005e80000000800 */
[----:B------:R-:W-:Y:S10]  /*33e0*/  MUFU.EX2 R65, R12 ;  /* 0x0000000c00417308 */ /* 0x000ff40000000800 */
[----:B------:R-:W3:Y:S01]  /*33f0*/  MUFU.EX2 R64, R13 ;  /* 0x0000000d00407308 */ /* 0x000ee20000000800 */
[----:B-1----:R-:W-:Y:S05]  /*3400*/  F2FP.F16.F32.PACK_AB R0, R100, R103 ;  /* 0x000000676400723e */ /* 0x002fea00000000ff */
[----:B------:R1:W-:Y:S04]  /*3410*/  STS [R213+0x12400], R0 ;  /* 0x01240000d5007388 */ /* 0x0003e80000000800 */
[----:B------:R-:W4:Y:S01]  /*3420*/  MUFU.EX2 R63, R16 ;  /* 0x00000010003f7308 */ /* 0x000f220000000800 */
[----:B--2---:R-:W-:Y:S09]  /*3430*/  IADD3 R2, P0, R227, R210, RZ ;  /* 0x000000d2e3027210 */ /* 0x004ff20007f1e0ff */
[----:B------:R-:W2:Y:S01]  /*3440*/  MUFU.EX2 R67, R18 ;  /* 0x0000001200437308 */ /* 0x000ea20000000800 */
[----:B---3--:R-:W-:Y:S05]  /*3450*/  F2FP.F16.F32.PACK_AB R3, R64, R65 ;  /* 0x000000414003723e */ /* 0x008fea00000000ff */
[----:B------:R3:W-:Y:S01]  /*3460*/  STS [R213+0x12000], R3 ;  /* 0x01200003d5007388 */ /* 0x0007e20000000800 */
[----:B----4-:R-:W-:Y:S05]  /*3470*/  F2FP.F16.F32.PACK_AB R5, R62, R63 ;  /* 0x0000003f3e05723e */ /* 0x010fea00000000ff */
[----:B------:R-:W-:Y:S01]  /*3480*/  STS [R215+0x12000], R5 ;  /* 0x01200005d7007388 */ /* 0x000fe20000000800 */
[----:B-1----:R-:W-:Y:S02]  /*3490*/  LEA R0, R190, UR5, 0x1 ;  /* 0x00000005be007c11 */ /* 0x002fe4000f8e08ff */
[----:B--2---:R-:W-:Y:S02]  /*34a0*/  F2FP.F16.F32.PACK_AB R4, R66, R67 ;  /* 0x000000434204723e */ /* 0x004fe400000000ff */
[-C--:B------:R-:W-:Y:S03]  /*34b0*/  IADD3 R56, R185, R0.reuse, RZ ;  /* 0x00000000b9387210 */ /* 0x080fe60007ffe0ff */
[----:B------:R-:W-:Y:S06]  /*34c0*/  STS [R215+0x12400], R4 ;  /* 0x01240004d7007388 */ /* 0x000fec0000000800 */
[----:B------:R-:W1:Y:S01]  /*34d0*/  LDSM.16.M88.4 R16, [R0+0x8000] ;  /* 0x008000000010783b */ /* 0x000e620000000200 */
[----:B---3--:R-:W-:Y:S05]  /*34e0*/  IMAD.X R3, R226, 0x1, R209, P0 ;  /* 0x00000001e2037824 */ /* 0x008fea00000e06d1 */
[----:B------:R-:W2:Y:S06]  /*34f0*/  LDSM.16.M88.4 R52, [R56+0x8000] ;  /* 0x008000003834783b */ /* 0x000eac0000000200 */
[----:B------:R-:W3:Y:S06]  /*3500*/  LDG.E R61, desc[UR16][R2.64] ;  /* 0x00000010023d7981 */ /* 0x000eec000c1e1900 */
[----:B------:R4:W3:Y:S01]  /*3510*/  LDG.E R60, desc[UR16][R2.64+0x20] ;  /* 0x00002010023c7981 */ /* 0x0008e2000c1e1900 */
[C---:B-1----:R-:W-:Y:S03]  /*3520*/  HMMA.16816.F32 R4, R16.reuse, R112, RZ ;  /* 0x000000701004723c */ /* 0x042fe600000018ff */
[C---:B----4-:R-:W-:Y:S02]  /*3530*/  IADD3 R3, R182.reuse, R0, RZ ;  /* 0x00000000b6037210 */ /* 0x050fe40007ffe0ff */
[----:B------:R-:W-:Y:S01]  /*3540*/  IADD3 R2, R182, R56, RZ ;  /* 0x00000038b6027210 */ /* 0x000fe20007ffe0ff */
[C---:B------:R-:W-:Y:S01]  /*3550*/  HMMA.16816.F32 R8, R16.reuse, R114, RZ ;  /* 0x000000721008723c */ /* 0x040fe200000018ff */
[----:B------:R-:W-:Y:S05]  /*3560*/  LDSM.16.M88.4 R56, [R56+0xa000] ;  /* 0x00a000003838783b */ /* 0x000fea0000000200 */
[C---:B------:R-:W-:Y:S06]  /*3570*/  HMMA.16816.F32 R12, R16.reuse, R116, RZ ;  /* 0x00000074100c723c */ /* 0x040fec00000018ff */
[----:B------:R-:W-:Y:S06]  /*3580*/  HMMA.16816.F32 R16, R16, R118, RZ ;  /* 0x000000761010723c */ /* 0x000fec00000018ff */
[C---:B--2---:R-:W-:Y:S06]  /*3590*/  HMMA.16816.F32 R4, R52.reuse, R120, R4 ;  /* 0x000000783404723c */ /* 0x044fec0000001804 */
[C---:B------:R-:W-:Y:S06]  /*35a0*/  HMMA.16816.F32 R8, R52.reuse, R122, R8 ;  /* 0x0000007a3408723c */ /* 0x040fec0000001808 */
[C---:B------:R-:W-:Y:S06]  /*35b0*/  HMMA.16816.F32 R12, R52.reuse, R124, R12 ;  /* 0x0000007c340c723c */ /* 0x040fec000000180c */
[----:B------:R-:W-:Y:S01]  /*35c0*/  HMMA.16816.F32 R16, R52, R126, R16 ;  /* 0x0000007e3410723c */ /* 0x000fe20000001810 */
[----:B------:R-:W1:Y:S05]  /*35d0*/  LDSM.16.M88.4 R52, [R3+0x8000] ;  /* 0x008000000334783b */ /* 0x000e6a0000000200 */
[C---:B-1----:R-:W-:Y:S06]  /*35e0*/  HMMA.16816.F32 R4, R52.reuse, R128, R4 ;  /* 0x000000803404723c */ /* 0x042fec0000001804 */
        /* <DEDUP_REMOVED lines=14> */
[C---:B------:R-:W-:Y:S06]  /*36d0*/  HMMA.16816.F32 R4, R56.reuse, R152, R4 ;  /* 0x000000983804723c */ /* 0x040fec0000001804 */
[C---:B------:R-:W-:Y:S06]  /*36e0*/  HMMA.16816.F32 R8, R56.reuse, R154, R8 ;  /* 0x0000009a3808723c */ /* 0x040fec0000001808 */
[C---:B------:R-:W-:Y:S06]  /*36f0*/  HMMA.16816.F32 R12, R56.reuse, R156, R12 ;  /* 0x0000009c380c723c */ /* 0x040fec000000180c */
[----:B------:R-:W-:Y:S01]  /*3700*/  HMMA.16816.F32 R16, R56, R158, R16 ;  /* 0x0000009e3810723c */ /* 0x000fe20000001810 */
[----:B------:R-:W2:Y:S05]  /*3710*/  LDSM.16.M88.4 R56, [R2+0xa000] ;  /* 0x00a000000238783b */ /* 0x000eaa0000000200 */
[C---:B-1----:R-:W-:Y:S06]  /*3720*/  HMMA.16816.F32 R4, R52.reuse, R160, R4 ;  /* 0x000000a03404723c */ /* 0x042fec0000001804 */
[C---:B------:R-:W-:Y:S06]  /*3730*/  HMMA.16816.F32 R8, R52.reuse, R162, R8 ;  /* 0x000000a23408723c */ /* 0x040fec0000001808 */
[C---:B------:R-:W-:Y:S06]  /*3740*/  HMMA.16816.F32 R12, R52.reuse, R164, R12 ;  /* 0x000000a4340c723c */ /* 0x040fec000000180c */
[----:B------:R-:W-:Y:S06]  /*3750*/  HMMA.16816.F32 R16, R52, R166, R16 ;  /* 0x000000a63410723c */ /* 0x000fec0000001810 */
[C---:B--2---:R-:W-:Y:S06]  /*3760*/  HMMA.16816.F32 R4, R56.reuse, R168, R4 ;  /* 0x000000a83804723c */ /* 0x044fec0000001804 */
[C---:B------:R-:W-:Y:S06]  /*3770*/  HMMA.16816.F32 R8, R56.reuse, R170, R8 ;  /* 0x000000aa3808723c */ /* 0x040fec0000001808 */
[C---:B------:R-:W-:Y:S06]  /*3780*/  HMMA.16816.F32 R12, R56.reuse, R172, R12 ;  /* 0x000000ac380c723c */ /* 0x040fec000000180c */
[----:B------:R-:W-:Y:S06]  /*3790*/  HMMA.16816.F32 R16, R56, R174, R16 ;  /* 0x000000ae3810723c */ /* 0x000fec0000001810 */
[C---:B---3--:R-:W-:Y:S01]  /*37a0*/  FADD.FTZ R2, -R61.reuse, R4 ;  /* 0x000000043d027221 */ /* 0x048fe20000010100 */
[C---:B------:R-:W-:Y:S01]  /*37b0*/  FADD.FTZ R0, -R61.reuse, R5 ;  /* 0x000000053d007221 */ /* 0x040fe20000010100 */
[----:B------:R-:W-:Y:S03]  /*37c0*/  FADD.FTZ R5, -R60, R7 ;  /* 0x000000073c057221 */ /* 0x000fe60000010100 */
[----:B------:R-:W-:Y:S01]  /*37d0*/  FMUL.FTZ R2, R106, R2 ;  /* 0x000000026a027220 */ /* 0x000fe20000410000 */
[C---:B------:R-:W-:Y:S01]  /*37e0*/  FADD.FTZ R3, -R61.reuse, R8 ;  /* 0x000000083d037221 */ /* 0x040fe20000010100 */
[----:B------:R-:W-:Y:S01]  /*37f0*/  FADD.FTZ R8, -R61, R9 ;  /* 0x000000093d087221 */ /* 0x000fe20000010100 */
[----:B------:R-:W-:Y:S01]  /*3800*/  FMUL.FTZ R0, R105, R0 ;  /* 0x0000000069007220 */ /* 0x000fe20000410000 */
[----:B------:R-:W-:Y:S01]  /*3810*/  FADD.FTZ R10, -R60, R10 ;  /* 0x0000000a3c0a7221 */ /* 0x000fe20000010100 */
[----:B------:R-:W-:Y:S01]  /*3820*/  FMUL.FTZ R3, R102, R3 ;  /* 0x0000000366037220 */ /* 0x000fe20000410000 */
[----:B------:R-:W-:Y:S01]  /*3830*/  FMUL.FTZ R8, R101, R8 ;  /* 0x0000000865087220 */ /* 0x000fe20000410000 */
[C---:B------:R-:W-:Y:S01]  /*3840*/  FADD.FTZ R4, -R61.reuse, R13 ;  /* 0x0000000d3d047221 */ /* 0x040fe20000010100 */
[----:B------:R-:W-:Y:S01]  /*3850*/  F2FP.F16.F32.PACK_AB R9, R0, R2 ;  /* 0x000000020009723e */ /* 0x000fe200000000ff */
[C---:B------:R-:W-:Y:S01]  /*3860*/  FADD.FTZ R2, -R61.reuse, R12 ;  /* 0x0000000c3d027221 */ /* 0x040fe20000010100 */
[----:B------:R-:W-:Y:S01]  /*3870*/  FADD.FTZ R11, -R60, R11 ;  /* 0x0000000b3c0b7221 */ /* 0x000fe20000010100 */
[----:B------:R-:W-:Y:S01]  /*3880*/  F2FP.F16.F32.PACK_AB R8, R8, R3 ;  /* 0x000000030808723e */ /* 0x000fe200000000ff */
[----:B------:R-:W-:Y:S01]  /*3890*/  FADD.FTZ R3, -R60, R6 ;  /* 0x000000063c037221 */ /* 0x000fe20000010100 */
[C---:B------:R-:W-:Y:S01]  /*38a0*/  FADD.FTZ R0, -R61.reuse, R16 ;  /* 0x000000103d007221 */ /* 0x040fe20000010100 */
[----:B------:R-:W-:Y:S01]  /*38b0*/  FADD.FTZ R17, -R61, R17 ;  /* 0x000000113d117221 */ /* 0x000fe20000010100 */
[----:B------:R-:W-:Y:S01]  /*38c0*/  FMUL.FTZ R2, R65, R2 ;  /* 0x0000000241027220 */ /* 0x000fe20000410000 */
[----:B------:R-:W-:Y:S01]  /*38d0*/  FMUL.FTZ R4, R64, R4 ;  /* 0x0000000440047220 */ /* 0x000fe20000410000 */
[----:B------:R-:W-:Y:S01]  /*38e0*/  FMUL.FTZ R0, R63, R0 ;  /* 0x000000003f007220 */ /* 0x000fe20000410000 */
[----:B------:R-:W-:Y:S01]  /*38f0*/  FMUL.FTZ R6, R62, R17 ;  /* 0x000000113e067220 */ /* 0x000fe20000410000 */
[----:B------:R-:W-:Y:S01]  /*3900*/  FMUL.FTZ R3, R109, R3 ;  /* 0x000000036d037220 */ /* 0x000fe20000410000 */
[----:B------:R-:W-:Y:S01]  /*3910*/  FMUL.FTZ R5, R108, R5 ;  /* 0x000000056c057220 */ /* 0x000fe20000410000 */
[----:B------:R-:W-:Y:S01]  /*3920*/  FMUL.FTZ R16, R107, R10 ;  /* 0x0000000a6b107220 */ /* 0x000fe20000410000 */
[----:B------:R-:W-:Y:S01]  /*3930*/  FMUL.FTZ R13, R104, R11 ;  /* 0x0000000b680d7220 */ /* 0x000fe20000410000 */
[C---:B------:R-:W-:Y:S01]  /*3940*/  FADD.FTZ R10, -R60.reuse, R14 ;  /* 0x0000000e3c0a7221 */ /* 0x040fe20000010100 */
[C---:B------:R-:W-:Y:S01]  /*3950*/  FADD.FTZ R7, -R60.reuse, R15 ;  /* 0x0000000f3c077221 */ /* 0x040fe20000010100 */
[----:B------:R-:W-:Y:S01]  /*3960*/  FADD.FTZ R12, -R60, R18 ;  /* 0x000000123c0c7221 */ /* 0x000fe20000010100 */
[----:B------:R-:W-:Y:S01]  /*3970*/  F2FP.F16.F32.PACK_AB R4, R4, R2 ;  /* 0x000000020404723e */ /* 0x000fe200000000ff */
[----:B------:R-:W-:Y:S01]  /*3980*/  FADD.FTZ R11, -R60, R19 ;  /* 0x000000133c0b7221 */ /* 0x000fe20000010100 */
[----:B------:R-:W-:Y:S01]  /*3990*/  F2FP.F16.F32.PACK_AB R6, R6, R0 ;  /* 0x000000000606723e */ /* 0x000fe200000000ff */
[----:B------:R-:W-:Y:S01]  /*39a0*/  FMUL.FTZ R10, R103, R10 ;  /* 0x0000000a670a7220 */ /* 0x000fe20000410000 */
[----:B------:R-:W-:Y:S01]  /*39b0*/  F2FP.F16.F32.PACK_AB R5, R5, R3 ;  /* 0x000000030505723e */ /* 0x000fe200000000ff */
[----:B------:R-:W-:Y:S01]  /*39c0*/  FMUL.FTZ R7, R100, R7 ;  /* 0x0000000764077220 */ /* 0x000fe20000410000 */
[----:B------:R-:W-:Y:S01]  /*39d0*/  FMUL.FTZ R12, R67, R12 ;  /* 0x0000000c430c7220 */ /* 0x000fe20000410000 */
[----:B------:R-:W-:Y:S01]  /*39e0*/  FMUL.FTZ R11, R66, R11 ;  /* 0x0000000b420b7220 */ /* 0x000fe20000410000 */
[----:B------:R-:W-:Y:S06]  /*39f0*/  @!P5 BRA `(.L_x_7) ;  /* 0x00000000005cd947 */ /* 0x000fec0003800000 */
[----:B------:R-:W1:Y:S01]  /*3a00*/  LDC R14, c[0x0][0x240] ;  /* 0x00009000ff0e7b82 */ /* 0x000e620000000800 */
[----:B------:R-:W-:Y:S04]  /*3a10*/  LOP3.LUT R0, R203, 0x1, RZ, 0xc0, !PT ;  /* 0x00000001cb007812 */ /* 0x000fe800078ec0ff */
[----:B------:R-:W-:Y:S01]  /*3a20*/  ISETP.NE.U32.AND P1, PT, R0, 0x1, PT ;  /* 0x000000010000780c */ /* 0x000fe20003f25070 */
[----:B------:R-:W-:Y:S02]  /*3a30*/  IMAD.MOV.U32 R0, RZ, RZ, -0x4000 ;  /* 0xffffc000ff007424 */ /* 0x000fe400078e00ff */
[----:B------:R-:W2:Y:S03]  /*3a40*/  LDC R15, c[0x0][0x244] ;  /* 0x00009100ff0f7b82 */ /* 0x000ea60000000800 */
[----:B------:R-:W-:Y:S05]  /*3a50*/  SEL R0, R0, 0x4000, !P1 ;  /* 0x0000400000007807 */ /* 0x000fea0004800000 */
[--C-:B------:R-:W-:Y:S02]  /*3a60*/  IMAD.IADD R193, R193, 0x1, R0.reuse ;  /* 0x00000001c1c17824 */ /* 0x100fe400078e0200 */
[----:B------:R-:W-:Y:S02]  /*3a70*/  IMAD.IADD R179, R179, 0x1, R0 ;  /* 0x00000001b3b37824 */ /* 0x000fe400078e0200 */
[----:B-1----:R-:W-:Y:S05]  /*3a80*/  IMAD.U32 R2, R14, -0x40, RZ ;  /* 0xffffffc00e027824 */ /* 0x002fea00078e00ff */
[C---:B------:R-:W-:Y:S04]  /*3a90*/  LEA R3, P0, R2.reuse, R198, 0x1 ;  /* 0x000000c602037211 */ /* 0x040fe800078008ff */
[----:B------:R-:W-:Y:S01]  /*3aa0*/  LEA.HI.X.SX32 R2, R2, R199, 0x1, P0 ;  /* 0x000000c702027211 */ /* 0x000fe200000f0eff */
[----:B------:R-:W-:Y:S04]  /*3ab0*/  IMAD.MOV.U32 R198, RZ, RZ, R3 ;  /* 0x000000ffffc67224 */ /* 0x000fe800078e0003 */
[----:B------:R-:W-:Y:S01]  /*3ac0*/  IMAD.MOV.U32 R199, RZ, RZ, R2 ;  /* 0x000000ffffc77224 */ /* 0x000fe200078e0002 */
[C---:B------:R-:W-:Y:S04]  /*3ad0*/  LEA R2, P0, R14.reuse, R198, 0x6 ;  /* 0x000000c60e027211 */ /* 0x040fe800078030ff */
[----:B------:R-:W-:Y:S01]  /*3ae0*/  @!PT LDS RZ, [RZ] ;  /* 0x00000000fffff984 */ /* 0x000fe20000000800 */
[----:B------:R-:W-:Y:S01]  /*3af0*/  @!PT LDS RZ, [RZ] ;  /* 0x00000000fffff984 */ /* 0x000fe20000000800 */
[----:B------:R-:W-:Y:S01]  /*3b00*/  @!PT LDS RZ, [RZ] ;  /* 0x00000000fffff984 */ /* 0x000fe20000000800 */
[----:B------:R1:W-:Y:S01]  /*3b10*/  LDGSTS.E.BYPASS.LTC128B.128 [R193], desc[UR16][R198.64] ;  /* 0x00000000c6c17fae */ /* 0x0003e2000b901d50 */
[----:B--2---:R-:W-:Y:S03]  /*3b20*/  LEA.HI.X R3, R14, R199, R15, 0x6, P0 ;  /* 0x000000c70e037211 */ /* 0x004fe600000f340f */
[----:B------:R1:W-:Y:S04]  /*3b30*/  LDGSTS.E.BYPASS.LTC128B.128 [R193+0x2000], desc[UR16][R198.64+0x80] ;  /* 0x02000080c6c17fae */ /* 0x0003e8000b901d50 */
[----:B------:R1:W-:Y:S04]  /*3b40*/  LDGSTS.E.BYPASS.LTC128B.128 [R193+0x1000], desc[UR16][R2.64] ;  /* 0x0100000002c17fae */ /* 0x0003e8000b901d50 */
[----:B------:R1:W-:Y:S04]  /*3b50*/  LDGSTS.E.BYPASS.LTC128B.128 [R193+0x3000], desc[UR16][R2.64+0x80] ;  /* 0x0300008002c17fae */ /* 0x0003e8000b901d50 */
[----:B------:R-:W0:Y:S02]  /*3b60*/  LDGDEPBAR ;  /* 0x00000000000079af */ /* 0x000e240000000000 */
.L_x_7:
[----:B-1----:R-:W-:Y:S01]  /*3b70*/  F2FP.F16.F32.PACK_AB R2, R13, R16 ;  /* 0x000000100d02723e */ /* 0x002fe200000000ff */
[----:B------:R-:W-:Y:S01]  /*3b80*/  STS [R214+0x10000], R9 ;  /* 0x01000009d6007388 */ /* 0x000fe20000000800 */
[----:B------:R-:W-:Y:S02]  /*3b90*/  F2FP.F16.F32.PACK_AB R0, R7, R10 ;  /* 0x0000000a0700723e */ /* 0x000fe400000000ff */
[----:B------:R-:W-:Y:S01]  /*3ba0*/  F2FP.F16.F32.PACK_AB R3, R11, R12 ;  /* 0x0000000c0b03723e */ /* 0x000fe200000000ff */
[----:B------:R-:W-:Y:S04]  /*3bb0*/  STS [R214+0x10400], R5 ;  /* 0x01040005d6007388 */ /* 0x000fe80000000800 */
[----:B------:R-:W-:Y:S04]  /*3bc0*/  STS [R216+0x10000], R8 ;  /* 0x01000008d8007388 */ /* 0x000fe80000000800 */
[----:B------:R1:W-:Y:S04]  /*3bd0*/  STS [R216+0x10400], R2 ;  /* 0x01040002d8007388 */ /* 0x0003e80000000800 */
[----:B------:R-:W-:Y:S04]  /*3be0*/  STS [R213+0x10000], R4 ;  /* 0x01000004d5007388 */ /* 0x000fe80000000800 */
[----:B------:R2:W-:Y:S04]  /*3bf0*/  STS [R213+0x10400], R0 ;  /* 0x01040000d5007388 */ /* 0x0005e80000000800 */
[----:B------:R-:W-:Y:S04]  /*3c00*/  STS [R215+0x10000], R6 ;  /* 0x01000006d7007388 */ /* 0x000fe80000000800 */
[----:B------:R-:W-:Y:S01]  /*3c10*/  STS [R215+0x10400], R3 ;  /* 0x01040003d7007388 */ /* 0x000fe20000000800 */
[----:B------:R-:W-:Y:S01]  /*3c20*/  BAR.SYNC.DEFER_BLOCKING 0x0 ;  /* 0x0000000000007b1d */ /* 0x000fe20000010000 */
[----:B-1----:R-:W-:Y:S04]  /*3c30*/  IMAD R2, R251, UR4, RZ ;  /* 0x00000004fb027c24 */ /* 0x002fe8000f8e02ff */
[----:B------:R-:W-:Y:S01]  /*3c40*/  IMAD.U32 R2, R2, -0x40, RZ ;  /* 0xffffffc002027824 */ /* 0x000fe200078e00ff */
[----:B--2---:R-:W-:Y:S04]  /*3c50*/  LEA R0, R191, UR5, 0x1 ;  /* 0x00000005bf007c11 */ /* 0x004fe8000f8e08ff */
[C---:B------:R-:W-:Y:S04]  /*3c60*/  LEA R194, P0, R2.reuse, R194, 0x2 ;  /* 0x000000c202c27211 */ /* 0x040fe800078010ff */
[----:B------:R-:W-:Y:S01]  /*3c70*/  LEA.HI.X.SX32 R195, R2, R195, 0x2, P0 ;  /* 0x000000c302c37211 */ /* 0x000fe200000f16ff */
[----:B------:R-:W-:Y:S04]  /*3c80*/  LDSM.16.MT88.4 R4, [R178+0x12000] ;  /* 0x01200000b204783b */ /* 0x000fe80000004200 */
[----:B------:R-:W1:Y:S04]  /*3c90*/  LDSM.16.MT88.4 R8, [R0+0x8000] ;  /* 0x008000000008783b */ /* 0x000e680000004200 */
[----:B------:R-:W2:Y:S04]  /*3ca0*/  LDSM.16.MT88.4 R12, [R177+0x12000] ;  /* 0x01200000b10c783b */ /* 0x000ea80000004200 */
[----:B------:R-:W3:Y:S04]  /*3cb0*/  LDSM.16.MT88.4 R16, [R0+0xa000] ;  /* 0x00a000000010783b */ /* 0x000ee80000004200 */
[----:B------:R-:W-:Y:S04]  /*3cc0*/  LDSM.16.MT88.4 R52, [R178+0x12800] ;  /* 0x01280000b234783b */ /* 0x000fe80000004200 */
[----:B------:R-:W4:Y:S04]  /*3cd0*/  LDSM.16.MT88.4 R56, [R0+0x8800] ;  /* 0x008800000038783b */ /* 0x000f280000004200 */
[----:B------:R-:W5:Y:S04]  /*3ce0*/  LDSM.16.MT88.4 R60, [R177+0x12800] ;  /* 0x01280000b13c783b */ /* 0x000f680000004200 */
[----:B------:R-:W5:Y:S01]  /*3cf0*/  LDSM.16.MT88.4 R64, [R0+0xa800] ;  /* 0x00a800000040783b */ /* 0x000f620000004200 */
[-C--:B-1----:R-:W-:Y:S06]  /*3d00*/  HMMA.16816.F32 R20, R4, R8.reuse, R20 ;  /* 0x000000080414723c */ /* 0x082fec0000001814 */
[C---:B--2---:R-:W-:Y:S06]  /*3d10*/  HMMA.16816.F32 R24, R12.reuse, R8, R24 ;  /* 0x000000080c18723c */ /* 0x044fec0000001818 */
[-C--:B------:R-:W-:Y:S06]  /*3d20*/  HMMA.16816.F32 R28, R12, R10.reuse, R28 ;  /* 0x0000000a0c1c723c */ /* 0x080fec000000181c */
[C---:B------:R-:W-:Y:S01]  /*3d30*/  HMMA.16816.F32 R32, R4.reuse, R10, R32 ;  /* 0x0000000a0420723c */ /* 0x040fe20000001820 */
[----:B------:R-:W-:Y:S05]  /*3d40*/  LDSM.16.MT88.4 R8, [R0+0x9000] ;  /* 0x009000000008783b */ /* 0x000fea0000004200 */
[-C--:B---3--:R-:W-:Y:S06]  /*3d50*/  HMMA.16816.F32 R36, R4, R16.reuse, R36 ;  /* 0x000000100424723c */ /* 0x088fec0000001824 */
[C---:B------:R-:W-:Y:S06]  /*3d60*/  HMMA.16816.F32 R40, R12.reuse, R16, R40 ;  /* 0x000000100c28723c */ /* 0x040fec0000001828 */
[-C--:B------:R-:W-:Y:S01]  /*3d70*/  HMMA.16816.F32 R44, R12, R18.reuse, R44 ;  /* 0x000000120c2c723c */ /* 0x080fe2000000182c */
[----:B------:R-:W-:Y:S05]  /*3d80*/  LDSM.16.MT88.4 R12, [R177+0x13000] ;  /* 0x01300000b10c783b */ /* 0x000fea0000004200 */
[----:B------:R-:W-:Y:S01]  /*3d90*/  HMMA.16816.F32 R48, R4, R18, R48 ;  /* 0x000000120430723c */ /* 0x000fe20000001830 */
[----:B------:R-:W1:Y:S04]  /*3da0*/  LDSM.16.MT88.4 R4, [R178+0x13000] ;  /* 0x01300000b204783b */ /* 0x000e680000004200 */
[----:B------:R-:W2:Y:S01]  /*3db0*/  LDSM.16.MT88.4 R16, [R0+0xb000] ;  /* 0x00b000000010783b */ /* 0x000ea20000004200 */
[-C--:B----4-:R-:W-:Y:S06]  /*3dc0*/  HMMA.16816.F32 R20, R52, R56.reuse, R20 ;  /* 0x000000383414723c */ /* 0x090fec0000001814 */
[C---:B-----5:R-:W-:Y:S06]  /*3dd0*/  HMMA.16816.F32 R24, R60.reuse, R56, R24 ;  /* 0x000000383c18723c */ /* 0x060fec0000001818 */
[-C--:B------:R-:W-:Y:S06]  /*3de0*/  HMMA.16816.F32 R28, R60, R58.reuse, R28 ;  /* 0x0000003a3c1c723c */ /* 0x080fec000000181c */
[C---:B------:R-:W-:Y:S01]  /*3df0*/  HMMA.16816.F32 R32, R52.reuse, R58, R32 ;  /* 0x0000003a3420723c */ /* 0x040fe20000001820 */
[----:B------:R-:W-:Y:S05]  /*3e00*/  LDSM.16.MT88.4 R56, [R0+0x9800] ;  /* 0x009800000038783b */ /* 0x000fea0000004200 */
[-C--:B------:R-:W-:Y:S06]  /*3e10*/  HMMA.16816.F32 R36, R52, R64.reuse, R36 ;  /* 0x000000403424723c */ /* 0x080fec0000001824 */
[C---:B------:R-:W-:Y:S06]  /*3e20*/  HMMA.16816.F32 R40, R60.reuse, R64, R40 ;  /* 0x000000403c28723c */ /* 0x040fec0000001828 */
[-C--:B------:R-:W-:Y:S01]  /*3e30*/  HMMA.16816.F32 R44, R60, R66.reuse, R44 ;  /* 0x000000423c2c723c */ /* 0x080fe2000000182c */
[----:B------:R-:W-:Y:S05]  /*3e40*/  LDSM.16.MT88.4 R60, [R177+0x13800] ;  /* 0x01380000b13c783b */ /* 0x000fea0000004200 */
[----:B------:R-:W-:Y:S01]  /*3e50*/  HMMA.16816.F32 R48, R52, R66, R48 ;  /* 0x000000423430723c */ /* 0x000fe20000001830 */
[----:B------:R-:W3:Y:S04]  /*3e60*/  LDSM.16.MT88.4 R52, [R178+0x13800] ;  /* 0x01380000b234783b */ /* 0x000ee80000004200 */
[----:B------:R-:W4:Y:S01]  /*3e70*/  LDSM.16.MT88.4 R64, [R0+0xb800] ;  /* 0x00b800000040783b */ /* 0x000f220000004200 */
[-C--:B-1----:R-:W-:Y:S01]  /*3e80*/  HMMA.16816.F32 R20, R4, R8.reuse, R20 ;  /* 0x000000080414723c */ /* 0x082fe20000001814 */
[----:B------:R-:W-:Y:S05]  /*3e90*/  BAR.SYNC.DEFER_BLOCKING 0x0 ;  /* 0x0000000000007b1d */ /* 0x000fea0000010000 */
[C---:B------:R-:W-:Y:S06]  /*3ea0*/  HMMA.16816.F32 R24, R12.reuse, R8, R24 ;  /* 0x000000080c18723c */ /* 0x040fec0000001818 */
[-C--:B------:R-:W-:Y:S06]  /*3eb0*/  HMMA.16816.F32 R28, R12, R10.reuse, R28 ;  /* 0x0000000a0c1c723c */ /* 0x080fec000000181c */
[C---:B------:R-:W-:Y:S06]  /*3ec0*/  HMMA.16816.F32 R32, R4.reuse, R10, R32 ;  /* 0x0000000a0420723c */ /* 0x040fec0000001820 */
[-C--:B--2---:R-:W-:Y:S06]  /*3ed0*/  HMMA.16816.F32 R36, R4, R16.reuse, R36 ;  /* 0x000000100424723c */ /* 0x084fec0000001824 */
[C---:B------:R-:W-:Y:S06]  /*3ee0*/  HMMA.16816.F32 R40, R12.reuse, R16, R40 ;  /* 0x000000100c28723c */ /* 0x040fec0000001828 */
[-C--:B------:R-:W-:Y:S06]  /*3ef0*/  HMMA.16816.F32 R44, R12, R18.reuse, R44 ;  /* 0x000000120c2c723c */ /* 0x080fec000000182c */
[----:B------:R-:W-:Y:S06]  /*3f00*/  HMMA.16816.F32 R48, R4, R18, R48 ;  /* 0x000000120430723c */ /* 0x000fec0000001830 */
[-C--:B---3--:R-:W-:Y:S06]  /*3f10*/  HMMA.16816.F32 R20, R52, R56.reuse, R20 ;  /* 0x000000383414723c */ /* 0x088fec0000001814 */
[C---:B------:R-:W-:Y:S06]  /*3f20*/  HMMA.16816.F32 R24, R60.reuse, R56, R24 ;  /* 0x000000383c18723c */ /* 0x040fec0000001818 */
[-C--:B------:R-:W-:Y:S06]  /*3f30*/  HMMA.16816.F32 R28, R60, R58.reuse, R28 ;  /* 0x0000003a3c1c723c */ /* 0x080fec000000181c */
[C---:B------:R-:W-:Y:S06]  /*3f40*/  HMMA.16816.F32 R32, R52.reuse, R58, R32 ;  /* 0x0000003a3420723c */ /* 0x040fec0000001820 */
[-C--:B----4-:R-:W-:Y:S06]  /*3f50*/  HMMA.16816.F32 R36, R52, R64.reuse, R36 ;  /* 0x000000403424723c */ /* 0x090fec0000001824 */
[C---:B------:R-:W-:Y:S06]  /*3f60*/  HMMA.16816.F32 R40, R60.reuse, R64, R40 ;  /* 0x000000403c28723c */ /* 0x040fec0000001828 */
[-C--:B------:R-:W-:Y:S06]  /*3f70*/  HMMA.16816.F32 R44, R60, R66.reuse, R44 ;  /* 0x000000423c2c723c */ /* 0x080fec000000182c */
[----:B------:R-:W-:Y:S01]  /*3f80*/  HMMA.16816.F32 R48, R52, R66, R48 ;  /* 0x000000423430723c */ /* 0x000fe20000001830 */
[----:B------:R-:W-:Y:S11]  /*3f90*/  @!UPT UIADD3 URZ, URZ, URZ, URZ ;  /* 0x0000003f3f3ff290 */ /* 0x000ff6000fffe03f */
[----:B------:R-:W-:Y:S01]  /*3fa0*/  @!UPT UIADD3 URZ, URZ, URZ, URZ ;  /* 0x0000003f3f3ff290 */ /* 0x000fe2000fffe03f */
[----:B------:R-:W-:Y:S11]  /*3fb0*/  @!P5 BRA `(.L_x_8) ;  /* 0x000000000044d947 */ /* 0x000ff60003800000 */
[----:B------:R-:W1:Y:S08]  /*3fc0*/  LDC R4, c[0x0][0x420] ;  /* 0x00010800ff047b82 */ /* 0x000e700000000800 */
[----:B------:R-:W2:Y:S01]  /*3fd0*/  LDC R5, c[0x0][0x424] ;  /* 0x00010900ff057b82 */ /* 0x000ea20000000800 */
        /* <DEDUP_REMOVED lines=9> */
[----:B------:R1:W-:Y:S01]  /*4070*/  LDGSTS.E.BYPASS.LTC128B.128 [R204+0x8000], desc[UR16][R200.64] ;  /* 0x08000000c8cc7fae */ /* 0x0003e2000b901d50 */
[----:B--2---:R-:W-:Y:S03]  /*4080*/  LEA.HI.X R3, R4, R201, R5, 0x6, P0 ;  /* 0x000000c904037211 */ /* 0x004fe600000f3405 */
[----:B------:R1:W-:Y:S04]  /*4090*/  LDGSTS.E.BYPASS.LTC128B.128 [R204+0xa000], desc[UR16][R200.64+0x80] ;  /* 0x0a000080c8cc7fae */ /* 0x0003e8000b901d50 */
[----:B------:R1:W-:Y:S04]  /*40a0*/  LDGSTS.E.BYPASS.LTC128B.128 [R204+0x9000], desc[UR16][R2.64] ;  /* 0x0900000002cc7fae */ /* 0x0003e8000b901d50 */
[----:B------:R1:W-:Y:S04]  /*40b0*/  LDGSTS.E.BYPASS.LTC128B.128 [R204+0xb000], desc[UR16][R2.64+0x80] ;  /* 0x0b00008002cc7fae */ /* 0x0003e8000b901d50 */
[----:B------:R-:W0:Y:S02]  /*40c0*/  LDGDEPBAR ;  /* 0x00000000000079af */ /* 0x000e240000000000 */
.L_x_8:
[----:B------:R-:W-:Y:S01]  /*40d0*/  LDSM.16.M88.4 R64, [R186] ;  /* 0x00000000ba40783b */ /* 0x000fe20000000200 */
[----:B------:R-:W-:Y:S02]  /*40e0*/  @P5 IADD3 R196, P0, R227, R212, RZ ;  /* 0x000000d4e3c45210 */ /* 0x000fe40007f1e0ff */
[CC--:B-1----:R-:W-:Y:S01]  /*40f0*/  LEA R2, P1, R205.reuse, R194.reuse, 0x2 ;  /* 0x000000c2cd027211 */ /* 0x0c2fe200078210ff */
[----:B------:R-:W1:Y:S02]  /*4100*/  LDSM.16.MT88.4 R16, [R0+0xc000] ;  /* 0x00c000000010783b */ /* 0x000e640000004200 */
[----:B------:R-:W-:Y:S01]  /*4110*/  @P5 IMAD.X R197, R226, 0x1, R211, P0 ;  /* 0x00000001e2c55824 */ /* 0x000fe200000e06d3 */
[-C--:B------:R-:W-:Y:S01]  /*4120*/  LEA.HI.X.SX32 R3, R205, R195.reuse, 0x2, P1 ;  /* 0x000000c3cd037211 */ /* 0x080fe200008f16ff */
[----:B------:R-:W2:Y:S04]  /*4130*/  LDSM.16.M88.4 R60, [R186+0x1000] ;  /* 0x00100000ba3c783b */ /* 0x000ea80000000200 */
[----:B------:R-:W3:Y:S04]  /*4140*/  LDSM.16.MT88.4 R100, [R0+0xe000] ;  /* 0x00e000000064783b */ /* 0x000ee80000004200 */
[----:B------:R-:W-:Y:S04]  /*4150*/  LDSM.16.M88.4 R104, [R187] ;  /* 0x00000000bb68783b */ /* 0x000fe80000000200 */
[----:B------:R-:W4:Y:S04]  /*4160*/  LDSM.16.MT88.4 R108, [R0+0xc800] ;  /* 0x00c80000006c783b */ /* 0x000f280000004200 */
[----:B------:R2:W5:Y:S04]  /*4170*/  @P5 LDG.E R206, desc[UR16][R196.64+-0x100] ;  /* 0xffff0010c4ce5981 */ /* 0x000568000c1e1900 */
[----:B------:R3:W5:Y:S01]  /*4180*/  @P5 LDG.E R207, desc[UR16][R196.64+-0xe0] ;  /* 0xffff2010c4cf5981 */ /* 0x000762000c1e1900 */
[-C--:B-1----:R-:W-:Y:S06]  /*4190*/  HMMA.16816.F32 R4, R64, R16.reuse, RZ ;  /* 0x000000104004723c */ /* 0x082fec00000018ff */
[C---:B--2---:R-:W-:Y:S06]  /*41a0*/  HMMA.16816.F32 R8, R60.reuse, R16, RZ ;  /* 0x000000103c08723c */ /* 0x044fec00000018ff */
[-C--:B------:R-:W-:Y:S06]  /*41b0*/  HMMA.16816.F32 R12, R60, R18.reuse, RZ ;  /* 0x000000123c0c723c */ /* 0x080fec00000018ff */
[C---:B------:R-:W-:Y:S06]  /*41c0*/  HMMA.16816.F32 R16, R64.reuse, R18, RZ ;  /* 0x000000124010723c */ /* 0x040fec00000018ff */
[-C--:B---3--:R-:W-:Y:S06]  /*41d0*/  HMMA.16816.F32 R52, R64, R100.reuse, RZ ;  /* 0x000000644034723c */ /* 0x088fec00000018ff */
[C---:B------:R-:W-:Y:S06]  /*41e0*/  HMMA.16816.F32 R56, R60.reuse, R100, RZ ;  /* 0x000000643c38723c */ /* 0x040fec00000018ff */
[-C--:B------:R-:W-:Y:S06]  /*41f0*/  HMMA.16816.F32 R60, R60, R102.reuse, RZ ;  /* 0x000000663c3c723c */ /* 0x080fec00000018ff */
[----:B------:R-:W-:Y:S01]  /*4200*/  HMMA.16816.F32 R64, R64, R102, RZ ;  /* 0x000000664040723c */ /* 0x000fe200000018ff */
[----:B------:R-:W1:Y:S05]  /*4210*/  LDSM.16.M88.4 R100, [R187+0x1000] ;  /* 0x00100000bb64783b */ /* 0x000e6a0000000200 */
[-C--:B----4-:R-:W-:Y:S06]  /*4220*/  HMMA.16816.F32 R4, R104, R108.reuse, R4 ;  /* 0x0000006c6804723c */ /* 0x090fec0000001804 */
[C---:B-1----:R-:W-:Y:S06]  /*4230*/  HMMA.16816.F32 R8, R100.reuse, R108, R8 ;  /* 0x0000006c6408723c */ /* 0x042fec0000001808 */
[-C--:B------:R-:W-:Y:S06]  /*4240*/  HMMA.16816.F32 R12, R100, R110.reuse, R12 ;  /* 0x0000006e640c723c */ /* 0x080fec000000180c */
[C---:B------:R-:W-:Y:S01]  /*4250*/  HMMA.16816.F32 R16, R104.reuse, R110, R16 ;  /* 0x0000006e6810723c */ /* 0x040fe20000001810 */
[----:B------:R-:W1:Y:S05]  /*4260*/  LDSM.16.MT88.4 R108, [R0+0xe800] ;  /* 0x00e80000006c783b */ /* 0x000e6a0000004200 */
[-C--:B-1----:R-:W-:Y:S06]  /*4270*/  HMMA.16816.F32 R52, R104, R108.reuse, R52 ;  /* 0x0000006c6834723c */ /* 0x082fec0000001834 */
[C---:B------:R-:W-:Y:S06]  /*4280*/  HMMA.16816.F32 R56, R100.reuse, R108, R56 ;  /* 0x0000006c6438723c */ /* 0x040fec0000001838 */
[-C--:B------:R-:W-:Y:S01]  /*4290*/  HMMA.16816.F32 R60, R100, R110.reuse, R60 ;  /* 0x0000006e643c723c */ /* 0x080fe2000000183c */
[----:B------:R-:W-:Y:S05]  /*42a0*/  LDSM.16.M88.4 R100, [R188] ;  /* 0x00000000bc64783b */ /* 0x000fea0000000200 */
[----:B------:R-:W-:Y:S01]  /*42b0*/  HMMA.16816.F32 R64, R104, R110, R64 ;  /* 0x0000006e6840723c */ /* 0x000fe20000001840 */
[----:B------:R-:W1:Y:S04]  /*42c0*/  LDSM.16.MT88.4 R104, [R0+0xd000] ;  /* 0x00d000000068783b */ /* 0x000e680000004200 */
[----:B------:R-:W2:Y:S01]  /*42d0*/  LDSM.16.M88.4 R108, [R188+0x1000] ;  /* 0x00100000bc6c783b */ /* 0x000ea20000000200 */
[-C--:B-1----:R-:W-:Y:S06]  /*42e0*/  HMMA.16816.F32 R4, R100, R104.reuse, R4 ;  /* 0x000000686404723c */ /* 0x082fec0000001804 */
[C---:B--2---:R-:W-:Y:S06]  /*42f0*/  HMMA.16816.F32 R8, R108.reuse, R104, R8 ;  /* 0x000000686c08723c */ /* 0x044fec0000001808 */
        /* <DEDUP_REMOVED lines=14> */
[----:B------:R1:W2:Y:S04]  /*43e0*/  LDSM.16.MT88.4 R100, [R0+0xf800] ;  /* 0x00f800000064783b */ /* 0x0002a80000004200 */
[----:B------:R3:W-:Y:S04]  /*43f0*/  REDG.E.ADD.F32.FTZ.RN.STRONG.GPU desc[UR16][R194.64], R4 ;  /* 0x00000004c20079a6 */ /* 0x0007e8000c10f390 */
[----:B------:R4:W-:Y:S02]  /*4400*/  REDG.E.ADD.F32.FTZ.RN.STRONG.GPU desc[UR16][R2.64], R5 ;  /* 0x00000005020079a6 */ /* 0x0009e4000c10f390 */
[----:B-1----:R-:W-:Y:S01]  /*4410*/  LOP3.LUT R0, R203, 0x1, RZ, 0xc0, !PT ;  /* 0x00000001cb007812 */ /* 0x002fe200078ec0ff */
[-C--:B--2---:R-:W-:Y:S06]  /*4420*/  HMMA.16816.F32 R52, R108, R100.reuse, R52 ;  /* 0x000000646c34723c */ /* 0x084fec0000001834 */
[C---:B------:R-:W-:Y:S06]  /*4430*/  HMMA.16816.F32 R56, R104.reuse, R100, R56 ;  /* 0x000000646838723c */ /* 0x040fec0000001838 */
[-C--:B------:R-:W-:Y:S05]  /*4440*/  HMMA.16816.F32 R60, R104, R102.reuse, R60 ;  /* 0x00000066683c723c */ /* 0x080fea000000183c */
[CC--:B------:R-:W-:Y:S01]  /*4450*/  LEA R100, P0, R208.reuse, R194.reuse, 0x2 ;  /* 0x000000c2d0647211 */ /* 0x0c0fe200078010ff */
[----:B------:R-:W-:Y:S05]  /*4460*/  HMMA.16816.F32 R64, R108, R102, R64 ;  /* 0x000000666c40723c */ /* 0x000fea0000001840 */
[-C--:B------:R-:W-:Y:S02]  /*4470*/  LEA.HI.X.SX32 R101, R208, R195.reuse, 0x2, P0 ;  /* 0x000000c3d0657211 */ /* 0x080fe400000f16ff */
[CC--:B------:R-:W-:Y:S03]  /*4480*/  LEA R104, P1, R235.reuse, R194.reuse, 0x2 ;  /* 0x000000c2eb687211 */ /* 0x0c0fe600078210ff */
[----:B------:R1:W-:Y:S01]  /*4490*/  REDG.E.ADD.F32.FTZ.RN.STRONG.GPU desc[UR16][R100.64], R6 ;  /* 0x00000006640079a6 */ /* 0x0003e2000c10f390 */
[CC--:B------:R-:W-:Y:S02]  /*44a0*/  LEA R102, P0, R234.reuse, R194.reuse, 0x2 ;  /* 0x000000c2ea667211 */ /* 0x0c0fe400078010ff */
[-C--:B------:R-:W-:Y:S02]  /*44b0*/  LEA.HI.X.SX32 R105, R235, R195.reuse, 0x2, P1 ;  /* 0x000000c3eb697211 */ /* 0x080fe400008f16ff */
[-C--:B------:R-:W-:Y:S02]  /*44c0*/  LEA.HI.X.SX32 R103, R234, R195.reuse, 0x2, P0 ;  /* 0x000000c3ea677211 */ /* 0x080fe400000f16ff */
[CC--:B---3--:R-:W-:Y:S01]  /*44d0*/  LEA R4, P1, R232.reuse, R194.reuse, 0x2 ;  /* 0x000000c2e8047211 */ /* 0x0c8fe200078210ff */
[----:B------:R2:W-:Y:S03]  /*44e0*/  REDG.E.ADD.F32.FTZ.RN.STRONG.GPU desc[UR16][R104.64], R7 ;  /* 0x00000007680079a6 */ /* 0x0005e6000c10f390 */
[-C--:B----4-:R-:W-:Y:S01]  /*44f0*/  LEA.HI.X.SX32 R5, R232, R195.reuse, 0x2, P1 ;  /* 0x000000c3e8057211 */ /* 0x090fe200008f16ff */
[----:B------:R3:W-:Y:S01]  /*4500*/  REDG.E.ADD.F32.FTZ.RN.STRONG.GPU desc[UR16][R102.64], R8 ;  /* 0x00000008660079a6 */ /* 0x0007e2000c10f390 */
[-C--:B-1----:R-:W-:Y:S02]  /*4510*/  LEA R100, P2, R233, R194.reuse, 0x2 ;  /* 0x000000c2e9647211 */ /* 0x082fe400078410ff */
[-C--:B------:R-:W-:Y:S02]  /*4520*/  LEA R6, P0, R231, R194.reuse, 0x2 ;  /* 0x000000c2e7067211 */ /* 0x080fe400078010ff */
[-C--:B------:R-:W-:Y:S02]  /*4530*/  LEA.HI.X.SX32 R101, R233, R195.reuse, 0x2, P2 ;  /* 0x000000c3e9657211 */ /* 0x080fe400010f16ff */
[-C--:B--2---:R-:W-:Y:S03]  /*4540*/  LEA.HI.X.SX32 R7, R231, R195.reuse, 0x2, P0 ;  /* 0x000000c3e7077211 */ /* 0x084fe600000f16ff */
[----:B------:R1:W-:Y:S01]  /*4550*/  REDG.E.ADD.F32.FTZ.RN.STRONG.GPU desc[UR16][R100.64], R9 ;  /* 0x00000009640079a6 */ /* 0x0003e2000c10f390 */
[CC--:B---3--:R-:W-:Y:S03]  /*4560*/  LEA R8, P2, R221.reuse, R194.reuse, 0x2 ;  /* 0x000000c2dd087211 */ /* 0x0c8fe600078410ff */
[----:B------:R2:W-:Y:S04]  /*4570*/  REDG.E.ADD.F32.FTZ.RN.STRONG.GPU desc[UR16][R4.64], R10 ;  /* 0x0000000a040079a6 */ /* 0x0005e8000c10f390 */
[----:B------:R3:W-:Y:S04]  /*4580*/  REDG.E.ADD.F32.FTZ.RN.STRONG.GPU desc[UR16][R6.64], R11 ;  /* 0x0000000b060079a6 */ /* 0x0007e8000c10f390 */
[----:B------:R-:W-:Y:S04]  /*4590*/  REDG.E.ADD.F32.FTZ.RN.STRONG.GPU desc[UR16][R194.64+0x80], R16 ;  /* 0x00008010c20079a6 */ /* 0x000fe8000c10f390 */
[----:B------:R-:W-:Y:S04]  /*45a0*/  REDG.E.ADD.F32.FTZ.RN.STRONG.GPU desc[UR16][R2.64+0x80], R17 ;  /* 0x00008011020079a6 */ /* 0x000fe8000c10f390 */
[----:B------:R-:W-:Y:S01]  /*45b0*/  LDSM.16.MT88.4 R100, [R176+0x2800] ;  /* 0x00280000b064783b */ /* 0x000fe20000004200 */
[-C--:B-1----:R-:W-:Y:S02]  /*45c0*/  LEA.HI.X.SX32 R9, R221, R195.reuse, 0x2, P2 ;  /* 0x000000c3dd097211 */ /* 0x082fe400010f16ff */
[CC--:B--2---:R-:W-:Y:S04]  /*45d0*/  LEA R4, P0, R239.reuse, R194.reuse, 0x2 ;  /* 0x000000c2ef047211 */ /* 0x0c4fe800078010ff */
[-C--:B------:R-:W-:Y:S02]  /*45e0*/  LEA.HI.X.SX32 R5, R239, R195.reuse, 0x2, P0 ;  /* 0x000000c3ef057211 */ /* 0x080fe400000f16ff */
[-C--:B---3--:R-:W-:Y:S02]  /*45f0*/  LEA R6, P1, R248, R194.reuse, 0x2 ;  /* 0x000000c2f8067211 */ /* 0x088fe400078210ff */
[-C--:B------:R-:W-:Y:S01]  /*4600*/  LEA R10, P0, R222, R194.reuse, 0x2 ;  /* 0x000000c2de0a7211 */ /* 0x080fe200078010ff */
[----:B------:R1:W-:Y:S01]  /*4610*/  REDG.E.ADD.F32.FTZ.RN.STRONG.GPU desc[UR16][R4.64], R18 ;  /* 0x00000012040079a6 */ /* 0x0003e2000c10f390 */
[-C--:B------:R-:W-:Y:S02]  /*4620*/  LEA.HI.X.SX32 R7, R248, R195.reuse, 0x2, P1 ;  /* 0x000000c3f8077211 */ /* 0x080fe400008f16ff */
[-C--:B------:R-:W-:Y:S03]  /*4630*/  LEA.HI.X.SX32 R11, R222, R195.reuse, 0x2, P0 ;  /* 0x000000c3de0b7211 */ /* 0x080fe600000f16ff */
[----:B------:R2:W-:Y:S04]  /*4640*/  REDG.E.ADD.F32.FTZ.RN.STRONG.GPU desc[UR16][R6.64], R19 ;  /* 0x00000013060079a6 */ /* 0x0005e8000c10f390 */
[----:B------:R-:W-:Y:S04]  /*4650*/  REDG.E.ADD.F32.FTZ.RN.STRONG.GPU desc[UR16][R10.64], R12 ;  /* 0x0000000c0a0079a6 */ /* 0x000fe8000c10f390 */
[----:B------:R3:W-:Y:S04]  /*4660*/  REDG.E.ADD.F32.FTZ.RN.STRONG.GPU desc[UR16][R8.64], R13 ;  /* 0x0000000d080079a6 */ /* 0x0007e8000c10f390 */
[----:B------:R-:W-:Y:S01]  /*4670*/  LDSM.16.MT88.4 R16, [R176+0x2000] ;  /* 0x00200000b010783b */ /* 0x000fe20000004200 */
[CC--:B-1----:R-:W-:Y:S04]  /*4680*/  LEA R4, P1, R220.reuse, R194.reuse, 0x2 ;  /* 0x000000c2dc047211 */ /* 0x0c2fe800078210ff */
[-C--:B------:R-:W-:Y:S02]  /*4690*/  LEA.HI.X.SX32 R5, R220, R195.reuse, 0x2, P1 ;  /* 0x000000c3dc057211 */ /* 0x080fe400008f16ff */
[CC--:B--2---:R-:W-:Y:S03]  /*46a0*/  LEA R6, P0, R229.reuse, R194.reuse, 0x2 ;  /* 0x000000c2e5067211 */ /* 0x0c4fe600078010ff */
[----:B------:R1:W-:Y:S01]  /*46b0*/  REDG.E.ADD.F32.FTZ.RN.STRONG.GPU desc[UR16][R4.64], R14 ;  /* 0x0000000e040079a6 */ /* 0x0003e2000c10f390 */
[-C--:B------:R-:W-:Y:S02]  /*46c0*/  LEA.HI.X.SX32 R7, R229, R195.reuse, 0x2, P0 ;  /* 0x000000c3e5077211 */ /* 0x080fe400000f16ff */
[CC--:B---3--:R-:W-:Y:S03]  /*46d0*/  LEA R8, P2, R218.reuse, R194.reuse, 0x2 ;  /* 0x000000c2da087211 */ /* 0x0c8fe600078410ff */
[----:B------:R2:W-:Y:S01]  /*46e0*/  REDG.E.ADD.F32.FTZ.RN.STRONG.GPU desc[UR16][R6.64], R15 ;  /* 0x0000000f060079a6 */ /* 0x0005e2000c10f390 */
[-C--:B------:R-:W-:Y:S03]  /*46f0*/  LEA.HI.X.SX32 R9, R218, R195.reuse, 0x2, P2 ;  /* 0x000000c3da097211 */ /* 0x080fe600010f16ff */
[----:B------:R-:W-:Y:S04]  /*4700*/  REDG.E.ADD.F32.FTZ.RN.STRONG.GPU desc[UR16][R194.64+0x100], R52 ;  /* 0x00010034c20079a6 */ /* 0x000fe8000c10f390 */
[----:B------:R-:W-:Y:S04]  /*4710*/  REDG.E.ADD.F32.FTZ.RN.STRONG.GPU desc[UR16][R2.64+0x100], R53 ;  /* 0x00010035020079a6 */ /* 0x000fe8000c10f390 */
[----:B------:R-:W-:Y:S01]  /*4720*/  LDSM.16.MT88.4 R12, [R177+0x10000] ;  /* 0x01000000b10c783b */ /* 0x000fe20000004200 */
[CC--:B-1----:R-:W-:Y:S04]  /*4730*/  LEA R4, P0, R241.reuse, R194.reuse, 0x2 ;  /* 0x000000c2f1047211 */ /* 0x0c2fe800078010ff */
[-C--:B------:R-:W-:Y:S02]  /*4740*/  LEA.HI.X.SX32 R5, R241, R195.reuse, 0x2, P0 ;  /* 0x000000c3f1057211 */ /* 0x080fe400000f16ff */
[CC--:B--2---:R-:W-:Y:S02]  /*4750*/  LEA R6, P1, R250.reuse, R194.reuse, 0x2 ;  /* 0x000000c2fa067211 */ /* 0x0c4fe400078210ff */
[CC--:B------:R-:W-:Y:S01]  /*4760*/  LEA R10, P0, R219.reuse, R194.reuse, 0x2 ;  /* 0x000000c2db0a7211 */ /* 0x0c0fe200078010ff */
[----:B------:R1:W-:Y:S01]  /*4770*/  REDG.E.ADD.F32.FTZ.RN.STRONG.GPU desc[UR16][R4.64], R54 ;  /* 0x00000036040079a6 */ /* 0x0003e2000c10f390 */
[-C--:B------:R-:W-:Y:S02]  /*4780*/  LEA.HI.X.SX32 R7, R250, R195.reuse, 0x2, P1 ;  /* 0x000000c3fa077211 */ /* 0x080fe400008f16ff */
[-C--:B------:R-:W-:Y:S03]  /*4790*/  LEA.HI.X.SX32 R11, R219, R195.reuse, 0x2, P0 ;  /* 0x000000c3db0b7211 */ /* 0x080fe600000f16ff */
[----:B------:R2:W-:Y:S04]  /*47a0*/  REDG.E.ADD.F32.FTZ.RN.STRONG.GPU desc[UR16][R6.64], R55 ;  /* 0x00000037060079a6 */ /* 0x0005e8000c10f390 */
[----:B------:R3:W-:Y:S04]  /*47b0*/  REDG.E.ADD.F32.FTZ.RN.STRONG.GPU desc[UR16][R10.64], R56 ;  /* 0x000000380a0079a6 */ /* 0x0007e8000c10f390 */
[----:B------:R4:W-:Y:S04]  /*47c0*/  REDG.E.ADD.F32.FTZ.RN.STRONG.GPU desc[UR16][R8.64], R57 ;  /* 0x00000039080079a6 */ /* 0x0009e8000c10f390 */
[----:B------:R-:W-:Y:S01]  /*47d0*/  LDSM.16.MT88.4 R52, [R178+0x10800] ;  /* 0x01080000b234783b */ /* 0x000fe20000004200 */
[CC--:B-1----:R-:W-:Y:S04]  /*47e0*/  LEA R4, P1, R217.reuse, R194.reuse, 0x2 ;  /* 0x000000c2d9047211 */ /* 0x0c2fe800078210ff */
[-C--:B------:R-:W-:Y:S02]  /*47f0*/  LEA.HI.X.SX32 R5, R217, R195.reuse, 0x2, P1 ;  /* 0x000000c3d9057211 */ /* 0x080fe400008f16ff */
[CC--:B--2---:R-:W-:Y:S03]  /*4800*/  LEA R6, P0, R228.reuse, R194.reuse, 0x2 ;  /* 0x000000c2e4067211 */ /* 0x0c4fe600078010ff */
[----:B------:R1:W-:Y:S01]  /*4810*/  REDG.E.ADD.F32.FTZ.RN.STRONG.GPU desc[UR16][R4.64], R58 ;  /* 0x0000003a040079a6 */ /* 0x0003e2000c10f390 */
[-C--:B------:R-:W-:Y:S02]  /*4820*/  LEA.HI.X.SX32 R7, R228, R195.reuse, 0x2, P0 ;  /* 0x000000c3e4077211 */ /* 0x080fe400000f16ff */
[-C--:B---3--:R-:W-:Y:S02]  /*4830*/  LEA R10, P0, R249, R194.reuse, 0x2 ;  /* 0x000000c2f90a7211 */ /* 0x088fe400078010ff */
[-C--:B----4-:R-:W-:Y:S01]  /*4840*/  LEA R8, P4, R225, R194.reuse, 0x2 ;  /* 0x000000c2e1087211 */ /* 0x090fe200078810ff */
[----:B------:R2:W-:Y:S01]  /*4850*/  REDG.E.ADD.F32.FTZ.RN.STRONG.GPU desc[UR16][R6.64], R59 ;  /* 0x0000003b060079a6 */ /* 0x0005e2000c10f390 */
[-C--:B------:R-:W-:Y:S02]  /*4860*/  LEA.HI.X.SX32 R11, R249, R195.reuse, 0x2, P0 ;  /* 0x000000c3f90b7211 */ /* 0x080fe400000f16ff */
[-C--:B------:R-:W-:Y:S01]  /*4870*/  LEA.HI.X.SX32 R9, R225, R195.reuse, 0x2, P4 ;  /* 0x000000c3e1097211 */ /* 0x080fe200020f16ff */
[----:B------:R-:W-:Y:S04]  /*4880*/  REDG.E.ADD.F32.FTZ.RN.STRONG.GPU desc[UR16][R194.64+0x180], R64 ;  /* 0x00018040c20079a6 */ /* 0x000fe8000c10f390 */
[----:B------:R3:W-:Y:S04]  /*4890*/  REDG.E.ADD.F32.FTZ.RN.STRONG.GPU desc[UR16][R2.64+0x180], R65 ;  /* 0x00018041020079a6 */ /* 0x0007e8000c10f390 */
[----:B------:R-:W-:Y:S01]  /*48a0*/  LDSM.16.MT88.4 R56, [R176+0x800] ;  /* 0x00080000b038783b */ /* 0x000fe20000004200 */
[CC--:B-1----:R-:W-:Y:S04]  /*48b0*/  LEA R4, P1, R240.reuse, R194.reuse, 0x2 ;  /* 0x000000c2f0047211 */ /* 0x0c2fe800078210ff */
[-C--:B------:R-:W-:Y:S02]  /*48c0*/  LEA.HI.X.SX32 R5, R240, R195.reuse, 0x2, P1 ;  /* 0x000000c3f0057211 */ /* 0x080fe400008f16ff */
[CC--:B--2---:R-:W-:Y:S03]  /*48d0*/  LEA R6, P2, R224.reuse, R194.reuse, 0x2 ;  /* 0x000000c2e0067211 */ /* 0x0c4fe600078410ff */
[----:B------:R1:W-:Y:S01]  /*48e0*/  REDG.E.ADD.F32.FTZ.RN.STRONG.GPU desc[UR16][R4.64], R66 ;  /* 0x00000042040079a6 */ /* 0x0003e2000c10f390 */
[-C--:B------:R-:W-:Y:S03]  /*48f0*/  LEA.HI.X.SX32 R7, R224, R195.reuse, 0x2, P2 ;  /* 0x000000c3e0077211 */ /* 0x080fe600010f16ff */
[----:B------:R-:W-:Y:S01]  /*4900*/  REDG.E.ADD.F32.FTZ.RN.STRONG.GPU desc[UR16][R10.64], R67 ;  /* 0x000000430a0079a6 */ /* 0x000fe2000c10f390 */
[CC--:B---3--:R-:W-:Y:S03]  /*4910*/  LEA R2, P0, R230.reuse, R194.reuse, 0x2 ;  /* 0x000000c2e6027211 */ /* 0x0c8fe600078010ff */
[----:B------:R-:W-:Y:S01]  /*4920*/  REDG.E.ADD.F32.FTZ.RN.STRONG.GPU desc[UR16][R8.64], R60 ;  /* 0x0000003c080079a6 */ /* 0x000fe2000c10f390 */
[-C--:B------:R-:W-:Y:S02]  /*4930*/  LEA.HI.X.SX32 R3, R230, R195.reuse, 0x2, P0 ;  /* 0x000000c3e6037211 */ /* 0x080fe400000f16ff */
[----:B------:R-:W-:Y:S01]  /*4940*/  ISETP.NE.U32.AND P0, PT, R0, 0x1, PT ;  /* 0x000000010000780c */ /* 0x000fe20003f05070 */
[----:B------:R-:W-:Y:S01]  /*4950*/  REDG.E.ADD.F32.FTZ.RN.STRONG.GPU desc[UR16][R6.64], R61 ;  /* 0x0000003d060079a6 */ /* 0x000fe2000c10f390 */
[----:B------:R-:W-:Y:S03]  /*4960*/  @P5 IADD3 R0, P2, R212, -0x100, RZ ;  /* 0xffffff00d4005810 */ /* 0x000fe60007f5e0ff */
[----:B------:R-:W-:Y:S02]  /*4970*/  LDSM.16.MT88.4 R8, [R176] ;  /* 0x00000000b008783b */ /* 0x000fe40000004200 */
[----:B------:R-:W-:Y:S02]  /*4980*/  @P5 IMAD.MOV.U32 R212, RZ, RZ, R0 ;  /* 0x000000ffffd45224 */ /* 0x000fe400078e0000 */
[----:B------:R-:W-:Y:S01]  /*4990*/  LDSM.16.MT88.4 R64, [R177+0x10800] ;  /* 0x01080000b140783b */ /* 0x000fe20000004200 */
[C---:B------:R-:W-:Y:S03]  /*49a0*/  VIADD R0, R176.reuse, 0xffffc000 ;  /* 0xffffc000b0007836 */ /* 0x040fe60000000000 */
[----:B------:R-:W-:Y:S01]  /*49b0*/  @P0 VIADD R0, R176, 0x4000 ;  /* 0x00004000b0000836 */ /* 0x000fe20000000000 */
[C---:B-1----:R-:W-:Y:S04]  /*49c0*/  LEA R4, P1, R223.reuse, R194, 0x2 ;  /* 0x000000c2df047211 */ /* 0x042fe800078210ff */
[----:B------:R-:W-:Y:S02]  /*49d0*/  LEA.HI.X.SX32 R5, R223, R195, 0x2, P1 ;  /* 0x000000c3df057211 */ /* 0x000fe400008f16ff */
[----:B------:R-:W-:Y:S03]  /*49e0*/  @P5 IADD3 R210, P1, R210, -0x100, RZ ;  /* 0xffffff00d2d25810 */ /* 0x000fe60007f3e0ff */
[----:B------:R-:W-:Y:S01]  /*49f0*/  REDG.E.ADD.F32.FTZ.RN.STRONG.GPU desc[UR16][R4.64], R62 ;  /* 0x0000003e040079a6 */ /* 0x000fe2000c10f390 */
[----:B------:R-:W-:Y:S03]  /*4a00*/  @P5 IADD3.X R209, R209, -0x1, RZ, P1, !PT ;  /* 0xffffffffd1d15810 */ /* 0x000fe60000ffe4ff */
[----:B------:R1:W-:Y:S04]  /*4a10*/  REDG.E.ADD.F32.FTZ.RN.STRONG.GPU desc[UR16][R2.64], R63 ;  /* 0x0000003f020079a6 */ /* 0x0003e8000c10f390 */
[----:B------:R-:W2:Y:S04]  /*4a20*/  LDSM.16.MT88.4 R4, [R178+0x10000] ;  /* 0x01000000b204783b */ /* 0x000ea80000004200 */
[----:B------:R-:W-:Y:S01]  /*4a30*/  LDSM.16.MT88.4 R60, [R177+0x11000] ;  /* 0x01100000b13c783b */ /* 0x000fe20000004200 */
[----:B-1----:R-:W-:Y:S01]  /*4a40*/  @P5 IADD3.X R2, R211, -0x1, RZ, P2, !PT ;  /* 0xffffffffd3025810 */ /* 0x002fe200017fe4ff */
[C---:B------:R-:W-:Y:S01]  /*4a50*/  VIADD R3, R203.reuse, 0xffffffff ;  /* 0xffffffffcb037836 */ /* 0x040fe20000000000 */
[----:B------:R-:W-:Y:S03]  /*4a60*/  ISETP.GT.AND P2, PT, R203, RZ, PT ;  /* 0x000000ffcb00720c */ /* 0x000fe60003f44270 */
[----:B------:R-:W-:Y:S02]  /*4a70*/  @P5 IMAD.MOV.U32 R211, RZ, RZ, R2 ;  /* 0x000000ffffd35224 */ /* 0x000fe400078e0002 */
[----:B------:R-:W-:Y:S01]  /*4a80*/  IMAD.MOV.U32 R203, RZ, RZ, R3 ;  /* 0x000000ffffcb7224 */ /* 0x000fe200078e0003 */
[-C--:B--2---:R-:W-:Y:S06]  /*4a90*/  HMMA.16816.F32 R68, R4, R8.reuse, R68 ;  /* 0x000000080444723c */ /* 0x084fec0000001844 */
[C---:B------:R-:W-:Y:S06]  /*4aa0*/  HMMA.16816.F32 R72, R12.reuse, R8, R72 ;  /* 0x000000080c48723c */ /* 0x040fec0000001848 */
[-C--:B------:R-:W-:Y:S06]  /*4ab0*/  HMMA.16816.F32 R76, R12, R10.reuse, R76 ;  /* 0x0000000a0c4c723c */ /* 0x080fec000000184c */
[C---:B------:R-:W-:Y:S01]  /*4ac0*/  HMMA.16816.F32 R80, R4.reuse, R10, R80 ;  /* 0x0000000a0450723c */ /* 0x040fe20000001850 */
[----:B------:R-:W-:Y:S05]  /*4ad0*/  LDSM.16.MT88.4 R8, [R178+0x11000] ;  /* 0x01100000b208783b */ /* 0x000fea0000004200 */
[-C--:B------:R-:W-:Y:S06]  /*4ae0*/  HMMA.16816.F32 R84, R4, R16.reuse, R84 ;  /* 0x000000100454723c */ /* 0x080fec0000001854 */
[C---:B------:R-:W-:Y:S06]  /*4af0*/  HMMA.16816.F32 R88, R12.reuse, R16, R88 ;  /* 0x000000100c58723c */ /* 0x040fec0000001858 */
[-C--:B------:R-:W-:Y:S01]  /*4b00*/  HMMA.16816.F32 R92, R12, R18.reuse, R92 ;  /* 0x000000120c5c723c */ /* 0x080fe2000000185c */
[----:B------:R-:W1:Y:S05]  /*4b10*/  LDSM.16.MT88.4 R12, [R176+0x1000] ;  /* 0x00100000b00c783b */ /* 0x000e6a0000004200 */
[----:B------:R-:W-:Y:S01]  /*4b20*/  HMMA.16816.F32 R96, R4, R18, R96 ;  /* 0x000000120460723c */ /* 0x000fe20000001860 */
[----:B------:R-:W2:Y:S04]  /*4b30*/  LDSM.16.MT88.4 R4, [R176+0x3000] ;  /* 0x00300000b004783b */ /* 0x000ea80000004200 */
[----:B------:R-:W-:Y:S01]  /*4b40*/  LDSM.16.MT88.4 R16, [R178+0x11800] ;  /* 0x01180000b210783b */ /* 0x000fe20000004200 */
[-C--:B------:R-:W-:Y:S06]  /*4b50*/  HMMA.16816.F32 R68, R52, R56.reuse, R68 ;  /* 0x000000383444723c */ /* 0x080fec0000001844 */
[C---:B------:R-:W-:Y:S06]  /*4b60*/  HMMA.16816.F32 R72, R64.reuse, R56, R72 ;  /* 0x000000384048723c */ /* 0x040fec0000001848 */
[-C--:B------:R-:W-:Y:S06]  /*4b70*/  HMMA.16816.F32 R76, R64, R58.reuse, R76 ;  /* 0x0000003a404c723c */ /* 0x080fec000000184c */
[C---:B------:R-:W-:Y:S01]  /*4b80*/  HMMA.16816.F32 R80, R52.reuse, R58, R80 ;  /* 0x0000003a3450723c */ /* 0x040fe20000001850 */
[----:B------:R-:W3:Y:S05]  /*4b90*/  LDSM.16.MT88.4 R56, [R176+0x1800] ;  /* 0x00180000b038783b */ /* 0x000eea0000004200 */
[-C--:B------:R-:W-:Y:S06]  /*4ba0*/  HMMA.16816.F32 R84, R52, R100.reuse, R84 ;  /* 0x000000643454723c */ /* 0x080fec0000001854 */
[C---:B------:R-:W-:Y:S06]  /*4bb0*/  HMMA.16816.F32 R88, R64.reuse, R100, R88 ;  /* 0x000000644058723c */ /* 0x040fec0000001858 */
[-C--:B------:R-:W-:Y:S01]  /*4bc0*/  HMMA.16816.F32 R92, R64, R102.reuse, R92 ;  /* 0x00000066405c723c */ /* 0x080fe2000000185c */
[----:B------:R-:W4:Y:S05]  /*4bd0*/  LDSM.16.MT88.4 R64, [R177+0x11800] ;  /* 0x01180000b140783b */ /* 0x000f2a0000004200 */
[----:B------:R-:W-:Y:S01]  /*4be0*/  HMMA.16816.F32 R96, R52, R102, R96 ;  /* 0x000000663460723c */ /* 0x000fe20000001860 */
[----:B------:R2:W4:Y:S05]  /*4bf0*/  LDSM.16.MT88.4 R52, [R176+0x3800] ;  /* 0x00380000b034783b */ /* 0x00052a0000004200 */
[-C--:B-1----:R-:W-:Y:S06]  /*4c00*/  HMMA.16816.F32 R68, R8, R12.reuse, R68 ;  /* 0x0000000c0844723c */ /* 0x082fec0000001844 */
[C---:B------:R-:W-:Y:S06]  /*4c10*/  HMMA.16816.F32 R72, R60.reuse, R12, R72 ;  /* 0x0000000c3c48723c */ /* 0x040fec0000001848 */
[-C--:B------:R-:W-:Y:S06]  /*4c20*/  HMMA.16816.F32 R76, R60, R14.reuse, R76 ;  /* 0x0000000e3c4c723c */ /* 0x080fec000000184c */
[C---:B------:R-:W-:Y:S05]  /*4c30*/  HMMA.16816.F32 R80, R8.reuse, R14, R80 ;  /* 0x0000000e0850723c */ /* 0x040fea0000001850 */
[----:B--2---:R-:W-:Y:S01]  /*4c40*/  IMAD.MOV.U32 R176, RZ, RZ, R0 ;  /* 0x000000ffffb07224 */ /* 0x004fe200078e0000 */
[-C--:B------:R-:W-:Y:S06]  /*4c50*/  HMMA.16816.F32 R84, R8, R4.reuse, R84 ;  /* 0x000000040854723c */ /* 0x080fec0000001854 */
[C---:B------:R-:W-:Y:S06]  /*4c60*/  HMMA.16816.F32 R88, R60.reuse, R4, R88 ;  /* 0x000000043c58723c */ /* 0x040fec0000001858 */
[-C--:B------:R-:W-:Y:S06]  /*4c70*/  HMMA.16816.F32 R92, R60, R6.reuse, R92 ;  /* 0x000000063c5c723c */ /* 0x080fec000000185c */
[----:B------:R-:W-:Y:S06]  /*4c80*/  HMMA.16816.F32 R96, R8, R6, R96 ;  /* 0x000000060860723c */ /* 0x000fec0000001860 */
[-C--:B---3--:R-:W-:Y:S06]  /*4c90*/  HMMA.16816.F32 R68, R16, R56.reuse, R68 ;  /* 0x000000381044723c */ /* 0x088fec0000001844 */
[C---:B----4-:R-:W-:Y:S06]  /*4ca0*/  HMMA.16816.F32 R72, R64.reuse, R56, R72 ;  /* 0x000000384048723c */ /* 0x050fec0000001848 */
[-C--:B------:R-:W-:Y:S06]  /*4cb0*/  HMMA.16816.F32 R76, R64, R58.reuse, R76 ;  /* 0x0000003a404c723c */ /* 0x080fec000000184c */
[C---:B------:R-:W-:Y:S06]  /*4cc0*/  HMMA.16816.F32 R80, R16.reuse, R58, R80 ;  /* 0x0000003a1050723c */ /* 0x040fec0000001850 */
[-C--:B------:R-:W-:Y:S06]  /*4cd0*/  HMMA.16816.F32 R84, R16, R52.reuse, R84 ;  /* 0x000000341054723c */ /* 0x080fec0000001854 */
[C---:B------:R-:W-:Y:S06]  /*4ce0*/  HMMA.16816.F32 R88, R64.reuse, R52, R88 ;  /* 0x000000344058723c */ /* 0x040fec0000001858 */
[-C--:B------:R-:W-:Y:S06]  /*4cf0*/  HMMA.16816.F32 R92, R64, R54.reuse, R92 ;  /* 0x00000036405c723c */ /* 0x080fec000000185c */
[----:B------:R-:W-:Y:S01]  /*4d00*/  HMMA.16816.F32 R96, R16, R54, R96 ;  /* 0x000000361060723c */ /* 0x000fe20000001860 */
[----:B------:R-:W-:Y:S11]  /*4d10*/  @!UPT UIADD3 URZ, URZ, URZ, URZ ;  /* 0x0000003f3f3ff290 */ /* 0x000ff6000fffe03f */
[----:B------:R-:W-:Y:S01]  /*4d20*/  @!UPT UIADD3 URZ, URZ, URZ, URZ ;  /* 0x0000003f3f3ff290 */ /* 0x000fe2000fffe03f */
[----:B------:R-:W-:Y:S11]  /*4d30*/  @P2 BRA `(.L_x_9) ;  /* 0xffffffdc00802947 */ /* 0x000ff6000383ffff */
[----:B------:R-:W-:Y:S01]  /*4d40*/  BAR.SYNC.DEFER_BLOCKING 0x0 ;  /* 0x0000000000007b1d */ /* 0x000fe20000010000 */
[----:B------:R-:W-:Y:S02]  /*4d50*/  ISETP.NE.AND P0, PT, R245, -0x1, PT ;  /* 0xfffffffff500780c */ /* 0x000fe40003f05270 */
[----:B------:R-:W-:Y:S02]  /*4d60*/  F2FP.F16.F32.PACK_AB R20, R21, R20 ;  /* 0x000000141514723e */ /* 0x000fe400000000ff */
[----:B------:R-:W-:Y:S01]  /*4d70*/  F2FP.F16.F32.PACK_AB R22, R23, R22 ;  /* 0x000000161716723e */ /* 0x000fe200000000ff */
[----:B------:R-:W-:Y:S01]  /*4d80*/  ULDC UR4, c[0x0][0x390] ;  /* 0x0000e40000047ab9 */ /* 0x000fe20000000800 */
[----:B------:R-:W-:Y:S01]  /*4d90*/  F2FP.F16.F32.PACK_AB R32, R33, R32 ;  /* 0x000000202120723e */ /* 0x000fe200000000ff */
[----:B------:R-:W-:Y:S01]  /*4da0*/  FMUL.FTZ R68, R68, UR4 ;  /* 0x0000000444447c20 */ /* 0x000fe20008410000 */
        /* <DEDUP_REMOVED lines=23> */
[----:B------:R-:W-:Y:S01]  /*4f20*/  F2FP.F16.F32.PACK_AB R15, R15, R68 ;  /* 0x000000440f0f723e */ /* 0x000fe200000000ff */
[----:B------:R-:W-:Y:S01]  /*4f30*/  FMUL.FTZ R88, R88, UR4 ;  /* 0x0000000458587c20 */ /* 0x000fe20008410000 */
[----:B------:R-:W-:Y:S01]  /*4f40*/  F2FP.F16.F32.PACK_AB R14, R14, R70 ;  /* 0x000000460e0e723e */ /* 0x000fe200000000ff */
        /* <DEDUP_REMOVED lines=10> */
[----:B------:R-:W-:Y:S01]  /*4ff0*/  STS [R242], R15 ;  /* 0x0000000ff2007388 */ /* 0x000fe20000000800 */
[----:B------:R-:W-:-:S02]  /*5000*/  F2FP.F16.F32.PACK_AB R12, R12, R74 ;  /* 0x0000004a0c0c723e */ /* 0x000fc400000000ff */
[----:B------:R-:W-:Y:S01]  /*5010*/  F2FP.F16.F32.PACK_AB R9, R9, R76 ;  /* 0x0000004c0909723e */ /* 0x000fe200000000ff */
[----:B------:R1:W-:Y:S01]  /*5020*/  STS [R242+0x400], R14 ;  /* 0x0004000ef2007388 */ /* 0x0003e20000000800 */
[----:B------:R-:W-:Y:S02]  /*5030*/  F2FP.F16.F32.PACK_AB R8, R8, R78 ;  /* 0x0000004e0808723e */ /* 0x000fe400000000ff */
[----:B------:R-:W-:Y:S01]  /*5040*/  F2FP.F16.F32.PACK_AB R7, R7, R84 ;  /* 0x000000540707723e */ /* 0x000fe200000000ff */
[----:B------:R-:W-:Y:S01]  /*5050*/  STS [R243], R11 ;  /* 0x0000000bf3007388 */ /* 0x000fe20000000800 */
[----:B------:R-:W-:Y:S02]  /*5060*/  F2FP.F16.F32.PACK_AB R6, R6, R86 ;  /* 0x000000560606723e */ /* 0x000fe400000000ff */
[----:B------:R-:W-:Y:S01]  /*5070*/  F2FP.F16.F32.PACK_AB R3, R3, R96 ;  /* 0x000000600303723e */ /* 0x000fe200000000ff */
[----:B------:R2:W-:Y:S01]  /*5080*/  STS [R243+0x400], R10 ;  /* 0x0004000af3007388 */ /* 0x0005e20000000800 */
[----:B------:R-:W-:-:S02]  /*5090*/  F2FP.F16.F32.PACK_AB R2, R2, R98 ;  /* 0x000000620202723e */ /* 0x000fc400000000ff */
[----:B------:R-:W-:Y:S01]  /*50a0*/  F2FP.F16.F32.PACK_AB R5, R5, R88 ;  /* 0x000000580505723e */ /* 0x000fe200000000ff */
[----:B------:R-:W-:Y:S01]  /*50b0*/  STS [R242+0x1000], R13 ;  /* 0x0010000df2007388 */ /* 0x000fe20000000800 */
[----:B------:R-:W-:Y:S02]  /*50c0*/  F2FP.F16.F32.PACK_AB R4, R4, R90 ;  /* 0x0000005a0404723e */ /* 0x000fe400000000ff */
[----:B------:R-:W-:Y:S01]  /*50d0*/  F2FP.F16.F32.PACK_AB R0, R0, R92 ;  /* 0x0000005c0000723e */ /* 0x000fe200000000ff */
[----:B------:R-:W-:Y:S01]  /*50e0*/  STS [R242+0x1400], R12 ;  /* 0x0014000cf2007388 */ /* 0x000fe20000000800 */
[----:B------:R-:W-:Y:S02]  /*50f0*/  F2FP.F16.F32.PACK_AB R16, R16, R94 ;  /* 0x0000005e1010723e */ /* 0x000fe400000000ff */
[----:B------:R-:W-:Y:S01]  /*5100*/  F2FP.F16.F32.PACK_AB R34, R35, R34 ;  /* 0x000000222322723e */ /* 0x000fe200000000ff */
[----:B------:R-:W-:Y:S01]  /*5110*/  STS [R243+0x1000], R9 ;  /* 0x00100009f3007388 */ /* 0x000fe20000000800 */
[----:B------:R-:W-:-:S02]  /*5120*/  F2FP.F16.F32.PACK_AB R24, R25, R24 ;  /* 0x000000181918723e */ /* 0x000fc400000000ff */
[----:B------:R-:W-:Y:S01]  /*5130*/  F2FP.F16.F32.PACK_AB R26, R27, R26 ;  /* 0x0000001a1b1a723e */ /* 0x000fe200000000ff */
[----:B------:R-:W-:Y:S01]  /*5140*/  STS [R243+0x1400], R8 ;  /* 0x00140008f3007388 */ /* 0x000fe20000000800 */
[----:B-1----:R-:W1:Y:S01]  /*5150*/  @P0 LDC.64 R14, c[0x0][0x458] ;  /* 0x00011600ff0e0b82 */ /* 0x002e620000000a00 */
[----:B------:R-:W-:Y:S02]  /*5160*/  F2FP.F16.F32.PACK_AB R28, R29, R28 ;  /* 0x0000001c1d1c723e */ /* 0x000fe400000000ff */
[----:B------:R3:W-:Y:S01]  /*5170*/  STS [R242+0x2000], R7 ;  /* 0x00200007f2007388 */ /* 0x0007e20000000800 */
[----:B------:R-:W-:Y:S02]  /*5180*/  F2FP.F16.F32.PACK_AB R30, R31, R30 ;  /* 0x0000001e1f1e723e */ /* 0x000fe400000000ff */
[----:B------:R-:W-:Y:S01]  /*5190*/  F2FP.F16.F32.PACK_AB R36, R37, R36 ;  /* 0x000000242524723e */ /* 0x000fe200000000ff */
[----:B------:R-:W-:Y:S01]  /*51a0*/  STS [R242+0x2400], R6 ;  /* 0x00240006f2007388 */ /* 0x000fe20000000800 */
[----:B--2---:R-:W2:Y:S01]  /*51b0*/  @P0 LDC.64 R10, c[0x0][0x450] ;  /* 0x00011400ff0a0b82 */ /* 0x004ea20000000a00 */
[----:B------:R-:W-:-:S02]  /*51c0*/  F2FP.F16.F32.PACK_AB R38, R39, R38 ;  /* 0x000000262726723e */ /* 0x000fc400000000ff */
[----:B------:R-:W-:Y:S01]  /*51d0*/  STS [R243+0x2000], R3 ;  /* 0x00200003f3007388 */ /* 0x000fe20000000800 */
[----:B------:R-:W-:Y:S02]  /*51e0*/  F2FP.F16.F32.PACK_AB R48, R49, R48 ;  /* 0x000000303130723e */ /* 0x000fe400000000ff */
[----:B------:R-:W-:Y:S01]  /*51f0*/  F2FP.F16.F32.PACK_AB R50, R51, R50 ;  /* 0x000000323332723e */ /* 0x000fe200000000ff */
[----:B------:R4:W-:Y:S01]  /*5200*/  STS [R243+0x2400], R2 ;  /* 0x00240002f3007388 */ /* 0x0009e20000000800 */
[----:B------:R-:W-:Y:S02]  /*5210*/  F2FP.F16.F32.PACK_AB R40, R41, R40 ;  /* 0x000000282928723e */ /* 0x000fe400000000ff */
[----:B------:R-:W-:Y:S01]  /*5220*/  F2FP.F16.F32.PACK_AB R42, R43, R42 ;  /* 0x0000002a2b2a723e */ /* 0x000fe200000000ff */
[----:B------:R-:W-:Y:S01]  /*5230*/  STS [R242+0x3000], R5 ;  /* 0x00300005f2007388 */ /* 0x000fe20000000800 */
[----:B------:R-:W-:Y:S02]  /*5240*/  F2FP.F16.F32.PACK_AB R44, R45, R44 ;  /* 0x0000002c2d2c723e */ /* 0x000fe400000000ff */
[----:B------:R-:W-:Y:S01]  /*5250*/  F2FP.F16.F32.PACK_AB R46, R47, R46 ;  /* 0x0000002e2f2e723e */ /* 0x000fe200000000ff */
[----:B------:R-:W-:Y:S04]  /*5260*/  STS [R242+0x3400], R4 ;  /* 0x00340004f2007388 */ /* 0x000fe80000000800 */
[----:B------:R1:W-:Y:S01]  /*5270*/  STS [R243+0x3000], R0 ;  /* 0x00300000f3007388 */ /* 0x0003e20000000800 */
[----:B---3--:R-:W-:-:S03]  /*5280*/  SHF.R.S32.HI R7, RZ, 0x1f, R252 ;  /* 0x0000001fff077819 */ /* 0x008fc600000114fc */
[----:B------:R-:W-:Y:S04]  /*5290*/  STS [R243+0x3400], R16 ;  /* 0x00340010f3007388 */ /* 0x000fe80000000800 */
[----:B------:R-:W-:Y:S04]  /*52a0*/  STS [R242+0x4000], R20 ;  /* 0x00400014f2007388 */ /* 0x000fe80000000800 */
[----:B------:R-:W-:Y:S01]  /*52b0*/  STS [R242+0x4400], R22 ;  /* 0x00440016f2007388 */ /* 0x000fe20000000800 */
[----:B----4-:R-:W-:-:S03]  /*52c0*/  @P0 IADD3 R2, R237, R245, RZ ;  /* 0x000000f5ed020210 */ /* 0x010fc60007ffe0ff */
[----:B------:R3:W-:Y:S04]  /*52d0*/  STS [R243+0x4000], R32 ;  /* 0x00400020f3007388 */ /* 0x0007e80000000800 */
[----:B------:R4:W-:Y:S04]  /*52e0*/  STS [R243+0x4400], R34 ;  /* 0x00440022f3007388 */ /* 0x0009e80000000800 */
[----:B------:R4:W-:Y:S01]  /*52f0*/  STS [R242+0x5000], R24 ;  /* 0x00500018f2007388 */ /* 0x0009e20000000800 */
[----:B-1----:R-:W-:-:S03]  /*5300*/  @P0 IADD3 R0, R237, R245, RZ ;  /* 0x000000f5ed000210 */ /* 0x002fc60007ffe0ff */
[----:B------:R4:W-:Y:S02]  /*5310*/  STS [R242+0x5400], R26 ;  /* 0x0054001af2007388 */ /* 0x0009e40000000800 */
[C---:B--2---:R-:W-:Y:S02]  /*5320*/  @P0 IMAD R6, R0.reuse, R11, RZ ;  /* 0x0000000b00060224 */ /* 0x044fe400078e02ff */
[----:B------:R4:W-:Y:S01]  /*5330*/  STS [R243+0x5000], R28 ;  /* 0x0050001cf3007388 */ /* 0x0009e20000000800 */
[----:B------:R-:W-:-:S03]  /*5340*/  @P0 IMAD.WIDE.U32 R4, R0, R10, RZ ;  /* 0x0000000a00040225 */ /* 0x000fc600078e00ff */
[----:B------:R4:W-:Y:S01]  /*5350*/  STS [R243+0x5400], R30 ;  /* 0x0054001ef3007388 */ /* 0x0009e20000000800 */
[C---:B------:R-:W-:Y:S01]  /*5360*/  @P0 IMAD R0, R2.reuse, R15, RZ ;  /* 0x0000000f02000224 */ /* 0x040fe200078e02ff */
[----:B------:R-:W-:Y:S01]  /*5370*/  @P0 IADD3 R9, R5, R6, RZ ;  /* 0x0000000605090210 */ /* 0x000fe20007ffe0ff */
[----:B------:R-:W-:Y:S01]  /*5380*/  @P0 IMAD.WIDE.U32 R2, R2, R14, RZ ;  /* 0x0000000e02020225 */ /* 0x000fe200078e00ff */
[----:B------:R4:W-:Y:S03]  /*5390*/  STS [R242+0x6000], R36 ;  /* 0x00600024f2007388 */ /* 0x0009e60000000800 */
[----:B------:R-:W-:Y:S01]  /*53a0*/  @P0 IMAD.MOV.U32 R8, RZ, RZ, R4 ;  /* 0x000000ffff080224 */ /* 0x000fe200078e0004 */
[----:B------:R4:W-:Y:S01]  /*53b0*/  STS [R242+0x6400], R38 ;  /* 0x00640026f2007388 */ /* 0x0009e20000000800 */
[----:B------:R-:W-:Y:S01]  /*53c0*/  @P0 IADD3 R33, R3, R0, RZ ;  /* 0x0000000003210210 */ /* 0x000fe20007ffe0ff */
[----:B---3--:R-:W-:-:S02]  /*53d0*/  @P0 IMAD.MOV.U32 R32, RZ, RZ, R2 ;  /* 0x000000ffff200224 */ /* 0x008fc400078e0002 */
[----:B------:R4:W-:Y:S04]  /*53e0*/  STS [R243+0x6000], R48 ;  /* 0x00600030f3007388 */ /* 0x0009e80000000800 */
[----:B------:R4:W-:Y:S04]  /*53f0*/  STS [R243+0x6400], R50 ;  /* 0x00640032f3007388 */ /* 0x0009e80000000800 */
[----:B------:R4:W-:Y:S04]  /*5400*/  STS [R242+0x7000], R40 ;  /* 0x00700028f2007388 */ /* 0x0009e80000000800 */
[----:B------:R4:W-:Y:S01]  /*5410*/  STS [R242+0x7400], R42 ;  /* 0x0074002af2007388 */ /* 0x0009e20000000800 */
        /* <DEDUP_REMOVED lines=13> */
.L_x_10:
        /* <DEDUP_REMOVED lines=13> */
.L_x_11:
[----:B------:R1:W-:Y:S01]  /*55c0*/  STS [R243+0x7000], R44 ;  /* 0x0070002cf3007388 */ /* 0x0003e20000000800 */
[----:B------:R-:W-:Y:S01]  /*55d0*/  IMAD.SHL.U32 R0, R238, 0x40, RZ ;  /* 0x00000040ee007824 */ /* 0x000fe200078e00ff */
[--C-:B------:R-:W-:Y:S01]  /*55e0*/  SHF.R.S32.HI R3, RZ, 0x1f, R246.reuse ;  /* 0x0000001fff037819 */ /* 0x100fe200000114f6 */
[----:B------:R-:W-:Y:S01]  /*55f0*/  IMAD.MOV.U32 R2, RZ, RZ, R246 ;  /* 0x000000ffff027224 */ /* 0x000fe200078e00f6 */
[----:B------:R1:W-:Y:S01]  /*5600*/  STS [R243+0x7400], R46 ;  /* 0x0074002ef3007388 */ /* 0x0003e20000000800 */
[----:B------:R-:W-:Y:S01]  /*5610*/  ULDC.64 UR6, c[0x0][0x468] ;  /* 0x00011a0000067ab9 */ /* 0x000fe20000000a00 */
[----:B------:R-:W-:Y:S01]  /*5620*/  SHF.R.S32.HI R13, RZ, 0x1f, R0 ;  /* 0x0000001fff0d7819 */ /* 0x000fe20000011400 */
[-C--:B------:R-:W-:Y:S01]  /*5630*/  IMAD.WIDE.U32 R4, R0, R10.reuse, R2 ;  /* 0x0000000a00047225 */ /* 0x080fe200078e0002 */
[----:B------:R-:W-:Y:S01]  /*5640*/  BAR.SYNC.DEFER_BLOCKING 0x0 ;  /* 0x0000000000007b1d */ /* 0x000fe20000010000 */
[----:B----4-:R-:W-:Y:S02]  /*5650*/  SHF.R.S32.HI R34, RZ, 0x1f, R236 ;  /* 0x0000001fff227819 */ /* 0x010fe400000114ec */
[----:B------:R-:W-:Y:S01]  /*5660*/  IMAD R6, R13, R10, RZ ;  /* 0x0000000a0d067224 */ /* 0x000fe200078e02ff */
[----:B------:R-:W-:-:S02]  /*5670*/  IADD3 R4, P0, R8, R4, RZ ;  /* 0x0000000408047210 */ /* 0x000fc40007f1e0ff */
[----:B------:R-:W-:Y:S01]  /*5680*/  IADD3 R8, R236, 0x20, RZ ;  /* 0x00000020ec087810 */ /* 0x000fe20007ffe0ff */
[----:B------:R-:W-:Y:S01]  /*5690*/  IMAD R7, R0, R11, R6 ;  /* 0x0000000b00077224 */ /* 0x000fe200078e0206 */
[----:B------:R-:W2:Y:S01]  /*56a0*/  S2R R52, SR_CTAID.Z ;  /* 0x0000000000347919 */ /* 0x000ea20000002700 */
[----:B------:R-:W-:Y:S01]  /*56b0*/  IMAD R6, R238, -0x40, R202 ;  /* 0xffffffc0ee067824 */ /* 0x000fe200078e02ca */
[----:B------:R-:W-:Y:S02]  /*56c0*/  BSSY B0, `(.L_x_12) ;  /* 0x000001d000007945 */ /* 0x000fe40003800000 */
[----:B------:R-:W-:Y:S02]  /*56d0*/  IADD3.X R5, R9, R5, R7, P0, !PT ;  /* 0x0000000509057210 */ /* 0x000fe400007fe407 */
[-C--:B------:R-:W-:Y:S02]  /*56e0*/  ISETP.GE.AND P2, PT, R236, R6.reuse, PT ;  /* 0x00000006ec00720c */ /* 0x080fe40003f46270 */
[----:B------:R-:W-:Y:S01]  /*56f0*/  ISETP.GE.AND P1, PT, R8, R6, PT ;  /* 0x000000060800720c */ /* 0x000fe20003f26270 */
[----:B------:R1:W3:Y:S04]  /*5700*/  LDS.128 R28, [R204+0xd000] ;  /* 0x00d00000cc1c7984 */ /* 0x0002e80000000c00 */
[----:B------:R1:W4:Y:S04]  /*5710*/  LDS.128 R24, [R204+0xf000] ;  /* 0x00f00000cc187984 */ /* 0x0003280000000c00 */
[----:B------:R1:W1:Y:S04]  /*5720*/  LDS.128 R40, [R204+0x10000] ;  /* 0x01000000cc287984 */ /* 0x0002680000000c00 */
[----:B------:R1:W1:Y:S04]  /*5730*/  LDS.128 R48, [R204+0x11000] ;  /* 0x01100000cc307984 */ /* 0x0002680000000c00 */
[----:B------:R1:W1:Y:S01]  /*5740*/  LDS.128 R36, [R204+0x12000] ;  /* 0x01200000cc247984 */ /* 0x0002620000000c00 */
[----:B--2---:R-:W-:Y:S01]  /*5750*/  SHF.R.S32.HI R35, RZ, 0x1f, R52 ;  /* 0x0000001fff237819 */ /* 0x004fe20000011434 */
[----:B------:R-:W-:-:S02]  /*5760*/  IMAD.WIDE.U32 R4, R52, UR6, R4 ;  /* 0x0000000634047c25 */ /* 0x000fc4000f8e0004 */
[----:B------:R2:W1:Y:S02]  /*5770*/  LDS.128 R44, [R204+0x13000] ;  /* 0x01300000cc2c7984 */ /* 0x0004640000000c00 */
[----:B------:R-:W-:-:S04]  /*5780*/  IMAD R7, R35, UR6, RZ ;  /* 0x0000000623077c24 */ /* 0x000fc8000f8e02ff */
[----:B------:R-:W-:-:S05]  /*5790*/  IMAD R6, R52, UR7, R7 ;  /* 0x0000000734067c24 */ /* 0x000fca000f8e0207 */
[----:B------:R-:W-:Y:S01]  /*57a0*/  IADD3 R12, R5, R6, RZ ;  /* 0x00000006050c7210 */ /* 0x000fe20007ffe0ff */
[----:B------:R-:W-:Y:S06]  /*57b0*/  @P2 BRA `(.L_x_13) ;  /* 0x0000000000342947 */ /* 0x000fec0003800000 */
[----:B------:R-:W3:Y:S01]  /*57c0*/  LDS.128 R16, [R204+0xc000] ;  /* 0x00c00000cc107984 */ /* 0x000ee20000000c00 */
[----:B------:R-:W-:Y:S01]  /*57d0*/  MOV R6, R4 ;  /* 0x0000000400067202 */ /* 0x000fe20000000f00 */
[----:B------:R-:W-:Y:S01]  /*57e0*/  IMAD R8, R34, R10, RZ ;  /* 0x0000000a22087224 */ /* 0x000fe200078e02ff */
[----:B------:R-:W-:Y:S01]  /*57f0*/  MOV R7, R12 ;  /* 0x0000000c00077202 */ /* 0x000fe20000000f00 */
[----:B------:R-:W4:Y:S01]  /*5800*/  LDS.128 R20, [R204+0xe000] ;  /* 0x00e00000cc147984 */ /* 0x000f220000000c00 */
[----:B------:R-:W-:Y:S01]  /*5810*/  ULDC.64 UR6, c[0x0][0x3f0] ;  /* 0x0000fc0000067ab9 */ /* 0x000fe20000000a00 */
[C---:B------:R-:W-:Y:S02]  /*5820*/  IMAD R8, R236.reuse, R11, R8 ;  /* 0x0000000bec087224 */ /* 0x040fe400078e0208 */
[----:B------:R-:W-:-:S05]  /*5830*/  IMAD.WIDE.U32 R6, R236, R10, R6 ;  /* 0x0000000aec067225 */ /* 0x000fca00078e0006 */
[----:B------:R-:W-:Y:S02]  /*5840*/  IADD3 R7, R7, R8, RZ ;  /* 0x0000000807077210 */ /* 0x000fe40007ffe0ff */
[----:B------:R-:W-:-:S04]  /*5850*/  LEA R8, P0, R6, UR6, 0x1 ;  /* 0x0000000606087c11 */ /* 0x000fc8000f8008ff */
[----:B------:R-:W-:-:S05]  /*5860*/  LEA.HI.X R9, R6, UR7, R7, 0x1, P0 ;  /* 0x0000000706097c11 */ /* 0x000fca00080f0c07 */
[----:B---3--:R3:W-:Y:S04]  /*5870*/  STG.E.128 desc[UR16][R8.64], R16 ;  /* 0x0000001008007986 */ /* 0x0087e8000c101d10 */
[----:B----4-:R3:W-:Y:S02]  /*5880*/  STG.E.128 desc[UR16][R8.64+0x80], R20 ;  /* 0x0000801408007986 */ /* 0x0107e4000c101d10 */
.L_x_13:
[----:B------:R-:W-:Y:S05]  /*5890*/  BSYNC B0 ;  /* 0x0000000000007941 */ /* 0x000fea0003800000 */
.L_x_12:
[----:B------:R-:W-:Y:S04]  /*58a0*/  BSSY B0, `(.L_x_14) ;  /* 0x000000f000007945 */ /* 0x000fe80003800000 */
[----:B------:R-:W-:Y:S05]  /*58b0*/  @P1 BRA `(.L_x_15) ;  /* 0x0000000000341947 */ /* 0x000fea0003800000 */
[----:B------:R-:W-:Y:S01]  /*58c0*/  IADD3 R5, P0, R236, 0x20, RZ ;  /* 0x00000020ec057810 */ /* 0x000fe20007f1e0ff */
[----:B------:R-:W-:Y:S01]  /*58d0*/  ULDC.64 UR6, c[0x0][0x3f0] ;  /* 0x0000fc0000067ab9 */ /* 0x000fe20000000a00 */
[----:B------:R-:W-:-:S03]  /*58e0*/  MOV R7, R12 ;  /* 0x0000000c00077202 */ /* 0x000fc60000000f00 */
[----:B------:R-:W-:-:S04]  /*58f0*/  IMAD.X R6, RZ, RZ, R34, P0 ;  /* 0x000000ffff067224 */ /* 0x000fc800000e0622 */
[----:B---3--:R-:W-:Y:S02]  /*5900*/  IMAD R8, R6, R10, RZ ;  /* 0x0000000a06087224 */ /* 0x008fe400078e02ff */
[----:B------:R-:W-:-:S04]  /*5910*/  IMAD.MOV.U32 R6, RZ, RZ, R4 ;  /* 0x000000ffff067224 */ /* 0x000fc800078e0004 */
[----:B------:R-:W-:-:S04]  /*5920*/  IMAD.WIDE.U32 R6, R5, R10, R6 ;  /* 0x0000000a05067225 */ /* 0x000fc800078e0006 */
[----:B------:R-:W-:Y:S01]  /*5930*/  IMAD R5, R5, R11, R8 ;  /* 0x0000000b05057224 */ /* 0x000fe200078e0208 */
[----:B------:R-:W-:-:S04]  /*5940*/  LEA R4, P0, R6, UR6, 0x1 ;  /* 0x0000000606047c11 */ /* 0x000fc8000f8008ff */
[----:B------:R-:W-:-:S04]  /*5950*/  IADD3 R5, R7, R5, RZ ;  /* 0x0000000507057210 */ /* 0x000fc80007ffe0ff */
[----:B------:R-:W-:-:S05]  /*5960*/  LEA.HI.X R5, R6, UR7, R5, 0x1, P0 ;  /* 0x0000000706057c11 */ /* 0x000fca00080f0c05 */
[----:B------:R3:W-:Y:S04]  /*5970*/  STG.E.128 desc[UR16][R4.64], R28 ;  /* 0x0000001c04007986 */ /* 0x0007e8000c101d10 */
[----:B----4-:R3:W-:Y:S02]  /*5980*/  STG.E.128 desc[UR16][R4.64+0x80], R24 ;  /* 0x0000801804007986 */ /* 0x0107e4000c101d10 */
.L_x_15:
[----:B------:R-:W-:Y:S05]  /*5990*/  BSYNC B0 ;  /* 0x0000000000007941 */ /* 0x000fea0003800000 */
.L_x_14:
[-C--:B------:R-:W-:Y:S01]  /*59a0*/  IMAD.WIDE.U32 R2, R0, R14.reuse, R2 ;  /* 0x0000000e00027225 */ /* 0x080fe200078e0002 */
[----:B------:R-:W-:Y:S01]  /*59b0*/  ULDC.64 UR6, c[0x0][0x470] ;  /* 0x00011c0000067ab9 */ /* 0x000fe20000000a00 */
[----:B------:R-:W-:Y:S02]  /*59c0*/  BSSY B0, `(.L_x_16) ;  /* 0x0000015000007945 */ /* 0x000fe40003800000 */
[----:B---3--:R-:W-:Y:S01]  /*59d0*/  IMAD R4, R13, R14, RZ ;  /* 0x0000000e0d047224 */ /* 0x008fe200078e02ff */
[----:B------:R-:W-:-:S03]  /*59e0*/  IADD3 R2, P0, R32, R2, RZ ;  /* 0x0000000220027210 */ /* 0x000fc60007f1e0ff */
[----:B------:R-:W-:-:S05]  /*59f0*/  IMAD R0, R0, R15, R4 ;  /* 0x0000000f00007224 */ /* 0x000fca00078e0204 */
[----:B------:R-:W-:Y:S01]  /*5a00*/  IADD3.X R3, R33, R3, R0, P0, !PT ;  /* 0x0000000321037210 */ /* 0x000fe200007fe400 */
[----:B------:R-:W-:-:S04]  /*5a10*/  IMAD R0, R35, UR6, RZ ;  /* 0x0000000623007c24 */ /* 0x000fc8000f8e02ff */
[C---:B------:R-:W-:Y:S02]  /*5a20*/  IMAD R0, R52.reuse, UR7, R0 ;  /* 0x0000000734007c24 */ /* 0x040fe4000f8e0200 */
[----:B------:R-:W-:-:S05]  /*5a30*/  IMAD.WIDE.U32 R2, R52, UR6, R2 ;  /* 0x0000000634027c25 */ /* 0x000fca000f8e0002 */
[----:B------:R-:W-:Y:S01]  /*5a40*/  IADD3 R8, R3, R0, RZ ;  /* 0x0000000003087210 */ /* 0x000fe20007ffe0ff */
[----:B------:R-:W-:Y:S06]  /*5a50*/  @P2 BRA `(.L_x_17) ;  /* 0x00000000002c2947 */ /* 0x000fec0003800000 */
[----:B------:R-:W-:Y:S01]  /*5a60*/  MOV R4, R2 ;  /* 0x0000000200047202 */ /* 0x000fe20000000f00 */
[----:B------:R-:W-:Y:S01]  /*5a70*/  IMAD R0, R34, R14, RZ ;  /* 0x0000000e22007224 */ /* 0x000fe200078e02ff */
[----:B------:R-:W-:Y:S01]  /*5a80*/  MOV R5, R8 ;  /* 0x0000000800057202 */ /* 0x000fe20000000f00 */
[----:B------:R-:W-:Y:S02]  /*5a90*/  ULDC.64 UR6, c[0x0][0x3f8] ;  /* 0x0000fe0000067ab9 */ /* 0x000fe40000000a00 */
[C---:B------:R-:W-:Y:S02]  /*5aa0*/  IMAD R0, R236.reuse, R15, R0 ;  /* 0x0000000fec007224 */ /* 0x040fe400078e0200 */
[----:B------:R-:W-:-:S05]  /*5ab0*/  IMAD.WIDE.U32 R4, R236, R14, R4 ;  /* 0x0000000eec047225 */ /* 0x000fca00078e0004 */
[----:B------:R-:W-:Y:S02]  /*5ac0*/  IADD3 R0, R5, R0, RZ ;  /* 0x0000000005007210 */ /* 0x000fe40007ffe0ff */
[----:B------:R-:W-:-:S04]  /*5ad0*/  LEA R6, P0, R4, UR6, 0x1 ;  /* 0x0000000604067c11 */ /* 0x000fc8000f8008ff */
[----:B------:R-:W-:-:S05]  /*5ae0*/  LEA.HI.X R7, R4, UR7, R0, 0x1, P0 ;  /* 0x0000000704077c11 */ /* 0x000fca00080f0c00 */
[----:B-1----:R3:W-:Y:S04]  /*5af0*/  STG.E.128 desc[UR16][R6.64], R40 ;  /* 0x0000002806007986 */ /* 0x0027e8000c101d10 */
[----:B------:R3:W-:Y:S02]  /*5b00*/  STG.E.128 desc[UR16][R6.64+0x80], R36 ;  /* 0x0000802406007986 */ /* 0x0007e4000c101d10 */
.L_x_17:
[----:B------:R-:W-:Y:S05]  /*5b10*/  BSYNC B0 ;  /* 0x0000000000007941 */ /* 0x000fea0003800000 */
.L_x_16:
[----:B------:R-:W-:Y:S05]  /*5b20*/  @P1 BRA `(.L_x_18) ;  /* 0x0000000800301947 */ /* 0x000fea0003800000 */
[----:B------:R-:W-:Y:S01]  /*5b30*/  IADD3 R0, P0, R236, 0x20, RZ ;  /* 0x00000020ec007810 */ /* 0x000fe20007f1e0ff */
[----:B------:R-:W-:-:S03]  /*5b40*/  ULDC.64 UR6, c[0x0][0x3f8] ;  /* 0x0000fe0000067ab9 */ /* 0x000fc60000000a00 */
[----:B------:R-:W-:-:S05]  /*5b50*/  IADD3.X R3, RZ, R34, RZ, P0, !PT ;  /* 0x00000022ff037210 */ /* 0x000fca00007fe4ff */
[----:B---3--:R-:W-:Y:S01]  /*5b60*/  IMAD R6, R3, R14, RZ ;  /* 0x0000000e03067224 */ /* 0x008fe200078e02ff */
[----:B------:R-:W-:-:S03]  /*5b70*/  MOV R3, R8 ;  /* 0x0000000800037202 */ /* 0x000fc60000000f00 */
[----:B------:R-:W-:-:S04]  /*5b80*/  IMAD.WIDE.U32 R4, R0, R14, R2 ;  /* 0x0000000e00047225 */ /* 0x000fc800078e0002 */
[----:B------:R-:W-:Y:S01]  /*5b90*/  IMAD R0, R0, R15, R6 ;  /* 0x0000000f00007224 */ /* 0x000fe200078e0206 */
[----:B------:R-:W-:-:S04]  /*5ba0*/  LEA R2, P0, R4, UR6, 0x1 ;  /* 0x0000000604027c11 */ /* 0x000fc8000f8008ff */
[----:B------:R-:W-:-:S04]  /*5bb0*/  IADD3 R0, R5, R0, RZ ;  /* 0x0000000005007210 */ /* 0x000fc80007ffe0ff */
[----:B------:R-:W-:-:S05]  /*5bc0*/  LEA.HI.X R3, R4, UR7, R0, 0x1, P0 ;  /* 0x0000000704037c11 */ /* 0x000fca00080f0c00 */
[----:B-1----:R1:W-:Y:S04]  /*5bd0*/  STG.E.128 desc[UR16][R2.64], R48 ;  /* 0x0000003002007986 */ /* 0x0023e8000c101d10 */
[----:B------:R1:W-:Y:S01]  /*5be0*/  STG.E.128 desc[UR16][R2.64+0x80], R44 ;  /* 0x0000802c02007986 */ /* 0x0003e2000c101d10 */
[----:B------:R-:W-:Y:S05]  /*5bf0*/  BRA `(.L_x_18) ;  /* 0x0000000400fc7947 */ /* 0x000fea0003800000 */
.L_x_6:
[----:B------:R-:W-:Y:S01]  /*5c00*/  ISETP.NE.AND P0, PT, R245, -0x1, PT ;  /* 0xfffffffff500780c */ /* 0x000fe20003f05270 */
[----:B------:R-:W-:Y:S01]  /*5c10*/  IMAD.SHL.U32 R11, R238, 0x40, RZ ;  /* 0x00000040ee0b7824 */ /* 0x000fe200078e00ff */
[----:B------:R-:W-:-:S04]  /*5c20*/  SHF.R.S32.HI R10, RZ, 0x1f, R252 ;  /* 0x0000001fff0a7819 */ /* 0x000fc800000114fc */
[----:B------:R-:W-:-:S07]  /*5c30*/  SHF.R.S32.HI R16, RZ, 0x1f, R11 ;  /* 0x0000001fff107819 */ /* 0x000fce000001140b */
[----:B------:R-:W1:Y:S01]  /*5c40*/  @P0 LDC.64 R8, c[0x0][0x450] ;  /* 0x00011400ff080b82 */ /* 0x000e620000000a00 */
[CC--:B------:R-:W-:Y:S02]  /*5c50*/  @P0 IADD3 R0, R237.reuse, R245.reuse, RZ ;  /* 0x000000f5ed000210 */ /* 0x0c0fe40007ffe0ff */
[----:B------:R-:W-:-:S05]  /*5c60*/  @P0 IADD3 R2, R237, R245, RZ ;  /* 0x000000f5ed020210 */ /* 0x000fca0007ffe0ff */
[----:B------:R-:W2:Y:S01]  /*5c70*/  @P0 LDC.64 R12, c[0x0][0x458] ;  /* 0x00011600ff0c0b82 */ /* 0x000ea20000000a00 */
[C---:B-1----:R-:W-:Y:S02]  /*5c80*/  @P0 IMAD R6, R0.reuse, R9, RZ ;  /* 0x0000000900060224 */ /* 0x042fe400078e02ff */
[----:B------:R-:W-:-:S05]  /*5c90*/  @P0 IMAD.WIDE.U32 R4, R0, R8, RZ ;  /* 0x0000000800040225 */ /* 0x000fca00078e00ff */
[----:B------:R-:W-:Y:S01]  /*5ca0*/  @P0 IADD3 R7, R5, R6, RZ ;  /* 0x0000000605070210 */ /* 0x000fe20007ffe0ff */
[C---:B--2---:R-:W-:Y:S02]  /*5cb0*/  @P0 IMAD R0, R2.reuse, R13, RZ ;  /* 0x0000000d02000224 */ /* 0x044fe400078e02ff */
[----:B------:R-:W-:-:S04]  /*5cc0*/  @P0 IMAD.WIDE.U32 R2, R2, R12, RZ ;  /* 0x0000000c02020225 */ /* 0x000fc800078e00ff */
[----:B------:R-:W-:Y:S01]  /*5cd0*/  @P0 IMAD.MOV.U32 R6, RZ, RZ, R4 ;  /* 0x000000ffff060224 */ /* 0x000fe200078e0004 */
[----:B------:R-:W-:Y:S01]  /*5ce0*/  @P0 IADD3 R15, R3, R0, RZ ;  /* 0x00000000030f0210 */ /* 0x000fe20007ffe0ff */
[----:B------:R-:W-:Y:S01]  /*5cf0*/  @P0 IMAD.MOV.U32 R14, RZ, RZ, R2 ;  /* 0x000000ffff0e0224 */ /* 0x000fe200078e0002 */
[----:B------:R-:W-:Y:S06]  /*5d00*/  @P0 BRA `(.L_x_19) ;  /* 0x0000000000300947 */ /* 0x000fec0003800000 */
        /* <DEDUP_REMOVED lines=12> */
.L_x_19:
        /* <DEDUP_REMOVED lines=13> */
.L_x_20:
[----:B------:R-:W1:Y:S01]  /*5ea0*/  S2R R19, SR_CTAID.Z ;  /* 0x0000000000137919 */ /* 0x000e620000002700 */
[-C--:B------:R-:W-:Y:S01]  /*5eb0*/  IMAD R0, R16, R8.reuse, RZ ;  /* 0x0000000810007224 */ /* 0x080fe200078e02ff */
[----:B------:R-:W-:Y:S01]  /*5ec0*/  ULDC.64 UR6, c[0x0][0x468] ;  /* 0x00011a0000067ab9 */ /* 0x000fe20000000a00 */
[C---:B------:R-:W-:Y:S01]  /*5ed0*/  IMAD.WIDE.U32 R2, R11.reuse, R8, R246 ;  /* 0x000000080b027225 */ /* 0x040fe200078e00f6 */
[----:B------:R-:W-:Y:S01]  /*5ee0*/  IADD3 R5, R236, 0x20, RZ ;  /* 0x00000020ec057810 */ /* 0x000fe20007ffe0ff */
[----:B------:R-:W-:Y:S01]  /*5ef0*/  BSSY B0, `(.L_x_21) ;  /* 0x0000019000007945 */ /* 0x000fe20003800000 */
[----:B------:R-:W-:Y:S01]  /*5f00*/  SHF.R.S32.HI R17, RZ, 0x1f, R236 ;  /* 0x0000001fff117819 */ /* 0x000fe200000114ec */
[----:B------:R-:W-:Y:S01]  /*5f10*/  IMAD R4, R11, R9, R0 ;  /* 0x000000090b047224 */ /* 0x000fe200078e0200 */
[----:B------:R-:W-:Y:S01]  /*5f20*/  IADD3 R2, P0, R6, R2, RZ ;  /* 0x0000000206027210 */ /* 0x000fe20007f1e0ff */
[----:B------:R-:W-:-:S03]  /*5f30*/  IMAD R0, R238, -0x40, R202 ;  /* 0xffffffc0ee007824 */ /* 0x000fc600078e02ca */
[----:B------:R-:W-:Y:S02]  /*5f40*/  IADD3.X R3, R7, R3, R4, P0, !PT ;  /* 0x0000000307037210 */ /* 0x000fe400007fe404 */
[-C--:B------:R-:W-:Y:S02]  /*5f50*/  ISETP.GE.AND P2, PT, R236, R0.reuse, PT ;  /* 0x00000000ec00720c */ /* 0x080fe40003f46270 */
[----:B------:R-:W-:Y:S02]  /*5f60*/  ISETP.GE.AND P1, PT, R5, R0, PT ;  /* 0x000000000500720c */ /* 0x000fe40003f26270 */
[----:B-1----:R-:W-:Y:S01]  /*5f70*/  SHF.R.S32.HI R18, RZ, 0x1f, R19 ;  /* 0x0000001fff127819 */ /* 0x002fe20000011413 */
[----:B------:R-:W-:-:S04]  /*5f80*/  IMAD.WIDE.U32 R2, R19, UR6, R2 ;  /* 0x0000000613027c25 */ /* 0x000fc8000f8e0002 */
[----:B------:R-:W-:-:S04]  /*5f90*/  IMAD R10, R18, UR6, RZ ;  /* 0x00000006120a7c24 */ /* 0x000fc8000f8e02ff */
[----:B------:R-:W-:-:S05]  /*5fa0*/  IMAD R10, R19, UR7, R10 ;  /* 0x00000007130a7c24 */ /* 0x000fca000f8e020a */
        /* <DEDUP_REMOVED lines=11> */
[----:B------:R1:W-:Y:S04]  /*6060*/  STG.E.128 desc[UR16][R6.64], RZ ;  /* 0x000000ff06007986 */ /* 0x0003e8000c101d10 */
[----:B------:R1:W-:Y:S02]  /*6070*/  STG.E.128 desc[UR16][R6.64+0x80], RZ ;  /* 0x000080ff06007986 */ /* 0x0003e4000c101d10 */
.L_x_22:
[----:B------:R-:W-:Y:S05]  /*6080*/  BSYNC B0 ;  /* 0x0000000000007941 */ /* 0x000fea0003800000 */
.L_x_21:
[----:B------:R-:W-:Y:S04]  /*6090*/  BSSY B0, `(.L_x_23) ;  /* 0x000000f000007945 */ /* 0x000fe80003800000 */
[----:B------:R-:W-:Y:S05]  /*60a0*/  @P1 BRA `(.L_x_24) ;  /* 0x0000000000341947 */ /* 0x000fea0003800000 */
[----:B------:R-:W-:Y:S01]  /*60b0*/  IADD3 R0, P0, R236, 0x20, RZ ;  /* 0x00000020ec007810 */ /* 0x000fe20007f1e0ff */
[----:B------:R-:W-:Y:S01]  /*60c0*/  IMAD.MOV.U32 R4, RZ, RZ, R2 ;  /* 0x000000ffff047224 */ /* 0x000fe200078e0002 */
[----:B------:R-:W-:Y:S01]  /*60d0*/  MOV R5, R10 ;  /* 0x0000000a00057202 */ /* 0x000fe20000000f00 */
[----:B------:R-:W-:Y:S02]  /*60e0*/  ULDC.64 UR6, c[0x0][0x3f0] ;  /* 0x0000fc0000067ab9 */ /* 0x000fe40000000a00 */
[----:B------:R-:W-:Y:S02]  /*60f0*/  IMAD.X R3, RZ, RZ, R17, P0 ;  /* 0x000000ffff037224 */ /* 0x000fe400000e0611 */
[----:B------:R-:W-:-:S04]  /*6100*/  IMAD.WIDE.U32 R4, R0, R8, R4 ;  /* 0x0000000800047225 */ /* 0x000fc800078e0004 */
[----:B------:R-:W-:Y:S01]  /*6110*/  IMAD R3, R3, R8, RZ ;  /* 0x0000000803037224 */ /* 0x000fe200078e02ff */
[----:B------:R-:W-:-:S03]  /*6120*/  LEA R2, P0, R4, UR6, 0x1 ;  /* 0x0000000604027c11 */ /* 0x000fc6000f8008ff */
[----:B------:R-:W-:-:S05]  /*6130*/  IMAD R0, R0, R9, R3 ;  /* 0x0000000900007224 */ /* 0x000fca00078e0203 */
[----:B------:R-:W-:-:S04]  /*6140*/  IADD3 R0, R0, R5, RZ ;  /* 0x0000000500007210 */ /* 0x000fc80007ffe0ff */
[----:B------:R-:W-:-:S05]  /*6150*/  LEA.HI.X R3, R4, UR7, R0, 0x1, P0 ;  /* 0x0000000704037c11 */ /* 0x000fca00080f0c00 */
[----:B------:R2:W-:Y:S04]  /*6160*/  STG.E.128 desc[UR16][R2.64], RZ ;  /* 0x000000ff02007986 */ /* 0x0005e8000c101d10 */
[----:B------:R2:W-:Y:S02]  /*6170*/  STG.E.128 desc[UR16][R2.64+0x80], RZ ;  /* 0x000080ff02007986 */ /* 0x0005e4000c101d10 */
.L_x_24:
[----:B------:R-:W-:Y:S05]  /*6180*/  BSYNC B0 ;  /* 0x0000000000007941 */ /* 0x000fea0003800000 */
.L_x_23:
[CC--:B--2---:R-:W-:Y:S01]  /*6190*/  IMAD.WIDE.U32 R2, R11.reuse, R12.reuse, R246 ;  /* 0x0000000c0b027225 */ /* 0x0c4fe200078e00f6 */
[----:B------:R-:W-:Y:S01]  /*61a0*/  ULDC.64 UR6, c[0x0][0x470] ;  /* 0x00011c0000067ab9 */ /* 0x000fe20000000a00 */
[----:B------:R-:W-:Y:S02]  /*61b0*/  BSSY B0, `(.L_x_25) ;  /* 0x0000015000007945 */ /* 0x000fe40003800000 */
[----:B------:R-:W-:Y:S01]  /*61c0*/  IMAD R0, R16, R12, RZ ;  /* 0x0000000c10007224 */ /* 0x000fe200078e02ff */
[----:B------:R-:W-:Y:S01]  /*61d0*/  IADD3 R2, P0, R14, R2, RZ ;  /* 0x000000020e027210 */ /* 0x000fe20007f1e0ff */
[----:B------:R-:W-:Y:S02]  /*61e0*/  IMAD R8, R18, UR6, RZ ;  /* 0x0000000612087c24 */ /* 0x000fe4000f8e02ff */
[----:B------:R-:W-:Y:S02]  /*61f0*/  IMAD R0, R11, R13, R0 ;  /* 0x0000000d0b007224 */ /* 0x000fe400078e0200 */
[----:B------:R-:W-:-:S03]  /*6200*/  IMAD R8, R19, UR7, R8 ;  /* 0x0000000713087c24 */ /* 0x000fc6000f8e0208 */
[----:B------:R-:W-:-:S03]  /*6210*/  IADD3.X R3, R15, R3, R0, P0, !PT ;  /* 0x000000030f037210 */ /* 0x000fc600007fe400 */
        /* <DEDUP_REMOVED lines=10> */
[----:B-1----:R-:W-:-:S04]  /*62c0*/  LEA R6, P0, R4, UR6, 0x1 ;  /* 0x0000000604067c11 */ /* 0x002fc8000f8008ff */
[----:B------:R-:W-:-:S05]  /*62d0*/  LEA.HI.X R7, R4, UR7, R0, 0x1, P0 ;  /* 0x0000000704077c11 */ /* 0x000fca00080f0c00 */
[----:B------:R2:W-:Y:S04]  /*62e0*/  STG.E.128 desc[UR16][R6.64], RZ ;  /* 0x000000ff06007986 */ /* 0x0005e8000c101d10 */
[----:B------:R2:W-:Y:S02]  /*62f0*/  STG.E.128 desc[UR16][R6.64+0x80], RZ ;  /* 0x000080ff06007986 */ /* 0x0005e4000c101d10 */
.L_x_26:
[----:B------:R-:W-:Y:S05]  /*6300*/  BSYNC B0 ;  /* 0x0000000000007941 */ /* 0x000fea0003800000 */
.L_x_25:
        /* <DEDUP_REMOVED lines=14> */
.L_x_18:
[----:B------:R-:W-:Y:S05]  /*63f0*/  BSYNC B1 ;  /* 0x0000000000017941 */ /* 0x000fea0003800000 */
.L_x_1:
[----:B------:R-:W4:Y:S02]  /*6400*/  LDC R0, c[0x0][0xc] ;  /* 0x00000300ff007b82 */ /* 0x000f240000000800 */
[----:B----4-:R-:W-:-:S04]  /*6410*/  IADD3 R238, R0, R238, RZ ;  /* 0x000000ee00ee7210 */ /* 0x010fc80007ffe0ff */
[----:B------:R-:W-:-:S13]  /*6420*/  ISETP.GE.AND P0, PT, R238, UR14, PT ;  /* 0x0000000eee007c0c */ /* 0x000fda000bf06270 */
[----:B------:R-:W-:Y:S05]  /*6430*/  @P0 BRA `(.L_x_27) ;  /* 0x0000000000040947 */ /* 0x000fea0003800000 */
[----:B------:R-:W-:Y:S05]  /*6440*/  BRA `(.L_x_28) ;  /* 0xffffffa4000c7947 */ /* 0x000fea000383ffff */
.L_x_27:
[----:B------:R-:W-:Y:S05]  /*6450*/  EXIT ;  /* 0x000000000000794d */ /* 0x000fea0003800000 */
.L_x_29:
[----:B------:R-:W-:-:S00]  /*6460*/  BRA `(.L_x_29) ;  /* 0xfffffffc00fc7947 */ /* 0x000fc0000383ffff */
[----:B------:R-:W-:-:S00]  /*6470*/  NOP ;  /* 0x0000000000007918 */ /* 0x000fc00000000000 */
        /* <DEDUP_REMOVED lines=8> */
.L_x_2050:


//--------------------- .text._ZN5flash44flash_bwd_dq_dk_dv_loop_seqk_parallel_kernelI23Flash_bwd_kernel_traitsILi128ELi64ELi64ELi8ELi4ELi2ELi2ELb1ELb0EN7cutlass6half_tE19Flash_kernel_traitsILi128ELi64ELi64ELi8ES3_EELb0ELb0ELb0ELb0ELb0ELb0ELb0EEEvNS_16Flash_bwd_paramsE --------------------------
	.section	.text._ZN5flash44flash_bwd_dq_dk_dv_loop_seqk_parallel_kernelI23Flash_bwd_kernel_traitsILi128ELi64ELi64ELi8ELi4ELi2ELi2ELb1ELb0EN7cutlass6half_tE19Flash_kernel_traitsILi128ELi64ELi64ELi8ES3_EELb0ELb0ELb0ELb0ELb0ELb0ELb0EEEvNS_16Flash_bwd_paramsE,"ax",@progbits
	.align	128
        .global         _ZN5flash44flash_bwd_dq_dk_dv_loop_seqk_parallel_kernelI23Flash_bwd_kernel_traitsILi128ELi64ELi64ELi8ELi4ELi2ELi2ELb1ELb0EN7cutlass6half_tE19Flash_kernel_traitsILi128ELi64ELi64ELi8ES3_EELb0ELb0ELb0ELb0ELb0ELb0ELb0EEEvNS_16Flash_bwd_paramsE
        .type           _ZN5flash44flash_bwd_dq_dk_dv_loop_seqk_parallel_kernelI23Flash_bwd_kernel_traitsILi128ELi64ELi64ELi8ELi4ELi2ELi2ELb1ELb0EN7cutlass6half_tE19Flash_kernel_traitsILi128ELi64ELi64ELi8ES3_EELb0ELb0ELb0ELb0ELb0ELb0ELb0EEEvNS_16Flash_bwd_paramsE,@function
        .size           _ZN5flash44flash_bwd_dq_dk_dv_loop_seqk_parallel_kernelI23Flash_bwd_kernel_traitsILi128ELi64ELi64ELi8ELi4ELi2ELi2ELb1ELb0EN7cutlass6half_tE19Flash_kernel_traitsILi128ELi64ELi64ELi8ES3_EELb0ELb0ELb0ELb0ELb0ELb0ELb0EEEvNS_16Flash_bwd_paramsE,(.L_x_2051 - _ZN5flash44flash_bwd_dq_dk_dv_loop_seqk_parallel_kernelI23Flash_bwd_kernel_traitsILi128ELi64ELi64ELi8ELi4ELi2ELi2ELb1ELb0EN7cutlass6half_tE19Flash_kernel_traitsILi128ELi64ELi64ELi8ES3_EELb0ELb0ELb0ELb0ELb0ELb0ELb0EEEvNS_16Flash_bwd_paramsE)
        .other          _ZN5flash44flash_bwd_dq_dk_dv_loop_seqk_parallel_kernelI23Flash_bwd_kernel_traitsILi128ELi64ELi64ELi8ELi4ELi2ELi2ELb1ELb0EN7cutlass6half_tE19Flash_kernel_traitsILi128ELi64ELi64ELi8ES3_EELb0ELb0ELb0ELb0ELb0ELb0ELb0EEEvNS_16Flash_bwd_paramsE,@"STO_CUDA_ENTRY STV_DEFAULT"
_ZN5flash44flash_bwd_dq_dk_dv_loop_seqk_parallel_kernelI23Flash_bwd_kernel_traitsILi128ELi64ELi64ELi8ELi4ELi2ELi2ELb1ELb0EN7cutlass6half_tE19Flash_kernel_traitsILi128ELi64ELi64ELi8ES3_EELb0ELb0ELb0ELb0ELb0ELb0ELb0EEEvNS_16Flash_bwd_paramsE:
.text._ZN5flash44flash_bwd_dq_dk_dv_loop_seqk_parallel_kernelI23Flash_bwd_kernel_traitsILi128ELi64ELi64ELi8ELi4ELi2ELi2ELb1ELb0EN7cutlass6half_tE19Flash_kernel_traitsILi128ELi64ELi64ELi8ES3_EELb0ELb0ELb0ELb0ELb0ELb0ELb0EEEvNS_16Flash_bwd_paramsE:
        /* <DEDUP_REMOVED lines=14> */
[----:B------:R-:W-:Y:S01]  /*00e0*/  ULDC.64 UR16, c[0x0][0x208] ;  /* 0x0000820000107ab9 */ /* 0x000fe20000000a00 */
[----:B------:R-:W-:Y:S01]  /*00f0*/  IMAD.MOV.U32 R216, RZ, RZ, -0x10 ;  /* 0xfffffff0ffd87424 */ /* 0x000fe200078e00ff */
[----:B------:R-:W-:Y:S01]  /*0100*/  ULDC.64 UR12, c[0x0][0x300] ;  /* 0x0000c000000c7ab9 */ /* 0x000fe20000000a00 */
[----:B--2---:R-:W-:-:S04]  /*0110*/  ULEA UR5, UR5, UR4, 0x18 ;  /* 0x0000000405057291 */ /* 0x004fc8000f8ec03f */
[----:B------:R-:W-:Y:S02]  /*0120*/  UIADD3 UR4, UR5, 0x10000, URZ ;  /* 0x0001000005047890 */ /* 0x000fe4000fffe03f */
[----:B------:R-:W-:Y:S01]  /*0130*/  UIADD3 UR6, UR5, 0xc000, URZ ;  /* 0x0000c00005067890 */ /* 0x000fe2000fffe03f */
[----:B-1----:R-:W-:Y:S01]  /*0140*/  SHF.R.S32.HI R16, RZ, 0x1f, R15 ;  /* 0x0000001fff107819 */ /* 0x002fe2000001140f */
[----:B------:R-:W-:-:S03]  /*0150*/  IMAD.SHL.U32 R245, R15, 0x2, RZ ;  /* 0x000000020ff57824 */ /* 0x000fc600078e00ff */
[CC--:B------:R-:W-:Y:S02]  /*0160*/  LEA.HI R13, R16.reuse, R15.reuse, RZ, 0x3 ;  /* 0x0000000f100d7211 */ /* 0x0c0fe400078f18ff */
[-C--:B------:R-:W-:Y:S02]  /*0170*/  LEA.HI R6, R16, R15.reuse, RZ, 0x4 ;  /* 0x0000000f10067211 */ /* 0x080fe400078f20ff */
[----:B------:R-:W-:Y:S02]  /*0180*/  SHF.R.S32.HI R0, RZ, 0x3, R13 ;  /* 0x00000003ff007819 */ /* 0x000fe4000001140d */
[----:B------:R-:W-:Y:S02]  /*0190*/  SHF.R.S32.HI R7, RZ, 0x4, R6 ;  /* 0x00000004ff077819 */ /* 0x000fe40000011406 */
[----:B------:R-:W-:Y:S01]  /*01a0*/  LOP3.LUT R3, R13, 0xfffffff8, RZ, 0xc0, !PT ;  /* 0xfffffff80d037812 */ /* 0x000fe200078ec0ff */
[----:B------:R-:W-:Y:S01]  /*01b0*/  IMAD.SHL.U32 R2, R0, 0x40, RZ ;  /* 0x0000004000027824 */ /* 0x000fe200078e00ff */
[----:B------:R-:W-:-:S02]  /*01c0*/  LEA.HI R18, R16, R15, RZ, 0x2 ;  /* 0x0000000f10127211 */ /* 0x000fc400078f10ff */
[----:B------:R-:W-:Y:S01]  /*01d0*/  LEA.HI R4, R6, R7, RZ, 0x1 ;  /* 0x0000000706047211 */ /* 0x000fe200078f08ff */
[----:B------:R-:W-:Y:S01]  /*01e0*/  IMAD.IADD R0, R15, 0x1, -R3 ;  /* 0x000000010f007824 */ /* 0x000fe200078e0a03 */
[--C-:B------:R-:W-:Y:S02]  /*01f0*/  SHF.R.S32.HI R10, RZ, 0x2, R18.reuse ;  /* 0x00000002ff0a7819 */ /* 0x100fe40000011412 */
[----:B------:R-:W-:Y:S01]  /*0200*/  SHF.R.S32.HI R5, RZ, 0x1f, R18 ;  /* 0x0000001fff057819 */ /* 0x000fe20000011412 */
[----:B------:R-:W-:Y:S01]  /*0210*/  IMAD.SHL.U32 R206, R0, 0x8, RZ ;  /* 0x0000000800ce7824 */ /* 0x000fe200078e00ff */
[----:B------:R-:W-:Y:S02]  /*0220*/  LEA.HI R17, R16, R15, RZ, 0x5 ;  /* 0x0000000f10117211 */ /* 0x000fe400078f28ff */
[----:B------:R-:W-:Y:S01]  /*0230*/  LOP3.LUT R4, R4, 0xfffffffe, RZ, 0xc0, !PT ;  /* 0xfffffffe04047812 */ /* 0x000fe200078ec0ff */
[----:B------:R-:W-:Y:S01]  /*0240*/  VIADD R218, R206, 0x40 ;  /* 0x00000040ceda7836 */ /* 0x000fe20000000000 */
[----:B------:R-:W-:-:S02]  /*0250*/  LEA.HI R3, R5, R10, RZ, 0x3 ;  /* 0x0000000a05037211 */ /* 0x000fc400078f18ff */
[----:B------:R-:W-:Y:S01]  /*0260*/  LOP3.LUT R2, R2, 0x1c0, RZ, 0xc0, !PT ;  /* 0x000001c002027812 */ /* 0x000fe200078ec0ff */
[----:B------:R-:W-:Y:S01]  /*0270*/  IMAD.IADD R11, R7, 0x1, -R4 ;  /* 0x00000001070b7824 */ /* 0x000fe200078e0a04 */
[----:B------:R-:W-:Y:S02]  /*0280*/  SHF.R.S32.HI R20, RZ, 0x5, R17 ;  /* 0x00000005ff147819 */ /* 0x000fe40000011411 */
[----:B------:R-:W-:Y:S02]  /*0290*/  LOP3.LUT R4, R3, 0xfffffff8, RZ, 0xc0, !PT ;  /* 0xfffffff803047812 */ /* 0x000fe400078ec0ff */
[----:B------:R-:W-:Y:S02]  /*02a0*/  LOP3.LUT R5, R2, 0x38, R206, 0xf8, !PT ;  /* 0x0000003802057812 */ /* 0x000fe400078ef8ce */
[----:B------:R-:W-:Y:S01]  /*02b0*/  SHF.R.U32.HI R2, RZ, 0x3, R2 ;  /* 0x00000003ff027819 */ /* 0x000fe20000011602 */
[----:B------:R-:W-:Y:S01]  /*02c0*/  IMAD.IADD R10, R10, 0x1, -R4 ;  /* 0x000000010a0a7824 */ /* 0x000fe200078e0a04 */
[----:B------:R-:W-:-:S02]  /*02d0*/  LOP3.LUT R3, R6, 0xfffffff0, RZ, 0xc0, !PT ;  /* 0xfffffff006037812 */ /* 0x000fc400078ec0ff */
[----:B------:R-:W-:Y:S02]  /*02e0*/  LEA.HI R6, R17, R20, RZ, 0x1 ;  /* 0x0000001411067211 */ /* 0x000fe400078f08ff */
[----:B------:R-:W-:Y:S01]  /*02f0*/  LOP3.LUT R14, R5, R2, RZ, 0x3c, !PT ;  /* 0x00000002050e7212 */ /* 0x000fe200078e3cff */
[----:B------:R-:W-:Y:S01]  /*0300*/  IMAD.IADD R3, R15, 0x1, -R3 ;  /* 0x000000010f037824 */ /* 0x000fe200078e0a03 */
[----:B------:R-:W-:Y:S02]  /*0310*/  LOP3.LUT R2, R6, 0xfffffffe, RZ, 0xc0, !PT ;  /* 0xfffffffe06027812 */ /* 0x000fe400078ec0ff */
[C---:B------:R-:W-:Y:S02]  /*0320*/  LOP3.LUT P4, RZ, R0.reuse, 0x2, RZ, 0xc0, !PT ;  /* 0x0000000200ff7812 */ /* 0x040fe4000788c0ff */
[C---:B------:R-:W-:Y:S01]  /*0330*/  LOP3.LUT P3, RZ, R0.reuse, 0x4, RZ, 0xc0, !PT ;  /* 0x0000000400ff7812 */ /* 0x040fe2000786c0ff */
[----:B------:R-:W-:Y:S01]  /*0340*/  IMAD.SHL.U32 R0, R0, 0x40, RZ ;  /* 0x0000004000007824 */ /* 0x000fe200078e00ff */
[----:B------:R-:W-:Y:S01]  /*0350*/  SHF.R.S32.HI R5, RZ, 0x1f, R3 ;  /* 0x0000001fff057819 */ /* 0x000fe20000011403 */
[----:B------:R-:W-:Y:S01]  /*0360*/  IMAD.IADD R186, R20, 0x1, -R2 ;  /* 0x0000000114ba7824 */ /* 0x000fe200078e0a02 */
[----:B------:R-:W-:-:S02]  /*0370*/  LEA.HI R4, R16, R15, RZ, 0x7 ;  /* 0x0000000f10047211 */ /* 0x000fc400078f38ff */
[----:B------:R-:W-:Y:S01]  /*0380*/  LOP3.LUT R0, R0, 0x1c0, RZ, 0xc0, !PT ;  /* 0x000001c000007812 */ /* 0x000fe200078ec0ff */
[----:B------:R-:W-:Y:S01]  /*0390*/  IMAD.SHL.U32 R2, R186, 0x10, RZ ;  /* 0x00000010ba027824 */ /* 0x000fe200078e00ff */
[----:B------:R-:W-:Y:S02]  /*03a0*/  LEA.HI R12, R5, R3, RZ, 0x3 ;  /* 0x00000003050c7211 */ /* 0x000fe400078f18ff */
[----:B------:R-:W-:Y:S01]  /*03b0*/  SHF.R.S32.HI R9, RZ, 0x7, R4 ;  /* 0x00000007ff097819 */ /* 0x000fe20000011404 */
[----:B------:R-:W-:Y:S01]  /*03c0*/  IMAD.SHL.U32 R4, R11, 0x200, RZ ;  /* 0x000002000b047824 */ /* 0x000fe200078e00ff */
[C---:B------:R-:W-:Y:S02]  /*03d0*/  LOP3.LUT R5, R0.reuse, 0x8, R13, 0xf8, !PT ;  /* 0x0000000800057812 */ /* 0x040fe400078ef80d */
[----:B------:R-:W-:Y:S02]  /*03e0*/  SHF.R.U32.HI R178, RZ, 0x3, R0 ;  /* 0x00000003ffb27819 */ /* 0x000fe40000011600 */
[----:B------:R-:W-:Y:S01]  /*03f0*/  LOP3.LUT R6, R0, 0x10, R2, 0xf8, !PT ;  /* 0x0000001000067812 */ /* 0x000fe200078ef802 */
[----:B------:R-:W-:Y:S01]  /*0400*/  IMAD R2, R9, 0x800, R4 ;  /* 0x0000080009027824 */ /* 0x000fe200078e0204 */
[----:B------:R-:W-:-:S02]  /*0410*/  LOP3.LUT R0, R5, R178, RZ, 0x3c, !PT ;  /* 0x000000b205007212 */ /* 0x000fc400078e3cff */
[----:B------:R-:W-:Y:S01]  /*0420*/  LOP3.LUT R5, R6, 0x8, R13, 0xf8, !PT ;  /* 0x0000000806057812 */ /* 0x000fe200078ef80d */
[----:B------:R-:W-:Y:S01]  /*0430*/  IMAD.SHL.U32 R6, R11, 0x20, RZ ;  /* 0x000000200b067824 */ /* 0x000fe200078e00ff */
[----:B------:R-:W-:Y:S01]  /*0440*/  LOP3.LUT R8, R12, 0xfffffff8, RZ, 0xc0, !PT ;  /* 0xfffffff80c087812 */ /* 0x000fe200078ec0ff */
[----:B------:R-:W-:Y:S01]  /*0450*/  IMAD.IADD R191, R2, 0x1, R0 ;  /* 0x0000000102bf7824 */ /* 0x000fe200078e0200 */
[----:B------:R-:W-:Y:S02]  /*0460*/  LEA.HI R0, R16, R15, RZ, 0x6 ;  /* 0x0000000f10007211 */ /* 0x000fe400078f30ff */
[----:B------:R-:W-:Y:S01]  /*0470*/  LOP3.LUT R2, R18, 0x7ffffffc, RZ, 0xc0, !PT ;  /* 0x7ffffffc12027812 */ /* 0x000fe200078ec0ff */
[----:B------:R-:W-:Y:S01]  /*0480*/  IMAD.IADD R13, R3, 0x1, -R8 ;  /* 0x00000001030d7824 */ /* 0x000fe200078e0a08 */
[----:B------:R-:W-:Y:S02]  /*0490*/  SHF.R.S32.HI R0, RZ, 0x6, R0 ;  /* 0x00000006ff007819 */ /* 0x000fe40000011400 */
[----:B------:R-:W-:Y:S01]  /*04a0*/  LOP3.LUT R178, R4, R5, R178, 0xf6, !PT ;  /* 0x0000000504b27212 */ /* 0x000fe200078ef6b2 */
[----:B------:R-:W-:Y:S01]  /*04b0*/  IMAD.IADD R5, R15, 0x1, -R2 ;  /* 0x000000010f057824 */ /* 0x000fe200078e0a02 */
[----:B------:R-:W-:Y:S01]  /*04c0*/  LOP3.LUT R4, R17, 0xffffffe0, RZ, 0xc0, !PT ;  /* 0xffffffe011047812 */ /* 0x000fe200078ec0ff */
[C---:B------:R-:W-:Y:S01]  /*04d0*/  IMAD R251, R0.reuse, 0x200, R14 ;  /* 0x0000020000fb7824 */ /* 0x040fe200078e020e */
[----:B------:R-:W-:Y:S01]  /*04e0*/  SHF.R.S32.HI R3, RZ, 0x1f, R17 ;  /* 0x0000001fff037819 */ /* 0x000fe20000011411 */
[----:B------:R-:W-:Y:S01]  /*04f0*/  IMAD.SHL.U32 R2, R0, 0x8, RZ ;  /* 0x0000000800027824 */ /* 0x000fe200078e00ff */
[C---:B------:R-:W-:Y:S01]  /*0500*/  LOP3.LUT R7, R10.reuse, 0x1, RZ, 0xc0, !PT ;  /* 0x000000010a077812 */ /* 0x040fe200078ec0ff */
[----:B------:R-:W-:Y:S01]  /*0510*/  IMAD.SHL.U32 R0, R10, 0x40, RZ ;  /* 0x000000400a007824 */ /* 0x000fe200078e00ff */
[----:B------:R-:W-:Y:S01]  /*0520*/  SEL R177, R177, 0xffffffc0, !P3 ;  /* 0xffffffc0b1b17807 */ /* 0x000fe20005800000 */
[----:B------:R-:W-:Y:S01]  /*0530*/  IMAD.IADD R19, R15, 0x1, -R4 ;  /* 0x000000010f137824 */ /* 0x000fe200078e0a04 */
[----:B------:R-:W-:Y:S01]  /*0540*/  LEA.HI R4, R3, R20, RZ, 0x2 ;  /* 0x0000001403047211 */ /* 0x000fe200078f10ff */
[----:B------:R-:W-:Y:S01]  /*0550*/  IMAD.SHL.U32 R3, R9, 0x20, RZ ;  /* 0x0000002009037824 */ /* 0x000fe200078e00ff */
[----:B------:R-:W-:Y:S01]  /*0560*/  LOP3.LUT R0, R0, 0x1c0, RZ, 0xc0, !PT ;  /* 0x000001c000007812 */ /* 0x000fe200078ec0ff */
[----:B------:R-:W-:Y:S01]  /*0570*/  IMAD.SHL.U32 R9, R5, 0x2, RZ ;  /* 0x0000000205097824 */ /* 0x000fe200078e00ff */
[----:B------:R-:W-:Y:S01]  /*0580*/  LOP3.LUT R4, R4, 0xfffffffc, RZ, 0xc0, !PT ;  /* 0xfffffffc04047812 */ /* 0x000fe200078ec0ff */
[----:B------:R1:W-:Y:S01]  /*0590*/  STL [R1], R19 ;  /* 0x0000001301007387 */ /* 0x0003e20000100800 */
[----:B------:R-:W-:Y:S01]  /*05a0*/  ISETP.NE.U32.AND P0, PT, R7, 0x1, PT ;  /* 0x000000010700780c */ /* 0x000fe20003f05070 */
[----:B------:R-:W-:Y:S01]  /*05b0*/  IMAD.SHL.U32 R7, R13, 0x40, RZ ;  /* 0x000000400d077824 */ /* 0x000fe200078e00ff */
[----:B------:R-:W-:Y:S01]  /*05c0*/  LOP3.LUT R245, R3, 0x6, R245, 0xf8, !PT ;  /* 0x0000000603f57812 */ /* 0x000fe200078ef8f5 */
[----:B------:R-:W-:Y:S01]  /*05d0*/  IMAD.IADD R4, R20, 0x1, -R4 ;  /* 0x0000000114047824 */ /* 0x000fe200078e0a04 */
[----:B------:R-:W-:-:S02]  /*05e0*/  LOP3.LUT R5, R0, 0x20, R3, 0xf8, !PT ;  /* 0x0000002000057812 */ /* 0x000fc400078ef803 */
[----:B------:R-:W-:Y:S01]  /*05f0*/  LOP3.LUT R2, R2, 0x18, RZ, 0xc0, !PT ;  /* 0x0000001802027812 */ /* 0x000fe200078ec0ff */
[----:B------:R-:W-:Y:S01]  /*0600*/  IMAD R8, R4, 0x400, R9 ;  /* 0x0000040004087824 */ /* 0x000fe200078e0209 */
[----:B------:R-:W-:Y:S02]  /*0610*/  SHF.R.U32.HI R3, RZ, 0x3, R0 ;  /* 0x00000003ff037819 */ /* 0x000fe40000011600 */
[----:B------:R-:W-:Y:S02]  /*0620*/  R2P PR, R10, 0x6 ;  /* 0x000000060a007804 */ /* 0x000fe40000000000 */
[----:B------:R-:W-:Y:S02]  /*0630*/  LOP3.LUT R5, R5, R3, RZ, 0x3c, !PT ;  /* 0x0000000305057212 */ /* 0x000fe400078e3cff */
[----:B------:R-:W-:Y:S01]  /*0640*/  LOP3.LUT R10, R3, R0, R2, 0x1e, !PT ;  /* 0x00000000030a7212 */ /* 0x000fe200078e1e02 */
[----:B------:R-:W-:Y:S01]  /*0650*/  IMAD.SHL.U32 R0, R11, 0x8, RZ ;  /* 0x000000080b007824 */ /* 0x000fe200078e00ff */
[----:B------:R-:W-:Y:S01]  /*0660*/  LOP3.LUT R3, R7, 0x1c0, RZ, 0xc0, !PT ;  /* 0x000001c007037812 */ /* 0x000fe200078ec0ff */
[----:B------:R-:W-:Y:S01]  /*0670*/  IMAD.IADD R215, R8, 0x1, R5 ;  /* 0x0000000108d77824 */ /* 0x000fe200078e0205 */
[----:B------:R-:W-:-:S02]  /*0680*/  SHF.R.S32.HI R7, RZ, 0x1f, R19 ;  /* 0x0000001fff077819 */ /* 0x000fc40000011413 */
[----:B------:R-:W-:Y:S02]  /*0690*/  LOP3.LUT R6, R2, 0x20, R6, 0xf8, !PT ;  /* 0x0000002002067812 */ /* 0x000fe400078ef806 */
[--C-:B------:R-:W-:Y:S02]  /*06a0*/  SHF.R.U32.HI R2, RZ, 0x3, R3.reuse ;  /* 0x00000003ff027819 */ /* 0x100fe40000011603 */
[----:B------:R-:W-:Y:S01]  /*06b0*/  LEA.HI R5, R7, R19, RZ, 0x2 ;  /* 0x0000001307057211 */ /* 0x000fe200078f10ff */
[----:B------:R-:W-:Y:S01]  /*06c0*/  IMAD.SHL.U32 R7, R12, 0x40, RZ ;  /* 0x000000400c077824 */ /* 0x000fe200078e00ff */
[----:B------:R-:W-:Y:S02]  /*06d0*/  LOP3.LUT R8, R3, 0x8, R0, 0xf8, !PT ;  /* 0x0000000803087812 */ /* 0x000fe400078ef800 */
[----:B------:R-:W-:Y:S02]  /*06e0*/  LOP3.LUT R3, R2, R6, R3, 0x1e, !PT ;  /* 0x0000000602037212 */ /* 0x000fe400078e1e03 */
[----:B------:R-:W-:Y:S01]  /*06f0*/  SHF.R.S32.HI R6, RZ, 0x2, R5 ;  /* 0x00000002ff067819 */ /* 0x000fe20000011405 */
[----:B------:R-:W-:Y:S01]  /*0700*/  IMAD R5, R186, 0x400, R9 ;  /* 0x00000400ba057824 */ /* 0x000fe200078e0209 */
[----:B------:R-:W-:-:S02]  /*0710*/  LOP3.LUT R0, R7, 0xfffffe00, RZ, 0xc0, !PT ;  /* 0xfffffe0007007812 */ /* 0x000fc400078ec0ff */
[----:B------:R-:W-:Y:S01]  /*0720*/  LOP3.LUT R2, R8, R2, RZ, 0x3c, !PT ;  /* 0x0000000208027212 */ /* 0x000fe200078e3cff */
[C---:B------:R-:W-:Y:S01]  /*0730*/  IMAD R247, R4.reuse, 0x10, R6 ;  /* 0x0000001004f77824 */ /* 0x040fe200078e0206 */
[----:B------:R-:W-:Y:S01]  /*0740*/  LOP3.LUT R190, R3, R0, RZ, 0xfc, !PT ;  /* 0x0000000003be7212 */ /* 0x000fe200078efcff */
[--C-:B------:R-:W-:Y:S01]  /*0750*/  IMAD R4, R4, 0x400, R0.reuse ;  /* 0x0000040004047824 */ /* 0x100fe200078e0200 */
[----:B------:R-:W-:Y:S01]  /*0760*/  LEA R215, R215, UR5, 0x1 ;  /* 0x00000005d7d77c11 */ /* 0x000fe2000f8e08ff */
[----:B------:R-:W-:Y:S01]  /*0770*/  IMAD R186, R186, 0x400, R0 ;  /* 0x00000400baba7824 */ /* 0x000fe200078e0200 */
[----:B------:R-:W-:Y:S01]  /*0780*/  LEA R0, R191, UR4, 0x1 ;  /* 0x00000004bf007c11 */ /* 0x000fe2000f8e08ff */
[----:B------:R-:W-:Y:S01]  /*0790*/  IMAD.IADD R189, R4, 0x1, R2 ;  /* 0x0000000104bd7824 */ /* 0x000fe200078e0202 */
[----:B------:R-:W-:Y:S01]  /*07a0*/  SEL R216, R216, 0x10, !P0 ;  /* 0x00000010d8d87807 */ /* 0x000fe20004000000 */
[----:B------:R-:W-:Y:S01]  /*07b0*/  IMAD.IADD R186, R2, 0x1, R186 ;  /* 0x0000000102ba7824 */ /* 0x000fe200078e02ba */
[----:B------:R-:W-:Y:S01]  /*07c0*/  LEA R178, R178, UR5, 0x1 ;  /* 0x00000005b2b27c11 */ /* 0x000fe2000f8e08ff */
[----:B------:R-:W-:-:S02]  /*07d0*/  IMAD.MOV.U32 R2, RZ, RZ, 0x20 ;  /* 0x00000020ff027424 */ /* 0x000fc400078e00ff */
[----:B------:R-:W-:Y:S01]  /*07e0*/  IMAD.IADD R5, R5, 0x1, R10 ;  /* 0x0000000105057824 */ /* 0x000fe200078e020a */
[----:B------:R-:W-:Y:S01]  /*07f0*/  LEA R186, R186, UR4, 0x1 ;  /* 0x00000004baba7c11 */ /* 0x000fe2000f8e08ff */
[C---:B------:R-:W-:Y:S01]  /*0800*/  VIADD R214, R215.reuse, 0x20 ;  /* 0x00000020d7d67836 */ /* 0x040fe20000000000 */
[----:B------:R-:W-:Y:S01]  /*0810*/  SEL R2, R2, 0xffffffe0, !P4 ;  /* 0xffffffe002027807 */ /* 0x000fe20006000000 */
[----:B------:R-:W-:Y:S01]  /*0820*/  @P1 VIADD R214, R215, 0xffffffe0 ;  /* 0xffffffe0d7d61836 */ /* 0x000fe20000000000 */
[----:B------:R-:W-:Y:S01]  /*0830*/  LEA R243, R5, UR6, 0x1 ;  /* 0x0000000605f37c11 */ /* 0x000fe2000f8e08ff */
[----:B------:R-:W-:Y:S01]  /*0840*/  IMAD.IADD R180, R0, 0x1, R177 ;  /* 0x0000000100b47824 */ /* 0x000fe200078e02b1 */
[----:B------:R-:W-:Y:S01]  /*0850*/  IADD3 R183, R2, -0x4000, R0 ;  /* 0xffffc00002b77810 */ /* 0x000fe20007ffe000 */
[----:B------:R-:W-:Y:S02]  /*0860*/  IMAD.IADD R217, R215, 0x1, R216 ;  /* 0x00000001d7d97824 */ /* 0x000fe400078e02d8 */
[----:B------:R-:W-:-:S02]  /*0870*/  VIADD R244, R243, 0x40 ;  /* 0x00000040f3f47836 */ /* 0x000fc40000000000 */
[C---:B------:R-:W-:Y:S02]  /*0880*/  IMAD.IADD R183, R177.reuse, 0x1, R183 ;  /* 0x00000001b1b77824 */ /* 0x040fe400078e02b7 */
[----:B------:R-:W-:Y:S02]  /*0890*/  IMAD.IADD R182, R0, 0x1, R2 ;  /* 0x0000000100b67824 */ /* 0x000fe400078e0202 */
[----:B------:R-:W-:Y:S02]  /*08a0*/  IMAD.IADD R177, R177, 0x1, R178 ;  /* 0x00000001b1b17824 */ /* 0x000fe400078e02b2 */
[----:B------:R-:W-:Y:S02]  /*08b0*/  @P2 VIADD R244, R243, 0xffffffc0 ;  /* 0xffffffc0f3f42836 */ /* 0x000fe40000000000 */
[----:B-1----:R-:W-:-:S07]  /*08c0*/  IMAD.IADD R216, R216, 0x1, R214 ;  /* 0x00000001d8d87824 */ /* 0x002fce00078e02d6 */
.L_x_76:
[----:B-12---:R-:W1:Y:S01]  /*08d0*/  S2R R46, SR_CTAID.Y ;  /* 0x00000000002e7919 */ /* 0x006e620000002600 */
[----:B------:R-:W2:Y:S01]  /*08e0*/  LDC.64 R2, c[0x0][0x2f0] ;  /* 0x0000bc00ff027b82 */ /* 0x000ea20000000a00 */
[----:B------:R-:W-:Y:S01]  /*08f0*/  IMAD.MOV.U32 R0, RZ, RZ, -0x1 ;  /* 0xffffffffff007424 */ /* 0x000fe200078e00ff */
[----:B------:R-:W-:-:S04]  /*0900*/  ISETP.NE.U32.AND P3, PT, RZ, UR12, PT ;  /* 0x0000000cff007c0c */ /* 0x000fc8000bf65070 */
[----:B------:R-:W-:Y:S02]  /*0910*/  ISETP.NE.AND.EX P3, PT, RZ, UR13, PT, P3 ;  /* 0x0000000dff007c0c */ /* 0x000fe4000bf65330 */
[----:B------:R-:W3:Y:S08]  /*0920*/  LDC.64 R8, c[0x0][0x308] ;  /* 0x0000c200ff087b82 */ /* 0x000ef00000000a00 */
[----:B----4-:R-:W4:Y:S01]  /*0930*/  LDC.U8 R13, c[0x0][0x3c2] ;  /* 0x0000f080ff0d7b82 */ /* 0x010f220000000000 */
[----:B--2---:R-:W-:-:S07]  /*0940*/  ISETP.NE.U32.AND P5, PT, R2, RZ, PT ;  /* 0x000000ff0200720c */ /* 0x004fce0003fa5070 */
[----:B------:R-:W2:Y:S01]  /*0950*/  LDC.64 R4, c[0x0][0x2f8] ;  /* 0x0000be00ff047b82 */ /* 0x000ea20000000a00 */
[----:B------:R-:W-:Y:S01]  /*0960*/  ISETP.NE.AND.EX P5, PT, R3, RZ, PT, P5 ;  /* 0x000000ff0300720c */ /* 0x000fe20003fa5350 */
[----:B-1----:R-:W-:Y:S01]  /*0970*/  IMAD.SHL.U32 R12, R46, 0x4, RZ ;  /* 0x000000042e0c7824 */ /* 0x002fe200078e00ff */
[----:B------:R-:W-:Y:S02]  /*0980*/  SHF.R.S32.HI R30, RZ, 0x1f, R46 ;  /* 0x0000001fff1e7819 */ /* 0x000fe4000001142e */
[----:B---3--:R-:W-:Y:S02]  /*0990*/  ISETP.NE.U32.AND P2, PT, R8, RZ, PT ;  /* 0x000000ff0800720c */ /* 0x008fe40003f45070 */
[----:B------:R-:W-:Y:S02]  /*09a0*/  SHF.L.U64.HI R11, R46, 0x2, R30 ;  /* 0x000000022e0b7819 */ /* 0x000fe4000001021e */
[----:B------:R-:W-:Y:S02]  /*09b0*/  IADD3 R2, P0, R12, R2, RZ ;  /* 0x000000020c027210 */ /* 0x000fe40007f1e0ff */
[----:B------:R-:W-:-:S03]  /*09c0*/  ISETP.NE.AND.EX P2, PT, R9, RZ, PT, P2 ;  /* 0x000000ff0900720c */ /* 0x000fc60003f45320 */
[----:B------:R-:W-:-:S05]  /*09d0*/  IMAD.X R3, R11, 0x1, R3, P0 ;  /* 0x000000010b037824 */ /* 0x000fca00000e0603 */
[----:B------:R-:W3:Y:S04]  /*09e0*/  @P5 LDG.E R0, desc[UR16][R2.64] ;  /* 0x0000001002005981 */ /* 0x000ee8000c1e1900 */
[----:B------:R1:W3:Y:S01]  /*09f0*/  @P5 LDG.E R10, desc[UR16][R2.64+0x4] ;  /* 0x00000410020a5981 */ /* 0x0002e2000c1e1900 */
[----:B------:R-:W-:Y:S01]  /*0a00*/  @P3 IADD3 R6, P1, R12, UR12, RZ ;  /* 0x0000000c0c063c10 */ /* 0x000fe2000ff3e0ff */
[----:B------:R-:W-:-:S03]  /*0a10*/  IMAD.MOV.U32 R238, RZ, RZ, RZ ;  /* 0x000000ffffee7224 */ /* 0x000fc600078e00ff */
[----:B------:R-:W-:-:S05]  /*0a20*/  @P3 IADD3.X R7, R11, UR13, RZ, P1, !PT ;  /* 0x0000000d0b073c10 */ /* 0x000fca0008ffe4ff */
[----:B------:R2:W3:Y:S01]  /*0a30*/  @P3 LDG.E R238, desc[UR16][R6.64] ;  /* 0x0000001006ee3981 */ /* 0x0004e2000c1e1900 */
[----:B-1----:R-:W-:-:S05]  /*0a40*/  @P2 IADD3 R2, P0, R12, R8, RZ ;  /* 0x000000080c022210 */ /* 0x002fca0007f1e0ff */
[----:B------:R-:W-:Y:S01]  /*0a50*/  @P2 IMAD.X R3, R11, 0x1, R9, P0 ;  /* 0x000000010b032824 */ /* 0x000fe200000e0609 */
[----:B----4-:R-:W-:Y:S01]  /*0a60*/  ISETP.NE.AND P3, PT, R13, RZ, PT ;  /* 0x000000ff0d00720c */ /* 0x010fe20003f65270 */
[----:B------:R-:W-:Y:S01]  /*0a70*/  IMAD.MOV.U32 R246, RZ, RZ, -0x1 ;  /* 0xfffffffffff67424 */ /* 0x000fe200078e00ff */
[----:B--2---:R-:W-:Y:S01]  /*0a80*/  ISETP.EQ.U32.AND P1, PT, R4, RZ, PT ;  /* 0x000000ff0400720c */ /* 0x004fe20003f22070 */
[----:B------:R-:W1:Y:S01]  /*0a90*/  @!P2 LDC R9, c[0x0][0x2cc] ;  /* 0x0000b300ff09ab82 */ /* 0x000e620000000800 */
[----:B------:R2:W4:Y:S02]  /*0aa0*/  @P2 LDG.E R8, desc[UR16][R2.64] ;  /* 0x0000001002082981 */ /* 0x000524000c1e1900 */
[----:B------:R-:W-:-:S05]  /*0ab0*/  ISETP.EQ.OR.EX P1, PT, R5, RZ, !P3, P1 ;  /* 0x000000ff0500720c */ /* 0x000fca0005f22710 */
[----:B------:R-:W1:Y:S01]  /*0ac0*/  @!P2 LDC.64 R6, c[0x0][0x318] ;  /* 0x0000c600ff06ab82 */ /* 0x000e620000000a00 */
[----:B--2---:R-:W-:-:S05]  /*0ad0*/  IADD3 R2, P0, R12, R4, RZ ;  /* 0x000000040c027210 */ /* 0x004fca0007f1e0ff */
        /* <DEDUP_REMOVED lines=8> */
[----:B---3--:R-:W-:-:S06]  /*0b60*/  @P5 IMAD.IADD R31, R10, 0x1, -R0 ;  /* 0x000000010a1f5824 */ /* 0x008fcc00078e0a00 */
[----:B------:R-:W1:Y:S01]  /*0b70*/  @!P5 LDC R31, c[0x0][0x2c4] ;  /* 0x0000b100ff1fdb82 */ /* 0x000e620000000800 */
[----:B----4-:R-:W-:Y:S01]  /*0b80*/  @P2 IMAD.IADD R196, R8, 0x1, -R238 ;  /* 0x0000000108c42824 */ /* 0x010fe200078e0aee */
[----:B--2---:R-:W-:Y:S06]  /*0b90*/  @!P1 BRA `(.L_x_30) ;  /* 0x00000000000c9947 */ /* 0x004fec0003800000 */
[----:B------:R-:W2:Y:S02]  /*0ba0*/  @P3 LDG.E R4, desc[UR16][R2.64+0x4] ;  /* 0x0000041002043981 */ /* 0x000ea4000c1e1900 */
[----:B--2--5:R-:W-:-:S06]  /*0bb0*/  @P3 IADD3 R4, R4, -R246, RZ ;  /* 0x800000f604043210 */ /* 0x024fcc0007ffe0ff */
[----:B------:R2:W5:Y:S02]  /*0bc0*/  @!P3 LDG.E R4, desc[UR16][R2.64] ;  /* 0x000000100204b981 */ /* 0x000564000c1e1900 */
.L_x_30:
        /* <DEDUP_REMOVED lines=76> */
[----:B------:R-:W-:Y:S01]  /*1090*/  IMAD.SHL.U32 R10, R46, 0x80, RZ ;  /* 0x000000802e0a7824 */ /* 0x000fe200078e00ff */
[----:B------:R-:W-:Y:S01]  /*10a0*/  SEL R25, R2, R6, !P1 ;  /* 0x0000000602197207 */ /* 0x000fe20004800000 */
[C---:B-----5:R-:W-:Y:S01]  /*10b0*/  @P0 IMAD R8, R4.reuse, R27, RZ ;  /* 0x0000001b04080224 */ /* 0x060fe200078e02ff */
[----:B------:R-:W-:Y:S01]  /*10c0*/  IADD3 R18, R3, R9, RZ ;  /* 0x0000000903127210 */ /* 0x000fe20007ffe0ff */
[----:B------:R-:W-:Y:S01]  /*10d0*/  @P0 IMAD.WIDE.U32 R2, R4, R26, RZ ;  /* 0x0000001a04020225 */ /* 0x000fe200078e00ff */
[----:B------:R-:W-:Y:S02]  /*10e0*/  @!P4 LOP3.LUT R24, RZ, R14, RZ, 0x33, !PT ;  /* 0x0000000eff18c212 */ /* 0x000fe400078e33ff */
[----:B------:R-:W-:Y:S01]  /*10f0*/  SHF.L.U64.HI R14, R46, 0x7, R30 ;  /* 0x000000072e0e7819 */ /* 0x000fe2000001021e */
[----:B------:R-:W-:Y:S01]  /*1100*/  @P0 IMAD.IADD R41, R3, 0x1, R8 ;  /* 0x0000000103290824 */ /* 0x000fe200078e0208 */
[----:B------:R-:W-:-:S02]  /*1110*/  LOP3.LUT R6, R39, 0xffffffc0, RZ, 0xc0, !PT ;  /* 0xffffffc027067812 */ /* 0x000fc400078ec0ff */
[----:B------:R-:W-:Y:S02]  /*1120*/  @P1 IADD3 R18, R7, R5, RZ ;  /* 0x0000000507121210 */ /* 0x000fe40007ffe0ff */
        /* <DEDUP_REMOVED lines=17> */
.L_x_32:
        /* <DEDUP_REMOVED lines=13> */
.L_x_33:
[----:B----4-:R-:W-:Y:S01]  /*1310*/  @!P1 IMAD R3, R30, R12, RZ ;  /* 0x0000000c1e039224 */ /* 0x010fe200078e02ff */
[----:B------:R-:W-:Y:S01]  /*1320*/  IADD3 R2, P0, R6, R10, RZ ;  /* 0x0000000a06027210 */ /* 0x000fe20007f1e0ff */
[----:B------:R-:W-:Y:S01]  /*1330*/  @!P1 IMAD.WIDE.U32 R4, R46, R12, RZ ;  /* 0x0000000c2e049225 */ /* 0x000fe200078e00ff */
[----:B------:R-:W-:-:S03]  /*1340*/  SHF.R.S32.HI R10, RZ, 0x1f, R6 ;  /* 0x0000001fff0a7819 */ /* 0x000fc60000011406 */
[C---:B------:R-:W-:Y:S02]  /*1350*/  @!P1 IMAD R11, R46.reuse, R13, R3 ;  /* 0x0000000d2e0b9224 */ /* 0x040fe400078e0203 */
[----:B------:R-:W-:Y:S02]  /*1360*/  @P2 IMAD R3, R46, R43, RZ ;  /* 0x0000002b2e032224 */ /* 0x000fe400078e02ff */
[C---:B------:R-:W-:Y:S01]  /*1370*/  @P1 IMAD.WIDE.U32 R8, R0.reuse, R16, RZ ;  /* 0x0000001000081225 */ /* 0x040fe200078e00ff */
[----:B------:R-:W-:Y:S02]  /*1380*/  @!P1 MOV R8, R4 ;  /* 0x0000000400089202 */ /* 0x000fe40000000f00 */
[----:B------:R-:W-:Y:S01]  /*1390*/  @P2 SEL R12, R3, R0, !P1 ;  /* 0x00000000030c2207 */ /* 0x000fe20004800000 */
[----:B------:R-:W-:Y:S01]  /*13a0*/  @P1 IMAD R7, R0, R17, R9 ;  /* 0x0000001100071224 */ /* 0x000fe200078e0209 */
[----:B------:R-:W-:Y:S01]  /*13b0*/  IADD3.X R9, R10, R14, RZ, P0, !PT ;  /* 0x0000000e0a097210 */ /* 0x000fe200007fe4ff */
[----:B------:R-:W-:Y:S01]  /*13c0*/  IMAD R13, R21, R2, RZ ;  /* 0x00000002150d7224 */ /* 0x000fe200078e02ff */
[----:B------:R-:W-:Y:S01]  /*13d0*/  @!P1 IADD3 R7, R5, R11, RZ ;  /* 0x0000000b05079210 */ /* 0x000fe20007ffe0ff */
[----:B------:R-:W-:Y:S01]  /*13e0*/  @P2 IMAD R12, R48, R15, R12 ;  /* 0x0000000f300c2224 */ /* 0x000fe200078e020c */
[----:B------:R-:W-:Y:S01]  /*13f0*/  ISETP.NE.AND P0, PT, R45, RZ, PT ;  /* 0x000000ff2d00720c */ /* 0x000fe20003f05270 */
[----:B------:R-:W-:-:S04]  /*1400*/  IMAD.WIDE.U32 R14, R38, R34, RZ ;  /* 0x00000022260e7225 */ /* 0x000fc800078e00ff */
[----:B------:R-:W-:Y:S02]  /*1410*/  IMAD R9, R20, R9, R13 ;  /* 0x0000000914097224 */ /* 0x000fe400078e020d */
[--C-:B------:R-:W-:Y:S02]  /*1420*/  @!P2 IMAD R5, R46, R233, R48.reuse ;  /* 0x000000e92e05a224 */ /* 0x100fe400078e0230 */
[----:B------:R-:W-:Y:S01]  /*1430*/  IMAD R4, R38, R35, R15 ;  /* 0x0000002326047224 */ /* 0x000fe200078e020f */
[----:B------:R-:W-:Y:S01]  /*1440*/  SHF.R.S32.HI R35, RZ, 0x1f, R29 ;  /* 0x0000001fff237819 */ /* 0x000fe2000001141d */
[----:B------:R-:W-:Y:S01]  /*1450*/  IMAD.WIDE.U32 R2, R20, R2, RZ ;  /* 0x0000000214027225 */ /* 0x000fe200078e00ff */
[----:B------:R-:W-:Y:S02]  /*1460*/  SHF.R.S32.HI R15, RZ, 0x1f, R48 ;  /* 0x0000001fff0f7819 */ /* 0x000fe40000011430 */
[----:B------:R-:W-:Y:S01]  /*1470*/  SEL R11, R4, RZ, P0 ;  /* 0x000000ff040b7207 */ /* 0x000fe20000000000 */
[----:B------:R-:W-:Y:S01]  /*1480*/  IMAD R13, R48, R42, RZ ;  /* 0x0000002a300d7224 */ /* 0x000fe200078e02ff */
[----:B------:R-:W-:Y:S01]  /*1490*/  IADD3 R4, R3, R9, RZ ;  /* 0x0000000903047210 */ /* 0x000fe20007ffe0ff */
[----:B------:R-:W-:Y:S01]  /*14a0*/  @!P2 IMAD R12, R5, R43, RZ ;  /* 0x0000002b050ca224 */ /* 0x000fe200078e02ff */
[----:B------:R-:W-:-:S02]  /*14b0*/  SEL R5, R14, RZ, P0 ;  /* 0x000000ff0e057207 */ /* 0x000fc40000000000 */
[----:B------:R-:W-:Y:S02]  /*14c0*/  SHF.R.S32.HI R14, RZ, 0x1f, R13 ;  /* 0x0000001fff0e7819 */ /* 0x000fe4000001140d */
        /* <DEDUP_REMOVED lines=9> */
.L_x_34:
[----:B------:R-:W-:-:S04]  /*1560*/  IMAD R0, R46, R233, R48 ;  /* 0x000000e92e007224 */ /* 0x000fc800078e0230 */
[----:B------:R-:W-:-:S07]  /*1570*/  IMAD R0, R0, R44, RZ ;  /* 0x0000002c00007224 */ /* 0x000fce00078e02ff */
.L_x_35:
[----:B------:R-:W2:Y:S01]  /*1580*/  LDL R30, [R1] ;  /* 0x00000000011e7983 */ /* 0x000ea20000100800 */
[----:B------:R-:W1:Y:S01]  /*1590*/  LDC.64 R16, c[0x0][0x420] ;  /* 0x00010800ff107b82 */ /* 0x000e620000000a00 */
[----:B------:R-:W-:Y:S01]  /*15a0*/  IMAD R233, R42, R233, RZ ;  /* 0x000000e92ae97224 */ /* 0x000fe200078e02ff */
[----:B------:R-:W-:Y:S01]  /*15b0*/  SHF.R.S32.HI R207, RZ, 0x1f, R206 ;  /* 0x0000001fffcf7819 */ /* 0x000fe200000114ce */
[----:B------:R-:W3:Y:S01]  /*15c0*/  S2R R44, SR_TID.X ;  /* 0x00000000002c7919 */ /* 0x000ee20000002100 */
[----:B------:R-:W-:Y:S01]  /*15d0*/  ULDC.64 UR6, c[0x0][0x428] ;  /* 0x00010a0000067ab9 */ /* 0x000fe20000000a00 */
[----:B------:R-:W-:Y:S01]  /*15e0*/  IMAD.SHL.U32 R3, R233, 0x40, RZ ;  /* 0x00000040e9037824 */ /* 0x000fe200078e00ff */
[----:B------:R-:W-:Y:S01]  /*15f0*/  IADD3 R12, R6, R12, RZ ;  /* 0x0000000c060c7210 */ /* 0x000fe20007ffe0ff */
[----:B------:R-:W4:Y:S01]  /*1600*/  S2R R20, SR_TID.X ;  /* 0x0000000000147919 */ /* 0x000f220000002100 */
[----:B------:R-:W5:Y:S01]  /*1610*/  LDC.64 R46, c[0x0][0x478] ;  /* 0x00011e00ff2e7b82 */ /* 0x000f620000000a00 */
[----:B------:R-:W-:Y:S01]  /*1620*/  ULDC.64 UR8, c[0x0][0x258] ;  /* 0x0000960000087ab9 */ /* 0x000fe20000000a00 */
[----:B------:R-:W-:Y:S01]  /*1630*/  IADD3 R2, P2, P1, R2, R3, R13 ;  /* 0x0000000302027210 */ /* 0x000fe2000795e00d */
[----:B------:R-:W4:Y:S01]  /*1640*/  S2R R21, SR_TID.X ;  /* 0x0000000000157919 */ /* 0x000f220000002100 */
[----:B------:R-:W-:Y:S01]  /*1650*/  SHF.R.S32.HI R3, RZ, 0x1f, R3 ;  /* 0x0000001fff037819 */ /* 0x000fe20000011403 */
[----:B------:R-:W-:Y:S01]  /*1660*/  ULDC.64 UR10, c[0x0][0x210] ;  /* 0x00008400000a7ab9 */ /* 0x000fe20000000a00 */
[----:B------:R-:W-:Y:S02]  /*1670*/  BSSY B1, `(.L_x_31) ;  /* 0x00005b7000017945 */ /* 0x000fe40003800000 */
[----:B------:R-:W-:-:S02]  /*1680*/  IADD3.X R3, R4, R3, R14, P2, P1 ;  /* 0x0000000304037210 */ /* 0x000fc400017e240e */
[----:B------:R-:W-:Y:S02]  /*1690*/  IADD3 R9, P2, P1, R5, R2, R25 ;  /* 0x0000000205097210 */ /* 0x000fe4000795e019 */
[----:B------:R-:W-:Y:S01]  /*16a0*/  IADD3 R2, P3, R206, R8, RZ ;  /* 0x00000008ce027210 */ /* 0x000fe20007f7e0ff */
[----:B------:R-:W-:Y:S01]  /*16b0*/  IMAD R8, R15, UR6, RZ ;  /* 0x000000060f087c24 */ /* 0x000fe2000f8e02ff */
[----:B------:R-:W-:Y:S01]  /*16c0*/  IADD3.X R11, R11, R3, R18, P2, P1 ;  /* 0x000000030b0b7210 */ /* 0x000fe200017e2412 */
[----:B------:R-:W-:Y:S02]  /*16d0*/  IMAD.IADD R18, R6, 0x1, R0 ;  /* 0x0000000106127824 */ /* 0x000fe400078e0200 */
[----:B------:R-:W-:Y:S01]  /*16e0*/  IMAD.X R3, R207, 0x1, R7, P3 ;  /* 0x00000001cf037824 */ /* 0x000fe200018e0607 */
[----:B------:R-:W-:Y:S01]  /*16f0*/  ISETP.GE.AND P3, PT, R31, 0x1, PT ;  /* 0x000000011f00780c */ /* 0x000fe20003f66270 */
[-C--:B-1----:R-:W-:Y:S02]  /*1700*/  IMAD R4, R10, R16.reuse, RZ ;  /* 0x000000100a047224 */ /* 0x082fe400078e02ff */
[----:B------:R-:W-:-:S04]  /*1710*/  IMAD.WIDE.U32 R2, R6, R16, R2 ;  /* 0x0000001006027225 */ /* 0x000fc800078e0002 */
[----:B------:R-:W-:Y:S01]  /*1720*/  IMAD R5, R6, R17, R4 ;  /* 0x0000001106057224 */ /* 0x000fe200078e0204 */
[----:B---3--:R-:W-:-:S03]  /*1730*/  SHF.R.S32.HI R43, RZ, 0x1f, R44 ;  /* 0x0000001fff2b7819 */ /* 0x008fc6000001142c */
[----:B------:R-:W-:Y:S01]  /*1740*/  IMAD.IADD R3, R3, 0x1, R5 ;  /* 0x0000000103037824 */ /* 0x000fe200078e0205 */
[----:B----4-:R-:W-:Y:S02]  /*1750*/  SHF.R.S32.HI R20, RZ, 0x1f, R20 ;  /* 0x0000001fff147819 */ /* 0x010fe40000011414 */
[----:B------:R-:W-:Y:S01]  /*1760*/  LEA.HI R34, R43, R44, RZ, 0x3 ;  /* 0x0000002c2b227211 */ /* 0x000fe200078f18ff */
[----:B------:R-:W-:Y:S01]  /*1770*/  IMAD.WIDE.U32 R2, R48, UR6, R2 ;  /* 0x0000000630027c25 */ /* 0x000fe2000f8e0002 */
[----:B------:R-:W-:Y:S02]  /*1780*/  LEA.HI R20, R20, R21, RZ, 0x5 ;  /* 0x0000001514147211 */ /* 0x000fe400078f28ff */
[----:B------:R-:W-:Y:S02]  /*1790*/  SHF.R.S32.HI R25, RZ, 0x3, R34 ;  /* 0x00000003ff197819 */ /* 0x000fe40000011422 */
[----:B------:R-:W-:Y:S02]  /*17a0*/  SHF.R.S32.HI R20, RZ, 0x5, R20 ;  /* 0x00000005ff147819 */ /* 0x000fe40000011414 */
[----:B------:R-:W-:-:S02]  /*17b0*/  IADD3 R7, P2, R25, R6, RZ ;  /* 0x0000000619077210 */ /* 0x000fc40007f5e0ff */
[----:B------:R-:W-:-:S05]  /*17c0*/  SHF.R.S32.HI R42, RZ, 0x1f, R25 ;  /* 0x0000001fff2a7819 */ /* 0x000fca0000011419 */
[----:B------:R-:W-:-:S04]  /*17d0*/  IMAD.X R5, R42, 0x1, R10, P2 ;  /* 0x000000012a057824 */ /* 0x000fc800010e060a */
[----:B------:R-:W-:Y:S02]  /*17e0*/  IMAD R5, R5, R32, RZ ;  /* 0x0000002005057224 */ /* 0x000fe400078e02ff */
[----:B--2---:R-:W-:Y:S02]  /*17f0*/  IMAD R0, R20, R233, R30 ;  /* 0x000000e914007224 */ /* 0x004fe400078e021e */
[----:B------:R-:W1:Y:S03]  /*1800*/  LDC.64 R20, c[0x0][0x2b0] ;  /* 0x0000ac00ff147b82 */ /* 0x000e660000000a00 */
[----:B------:R-:W-:-:S04]  /*1810*/  IADD3 R4, P1, R0, R9, RZ ;  /* 0x0000000900047210 */ /* 0x000fc80007f3e0ff */
[----:B------:R-:W-:Y:S01]  /*1820*/  LEA.HI.X.SX32 R11, R0, R11, 0x1, P1 ;  /* 0x0000000b000b7211 */ /* 0x000fe200008f0eff */
[----:B------:R-:W-:Y:S01]  /*1830*/  IMAD R0, R48, UR7, R8 ;  /* 0x0000000730007c24 */ /* 0x000fe2000f8e0208 */
[----:B------:R-:W-:Y:S01]  /*1840*/  ULDC.64 UR6, c[0x0][0x400] ;  /* 0x0001000000067ab9 */ /* 0x000fe20000000a00 */
[C---:B------:R-:W-:Y:S01]  /*1850*/  IMAD R8, R7.reuse, R33, R5 ;  /* 0x0000002107087224 */ /* 0x040fe200078e0205 */
[----:B------:R-:W-:Y:S01]  /*1860*/  LEA R192, P1, R4, UR6, 0x2 ;  /* 0x0000000604c07c11 */ /* 0x000fe2000f8210ff */
[----:B------:R-:W-:-:S03]  /*1870*/  IMAD.WIDE.U32 R6, R7, R32, R206 ;  /* 0x0000002007067225 */ /* 0x000fc600078e00ce */
[----:B------:R-:W-:Y:S01]  /*1880*/  LEA.HI.X R193, R4, UR7, R11, 0x2, P1 ;  /* 0x0000000704c17c11 */ /* 0x000fe200088f140b */
[----:B------:R-:W-:Y:S01]  /*1890*/  IMAD.IADD R5, R3, 0x1, R0 ;  /* 0x0000000103057824 */ /* 0x000fe200078e0200 */
[----:B------:R-:W-:Y:S01]  /*18a0*/  IADD3 R6, P2, R28, R6, RZ ;  /* 0x000000061c067210 */ /* 0x000fe20007f5e0ff */
[----:B------:R-:W-:Y:S02]  /*18b0*/  IMAD R3, R15, UR8, RZ ;  /* 0x000000080f037c24 */ /* 0x000fe4000f8e02ff */
[----:B------:R-:W-:Y:S01]  /*18c0*/  IMAD R0, R42, R16, RZ ;  /* 0x000000102a007224 */ /* 0x000fe200078e02ff */
[----:B------:R-:W-:Y:S01]  /*18d0*/  IADD3.X R7, R19, R7, R8, P2, !PT ;  /* 0x0000000713077210 */ /* 0x000fe200017fe408 */
[----:B------:R-:W-:Y:S02]  /*18e0*/  IMAD.MOV.U32 R4, RZ, RZ, R2 ;  /* 0x000000ffff047224 */ /* 0x000fe400078e0002 */
[----:B------:R-:W-:Y:S02]  /*18f0*/  IMAD R2, R48, UR9, R3 ;  /* 0x0000000930027c24 */ /* 0x000fe4000f8e0203 */
[----:B------:R-:W-:-:S02]  /*1900*/  IMAD R0, R25, R17, R0 ;  /* 0x0000001119007224 */ /* 0x000fc400078e0200 */
[----:B------:R-:W-:-:S04]  /*1910*/  IMAD.WIDE.U32 R4, R25, R16, R4 ;  /* 0x0000001019047225 */ /* 0x000fc800078e0004 */
[----:B------:R-:W-:Y:S01]  /*1920*/  IMAD.WIDE.U32 R10, R48, UR8, R6 ;  /* 0x00000008300a7c25 */ /* 0x000fe2000f8e0006 */
[----:B------:R-:W-:Y:S01]  /*1930*/  ULDC.64 UR8, c[0x0][0x3e0] ;  /* 0x0000f80000087ab9 */ /* 0x000fe20000000a00 */
[----:B------:R-:W-:Y:S02]  /*1940*/  IADD3 R28, R5, R0, RZ ;  /* 0x00000000051c7210 */ /* 0x000fe40007ffe0ff */
[----:B------:R-:W-:Y:S01]  /*1950*/  IMAD.IADD R30, R11, 0x1, R2 ;  /* 0x000000010b1e7824 */ /* 0x000fe200078e0202 */
[----:B------:R-:W-:Y:S01]  /*1960*/  LEA R14, P1, R4, UR8, 0x1 ;  /* 0x00000008040e7c11 */ /* 0x000fe2000f8208ff */
[----:B-1----:R-:W-:Y:S01]  /*1970*/  IMAD.WIDE R20, R12, 0x4, R20 ;  /* 0x000000040c147825 */ /* 0x002fe200078e0214 */
[----:B------:R-:W-:Y:S02]  /*1980*/  LEA R200, P2, R10, UR10, 0x1 ;  /* 0x0000000a0ac87c11 */ /* 0x000fe4000f8408ff */
[----:B------:R-:W-:Y:S01]  /*1990*/  LEA.HI.X R15, R4, UR9, R28, 0x1, P1 ;  /* 0x00000009040f7c11 */ /* 0x000fe200088f0c1c */
[----:B-----5:R-:W-:Y:S01]  /*19a0*/  IMAD.WIDE R18, R18, 0x4, R46 ;  /* 0x0000000412127825 */ /* 0x020fe200078e022e */
[----:B------:R-:W-:-:S02]  /*19b0*/  LEA.HI.X R201, R10, UR11, R30, 0x1, P2 ;  /* 0x0000000b0ac97c11 */ /* 0x000fc400090f0c1e */
[----:B------:R-:W-:Y:S01]  /*19c0*/  LEA.HI.SX32 R6, R39, 0xffffffff, 0x1a ;  /* 0xffffffff27067811 */ /* 0x000fe200078fd2ff */
[----:B------:R-:W-:Y:S06]  /*19d0*/  @!P3 BRA `(.L_x_36) ;  /* 0x0000004c00c0b947 */ /* 0x000fec0003800000 */
[----:B------:R-:W-:Y:S01]  /*19e0*/  @P0 BAR.SYNC.DEFER_BLOCKING 0x0 ;  /* 0x0000000000000b1d */ /* 0x000fe20000010000 */
[----:B------:R-:W-:Y:S01]  /*19f0*/  IMAD R0, R239, -0x40, R196 ;  /* 0xffffffc0ef007824 */ /* 0x000fe200078e02c4 */
[----:B------:R-:W-:Y:S01]  /*1a00*/  LEA R195, R251, UR5, 0x1 ;  /* 0x00000005fbc37c11 */ /* 0x000fe2000f8e08ff */
[----:B------:R-:W-:Y:S01]  /*1a10*/  IMAD.WIDE.U32 R2, R29, R22, R206 ;  /* 0x000000161d027225 */ /* 0x000fe200078e00ce */
[C---:B------:R-:W-:Y:S02]  /*1a20*/  IADD3 R8, R25.reuse, 0x20, RZ ;  /* 0x0000002019087810 */ /* 0x040fe40007ffe0ff */
[----:B------:R-:W-:Y:S01]  /*1a30*/  ISETP.GE.AND P6, PT, R25, R0, PT ;  /* 0x000000001900720c */ /* 0x000fe20003fc6270 */
[----:B------:R-:W-:Y:S01]  /*1a40*/  IMAD R7, R35, R22, RZ ;  /* 0x0000001623077224 */ /* 0x000fe200078e02ff */
[----:B------:R-:W-:Y:S01]  /*1a50*/  ULDC.64 UR6, c[0x0][0x268] ;  /* 0x00009a0000067ab9 */ /* 0x000fe20000000a00 */
[----:B------:R-:W-:Y:S01]  /*1a60*/  IMAD.MOV.U32 R198, RZ, RZ, R6 ;  /* 0x000000ffffc67224 */ /* 0x000fe200078e0006 */
[----:B------:R-:W-:Y:S01]  /*1a70*/  IADD3 R6, P1, R36, R2, RZ ;  /* 0x0000000224067210 */ /* 0x000fe20007f3e0ff */
[----:B------:R-:W-:Y:S01]  /*1a80*/  IMAD R2, R29, R23, R7 ;  /* 0x000000171d027224 */ /* 0x000fe200078e0207 */
[----:B------:R-:W-:Y:S01]  /*1a90*/  ISETP.GE.AND P5, PT, R8, R0, PT ;  /* 0x000000000800720c */ /* 0x000fe20003fa6270 */
[----:B------:R-:W-:Y:S01]  /*1aa0*/  IMAD R0, R38, UR6, RZ ;  /* 0x0000000626007c24 */ /* 0x000fe2000f8e02ff */
[----:B------:R-:W-:Y:S01]  /*1ab0*/  BSSY B0, `(.L_x_37) ;  /* 0x0000027000007945 */ /* 0x000fe20003800000 */
[----:B------:R-:W-:Y:S01]  /*1ac0*/  IMAD R13, R198, -0x40, R31 ;  /* 0xffffffc0c60d7824 */ /* 0x000fe200078e021f */
[----:B------:R-:W-:Y:S01]  /*1ad0*/  IADD3.X R7, R37, R3, R2, P1, !PT ;  /* 0x0000000325077210 */ /* 0x000fe20000ffe402 */
[----:B------:R-:W-:Y:S01]  /*1ae0*/  IMAD R0, R24, UR7, R0 ;  /* 0x0000000718007c24 */ /* 0x000fe2000f8e0200 */
[----:B------:R-:W-:-:S02]  /*1af0*/  LEA.HI R2, R198, R198, RZ, 0x1 ;  /* 0x000000c6c6027211 */ /* 0x000fc400078f08ff */
[-C--:B------:R-:W-:Y:S01]  /*1b00*/  ISETP.GE.AND P3, PT, R8, R13.reuse, PT ;  /* 0x0000000d0800720c */ /* 0x080fe20003f66270 */
[----:B------:R-:W-:Y:S01]  /*1b10*/  IMAD.WIDE.U32 R6, R24, UR6, R6 ;  /* 0x0000000618067c25 */ /* 0x000fe2000f8e0006 */
[----:B------:R-:W-:Y:S01]  /*1b20*/  ISETP.GE.AND P4, PT, R25, R13, PT ;  /* 0x0000000d1900720c */ /* 0x000fe20003f86270 */
[----:B------:R1:W-:Y:S01]  /*1b30*/  @P6 STS.128 [R195+0x10000], RZ ;  /* 0x010000ffc3006388 */ /* 0x0003e20000000c00 */
[----:B------:R-:W-:Y:S01]  /*1b40*/  LOP3.LUT R31, R2, 0xfffffffe, RZ, 0xc0, !PT ;  /* 0xfffffffe021f7812 */ /* 0x000fe200078ec0ff */
[----:B------:R-:W-:Y:S02]  /*1b50*/  IMAD.IADD R12, R7, 0x1, R0 ;  /* 0x00000001070c7824 */ /* 0x000fe400078e0200 */
[----:B------:R1:W-:Y:S01]  /*1b60*/  @P6 STS.128 [R195+0x12000], RZ ;  /* 0x012000ffc3006388 */ /* 0x0003e20000000c00 */
[----:B------:R-:W-:Y:S07]  /*1b70*/  @P6 BRA `(.L_x_38) ;  /* 0x0000000000686947 */ /* 0x000fee0003800000 */
[----:B------:R-:W-:Y:S01]  /*1b80*/  ULDC UR4, c[0x0][0x2d0] ;  /* 0x0000b40000047ab9 */ /* 0x000fe20000000800 */
[----:B------:R-:W-:Y:S01]  /*1b90*/  MOV R3, R12 ;  /* 0x0000000c00037202 */ /* 0x000fe20000000f00 */
[-C--:B------:R-:W-:Y:S01]  /*1ba0*/  IMAD R0, R42, R22.reuse, RZ ;  /* 0x000000162a007224 */ /* 0x080fe200078e02ff */
[----:B------:R-:W-:Y:S01]  /*1bb0*/  ISETP.GE.AND P2, PT, R206, UR4, PT ;  /* 0x00000004ce007c0c */ /* 0x000fe2000bf46270 */
[----:B------:R-:W-:Y:S01]  /*1bc0*/  IMAD.MOV.U32 R2, RZ, RZ, R6 ;  /* 0x000000ffff027224 */ /* 0x000fe200078e0006 */
[----:B------:R-:W-:Y:S01]  /*1bd0*/  ISETP.GE.AND P1, PT, R218, UR4, PT ;  /* 0x00000004da007c0c */ /* 0x000fe2000bf26270 */
[C---:B------:R-:W-:Y:S02]  /*1be0*/  IMAD R0, R25.reuse, R23, R0 ;  /* 0x0000001719007224 */ /* 0x040fe400078e0200 */
[----:B------:R-:W-:-:S04]  /*1bf0*/  IMAD.WIDE.U32 R2, R25, R22, R2 ;  /* 0x0000001619027225 */ /* 0x000fc800078e0002 */
[----:B------:R-:W-:-:S04]  /*1c00*/  IMAD.IADD R0, R3, 0x1, R0 ;  /* 0x0000000103007824 */ /* 0x000fc800078e0200 */
[----:B------:R-:W2:Y:S01]  /*1c10*/  @!P2 LDC.64 R8, c[0x0][0x220] ;  /* 0x00008800ff08ab82 */ /* 0x000ea20000000a00 */
[----:B------:R3:W-:Y:S01]  /*1c20*/  @P2 STS.128 [R195+0x10000], RZ ;  /* 0x010000ffc3002388 */ /* 0x0007e20000000c00 */
[----:B--2---:R-:W-:-:S04]  /*1c30*/  @!P2 LEA R8, P0, R2, R8, 0x1 ;  /* 0x000000080208a211 */ /* 0x004fc800078008ff */
[----:B------:R-:W-:-:S05]  /*1c40*/  @!P2 LEA.HI.X R9, R2, R9, R0, 0x1, P0 ;  /* 0x000000090209a211 */ /* 0x000fca00000f0c00 */
[----:B------:R-:W-:Y:S01]  /*1c50*/  @!PT LDS RZ, [RZ] ;  /* 0x00000000fffff984 */ /* 0x000fe20000000800 */
[----:B------:R-:W-:Y:S01]  /*1c60*/  @!PT LDS RZ, [RZ] ;  /* 0x00000000fffff984 */ /* 0x000fe20000000800 */
[----:B------:R-:W-:Y:S01]  /*1c70*/  @!PT LDS RZ, [RZ] ;  /* 0x00000000fffff984 */ /* 0x000fe20000000800 */
[----:B------:R3:W-:Y:S04]  /*1c80*/  @!P2 LDGSTS.E.BYPASS.LTC128B.128 [R195+0x10000], desc[UR16][R8.64] ;  /* 0x1000000008c3afae */ /* 0x0007e8000b901d50 */
[----:B------:R3:W-:Y:S01]  /*1c90*/  @P1 STS.128 [R195+0x12000], RZ ;  /* 0x012000ffc3001388 */ /* 0x0007e20000000c00 */
[----:B------:R-:W-:Y:S05]  /*1ca0*/  @P1 BRA `(.L_x_38) ;  /* 0x00000000001c1947 */ /* 0x000fea0003800000 */
[----:B------:R-:W-:Y:S02]  /*1cb0*/  ULDC.64 UR6, c[0x0][0x220] ;  /* 0x0000880000067ab9 */ /* 0x000fe40000000a00 */
[----:B---3--:R-:W-:-:S04]  /*1cc0*/  LEA R8, P0, R2, UR6, 0x1 ;  /* 0x0000000602087c11 */ /* 0x008fc8000f8008ff */
[----:B------:R-:W-:-:S05]  /*1cd0*/  LEA.HI.X R9, R2, UR7, R0, 0x1, P0 ;  /* 0x0000000702097c11 */ /* 0x000fca00080f0c00 */
[----:B------:R-:W-:Y:S01]  /*1ce0*/  @!PT LDS RZ, [RZ] ;  /* 0x00000000fffff984 */ /* 0x000fe20000000800 */
[----:B------:R-:W-:Y:S01]  /*1cf0*/  @!PT LDS RZ, [RZ] ;  /* 0x00000000fffff984 */ /* 0x000fe20000000800 */
[----:B------:R-:W-:Y:S01]  /*1d00*/  @!PT LDS RZ, [RZ] ;  /* 0x00000000fffff984 */ /* 0x000fe20000000800 */
[----:B------:R2:W-:Y:S04]  /*1d10*/  LDGSTS.E.BYPASS.LTC128B.128 [R195+0x12000], desc[UR16][R8.64+0x80] ;  /* 0x1200008008c37fae */ /* 0x0005e8000b901d50 */
.L_x_38:
[----:B------:R-:W-:Y:S05]  /*1d20*/  BSYNC B0 ;  /* 0x0000000000007941 */ /* 0x000fea0003800000 */
.L_x_37:
[----:B------:R4:W-:Y:S01]  /*1d30*/  @P5 STS.128 [R195+0x11000], RZ ;  /* 0x011000ffc3005388 */ /* 0x0009e20000000c00 */
[----:B------:R-:W-:Y:S03]  /*1d40*/  BSSY B0, `(.L_x_39) ;  /* 0x000001e000007945 */ /* 0x000fe60003800000 */
[----:B------:R4:W-:Y:S01]  /*1d50*/  @P5 STS.128 [R195+0x13000], RZ ;  /* 0x013000ffc3005388 */ /* 0x0009e20000000c00 */
[----:B------:R-:W-:Y:S05]  /*1d60*/  @P5 BRA `(.L_x_40) ;  /* 0x00000000006c5947 */ /* 0x000fea0003800000 */
[----:B------:R-:W-:Y:S01]  /*1d70*/  ULDC UR4, c[0x0][0x2d0] ;  /* 0x0000b40000047ab9 */ /* 0x000fe20000000800 */
[----:B------:R-:W-:Y:S02]  /*1d80*/  IADD3 R0, P0, R25, 0x20, RZ ;  /* 0x0000002019007810 */ /* 0x000fe40007f1e0ff */
[----:B------:R-:W-:Y:S02]  /*1d90*/  ISETP.GE.AND P1, PT, R206, UR4, PT ;  /* 0x00000004ce007c0c */ /* 0x000fe4000bf26270 */
[----:B------:R-:W-:Y:S01]  /*1da0*/  MOV R7, R12 ;  /* 0x0000000c00077202 */ /* 0x000fe20000000f00 */
[----:B------:R-:W-:Y:S01]  /*1db0*/  IMAD.X R2, RZ, RZ, R42, P0 ;  /* 0x000000ffff027224 */ /* 0x000fe200000e062a */
[----:B------:R-:W-:-:S03]  /*1dc0*/  ISETP.GE.AND P0, PT, R218, UR4, PT ;  /* 0x00000004da007c0c */ /* 0x000fc6000bf06270 */
[-C--:B------:R-:W-:Y:S02]  /*1dd0*/  IMAD R2, R2, R22.reuse, RZ ;  /* 0x0000001602027224 */ /* 0x080fe400078e02ff */
[----:B------:R-:W-:-:S04]  /*1de0*/  IMAD.WIDE.U32 R6, R0, R22, R6 ;  /* 0x0000001600067225 */ /* 0x000fc800078e0006 */
[----:B--23--:R-:W2:Y:S01]  /*1df0*/  @!P1 LDC.64 R8, c[0x0][0x220] ;  /* 0x00008800ff089b82 */ /* 0x00cea20000000a00 */
[----:B------:R-:W-:Y:S01]  /*1e00*/  IMAD R0, R0, R23, R2 ;  /* 0x0000001700007224 */ /* 0x000fe200078e0202 */
[----:B------:R3:W-:Y:S03]  /*1e10*/  @P1 STS.128 [R195+0x11000], RZ ;  /* 0x011000ffc3001388 */ /* 0x0007e60000000c00 */
[----:B------:R-:W-:Y:S01]  /*1e20*/  IMAD.IADD R0, R7, 0x1, R0 ;  /* 0x0000000107007824 */ /* 0x000fe200078e0200 */
        /* <DEDUP_REMOVED lines=15> */
.L_x_40:
[----:B------:R-:W-:Y:S05]  /*1f20*/  BSYNC B0 ;  /* 0x0000000000007941 */ /* 0x000fea0003800000 */
.L_x_39:
[----:B------:R-:W0:Y:S01]  /*1f30*/  LDGDEPBAR ;  /* 0x00000000000079af */ /* 0x000e220000000000 */
[----:B------:R-:W-:Y:S01]  /*1f40*/  BSSY B0, `(.L_x_41) ;  /* 0x0000015000007945 */ /* 0x000fe20003800000 */
[----:B------:R-:W-:Y:S02]  /*1f50*/  MOV R202, R14 ;  /* 0x0000000e00ca7202 */ /* 0x000fe40000000f00 */
[----:B------:R1:W-:Y:S01]  /*1f60*/  @P4 STS.128 [R195+0x8000], RZ ;  /* 0x008000ffc3004388 */ /* 0x0003e20000000c00 */
[----:B------:R-:W-:Y:S02]  /*1f70*/  MOV R203, R15 ;  /* 0x0000000f00cb7202 */ /* 0x000fe40000000f00 */
[----:B------:R-:W-:Y:S01]  /*1f80*/  IADD3 R0, R198, -R31, RZ ;  /* 0x8000001fc6007210 */ /* 0x000fe20007ffe0ff */
[----:B------:R1:W-:Y:S01]  /*1f90*/  @P4 STS.128 [R195+0xa000], RZ ;  /* 0x00a000ffc3004388 */ /* 0x0003e20000000c00 */
[----:B------:R-:W-:Y:S05]  /*1fa0*/  @P4 BRA `(.L_x_42) ;  /* 0x0000000000384947 */ /* 0x000fea0003800000 */
[----:B------:R-:W-:Y:S02]  /*1fb0*/  ULDC UR4, c[0x0][0x2d0] ;  /* 0x0000b40000047ab9 */ /* 0x000fe40000000800 */
[----:B------:R-:W-:Y:S02]  /*1fc0*/  ISETP.GE.AND P1, PT, R206, UR4, PT ;  /* 0x00000004ce007c0c */ /* 0x000fe4000bf26270 */
[----:B------:R-:W-:-:S11]  /*1fd0*/  ISETP.GE.AND P0, PT, R218, UR4, PT ;  /* 0x00000004da007c0c */ /* 0x000fd6000bf06270 */
[----:B------:R1:W-:Y:S04]  /*1fe0*/  @P1 STS.128 [R195+0x8000], RZ ;  /* 0x008000ffc3001388 */ /* 0x0003e80000000c00 */
[----:B------:R-:W-:Y:S01]  /*1ff0*/  @!PT LDS RZ, [RZ] ;  /* 0x00000000fffff984 */ /* 0x000fe20000000800 */
[----:B------:R-:W-:Y:S01]  /*2000*/  @!PT LDS RZ, [RZ] ;  /* 0x00000000fffff984 */ /* 0x000fe20000000800 */
[----:B------:R-:W-:Y:S01]  /*2010*/  @!PT LDS RZ, [RZ] ;  /* 0x00000000fffff984 */ /* 0x000fe20000000800 */
[----:B------:R1:W-:Y:S04]  /*2020*/  @!P1 LDGSTS.E.BYPASS.LTC128B.128 [R195+0x8000], desc[UR16][R202.64] ;  /* 0x08000000cac39fae */ /* 0x0003e8000b901d50 */
[----:B------:R1:W-:Y:S01]  /*2030*/  @P0 STS.128 [R195+0xa000], RZ ;  /* 0x00a000ffc3000388 */ /* 0x0003e20000000c00 */
[----:B------:R-:W-:Y:S05]  /*2040*/  @P0 BRA `(.L_x_42) ;  /* 0x0000000000100947 */ /* 0x000fea0003800000 */
[----:B------:R-:W-:Y:S01]  /*2050*/  @!PT LDS RZ, [RZ] ;  /* 0x00000000fffff984 */ /* 0x000fe20000000800 */
[----:B------:R-:W-:Y:S01]  /*2060*/  @!PT LDS RZ, [RZ] ;  /* 0x00000000fffff984 */ /* 0x000fe20000000800 */
[----:B------:R-:W-:Y:S01]  /*2070*/  @!PT LDS RZ, [RZ] ;  /* 0x00000000fffff984 */ /* 0x000fe20000000800 */
[----:B------:R1:W-:Y:S02]  /*2080*/  LDGSTS.E.BYPASS.LTC128B.128 [R195+0xa000], desc[UR16][R202.64+0x80] ;  /* 0x0a000080cac37fae */ /* 0x0003e4000b901d50 */
.L_x_42:
[----:B------:R-:W-:Y:S05]  /*2090*/  BSYNC B0 ;  /* 0x0000000000007941 */ /* 0x000fea0003800000 */
.L_x_41:
[----:B------:R1:W-:Y:S01]  /*20a0*/  @P3 STS.128 [R195+0x9000], RZ ;  /* 0x009000ffc3003388 */ /* 0x0003e20000000c00 */
[----:B------:R-:W-:Y:S01]  /*20b0*/  ISETP.NE.AND P0, PT, R0, 0x1, PT ;  /* 0x000000010000780c */ /* 0x000fe20003f05270 */
[----:B------:R-:W-:Y:S01]  /*20c0*/  BSSY B0, `(.L_x_43) ;  /* 0x000001d000007945 */ /* 0x000fe20003800000 */
[----:B------:R-:W-:Y:S01]  /*20d0*/  IADD3 R0, R251, 0x2000, RZ ;  /* 0x00002000fb007810 */ /* 0x000fe20007ffe0ff */
[----:B------:R1:W-:Y:S01]  /*20e0*/  @P3 STS.128 [R195+0xb000], RZ ;  /* 0x00b000ffc3003388 */ /* 0x0003e20000000c00 */
[----:B------:R-:W-:Y:S01]  /*20f0*/  IMAD.MOV.U32 R211, RZ, RZ, R20 ;  /* 0x000000ffffd37224 */ /* 0x000fe200078e0014 */
[----:B------:R-:W-:Y:S01]  /*2100*/  MOV R213, R18 ;  /* 0x0000001200d57202 */ /* 0x000fe20000000f00 */
[----:B------:R-:W-:Y:S01]  /*2110*/  IMAD.MOV.U32 R210, RZ, RZ, R21 ;  /* 0x000000ffffd27224 */ /* 0x000fe200078e0015 */
[----:B------:R-:W-:Y:S01]  /*2120*/  SEL R194, R0, R251, !P0 ;  /* 0x000000fb00c27207 */ /* 0x000fe20004000000 */
[----:B------:R-:W-:Y:S01]  /*2130*/  IMAD.MOV.U32 R212, RZ, RZ, R19 ;  /* 0x000000ffffd47224 */ /* 0x000fe200078e0013 */
[----:B------:R-:W-:Y:S05]  /*2140*/  @P3 BRA `(.L_x_44) ;  /* 0x0000000000503947 */ /* 0x000fea0003800000 */
[----:B------:R-:W-:Y:S02]  /*2150*/  ULDC UR4, c[0x0][0x2d0] ;  /* 0x0000b40000047ab9 */ /* 0x000fe40000000800 */
[----:B------:R-:W-:-:S13]  /*2160*/  ISETP.GE.AND P2, PT, R206, UR4, PT ;  /* 0x00000004ce007c0c */ /* 0x000fda000bf46270 */
[C---:B--23--:R-:W-:Y:S01]  /*2170*/  @!P2 LEA R2, P1, R16.reuse, R202, 0x6 ;  /* 0x000000ca1002a211 */ /* 0x04cfe200078230ff */
[----:B------:R2:W-:Y:S03]  /*2180*/  @P2 STS.128 [R195+0x9000], RZ ;  /* 0x009000ffc3002388 */ /* 0x0005e60000000c00 */
[----:B------:R-:W-:Y:S02]  /*2190*/  @!P2 LEA.HI.X R3, R16, R203, R17, 0x6, P1 ;  /* 0x000000cb1003a211 */ /* 0x000fe400008f3411 */
[----:B------:R-:W-:-:S03]  /*21a0*/  ISETP.GE.AND P1, PT, R218, UR4, PT ;  /* 0x00000004da007c0c */ /* 0x000fc6000bf26270 */
[----:B------:R-:W-:Y:S01]  /*21b0*/  @!PT LDS RZ, [RZ] ;  /* 0x00000000fffff984 */ /* 0x000fe20000000800 */
[----:B------:R-:W-:Y:S01]  /*21c0*/  @!PT LDS RZ, [RZ] ;  /* 0x00000000fffff984 */ /* 0x000fe20000000800 */
[----:B------:R-:W-:Y:S01]  /*21d0*/  @!PT LDS RZ, [RZ] ;  /* 0x00000000fffff984 */ /* 0x000fe20000000800 */
[----:B------:R2:W-:Y:S10]  /*21e0*/  @!P2 LDGSTS.E.BYPASS.LTC128B.128 [R195+0x9000], desc[UR16][R2.64] ;  /* 0x0900000002c3afae */ /* 0x0005f4000b901d50 */
[----:B------:R2:W-:Y:S01]  /*21f0*/  @P1 STS.128 [R195+0xb000], RZ ;  /* 0x00b000ffc3001388 */ /* 0x0005e20000000c00 */
[----:B------:R-:W-:Y:S05]  /*2200*/  @P1 BRA `(.L_x_44) ;  /* 0x0000000000201947 */ /* 0x000fea0003800000 */
[----:B------:R-:W-:-:S04]  /*2210*/  LEA R4, P1, R16, R4, 0x5 ;  /* 0x0000000410047211 */ /* 0x000fc800078228ff */
[----:B------:R-:W-:Y:S02]  /*2220*/  LEA.HI.X R0, R16, R28, R17, 0x5, P1 ;  /* 0x0000001c10007211 */ /* 0x000fe400008f2c11 */
[----:B--2---:R-:W-:-:S04]  /*2230*/  LEA R2, P1, R4, UR8, 0x1 ;  /* 0x0000000804027c11 */ /* 0x004fc8000f8208ff */
[----:B------:R-:W-:-:S05]  /*2240*/  LEA.HI.X R3, R4, UR9, R0, 0x1, P1 ;  /* 0x0000000904037c11 */ /* 0x000fca00088f0c00 */
[----:B------:R-:W-:Y:S01]  /*2250*/  @!PT LDS RZ, [RZ] ;  /* 0x00000000fffff984 */ /* 0x000fe20000000800 */
[----:B------:R-:W-:Y:S01]  /*2260*/  @!PT LDS RZ, [RZ] ;  /* 0x00000000fffff984 */ /* 0x000fe20000000800 */
[----:B------:R-:W-:Y:S01]  /*2270*/  @!PT LDS RZ, [RZ] ;  /* 0x00000000fffff984 */ /* 0x000fe20000000800 */
[----:B------:R2:W-:Y:S04]  /*2280*/  LDGSTS.E.BYPASS.LTC128B.128 [R195+0xb000], desc[UR16][R2.64+0x80] ;  /* 0x0b00008002c37fae */ /* 0x0005e8000b901d50 */
.L_x_44:
[----:B------:R-:W-:Y:S05]  /*2290*/  BSYNC B0 ;  /* 0x0000000000007941 */ /* 0x000fea0003800000 */
.L_x_43:
[----:B------:R-:W-:Y:S01]  /*22a0*/  BSSY B0, `(.L_x_45) ;  /* 0x0000020000007945 */ /* 0x000fe20003800000 */
[----:B------:R-:W-:-:S03]  /*22b0*/  LEA R194, R194, UR5, 0x1 ;  /* 0x00000005c2c27c11 */ /* 0x000fc6000f8e08ff */
[----:B------:R-:W-:Y:S05]  /*22c0*/  @!P4 BRA `(.L_x_46) ;  /* 0x000000000024c947 */ /* 0x000fea0003800000 */
[----:B------:R1:W-:Y:S04]  /*22d0*/  STS [R194], RZ ;  /* 0x000000ffc2007388 */ /* 0x0003e80000000800 */
[----:B------:R1:W-:Y:S04]  /*22e0*/  STS [R194+0x4], RZ ;  /* 0x000004ffc2007388 */ /* 0x0003e80000000800 */
[----:B------:R1:W-:Y:S04]  /*22f0*/  STS [R194+0x8], RZ ;  /* 0x000008ffc2007388 */ /* 0x0003e80000000800 */
[----:B------:R1:W-:Y:S04]  /*2300*/  STS [R194+0xc], RZ ;  /* 0x00000cffc2007388 */ /* 0x0003e80000000800 */
[----:B------:R1:W-:Y:S04]  /*2310*/  STS [R194+0x2000], RZ ;  /* 0x002000ffc2007388 */ /* 0x0003e80000000800 */
[----:B------:R1:W-:Y:S04]  /*2320*/  STS [R194+0x2004], RZ ;  /* 0x002004ffc2007388 */ /* 0x0003e80000000800 */
[----:B------:R1:W-:Y:S04]  /*2330*/  STS [R194+0x2008], RZ ;  /* 0x002008ffc2007388 */ /* 0x0003e80000000800 */
[----:B------:R1:W-:Y:S01]  /*2340*/  STS [R194+0x200c], RZ ;  /* 0x00200cffc2007388 */ /* 0x0003e20000000800 */
[----:B------:R-:W-:Y:S05]  /*2350*/  BRA `(.L_x_47) ;  /* 0x0000000000507947 */ /* 0x000fea0003800000 */
.L_x_46:
[----:B------:R-:W-:Y:S02]  /*2360*/  ULDC UR4, c[0x0][0x2d0] ;  /* 0x0000b40000047ab9 */ /* 0x000fe40000000800 */
[----:B------:R-:W-:Y:S02]  /*2370*/  ISETP.GE.AND P2, PT, R206, UR4, PT ;  /* 0x00000004ce007c0c */ /* 0x000fe4000bf46270 */
[----:B------:R-:W-:-:S11]  /*2380*/  ISETP.GE.AND P1, PT, R218, UR4, PT ;  /* 0x00000004da007c0c */ /* 0x000fd6000bf26270 */
[----:B------:R1:W-:Y:S04]  /*2390*/  @P2 STS [R194], RZ ;  /* 0x000000ffc2002388 */ /* 0x0003e80000000800 */
[----:B------:R1:W-:Y:S04]  /*23a0*/  @P2 STS [R194+0x4], RZ ;  /* 0x000004ffc2002388 */ /* 0x0003e80000000800 */
[----:B------:R1:W-:Y:S04]  /*23b0*/  @P2 STS [R194+0x8], RZ ;  /* 0x000008ffc2002388 */ /* 0x0003e80000000800 */
[----:B------:R1:W-:Y:S04]  /*23c0*/  @P2 STS [R194+0xc], RZ ;  /* 0x00000cffc2002388 */ /* 0x0003e80000000800 */
[----:B------:R-:W-:Y:S01]  /*23d0*/  @!PT LDS RZ, [RZ] ;  /* 0x00000000fffff984 */ /* 0x000fe20000000800 */
[----:B------:R-:W-:Y:S01]  /*23e0*/  @!PT LDS RZ, [RZ] ;  /* 0x00000000fffff984 */ /* 0x000fe20000000800 */
[----:B------:R-:W-:Y:S01]  /*23f0*/  @!PT LDS RZ, [RZ] ;  /* 0x00000000fffff984 */ /* 0x000fe20000000800 */
[----:B------:R1:W-:Y:S04]  /*2400*/  @!P2 LDGSTS.E.BYPASS.LTC128B.128 [R194], desc[UR16][R200.64] ;  /* 0x00000000c8c2afae */ /* 0x0003e8000b901d50 */
[----:B------:R1:W-:Y:S04]  /*2410*/  @P1 STS [R194+0x2000], RZ ;  /* 0x002000ffc2001388 */ /* 0x0003e80000000800 */
[----:B------:R1:W-:Y:S04]  /*2420*/  @P1 STS [R194+0x2004], RZ ;  /* 0x002004ffc2001388 */ /* 0x0003e80000000800 */
[----:B------:R1:W-:Y:S04]  /*2430*/  @P1 STS [R194+0x2008], RZ ;  /* 0x002008ffc2001388 */ /* 0x0003e80000000800 */
[----:B------:R1:W-:Y:S01]  /*2440*/  @P1 STS [R194+0x200c], RZ ;  /* 0x00200cffc2001388 */ /* 0x0003e20000000800 */
[----:B------:R-:W-:Y:S05]  /*2450*/  @P1 BRA `(.L_x_47) ;  /* 0x0000000000101947 */ /* 0x000fea0003800000 */
[----:B------:R-:W-:Y:S01]  /*2460*/  @!PT LDS RZ, [RZ] ;  /* 0x00000000fffff984 */ /* 0x000fe20000000800 */
[----:B------:R-:W-:Y:S01]  /*2470*/  @!PT LDS RZ, [RZ] ;  /* 0x00000000fffff984 */ /* 0x000fe20000000800 */
[----:B------:R-:W-:Y:S01]  /*2480*/  @!PT LDS RZ, [RZ] ;  /* 0x00000000fffff984 */ /* 0x000fe20000000800 */
[----:B------:R1:W-:Y:S02]  /*2490*/  LDGSTS.E.BYPASS.LTC128B.128 [R194+0x2000], desc[UR16][R200.64+0x80] ;  /* 0x02000080c8c27fae */ /* 0x0003e4000b901d50 */
.L_x_47:
[----:B------:R-:W-:Y:S05]  /*24a0*/  BSYNC B0 ;  /* 0x0000000000007941 */ /* 0x000fea0003800000 */
.L_x_45:
[----:B------:R-:W-:Y:S01]  /*24b0*/  BSSY B0, `(.L_x_48) ;  /* 0x0000027000007945 */ /* 0x000fe20003800000 */
[----:B------:R-:W-:Y:S01]  /*24c0*/  SHF.L.U32 R6, R33, 0x5, RZ ;  /* 0x0000000521067819 */ /* 0x000fe200000006ff */
[----:B------:R-:W-:Y:S02]  /*24d0*/  IMAD.WIDE.U32 R4, R32, 0x20, RZ ;  /* 0x0000002020047825 */ /* 0x000fe400078e00ff */
[----:B------:R-:W-:Y:S05]  /*24e0*/  @!P3 BRA `(.L_x_49) ;  /* 0x000000000024b947 */ /* 0x000fea0003800000 */
[----:B------:R1:W-:Y:S04]  /*24f0*/  STS [R194+0x1000], RZ ;  /* 0x001000ffc2007388 */ /* 0x0003e80000000800 */
        /* <DEDUP_REMOVED lines=8> */
.L_x_49:
[----:B------:R-:W-:Y:S02]  /*2580*/  ULDC UR4, c[0x0][0x2d0] ;  /* 0x0000b40000047ab9 */ /* 0x000fe40000000800 */
[----:B------:R-:W-:Y:S02]  /*2590*/  ISETP.GE.AND P2, PT, R206, UR4, PT ;  /* 0x00000004ce007c0c */ /* 0x000fe4000bf46270 */
[----:B------:R-:W-:-:S11]  /*25a0*/  ISETP.GE.AND P1, PT, R218, UR4, PT ;  /* 0x00000004da007c0c */ /* 0x000fd6000bf26270 */
[C---:B--23--:R-:W-:Y:S01]  /*25b0*/  @!P2 LEA R2, P3, R32.reuse, R200, 0x6 ;  /* 0x000000c82002a211 */ /* 0x04cfe200078630ff */
[----:B------:R2:W-:Y:S03]  /*25c0*/  @P2 STS [R194+0x1000], RZ ;  /* 0x001000ffc2002388 */ /* 0x0005e60000000800 */
[----:B------:R-:W-:Y:S01]  /*25d0*/  @!P2 LEA.HI.X R3, R32, R201, R33, 0x6, P3 ;  /* 0x000000c92003a211 */ /* 0x000fe200018f3421 */
[----:B------:R2:W-:Y:S04]  /*25e0*/  @P2 STS [R194+0x1004], RZ ;  /* 0x001004ffc2002388 */ /* 0x0005e80000000800 */
[----:B------:R2:W-:Y:S04]  /*25f0*/  @P2 STS [R194+0x1008], RZ ;  /* 0x001008ffc2002388 */ /* 0x0005e80000000800 */
[----:B------:R2:W-:Y:S04]  /*2600*/  @P2 STS [R194+0x100c], RZ ;  /* 0x00100cffc2002388 */ /* 0x0005e80000000800 */
[----:B------:R-:W-:Y:S01]  /*2610*/  @!PT LDS RZ, [RZ] ;  /* 0x00000000fffff984 */ /* 0x000fe20000000800 */
[----:B------:R-:W-:Y:S01]  /*2620*/  @!PT LDS RZ, [RZ] ;  /* 0x00000000fffff984 */ /* 0x000fe20000000800 */
[----:B------:R-:W-:Y:S01]  /*2630*/  @!PT LDS RZ, [RZ] ;  /* 0x00000000fffff984 */ /* 0x000fe20000000800 */
[----:B------:R3:W-:Y:S01]  /*2640*/  @!P2 LDGSTS.E.BYPASS.LTC128B.128 [R194+0x1000], desc[UR16][R2.64] ;  /* 0x0100000002c2afae */ /* 0x0007e2000b901d50 */
[----:B------:R-:W-:-:S03]  /*2650*/  IADD3 R0, P2, R10, R4, RZ ;  /* 0x000000040a007210 */ /* 0x000fc60007f5e0ff */
[----:B------:R2:W-:Y:S04]  /*2660*/  @P1 STS [R194+0x3000], RZ ;  /* 0x003000ffc2001388 */ /* 0x0005e80000000800 */
[----:B------:R2:W-:Y:S04]  /*2670*/  @P1 STS [R194+0x3004], RZ ;  /* 0x003004ffc2001388 */ /* 0x0005e80000000800 */
[----:B------:R2:W-:Y:S04]  /*2680*/  @P1 STS [R194+0x3008], RZ ;  /* 0x003008ffc2001388 */ /* 0x0005e80000000800 */
[----:B------:R2:W-:Y:S01]  /*2690*/  @P1 STS [R194+0x300c], RZ ;  /* 0x00300cffc2001388 */ /* 0x0005e20000000800 */
[----:B---3--:R-:W-:Y:S01]  /*26a0*/  IADD3.X R3, R30, R5, R6, P2, !PT ;  /* 0x000000051e037210 */ /* 0x008fe200017fe406 */
[----:B------:R-:W-:Y:S06]  /*26b0*/  @P1 BRA `(.L_x_50) ;  /* 0x0000000000181947 */ /* 0x000fec0003800000 */
[----:B------:R-:W-:-:S04]  /*26c0*/  LEA R2, P1, R0, UR10, 0x1 ;  /* 0x0000000a00027c11 */ /* 0x000fc8000f8208ff */
[----:B------:R-:W-:-:S05]  /*26d0*/  LEA.HI.X R3, R0, UR11, R3, 0x1, P1 ;  /* 0x0000000b00037c11 */ /* 0x000fca00088f0c03 */
[----:B------:R-:W-:Y:S01]  /*26e0*/  @!PT LDS RZ, [RZ] ;  /* 0x00000000fffff984 */ /* 0x000fe20000000800 */
[----:B------:R-:W-:Y:S01]  /*26f0*/  @!PT LDS RZ, [RZ] ;  /* 0x00000000fffff984 */ /* 0x000fe20000000800 */
[----:B------:R-:W-:Y:S01]  /*2700*/  @!PT LDS RZ, [RZ] ;  /* 0x00000000fffff984 */ /* 0x000fe20000000800 */
[----:B------:R3:W-:Y:S04]  /*2710*/  LDGSTS.E.BYPASS.LTC128B.128 [R194+0x3000], desc[UR16][R2.64+0x80] ;  /* 0x0300008002c27fae */ /* 0x0007e8000b901d50 */
.L_x_50:
[----:B------:R-:W-:Y:S05]  /*2720*/  BSYNC B0 ;  /* 0x0000000000007941 */ /* 0x000fea0003800000 */
.L_x_48:
[----:B------:R1:W-:Y:S01]  /*2730*/  @P6 STS.128 [R195+0xc000], RZ ;  /* 0x00c000ffc3006388 */ /* 0x0003e20000000c00 */
[-C--:B--23--:R-:W-:Y:S01]  /*2740*/  IMAD.WIDE.U32 R2, R29, R26.reuse, R206 ;  /* 0x0000001a1d027225 */ /* 0x08cfe200078e00ce */
[----:B------:R-:W-:Y:S01]  /*2750*/  ULDC.64 UR6, c[0x0][0x260] ;  /* 0x0000980000067ab9 */ /* 0x000fe20000000a00 */
[----:B------:R-:W-:Y:S01]  /*2760*/  SHF.R.S32.HI R231, RZ, 0x1f, R247 ;  /* 0x0000001fffe77819 */ /* 0x000fe200000114f7 */
[----:B------:R1:W-:Y:S01]  /*2770*/  @P6 STS.128 [R195+0xe000], RZ ;  /* 0x00e000ffc3006388 */ /* 0x0003e20000000c00 */
[----:B------:R-:W-:Y:S01]  /*2780*/  IMAD R0, R35, R26, RZ ;  /* 0x0000001a23007224 */ /* 0x000fe200078e02ff */
[----:B------:R-:W-:Y:S01]  /*2790*/  IADD3 R4, P1, R40, R2, RZ ;  /* 0x0000000228047210 */ /* 0x000fe20007f3e0ff */
[----:B------:R-:W-:Y:S01]  /*27a0*/  IMAD.SHL.U32 R6, R247, 0x4, RZ ;  /* 0x00000004f7067824 */ /* 0x000fe200078e00ff */
[----:B------:R-:W-:Y:S01]  /*27b0*/  BSSY B0, `(.L_x_51) ;  /* 0x000002a000007945 */ /* 0x000fe20003800000 */
[----:B------:R-:W-:Y:S01]  /*27c0*/  IMAD R0, R29, R27, R0 ;  /* 0x0000001b1d007224 */ /* 0x000fe200078e0200 */
[C---:B------:R-:W-:Y:S01]  /*27d0*/  ISETP.GE.AND P2, PT, R247.reuse, R13, PT ;  /* 0x0000000df700720c */ /* 0x040fe20003f46270 */
[----:B------:R-:W-:Y:S01]  /*27e0*/  VIADD R2, R247, 0x8 ;  /* 0x00000008f7027836 */ /* 0x000fe20000000000 */
[----:B------:R-:W-:Y:S01]  /*27f0*/  IADD3 R6, P3, R6, R211, RZ ;  /* 0x000000d306067210 */ /* 0x000fe20007f7e0ff */
[----:B------:R-:W-:Y:S01]  /*2800*/  IMAD.MOV.U32 R208, RZ, RZ, 0x7f800000 ;  /* 0x7f800000ffd07424 */ /* 0x000fe200078e00ff */
[----:B------:R-:W-:Y:S01]  /*2810*/  IADD3.X R5, R41, R3, R0, P1, !PT ;  /* 0x0000000329057210 */ /* 0x000fe20000ffe400 */
[----:B------:R-:W-:Y:S01]  /*2820*/  IMAD R0, R38, UR6, RZ ;  /* 0x0000000626007c24 */ /* 0x000fe2000f8e02ff */
[----:B------:R-:W-:-:S02]  /*2830*/  ISETP.GE.AND P1, PT, R2, R13, PT ;  /* 0x0000000d0200720c */ /* 0x000fc40003f26270 */
[----:B------:R-:W-:Y:S01]  /*2840*/  MOV R205, 0x7f800000 ;  /* 0x7f80000000cd7802 */ /* 0x000fe20000000f00 */
[C---:B------:R-:W-:Y:S01]  /*2850*/  IMAD R10, R24.reuse, UR7, R0 ;  /* 0x00000007180a7c24 */ /* 0x040fe2000f8e0200 */
[----:B------:R-:W-:Y:S01]  /*2860*/  SHF.L.U64.HI R0, R247, 0x2, R231 ;  /* 0x00000002f7007819 */ /* 0x000fe200000102e7 */
[----:B------:R-:W-:-:S03]  /*2870*/  IMAD.WIDE.U32 R4, R24, UR6, R4 ;  /* 0x0000000618047c25 */ /* 0x000fc6000f8e0004 */
[----:B------:R-:W-:Y:S02]  /*2880*/  IADD3.X R7, R0, R210, RZ, P3, !PT ;  /* 0x000000d200077210 */ /* 0x000fe40001ffe4ff */
[----:B------:R-:W-:Y:S01]  /*2890*/  IADD3 R10, R5, R10, RZ ;  /* 0x0000000a050a7210 */ /* 0x000fe20007ffe0ff */
[----:B-1----:R-:W-:Y:S06]  /*28a0*/  @P6 BRA `(.L_x_52) ;  /* 0x0000000000686947 */ /* 0x002fec0003800000 */
        /* <DEDUP_REMOVED lines=9> */
[----:B------:R-:W1:Y:S01]  /*2940*/  @!P4 LDC.64 R8, c[0x0][0x218] ;  /* 0x00008600ff08cb82 */ /* 0x000e620000000a00 */
[----:B------:R2:W-:Y:S01]  /*2950*/  @P4 STS.128 [R195+0xc000], RZ ;  /* 0x00c000ffc3004388 */ /* 0x0005e20000000c00 */
[----:B-1----:R-:W-:-:S04]  /*2960*/  @!P4 LEA R8, P6, R2, R8, 0x1 ;  /* 0x000000080208c211 */ /* 0x002fc800078c08ff */
        /* <DEDUP_REMOVED lines=8> */
[----:B--2---:R-:W-:-:S04]  /*29f0*/  LEA R8, P3, R2, UR6, 0x1 ;  /* 0x0000000602087c11 */ /* 0x004fc8000f8608ff */
[----:B------:R-:W-:-:S05]  /*2a00*/  LEA.HI.X R9, R2, UR7, R0, 0x1, P3 ;  /* 0x0000000702097c11 */ /* 0x000fca00098f0c00 */
[----:B------:R-:W-:Y:S01]  /*2a10*/  @!PT LDS RZ, [RZ] ;  /* 0x00000000fffff984 */ /* 0x000fe20000000800 */
[----:B------:R-:W-:Y:S01]  /*2a20*/  @!PT LDS RZ, [RZ] ;  /* 0x00000000fffff984 */ /* 0x000fe20000000800 */
[----:B------:R-:W-:Y:S01]  /*2a30*/  @!PT LDS RZ, [RZ] ;  /* 0x00000000fffff984 */ /* 0x000fe20000000800 */
[----:B------:R1:W-:Y:S04]  /*2a40*/  LDGSTS.E.BYPASS.LTC128B.128 [R195+0xe000], desc[UR16][R8.64+0x80] ;  /* 0x0e00008008c37fae */ /* 0x0003e8000b901d50 */
.L_x_52:
[----:B------:R-:W-:Y:S05]  /*2a50*/  BSYNC B0 ;  /* 0x0000000000007941 */ /* 0x000fea0003800000 */
.L_x_51:
        /* <DEDUP_REMOVED lines=12> */
[----:B-12---:R-:W1:Y:S01]  /*2b20*/  @!P4 LDC.64 R8, c[0x0][0x218] ;  /* 0x00008600ff08cb82 */ /* 0x006e620000000a00 */
[----:B------:R-:W-:Y:S01]  /*2b30*/  IMAD R0, R0, R27, R2 ;  /* 0x0000001b00007224 */ /* 0x000fe200078e0202 */
[----:B------:R2:W-:Y:S03]  /*2b40*/  @P4 STS.128 [R195+0xd000], RZ ;  /* 0x00d000ffc3004388 */ /* 0x0005e60000000c00 */
[----:B------:R-:W-:Y:S01]  /*2b50*/  IMAD.IADD R0, R5, 0x1, R0 ;  /* 0x0000000105007824 */ /* 0x000fe200078e0200 */
        /* <DEDUP_REMOVED lines=15> */
.L_x_54:
[----:B------:R-:W-:Y:S05]  /*2c50*/  BSYNC B0 ;  /* 0x0000000000007941 */ /* 0x000fea0003800000 */
.L_x_53:
[----:B-12---:R-:W-:Y:S01]  /*2c60*/  LOP3.LUT R3, R34, 0xfffffff8, RZ, 0xc0, !PT ;  /* 0xfffffff822037812 */ /* 0x006fe200078ec0ff */
[----:B------:R-:W-:Y:S01]  /*2c70*/  IMAD.MOV.U32 R172, RZ, RZ, 0x20 ;  /* 0x00000020ffac7424 */ /* 0x000fe200078e00ff */
[----:B------:R-:W-:Y:S01]  /*2c80*/  LEA.HI R0, R43, R44, RZ, 0x4 ;  /* 0x0000002c2b007211 */ /* 0x000fe200078f20ff */
[----:B------:R-:W-:Y:S01]  /*2c90*/  IMAD.SHL.U32 R209, R233, 0x10, RZ ;  /* 0x00000010e9d17824 */ /* 0x000fe200078e00ff */
[----:B------:R-:W-:Y:S01]  /*2ca0*/  LEA R148, R191, UR5, 0x1 ;  /* 0x00000005bf947c11 */ /* 0x000fe2000f8e08ff */
[----:B------:R-:W-:Y:S01]  /*2cb0*/  IMAD.IADD R3, R44, 0x1, -R3 ;  /* 0x000000012c037824 */ /* 0x000fe200078e0a03 */
[----:B------:R-:W1:Y:S01]  /*2cc0*/  LDC R252, c[0x0][0x270] ;  /* 0x00009c00fffc7b82 */ /* 0x000e620000000800 */
[----:B------:R-:W-:Y:S01]  /*2cd0*/  VIADD R4, R29, 0x40 ;  /* 0x000000401d047836 */ /* 0x000fe20000000000 */
[----:B------:R-:W-:Y:S01]  /*2ce0*/  ULDC UR4, c[0x0][0x2d0] ;  /* 0x0000b40000047ab9 */ /* 0x000fe20000000800 */
[----:B------:R-:W-:Y:S01]  /*2cf0*/  IMAD.SHL.U32 R199, R233, 0x8, RZ ;  /* 0x00000008e9c77824 */ /* 0x000fe200078e00ff */
[----:B------:R-:W-:Y:S01]  /*2d00*/  LOP3.LUT P4, RZ, R3, 0x2, RZ, 0xc0, !PT ;  /* 0x0000000203ff7812 */ /* 0x000fe2000788c0ff */
[----:B------:R-:W-:Y:S01]  /*2d10*/  IMAD.MOV.U32 R184, RZ, RZ, 0x20 ;  /* 0x00000020ffb87424 */ /* 0x000fe200078e00ff */
[----:B------:R-:W0:Y:S04]  /*2d20*/  LDGDEPBAR ;  /* 0x00000000000079af */ /* 0x000e280000000000 */
[----:B------:R2:W5:Y:S04]  /*2d30*/  @!P2 LDG.E R205, desc[UR16][R6.64] ;  /* 0x0000001006cda981 */ /* 0x000568000c1e1900 */
[----:B------:R2:W5:Y:S01]  /*2d40*/  @!P1 LDG.E R208, desc[UR16][R6.64+0x20] ;  /* 0x0000201006d09981 */ /* 0x000562000c1e1900 */
[----:B------:R-:W-:Y:S01]  /*2d50*/  SEL R172, R172, 0xffffffe0, !P4 ;  /* 0xffffffe0acac7807 */ /* 0x000fe20006000000 */
[C---:B------:R-:W-:Y:S01]  /*2d60*/  VIADD R241, R209.reuse, 0x60 ;  /* 0x00000060d1f17836 */ /* 0x040fe20000000000 */
[----:B------:R-:W-:Y:S01]  /*2d70*/  LOP3.LUT R0, R0, 0xfffffff0, RZ, 0xc0, !PT ;  /* 0xfffffff000007812 */ /* 0x000fe200078ec0ff */
[C---:B------:R-:W-:Y:S01]  /*2d80*/  VIADD R240, R209.reuse, 0x20 ;  /* 0x00000020d1f07836 */ /* 0x040fe20000000000 */
[----:B------:R-:W-:Y:S01]  /*2d90*/  ISETP.GE.AND P3, PT, R4, R196, PT ;  /* 0x000000c40400720c */ /* 0x000fe20003f66270 */
[----:B------:R-:W-:Y:S01]  /*2da0*/  IMAD.IADD R172, R172, 0x1, R180 ;  /* 0x00000001acac7824 */ /* 0x000fe200078e02b4 */
[----:B------:R-:W-:Y:S01]  /*2db0*/  CS2R R94, SRZ ;  /* 0x00000000005e7805 */ /* 0x000fe2000001ff00 */
[----:B------:R-:W-:Y:S01]  /*2dc0*/  IMAD.IADD R0, R44, 0x1, -R0 ;  /* 0x000000012c007824 */ /* 0x000fe200078e0a00 */
[----:B------:R-:W-:Y:S01]  /*2dd0*/  CS2R R92, SRZ ;  /* 0x00000000005c7805 */ /* 0x000fe2000001ff00 */
[----:B------:R-:W-:Y:S01]  /*2de0*/  VIADD R242, R209, 0x40 ;  /* 0x00000040d1f27836 */ /* 0x000fe20000000000 */
[----:B------:R-:W-:Y:S01]  /*2df0*/  CS2R R98, SRZ ;  /* 0x0000000000627805 */ /* 0x000fe2000001ff00 */
[C---:B------:R-:W-:Y:S01]  /*2e00*/  IMAD.IADD R250, R199.reuse, 0x1, R241 ;  /* 0x00000001c7fa7824 */ /* 0x040fe200078e02f1 */
[----:B------:R-:W-:Y:S01]  /*2e10*/  SHF.R.S32.HI R2, RZ, 0x1f, R0 ;  /* 0x0000001fff027819 */ /* 0x000fe20000011400 */
[----:B------:R-:W-:Y:S01]  /*2e20*/  IMAD.IADD R249, R199, 0x1, R240 ;  /* 0x00000001c7f97824 */ /* 0x000fe200078e02f0 */
[----:B------:R-:W-:Y:S01]  /*2e30*/  CS2R R96, SRZ ;  /* 0x0000000000607805 */ /* 0x000fe2000001ff00 */
[----:B------:R-:W-:-:S04]  /*2e40*/  DEPBAR.LE SB0, 0x1 ;  /* 0x000080400000791a */ /* 0x000fc80000000000 */
[----:B------:R-:W-:Y:S01]  /*2e50*/  BAR.SYNC.DEFER_BLOCKING 0x0 ;  /* 0x0000000000007b1d */ /* 0x000fe20000010000 */
[----:B------:R-:W-:Y:S01]  /*2e60*/  LEA.HI R2, R2, R0, RZ, 0x3 ;  /* 0x0000000002027211 */ /* 0x000fe200078f18ff */
[C---:B------:R-:W-:Y:S01]  /*2e70*/  IMAD.IADD R248, R199.reuse, 0x1, R242 ;  /* 0x00000001c7f87824 */ /* 0x040fe200078e02f2 */
[----:B------:R-:W-:Y:S01]  /*2e80*/  CS2R R90, SRZ ;  /* 0x00000000005a7805 */ /* 0x000fe2000001ff00 */
[C---:B------:R-:W-:Y:S01]  /*2e90*/  IMAD.IADD R227, R199.reuse, 0x1, R250 ;  /* 0x00000001c7e37824 */ /* 0x040fe200078e02fa */
[----:B------:R-:W-:Y:S01]  /*2ea0*/  LOP3.LUT R2, R2, 0xfffffff8, RZ, 0xc0, !PT ;  /* 0xfffffff802027812 */ /* 0x000fe200078ec0ff */
[C---:B------:R-:W-:Y:S01]  /*2eb0*/  IMAD.IADD R224, R199.reuse, 0x1, R249 ;  /* 0x00000001c7e07824 */ /* 0x040fe200078e02f9 */
[----:B------:R-:W-:Y:S01]  /*2ec0*/  CS2R R88, SRZ ;  /* 0x0000000000587805 */ /* 0x000fe2000001ff00 */
[----:B------:R-:W-:Y:S01]  /*2ed0*/  IMAD.IADD R221, R199, 0x1, R248 ;  /* 0x00000001c7dd7824 */ /* 0x000fe200078e02f8 */
[----:B------:R-:W-:Y:S01]  /*2ee0*/  CS2R R86, SRZ ;  /* 0x0000000000567805 */ /* 0x000fe2000001ff00 */
[----:B------:R-:W-:Y:S01]  /*2ef0*/  IMAD.IADD R0, R0, 0x1, -R2 ;  /* 0x0000000100007824 */ /* 0x000fe200078e0a02 */
[----:B------:R-:W-:Y:S01]  /*2f00*/  CS2R R84, SRZ ;  /* 0x0000000000547805 */ /* 0x000fe2000001ff00 */
[----:B------:R-:W-:Y:S01]  /*2f10*/  IMAD.MOV.U32 R181, RZ, RZ, 0x40 ;  /* 0x00000040ffb57424 */ /* 0x000fe200078e00ff */
[----:B------:R-:W-:Y:S01]  /*2f20*/  CS2R R78, SRZ ;  /* 0x00000000004e7805 */ /* 0x000fe2000001ff00 */
[----:B------:R-:W-:Y:S01]  /*2f30*/  VIADD R2, R189, 0x2000 ;  /* 0x00002000bd027836 */ /* 0x000fe20000000000 */
[----:B------:R-:W-:Y:S01]  /*2f40*/  R2P PR, R0, 0x6 ;  /* 0x0000000600007804 */ /* 0x000fe20000000000 */
[----:B------:R-:W-:Y:S01]  /*2f50*/  VIADD R0, R190, 0x2000 ;  /* 0x00002000be007836 */ /* 0x000fe20000000000 */
[----:B------:R-:W-:Y:S01]  /*2f60*/  CS2R R76, SRZ ;  /* 0x00000000004c7805 */ /* 0x000fe2000001ff00 */
[C---:B------:R-:W-:Y:S01]  /*2f70*/  IMAD.IADD R226, R199.reuse, 0x1, R227 ;  /* 0x00000001c7e27824 */ /* 0x040fe200078e02e3 */
[----:B------:R-:W-:Y:S01]  /*2f80*/  SEL R2, R2, R189, !P0 ;  /* 0x000000bd02027207 */ /* 0x000fe20004000000 */
[C---:B------:R-:W-:Y:S01]  /*2f90*/  IMAD.IADD R223, R199.reuse, 0x1, R224 ;  /* 0x00000001c7df7824 */ /* 0x040fe200078e02e0 */
[----:B------:R-:W-:Y:S01]  /*2fa0*/  SEL R184, R184, 0xffffffe0, !P1 ;  /* 0xffffffe0b8b87807 */ /* 0x000fe20004800000 */
[----:B------:R-:W-:Y:S01]  /*2fb0*/  IMAD.IADD R220, R199, 0x1, R221 ;  /* 0x00000001c7dc7824 */ /* 0x000fe200078e02dd */
[----:B------:R-:W-:Y:S01]  /*2fc0*/  SEL R181, R181, 0xffffffc0, !P2 ;  /* 0xffffffc0b5b57807 */ /* 0x000fe20005000000 */
[----:B------:R2:W1:Y:S01]  /*2fd0*/  LDSM.16.M88.4 R112, [R148+0x10000] ;  /* 0x010000009470783b */ /* 0x0004620000000200 */
[----:B------:R-:W-:Y:S01]  /*2fe0*/  SEL R0, R0, R190, !P0 ;  /* 0x000000be00007207 */ /* 0x000fe20004000000 */
[C---:B------:R-:W-:Y:S01]  /*2ff0*/  IMAD.IADD R225, R199.reuse, 0x1, R226 ;  /* 0x00000001c7e17824 */ /* 0x040fe200078e02e2 */
[----:B------:R-:W-:Y:S01]  /*3000*/  CS2R R82, SRZ ;  /* 0x0000000000527805 */ /* 0x000fe2000001ff00 */
[----:B------:R2:W1:Y:S01]  /*3010*/  LDSM.16.M88.4 R116, [R148+0x10800] ;  /* 0x010800009474783b */ /* 0x0004620000000200 */
[C---:B------:R-:W-:Y:S01]  /*3020*/  IMAD.IADD R222, R199.reuse, 0x1, R223 ;  /* 0x00000001c7de7824 */ /* 0x040fe200078e02df */
[----:B------:R-:W-:Y:S01]  /*3030*/  CS2R R80, SRZ ;  /* 0x0000000000507805 */ /* 0x000fe2000001ff00 */
[----:B------:R-:W-:Y:S01]  /*3040*/  IMAD.IADD R219, R199, 0x1, R220 ;  /* 0x00000001c7db7824 */ /* 0x000fe200078e02dc */
[----:B------:R2:W1:Y:S01]  /*3050*/  LDSM.16.M88.4 R144, [R148+0x12000] ;  /* 0x012000009490783b */ /* 0x0004620000000200 */
[----:B------:R-:W-:Y:S01]  /*3060*/  IMAD.IADD R185, R186, 0x1, R184 ;  /* 0x00000001bab97824 */ /* 0x000fe200078e02b8 */
[----:B------:R-:W-:Y:S01]  /*3070*/  CS2R R74, SRZ ;  /* 0x00000000004a7805 */ /* 0x000fe2000001ff00 */
[C---:B------:R-:W-:Y:S01]  /*3080*/  IMAD R237, R233.reuse, 0x18, RZ ;  /* 0x00000018e9ed7824 */ /* 0x040fe200078e02ff */
[----:B------:R2:W1:Y:S01]  /*3090*/  LDSM.16.M88.4 R136, [R172] ;  /* 0x00000000ac88783b */ /* 0x0004620000000200 */
[C---:B------:R-:W-:Y:S01]  /*30a0*/  IMAD.SHL.U32 R236, R233.reuse, 0x20, RZ ;  /* 0x00000020e9ec7824 */ /* 0x040fe200078e00ff */
[----:B------:R-:W-:Y:S01]  /*30b0*/  CS2R R72, SRZ ;  /* 0x0000000000487805 */ /* 0x000fe2000001ff00 */
[C---:B------:R-:W-:Y:S01]  /*30c0*/  IMAD R235, R233.reuse, 0x28, RZ ;  /* 0x00000028e9eb7824 */ /* 0x040fe200078e02ff */
[----:B------:R2:W1:Y:S01]  /*30d0*/  LDSM.16.M88.4 R140, [R172+0x800] ;  /* 0x00080000ac8c783b */ /* 0x0004620000000200 */
[C---:B------:R-:W-:Y:S01]  /*30e0*/  IMAD R234, R233.reuse, 0x30, RZ ;  /* 0x00000030e9ea7824 */ /* 0x040fe200078e02ff */
[----:B------:R-:W-:Y:S01]  /*30f0*/  CS2R R70, SRZ ;  /* 0x0000000000467805 */ /* 0x000fe2000001ff00 */
[----:B------:R-:W-:Y:S01]  /*3100*/  IMAD R233, R233, 0x38, RZ ;  /* 0x00000038e9e97824 */ /* 0x000fe200078e02ff */
[----:B------:R2:W1:Y:S01]  /*3110*/  LDSM.16.M88.4 R168, [R172+0x2000] ;  /* 0x00200000aca8783b */ /* 0x0004620000000200 */
[----:B------:R-:W-:Y:S01]  /*3120*/  IMAD.MOV.U32 R197, RZ, RZ, R194 ;  /* 0x000000ffffc57224 */ /* 0x000fe200078e00c2 */
[----:B------:R-:W-:Y:S01]  /*3130*/  CS2R R68, SRZ ;  /* 0x0000000000447805 */ /* 0x000fe2000001ff00 */
[----:B------:R-:W-:Y:S01]  /*3140*/  IMAD.SHL.U32 R232, R247, 0x4, RZ ;  /* 0x00000004f7e87824 */ /* 0x000fe200078e00ff */
[----:B------:R-:W1:Y:S01]  /*3150*/  LDSM.16.M88.4 R148, [R148+0x12800] ;  /* 0x012800009494783b */ /* 0x000e620000000200 */
[----:B------:R-:W-:-:S02]  /*3160*/  CS2R R46, SRZ ;  /* 0x00000000002e7805 */ /* 0x000fc4000001ff00 */
[----:B------:R-:W-:Y:S02]  /*3170*/  CS2R R44, SRZ ;  /* 0x00000000002c7805 */ /* 0x000fe4000001ff00 */
[----:B------:R-:W-:Y:S01]  /*3180*/  CS2R R50, SRZ ;  /* 0x0000000000327805 */ /* 0x000fe2000001ff00 */
[----:B------:R-:W1:Y:S01]  /*3190*/  LDSM.16.M88.4 R172, [R172+0x2800] ;  /* 0x00280000acac783b */ /* 0x000e620000000200 */
[----:B------:R-:W-:Y:S02]  /*31a0*/  CS2R R48, SRZ ;  /* 0x0000000000307805 */ /* 0x000fe4000001ff00 */
[----:B------:R-:W-:Y:S02]  /*31b0*/  CS2R R42, SRZ ;  /* 0x00000000002a7805 */ /* 0x000fe4000001ff00 */
[----:B------:R-:W-:Y:S01]  /*31c0*/  CS2R R40, SRZ ;  /* 0x0000000000287805 */ /* 0x000fe2000001ff00 */
[----:B------:R2:W1:Y:S01]  /*31d0*/  LDSM.16.M88.4 R120, [R182] ;  /* 0x00000000b678783b */ /* 0x0004620000000200 */
[----:B------:R-:W-:-:S02]  /*31e0*/  CS2R R38, SRZ ;  /* 0x0000000000267805 */ /* 0x000fc4000001ff00 */
[----:B------:R-:W-:Y:S02]  /*31f0*/  CS2R R36, SRZ ;  /* 0x0000000000247805 */ /* 0x000fe4000001ff00 */
[----:B------:R-:W-:Y:S01]  /*3200*/  CS2R R30, SRZ ;  /* 0x00000000001e7805 */ /* 0x000fe2000001ff00 */
[----:B------:R2:W1:Y:S01]  /*3210*/  LDSM.16.M88.4 R124, [R182+0x800] ;  /* 0x00080000b67c783b */ /* 0x0004620000000200 */
        /* <DEDUP_REMOVED lines=9> */
[----:B------:R-:W-:Y:S01]  /*32b0*/  SHF.L.U64.HI R231, R247, 0x2, R231 ;  /* 0x00000002f7e77819 */ /* 0x000fe200000102e7 */
[C---:B------:R-:W-:Y:S01]  /*32c0*/  IMAD.IADD R230, R199.reuse, 0x1, R225 ;  /* 0x00000001c7e67824 */ /* 0x040fe200078e02e1 */
[----:B------:R2:W1:Y:S01]  /*32d0*/  LDSM.16.M88.4 R152, [R182+0x2000] ;  /* 0x00200000b698783b */ /* 0x0004620000000200 */
[----:B------:R-:W-:Y:S01]  /*32e0*/  LEA R179, R2, UR5, 0x1 ;  /* 0x0000000502b37c11 */ /* 0x000fe2000f8e08ff */
[C---:B------:R-:W-:Y:S01]  /*32f0*/  IMAD.IADD R229, R199.reuse, 0x1, R222 ;  /* 0x00000001c7e57824 */ /* 0x040fe200078e02de */
[----:B------:R-:W-:Y:S01]  /*3300*/  LEA R176, R0, UR5, 0x1 ;  /* 0x0000000500b07c11 */ /* 0x000fe2000f8e08ff */
[----:B------:R2:W1:Y:S01]  /*3310*/  LDSM.16.M88.4 R156, [R182+0x2800] ;  /* 0x00280000b69c783b */ /* 0x0004620000000200 */
[----:B------:R-:W-:Y:S01]  /*3320*/  IMAD.IADD R228, R199, 0x1, R219 ;  /* 0x00000001c7e47824 */ /* 0x000fe200078e02db */
[----:B------:R-:W-:Y:S01]  /*3330*/  ULDC UR6, c[0x0][0x2dc] ;  /* 0x0000b70000067ab9 */ /* 0x000fe20000000800 */
[----:B------:R-:W-:Y:S01]  /*3340*/  IMAD.IADD R187, R186, 0x1, R181 ;  /* 0x00000001babb7824 */ /* 0x000fe200078e02b5 */
[----:B------:R2:W1:Y:S01]  /*3350*/  LDSM.16.M88.4 R160, [R180+0x2000] ;  /* 0x00200000b4a0783b */ /* 0x0004620000000200 */
[----:B------:R-:W-:Y:S01]  /*3360*/  IMAD.IADD R188, R181, 0x1, R185 ;  /* 0x00000001b5bc7824 */ /* 0x000fe200078e02b9 */
[----:B------:R-:W-:-:S02]  /*3370*/  ULDC UR7, c[0x0][0x2ec] ;  /* 0x0000bb0000077ab9 */ /* 0x000fc40000000800 */
[----:B------:R2:W1:Y:S04]  /*3380*/  LDSM.16.M88.4 R164, [R180+0x2800] ;  /* 0x00280000b4a4783b */ /* 0x0004680000000200 */
.L_x_57:
[----:B------:R-:W0:Y:S01]  /*3390*/  LDGDEPBAR ;  /* 0x00000000000079af */ /* 0x000e220000000000 */
[----:B------:R-:W-:Y:S02]  /*33a0*/  LEA R0, R191, UR5, 0x1 ;  /* 0x00000005bf007c11 */ /* 0x000fe4000f8e08ff */
[C---:B------:R-:W-:Y:S02]  /*33b0*/  IADD3 R2, R179.reuse, R184, RZ ;  /* 0x000000b8b3027210 */ /* 0x040fe40007ffe0ff */
[----:B------:R-:W-:Y:S02]  /*33c0*/  IADD3 R108, R179, R181, RZ ;  /* 0x000000b5b36c7210 */ /* 0x000fe40007ffe0ff */
[C---:B-----5:R-:W-:Y:S01]  /*33d0*/  FSETP.NEU.FTZ.AND P0, PT, R205.reuse, -INF , PT ;  /* 0xff800000cd00780b */ /* 0x060fe20003f1d000 */
        /* <DEDUP_REMOVED lines=10> */
[----:B------:R-:W-:Y:S06]  /*3480*/  LDSM.16.M88.4 R100, [R180+-0x4000] ;  /* 0xffc00000b464783b */ /* 0x000fec0000000200 */
[----:B------:R-:W-:Y:S01]  /*3490*/  LDSM.16.M88.4 R104, [R180+-0x3800] ;  /* 0xffc80000b468783b */ /* 0x000fe20000000200 */
[C---:B--2---:R-:W-:Y:S06]  /*34a0*/  HMMA.16816.F32 R4, R16.reuse, R8, RZ ;  /* 0x000000081004723c */ /* 0x044fec00000018ff */
[C---:B------:R-:W-:Y:S06]  /*34b0*/  HMMA.16816.F32 R8, R16.reuse, R10, RZ ;  /* 0x0000000a1008723c */ /* 0x040fec00000018ff */
[C---:B---3--:R-:W-:Y:S06]  /*34c0*/  HMMA.16816.F32 R12, R16.reuse, R52, RZ ;  /* 0x00000034100c723c */ /* 0x048fec00000018ff */
[----:B------:R-:W-:Y:S01]  /*34d0*/  HMMA.16816.F32 R16, R16, R54, RZ ;  /* 0x000000361010723c */ /* 0x000fe200000018ff */
[----:B------:R-:W2:Y:S05]  /*34e0*/  LDSM.16.M88.4 R52, [R108] ;  /* 0x000000006c34783b */ /* 0x000eaa0000000200 */
[C---:B----4-:R-:W-:Y:S06]  /*34f0*/  HMMA.16816.F32 R4, R56.reuse, R60, R4 ;  /* 0x0000003c3804723c */ /* 0x050fec0000001804 */
[C---:B------:R-:W-:Y:S01]  /*3500*/  HMMA.16816.F32 R8, R56.reuse, R62, R8 ;  /* 0x0000003e3808723c */ /* 0x040fe20000001808 */
[----:B------:R-:W-:Y:S05]  /*3510*/  LDSM.16.M88.4 R60, [R183] ;  /* 0x00000000b73c783b */ /* 0x000fea0000000200 */
[C---:B-1----:R-:W-:Y:S06]  /*3520*/  HMMA.16816.F32 R12, R56.reuse, R64, R12 ;  /* 0x00000040380c723c */ /* 0x042fec000000180c */
[----:B------:R-:W-:Y:S01]  /*3530*/  HMMA.16816.F32 R16, R56, R66, R16 ;  /* 0x000000423810723c */ /* 0x000fe20000001810 */
[----:B------:R-:W1:Y:S06]  /*3540*/  LDSM.16.M88.4 R56, [R3] ;  /* 0x000000000338783b */ /* 0x000e6c0000000200 */
[----:B------:R-:W3:Y:S01]  /*3550*/  LDSM.16.M88.4 R64, [R183+0x800] ;  /* 0x00080000b740783b */ /* 0x000ee20000000200 */
[C---:B--2---:R-:W-:Y:S06]  /*3560*/  HMMA.16816.F32 R4, R52.reuse, R100, R4 ;  /* 0x000000643404723c */ /* 0x044fec0000001804 */
[C---:B------:R-:W-:Y:S01]  /*3570*/  HMMA.16816.F32 R8, R52.reuse, R102, R8 ;  /* 0x000000663408723c */ /* 0x040fe20000001808 */
[----:B------:R-:W-:Y:S05]  /*3580*/  LDSM.16.M88.4 R100, [R0+0xe000] ;  /* 0x00e000000064783b */ /* 0x000fea0000000200 */
[C---:B------:R-:W-:Y:S06]  /*3590*/  HMMA.16816.F32 R12, R52.reuse, R104, R12 ;  /* 0x00000068340c723c */ /* 0x040fec000000180c */
[----:B------:R-:W-:Y:S01]  /*35a0*/  HMMA.16816.F32 R16, R52, R106, R16 ;  /* 0x0000006a3410723c */ /* 0x000fe20000001810 */
[----:B------:R-:W2:Y:S05]  /*35b0*/  LDSM.16.M88.4 R52, [R179+0x2000] ;  /* 0x00200000b334783b */ /* 0x000eaa0000000200 */
[C---:B-1----:R-:W-:Y:S01]  /*35c0*/  HMMA.16816.F32 R4, R56.reuse, R60, R4 ;  /* 0x0000003c3804723c */ /* 0x042fe20000001804 */
[----:B------:R-:W1:Y:S05]  /*35d0*/  LDSM.16.M88.4 R104, [R0+0xe800] ;  /* 0x00e800000068783b */ /* 0x000e6a0000000200 */
[C---:B------:R-:W-:Y:S01]  /*35e0*/  HMMA.16816.F32 R8, R56.reuse, R62, R8 ;  /* 0x0000003e3808723c */ /* 0x040fe20000001808 */
[----:B------:R-:W-:Y:S05]  /*35f0*/  LDSM.16.M88.4 R60, [R182+-0x2000] ;  /* 0xffe00000b63c783b */ /* 0x000fea0000000200 */
[C---:B---3--:R-:W-:Y:S06]  /*3600*/  HMMA.16816.F32 R12, R56.reuse, R64, R12 ;  /* 0x00000040380c723c */ /* 0x048fec000000180c */
[----:B------:R-:W-:Y:S01]  /*3610*/  HMMA.16816.F32 R16, R56, R66, R16 ;  /* 0x000000423810723c */ /* 0x000fe20000001810 */
[----:B------:R3:W4:Y:S06]  /*3620*/  LDSM.16.M88.4 R56, [R2+0x2000] ;  /* 0x002000000238783b */ /* 0x00072c0000000200 */
[----:B------:R-:W4:Y:S01]  /*3630*/  LDSM.16.M88.4 R64, [R182+-0x1800] ;  /* 0xffe80000b640783b */ /* 0x000f220000000200 */
[C---:B--2---:R-:W-:Y:S06]  /*3640*/  HMMA.16816.F32 R4, R52.reuse, R100, R4 ;  /* 0x000000643404723c */ /* 0x044fec0000001804 */
[C---:B------:R-:W-:Y:S01]  /*3650*/  HMMA.16816.F32 R8, R52.reuse, R102, R8 ;  /* 0x000000663408723c */ /* 0x040fe20000001808 */
[----:B------:R-:W-:Y:S04]  /*3660*/  LDSM.16.M88.4 R100, [R180+-0x2000] ;  /* 0xffe00000b464783b */ /* 0x000fe80000000200 */
[----:B---3--:R-:W-:Y:S01]  /*3670*/  FMUL.FTZ R2, R205, 1.4426950216293334961 ;  /* 0x3fb8aa3bcd027820 */ /* 0x008fe20000410000 */
[C---:B-1----:R-:W-:Y:S05]  /*3680*/  HMMA.16816.F32 R12, R52.reuse, R104, R12 ;  /* 0x00000068340c723c */ /* 0x042fea000000180c */
[----:B------:R-:W-:Y:S01]  /*3690*/  FSEL R2, R2, RZ, P0 ;  /* 0x000000ff02027208 */ /* 0x000fe20000000000 */
[----:B------:R-:W-:Y:S01]  /*36a0*/  HMMA.16816.F32 R16, R52, R106, R16 ;  /* 0x0000006a3410723c */ /* 0x000fe20000001810 */
[----:B------:R-:W1:Y:S02]  /*36b0*/  LDSM.16.M88.4 R52, [R108+0x2000] ;  /* 0x002000006c34783b */ /* 0x000e640000000200 */
[----:B------:R-:W-:Y:S03]  /*36c0*/  FSETP.NEU.FTZ.AND P0, PT, R208, -INF , PT ;  /* 0xff800000d000780b */ /* 0x000fe60003f1d000 */
[C---:B----4-:R-:W-:Y:S01]  /*36d0*/  HMMA.16816.F32 R4, R56.reuse, R60, R4 ;  /* 0x0000003c3804723c */ /* 0x050fe20000001804 */
[----:B------:R2:W-:Y:S05]  /*36e0*/  LDSM.16.M88.4 R104, [R3+0x2000] ;  /* 0x002000000368783b */ /* 0x0005ea0000000200 */
[C---:B------:R-:W-:Y:S01]  /*36f0*/  HMMA.16816.F32 R8, R56.reuse, R62, R8 ;  /* 0x0000003e3808723c */ /* 0x040fe20000001808 */
[----:B------:R-:W3:Y:S05]  /*3700*/  LDSM.16.M88.4 R60, [R180+-0x1800] ;  /* 0xffe80000b43c783b */ /* 0x000eea0000000200 */
[C---:B------:R-:W-:Y:S01]  /*3710*/  HMMA.16816.F32 R12, R56.reuse, R64, R12 ;  /* 0x00000040380c723c */ /* 0x040fe2000000180c */
[----:B------:R-:W4:Y:S05]  /*3720*/  LDSM.16.M88.4 R108, [R183+0x2000] ;  /* 0x00200000b76c783b */ /* 0x000f2a0000000200 */
[----:B------:R-:W-:Y:S05]  /*3730*/  HMMA.16816.F32 R16, R56, R66, R16 ;  /* 0x000000423810723c */ /* 0x000fea0000001810 */
[----:B--2---:R-:W-:Y:S04]  /*3740*/  @P3 LEA R3, R239, R245, 0x6 ;  /* 0x000000f5ef033211 */ /* 0x004fe800078e30ff */
[CC--:B------:R-:W-:Y:S02]  /*3750*/  @P3 ISETP.GE.AND P1, PT, R3.reuse, R196.reuse, PT ;  /* 0x000000c40300320c */ /* 0x0c0fe40003f26270 */
[----:B------:R-:W-:Y:S05]  /*3760*/  @P3 VIADD R0, R3, 0x1 ;  /* 0x0000000103003836 */ /* 0x000fea0000000000 */
[-C--:B------:R-:W-:Y:S01]  /*3770*/  @P3 ISETP.GE.AND P2, PT, R0, R196.reuse, PT ;  /* 0x000000c40000320c */ /* 0x080fe20003f46270 */
[C---:B-1----:R-:W-:Y:S05]  /*3780*/  HMMA.16816.F32 R4, R52.reuse, R100, R4 ;  /* 0x000000643404723c */ /* 0x042fea0000001804 */
[----:B------:R-:W-:Y:S01]  /*3790*/  FMUL.FTZ R0, R208, 1.4426950216293334961 ;  /* 0x3fb8aa3bd0007820 */ /* 0x000fe20000410000 */
[C---:B------:R-:W-:Y:S05]  /*37a0*/  HMMA.16816.F32 R8, R52.reuse, R102, R8 ;  /* 0x000000663408723c */ /* 0x040fea0000001808 */
[----:B------:R-:W-:Y:S01]  /*37b0*/  FSEL R0, R0, RZ, P0 ;  /* 0x000000ff00007208 */ /* 0x000fe20000000000 */
[C---:B---3--:R-:W-:Y:S06]  /*37c0*/  HMMA.16816.F32 R12, R52.reuse, R60, R12 ;  /* 0x0000003c340c723c */ /* 0x048fec000000180c */
[----:B------:R-:W-:Y:S01]  /*37d0*/  HMMA.16816.F32 R16, R52, R62, R16 ;  /* 0x0000003e3410723c */ /* 0x000fe20000001810 */
[----:B------:R-:W1:Y:S05]  /*37e0*/  LDSM.16.M88.4 R52, [R183+0x2800] ;  /* 0x00280000b734783b */ /* 0x000e6a0000000200 */
        /* <DEDUP_REMOVED lines=12> */
[----:B------:R-:W-:Y:S03]  /*38b0*/  FFMA.FTZ R7, R7, UR7, -R0 ;  /* 0x0000000707077c23 */ /* 0x000fe60008010800 */
[----:B------:R-:W-:Y:S02]  /*38c0*/  HMMA.16816.F32 R16, R104, R54, R16 ;  /* 0x000000366810723c */ /* 0x000fe40000001810 */
[----:B------:R1:W3:Y:S10]  /*38d0*/  MUFU.EX2 R108, R5 ;  /* 0x00000005006c7308 */ /* 0x0002f40000000800 */
[----:B------:R-:W-:Y:S01]  /*38e0*/  MUFU.EX2 R204, R6 ;  /* 0x0000000600cc7308 */ /* 0x000fe20000000800 */
[C---:B--2---:R-:W-:Y:S04]  /*38f0*/  @P3 IADD3 R4, R3.reuse, 0x8, RZ ;  /* 0x0000000803043810 */ /* 0x044fe80007ffe0ff */
[-C--:B------:R-:W-:Y:S02]  /*3900*/  @P3 ISETP.GE.AND P0, PT, R4, R196.reuse, PT ;  /* 0x000000c40400320c */ /* 0x080fe40003f06270 */
[C---:B------:R-:W-:Y:S01]  /*3910*/  @P3 IADD3 R4, R3.reuse, 0x10, RZ ;  /* 0x0000001003043810 */ /* 0x040fe20007ffe0ff */
[----:B-1----:R-:W-:Y:S01]  /*3920*/  @P3 VIADD R5, R3, 0x9 ;  /* 0x0000000903053836 */ /* 0x002fe20000000000 */
[----:B------:R-:W-:Y:S01]  /*3930*/  @P3 FSEL R8, R8, -INF , !P0 ;  /* 0xff80000008083808 */ /* 0x000fe20004000000 */
[----:B------:R-:W1:Y:S01]  /*3940*/  MUFU.EX2 R111, R7 ;  /* 0x00000007006f7308 */ /* 0x000e620000000800 */
[----:B------:R-:W-:Y:S02]  /*3950*/  @P3 FSEL R10, R10, -INF , !P0 ;  /* 0xff8000000a0a3808 */ /* 0x000fe40004000000 */
[-C--:B------:R-:W-:Y:S01]  /*3960*/  @P3 ISETP.GE.AND P1, PT, R5, R196.reuse, PT ;  /* 0x000000c40500320c */ /* 0x080fe20003f26270 */
[----:B------:R-:W-:Y:S01]  /*3970*/  FFMA.FTZ R8, R8, UR7, -R2 ;  /* 0x0000000708087c23 */ /* 0x000fe20008010802 */
[-C--:B------:R-:W-:Y:S01]  /*3980*/  @P3 ISETP.GE.AND P0, PT, R4, R196.reuse, PT ;  /* 0x000000c40400320c */ /* 0x080fe20003f06270 */
[----:B------:R-:W-:Y:S01]  /*3990*/  FFMA.FTZ R10, R10, UR7, -R0 ;  /* 0x000000070a0a7c23 */ /* 0x000fe20008010800 */
[----:B------:R-:W-:Y:S03]  /*39a0*/  @P3 IADD3 R4, R3, 0x11, RZ ;  /* 0x0000001103043810 */ /* 0x000fe60007ffe0ff */
[----:B------:R-:W-:Y:S01]  /*39b0*/  MUFU.EX2 R102, R8 ;  /* 0x0000000800667308 */ /* 0x000fe20000000800 */
[----:B------:R-:W-:Y:S02]  /*39c0*/  @P3 FSEL R9, R9, -INF , !P1 ;  /* 0xff80000009093808 */ /* 0x000fe40004800000 */
[----:B------:R-:W-:Y:S02]  /*39d0*/  @P3 FSEL R11, R11, -INF , !P1 ;  /* 0xff8000000b0b3808 */ /* 0x000fe40004800000 */
[-C--:B------:R-:W-:Y:S01]  /*39e0*/  @P3 ISETP.GE.AND P1, PT, R4, R196.reuse, PT ;  /* 0x000000c40400320c */ /* 0x080fe20003f26270 */
[C---:B------:R-:W-:Y:S01]  /*39f0*/  @P3 VIADD R4, R3.reuse, 0x18 ;  /* 0x0000001803043836 */ /* 0x040fe20000000000 */
[----:B------:R-:W-:Y:S01]  /*3a00*/  @P3 IADD3 R3, R3, 0x19, RZ ;  /* 0x0000001903033810 */ /* 0x000fe20007ffe0ff */
[----:B------:R-:W-:Y:S01]  /*3a10*/  FFMA.FTZ R9, R9, UR7, -R2 ;  /* 0x0000000709097c23 */ /* 0x000fe20008010802 */
[----:B------:R-:W-:Y:S01]  /*3a20*/  @P3 FSEL R12, R12, -INF , !P0 ;  /* 0xff8000000c0c3808 */ /* 0x000fe20004000000 */
[----:B------:R-:W-:Y:S01]  /*3a30*/  FFMA.FTZ R11, R11, UR7, -R0 ;  /* 0x000000070b0b7c23 */ /* 0x000fe20008010800 */
[----:B------:R-:W-:Y:S01]  /*3a40*/  @P3 FSEL R14, R14, -INF , !P0 ;  /* 0xff8000000e0e3808 */ /* 0x000fe20004000000 */
[----:B------:R-:W2:Y:S01]  /*3a50*/  MUFU.EX2 R101, R9 ;  /* 0x0000000900657308 */ /* 0x000ea20000000800 */
[-C--:B------:R-:W-:Y:S01]  /*3a60*/  @P3 ISETP.GE.AND P0, PT, R4, R196.reuse, PT ;  /* 0x000000c40400320c */ /* 0x080fe20003f06270 */
[----:B------:R-:W-:Y:S01]  /*3a70*/  FFMA.FTZ R12, R12, UR7, -R2 ;  /* 0x000000070c0c7c23 */ /* 0x000fe20008010802 */
[----:B------:R-:W-:Y:S01]  /*3a80*/  @P3 FSEL R13, R13, -INF , !P1 ;  /* 0xff8000000d0d3808 */ /* 0x000fe20004800000 */
[----:B------:R-:W-:Y:S01]  /*3a90*/  FFMA.FTZ R14, R14, UR7, -R0 ;  /* 0x000000070e0e7c23 */ /* 0x000fe20008010800 */
[----:B------:R-:W-:Y:S02]  /*3aa0*/  @P3 FSEL R15, R15, -INF , !P1 ;  /* 0xff8000000f0f3808 */ /* 0x000fe40004800000 */
[----:B------:R-:W-:Y:S01]  /*3ab0*/  @P3 ISETP.GE.AND P1, PT, R3, R196, PT ;  /* 0x000000c40300320c */ /* 0x000fe20003f26270 */
[----:B------:R-:W-:Y:S01]  /*3ac0*/  FFMA.FTZ R13, R13, UR7, -R2 ;  /* 0x000000070d0d7c23 */ /* 0x000fe20008010802 */
[----:B------:R-:W-:Y:S01]  /*3ad0*/  @P3 FSEL R16, R16, -INF , !P0 ;  /* 0xff80000010103808 */ /* 0x000fe20004000000 */
[----:B------:R-:W-:Y:S01]  /*3ae0*/  FFMA.FTZ R15, R15, UR7, -R0 ;  /* 0x000000070f0f7c23 */ /* 0x000fe20008010800 */
[----:B------:R-:W-:Y:S01]  /*3af0*/  @P3 FSEL R17, R17, -INF , !P1 ;  /* 0xff80000011113808 */ /* 0x000fe20004800000 */
[----:B------:R-:W-:Y:S01]  /*3b00*/  MUFU.EX2 R110, R10 ;  /* 0x0000000a006e7308 */ /* 0x000fe20000000800 */
[----:B------:R-:W-:Y:S01]  /*3b10*/  @P3 FSEL R18, R18, -INF , !P0 ;  /* 0xff80000012123808 */ /* 0x000fe20004000000 */
[--C-:B------:R-:W-:Y:S01]  /*3b20*/  FFMA.FTZ R16, R16, UR7, -R2.reuse ;  /* 0x0000000710107c23 */ /* 0x100fe20008010802 */
[----:B------:R-:W-:Y:S01]  /*3b30*/  @P3 FSEL R19, R19, -INF , !P1 ;  /* 0xff80000013133808 */ /* 0x000fe20004800000 */
[----:B------:R-:W-:Y:S01]  /*3b40*/  FFMA.FTZ R2, R17, UR7, -R2 ;  /* 0x0000000711027c23 */ /* 0x000fe20008010802 */
[----:B---3--:R-:W-:Y:S01]  /*3b50*/  F2FP.F16.F32.PACK_AB R4, R108, R109 ;  /* 0x0000006d6c04723e */ /* 0x008fe200000000ff */
[--C-:B------:R-:W-:Y:S01]  /*3b60*/  FFMA.FTZ R18, R18, UR7, -R0.reuse ;  /* 0x0000000712127c23 */ /* 0x100fe20008010800 */
[----:B-1----:R-:W-:Y:S03]  /*3b70*/  F2FP.F16.F32.PACK_AB R3, R111, R204 ;  /* 0x000000cc6f03723e */ /* 0x002fe600000000ff */
[----:B------:R2:W-:Y:S01]  /*3b80*/  MUFU.EX2 R62, R2 ;  /* 0x00000002003e7308 */ /* 0x0005e20000000800 */
[----:B------:R-:W-:Y:S01]  /*3b90*/  FFMA.FTZ R0, R19, UR7, -R0 ;  /* 0x0000000713007c23 */ /* 0x000fe20008010800 */
[----:B------:R-:W-:Y:S01]  /*3ba0*/  STS [R215+0x12000], R4 ;  /* 0x01200004d7007388 */ /* 0x000fe20000000800 */
[----:B------:R-:W-:Y:S05]  /*3bb0*/  IADD3 R58, P0, R232, R213, RZ ;  /* 0x000000d5e83a7210 */ /* 0x000fea0007f1e0ff */
[----:B------:R-:W-:Y:S01]  /*3bc0*/  STS [R215+0x12400], R3 ;  /* 0x01240003d7007388 */ /* 0x000fe20000000800 */
[----:B------:R-:W-:Y:S01]  /*3bd0*/  IADD3.X R59, R231, R212, RZ, P0, !PT ;  /* 0x000000d4e73b7210 */ /* 0x000fe200007fe4ff */
[----:B------:R-:W1:Y:S04]  /*3be0*/  MUFU.EX2 R104, R11 ;  /* 0x0000000b00687308 */ /* 0x000e680000000800 */
[----:B------:R-:W3:Y:S06]  /*3bf0*/  LDG.E R61, desc[UR16][R58.64] ;  /* 0x000000103a3d7981 */ /* 0x000eec000c1e1900 */
[----:B------:R1:W-:Y:S01]  /*3c00*/  MUFU.EX2 R66, R0 ;  /* 0x0000000000427308 */ /* 0x0003e20000000800 */
[----:B--2---:R-:W-:Y:S01]  /*3c10*/  F2FP.F16.F32.PACK_AB R2, R101, R102 ;  /* 0x000000666502723e */ /* 0x004fe200000000ff */
[----:B------:R2:W4:Y:S06]  /*3c20*/  LDG.E R60, desc[UR16][R58.64+0x20] ;  /* 0x000020103a3c7981 */ /* 0x00052c000c1e1900 */
[----:B------:R-:W-:Y:S02]  /*3c30*/  STS [R217+0x12000], R2 ;  /* 0x01200002d9007388 */ /* 0x000fe40000000800 */
[----:B------:R-:W-:Y:S10]  /*3c40*/  MUFU.EX2 R65, R12 ;  /* 0x0000000c00417308 */ /* 0x000ff40000000800 */
[----:B------:R-:W2:Y:S01]  /*3c50*/  MUFU.EX2 R64, R13 ;  /* 0x0000000d00407308 */ /* 0x000ea20000000800 */
[----:B-1----:R-:W-:Y:S05]  /*3c60*/  F2FP.F16.F32.PACK_AB R0, R104, R110 ;  /* 0x0000006e6800723e */ /* 0x002fea00000000ff */
[----:B------:R1:W-:Y:S04]  /*3c70*/  STS [R217+0x12400], R0 ;  /* 0x01240000d9007388 */ /* 0x0003e80000000800 */
[----:B------:R-:W-:Y:S10]  /*3c80*/  MUFU.EX2 R103, R14 ;  /* 0x0000000e00677308 */ /* 0x000ff40000000800 */
[----:B------:R-:W1:Y:S01]  /*3c90*/  MUFU.EX2 R100, R15 ;  /* 0x0000000f00647308 */ /* 0x000e620000000800 */
[----:B--2---:R-:W-:Y:S05]  /*3ca0*/  F2FP.F16.F32.PACK_AB R5, R64, R65 ;  /* 0x000000414005723e */ /* 0x004fea00000000ff */
[----:B------:R-:W-:Y:S04]  /*3cb0*/  STS [R214+0x12000], R5 ;  /* 0x01200005d6007388 */ /* 0x000fe80000000800 */
[----:B------:R-:W2:Y:S01]  /*3cc0*/  MUFU.EX2 R67, R18 ;  /* 0x0000001200437308 */ /* 0x000ea20000000800 */
[----:B-1----:R-:W-:Y:S09]  /*3cd0*/  LEA R0, R189, UR5, 0x1 ;  /* 0x00000005bd007c11 */ /* 0x002ff2000f8e08ff */
[----:B------:R-:W1:Y:S01]  /*3ce0*/  MUFU.EX2 R63, R16 ;  /* 0x00000010003f7308 */ /* 0x000e620000000800 */
[----:B------:R-:W-:Y:S05]  /*3cf0*/  F2FP.F16.F32.PACK_AB R4, R100, R103 ;  /* 0x000000676404723e */ /* 0x000fea00000000ff */
[----:B------:R-:W-:Y:S01]  /*3d00*/  STS [R214+0x12400], R4 ;  /* 0x01240004d6007388 */ /* 0x000fe20000000800 */
[----:B--2---:R-:W-:Y:S05]  /*3d10*/  F2FP.F16.F32.PACK_AB R2, R66, R67 ;  /* 0x000000434202723e */ /* 0x004fea00000000ff */
[----:B------:R2:W-:Y:S01]  /*3d20*/  STS [R216+0x12400], R2 ;  /* 0x01240002d8007388 */ /* 0x0005e20000000800 */
[----:B-1----:R-:W-:Y:S05]  /*3d30*/  F2FP.F16.F32.PACK_AB R3, R62, R63 ;  /* 0x0000003f3e03723e */ /* 0x002fea00000000ff */
[----:B------:R1:W-:Y:S06]  /*3d40*/  STS [R216+0x12000], R3 ;  /* 0x01200003d8007388 */ /* 0x0003ec0000000800 */
[----:B------:R-:W1:Y:S01]  /*3d50*/  LDSM.16.M88.4 R16, [R0+0x8000] ;  /* 0x008000000010783b */ /* 0x000e620000000200 */
[----:B--2---:R-:W-:Y:S04]  /*3d60*/  IADD3 R2, R184, R0, RZ ;  /* 0x00000000b8027210 */ /* 0x004fe80007ffe0ff */
[C---:B------:R-:W-:Y:S01]  /*3d70*/  IADD3 R56, R181.reuse, R2, RZ ;  /* 0x00000002b5387210 */ /* 0x040fe20007ffe0ff */
[----:B------:R-:W2:Y:S01]  /*3d80*/  LDSM.16.M88.4 R52, [R2+0x8000] ;  /* 0x008000000234783b */ /* 0x000ea20000000200 */
[----:B-1----:R-:W-:Y:S01]  /*3d90*/  IMAD.IADD R3, R181, 0x1, R0 ;  /* 0x00000001b5037824 */ /* 0x002fe200078e0200 */
[C---:B------:R-:W-:Y:S06]  /*3da0*/  HMMA.16816.F32 R4, R16.reuse, R112, RZ ;  /* 0x000000701004723c */ /* 0x040fec00000018ff */
[C---:B------:R-:W-:Y:S06]  /*3db0*/  HMMA.16816.F32 R8, R16.reuse, R114, RZ ;  /* 0x000000721008723c */ /* 0x040fec00000018ff */
        /* <DEDUP_REMOVED lines=11> */
[----:B------:R-:W1:Y:S06]  /*3e70*/  LDSM.16.M88.4 R52, [R56+0x8000] ;  /* 0x008000003834783b */ /* 0x000e6c0000000200 */
[----:B------:R-:W-:Y:S01]  /*3e80*/  LDSM.16.M88.4 R56, [R56+0xa000] ;  /* 0x00a000003838783b */ /* 0x000fe20000000200 */
        /* <DEDUP_REMOVED lines=18> */
[----:B------:R-:W-:Y:S06]  /*3fb0*/  HMMA.16816.F32 R16, R52, R166, R16 ;  /* 0x000000a63410723c */ /* 0x000fec0000001810 */
[C---:B------:R-:W-:Y:S06]  /*3fc0*/  HMMA.16816.F32 R4, R56.reuse, R168, R4 ;  /* 0x000000a83804723c */ /* 0x040fec0000001804 */
[C---:B------:R-:W-:Y:S06]  /*3fd0*/  HMMA.16816.F32 R8, R56.reuse, R170, R8 ;  /* 0x000000aa3808723c */ /* 0x040fec0000001808 */
[C---:B------:R-:W-:Y:S06]  /*3fe0*/  HMMA.16816.F32 R12, R56.reuse, R172, R12 ;  /* 0x000000ac380c723c */ /* 0x040fec000000180c */
[----:B------:R-:W-:Y:S06]  /*3ff0*/  HMMA.16816.F32 R16, R56, R174, R16 ;  /* 0x000000ae3810723c */ /* 0x000fec0000001810 */
[C---:B---3--:R-:W-:Y:S01]  /*4000*/  FADD.FTZ R0, -R61.reuse, R4 ;  /* 0x000000043d007221 */ /* 0x048fe20000010100 */
[----:B------:R-:W-:Y:S01]  /*4010*/  FADD.FTZ R5, -R61, R5 ;  /* 0x000000053d057221 */ /* 0x000fe20000010100 */
[----:B----4-:R-:W-:Y:S03]  /*4020*/  FADD.FTZ R7, -R60, R7 ;  /* 0x000000073c077221 */ /* 0x010fe60000010100 */
        /* <DEDUP_REMOVED lines=9> */
[----:B------:R-:W-:Y:S01]  /*40c0*/  FADD.FTZ R8, -R61, R13 ;  /* 0x0000000d3d087221 */ /* 0x000fe20000010100 */
[----:B------:R-:W-:Y:S01]  /*40d0*/  FMUL.FTZ R9, R111, R7 ;  /* 0x000000076f097220 */ /* 0x000fe20000410000 */
        /* <DEDUP_REMOVED lines=12> */
[C---:B------:R-:W-:Y:S01]  /*41a0*/  FADD.FTZ R17, -R60.reuse, R10 ;  /* 0x0000000a3c117221 */ /* 0x040fe20000010100 */
[C---:B------:R-:W-:Y:S01]  /*41b0*/  FADD.FTZ R15, -R60.reuse, R18 ;  /* 0x000000123c0f7221 */ /* 0x040fe20000010100 */
[----:B------:R-:W-:Y:S01]  /*41c0*/  FADD.FTZ R14, -R60, R19 ;  /* 0x000000133c0e7221 */ /* 0x000fe20000010100 */
[----:B------:R-:W-:Y:S01]  /*41d0*/  F2FP.F16.F32.PACK_AB R8, R8, R3 ;  /* 0x000000030808723e */ /* 0x000fe200000000ff */
[----:B------:R-:W-:Y:S01]  /*41e0*/  FMUL.FTZ R17, R110, R17 ;  /* 0x000000116e117220 */ /* 0x000fe20000410000 */
        /* <DEDUP_REMOVED lines=8> */
[----:B------:R-:W-:Y:S02]  /*4270*/  ISETP.GE.AND P2, PT, R206, UR4, PT ;  /* 0x00000004ce007c0c */ /* 0x000fe4000bf46270 */
[----:B------:R-:W-:Y:S02]  /*4280*/  ISETP.GE.AND P1, PT, R218, UR4, PT ;  /* 0x00000004da007c0c */ /* 0x000fe4000bf26270 */
[----:B------:R-:W-:Y:S03]  /*4290*/  LOP3.LUT R0, R198, 0x1, RZ, 0xc0, !PT ;  /* 0x00000001c6007812 */ /* 0x000fe600078ec0ff */
[----:B------:R-:W2:Y:S01]  /*42a0*/  LDC R18, c[0x0][0x244] ;  /* 0x00009100ff127b82 */ /* 0x000ea20000000800 */
[----:B------:R-:W-:Y:S01]  /*42b0*/  ISETP.NE.U32.AND P0, PT, R0, 0x1, PT ;  /* 0x000000010000780c */ /* 0x000fe20003f05070 */
[----:B------:R-:W-:Y:S05]  /*42c0*/  IMAD.MOV.U32 R0, RZ, RZ, -0x4000 ;  /* 0xffffc000ff007424 */ /* 0x000fea00078e00ff */
[----:B------:R-:W-:Y:S05]  /*42d0*/  SEL R0, R0, 0x4000, !P0 ;  /* 0x0000400000007807 */ /* 0x000fea0004000000 */
[--C-:B------:R-:W-:Y:S02]  /*42e0*/  IMAD.IADD R194, R194, 0x1, R0.reuse ;  /* 0x00000001c2c27824 */ /* 0x100fe400078e0200 */
[--C-:B------:R-:W-:Y:S02]  /*42f0*/  IMAD.IADD R197, R197, 0x1, R0.reuse ;  /* 0x00000001c5c57824 */ /* 0x100fe400078e0200 */
[----:B------:R-:W-:Y:S01]  /*4300*/  IMAD.IADD R179, R179, 0x1, R0 ;  /* 0x00000001b3b37824 */ /* 0x000fe200078e0200 */
[----:B------:R3:W-:Y:S04]  /*4310*/  @P2 STS [R194], RZ ;  /* 0x000000ffc2002388 */ /* 0x0007e80000000800 */
[----:B------:R3:W-:Y:S04]  /*4320*/  @P2 STS [R194+0x4], RZ ;  /* 0x000004ffc2002388 */ /* 0x0007e80000000800 */
[----:B------:R3:W-:Y:S01]  /*4330*/  @P2 STS [R194+0x8], RZ ;  /* 0x000008ffc2002388 */ /* 0x0007e20000000800 */
[----:B-1----:R-:W-:Y:S03]  /*4340*/  IMAD.U32 R3, R7, -0x40, RZ ;  /* 0xffffffc007037824 */ /* 0x002fe600078e00ff */
[----:B------:R3:W-:Y:S02]  /*4350*/  @P2 STS [R194+0xc], RZ ;  /* 0x00000cffc2002388 */ /* 0x0007e40000000800 */
[-C--:B------:R-:W-:Y:S02]  /*4360*/  LEA R2, P0, R3, R200.reuse, 0x1 ;  /* 0x000000c803027211 */ /* 0x080fe400078008ff */
[----:B------:R-:W-:Y:S02]  /*4370*/  LEA R5, P5, R7, R3, 0x5 ;  /* 0x0000000307057211 */ /* 0x000fe400078a28ff */
[----:B------:R-:W-:Y:S02]  /*4380*/  SHF.R.S32.HI R6, RZ, 0x1f, R3 ;  /* 0x0000001fff067819 */ /* 0x000fe40000011403 */
[-C--:B------:R-:W-:Y:S02]  /*4390*/  LEA.HI.X.SX32 R3, R3, R201.reuse, 0x1, P0 ;  /* 0x000000c903037211 */ /* 0x080fe400000f0eff */
[----:B------:R-:W-:Y:S01]  /*43a0*/  @!P1 LEA R4, P4, R5, R200, 0x1 ;  /* 0x000000c805049211 */ /* 0x000fe200078808ff */
[----:B------:R-:W-:Y:S01]  /*43b0*/  IMAD.MOV.U32 R200, RZ, RZ, R2 ;  /* 0x000000ffffc87224 */ /* 0x000fe200078e0002 */
[----:B--2---:R-:W-:Y:S01]  /*43c0*/  LEA.HI.X R6, R7, R6, R18, 0x5, P5 ;  /* 0x0000000607067211 */ /* 0x004fe200028f2c12 */
[----:B------:R-:W-:Y:S01]  /*43d0*/  @!PT LDS RZ, [RZ] ;  /* 0x00000000fffff984 */ /* 0x000fe20000000800 */
[----:B------:R-:W-:Y:S01]  /*43e0*/  @!PT LDS RZ, [RZ] ;  /* 0x00000000fffff984 */ /* 0x000fe20000000800 */
[----:B------:R-:W-:Y:S01]  /*43f0*/  @!PT LDS RZ, [RZ] ;  /* 0x00000000fffff984 */ /* 0x000fe20000000800 */
[----:B------:R3:W-:Y:S03]  /*4400*/  @!P2 LDGSTS.E.BYPASS.LTC128B.128 [R197], desc[UR16][R2.64] ;  /* 0x0000000002c5afae */ /* 0x0007e6000b901d50 */
[----:B------:R-:W-:Y:S01]  /*4410*/  @!P1 LEA.HI.X R5, R5, R201, R6, 0x1, P4 ;  /* 0x000000c905059211 */ /* 0x000fe200020f0c06 */
[----:B------:R3:W-:Y:S01]  /*4420*/  @P1 STS [R194+0x2000], RZ ;  /* 0x002000ffc2001388 */ /* 0x0007e20000000800 */
[C---:B------:R-:W-:Y:S01]  /*4430*/  @!P2 LEA R6, P0, R7.reuse, R2, 0x6 ;  /* 0x000000020706a211 */ /* 0x040fe200078030ff */
[----:B------:R-:W-:Y:S02]  /*4440*/  IMAD.MOV.U32 R201, RZ, RZ, R3 ;  /* 0x000000ffffc97224 */ /* 0x000fe400078e0003 */
[----:B------:R3:W-:Y:S01]  /*4450*/  @P1 STS [R194+0x2004], RZ ;  /* 0x002004ffc2001388 */ /* 0x0007e20000000800 */
[----:B------:R-:W-:Y:S03]  /*4460*/  @!P2 LEA.HI.X R7, R7, R3, R18, 0x6, P0 ;  /* 0x000000030707a211 */ /* 0x000fe600000f3412 */
[----:B------:R3:W-:Y:S04]  /*4470*/  @P1 STS [R194+0x2008], RZ ;  /* 0x002008ffc2001388 */ /* 0x0007e80000000800 */
[----:B------:R3:W-:Y:S04]  /*4480*/  @P1 STS [R194+0x200c], RZ ;  /* 0x00200cffc2001388 */ /* 0x0007e80000000800 */
[----:B------:R-:W-:Y:S01]  /*4490*/  @!PT LDS RZ, [RZ] ;  /* 0x00000000fffff984 */ /* 0x000fe20000000800 */
[----:B------:R-:W-:Y:S01]  /*44a0*/  @!PT LDS RZ, [RZ] ;  /* 0x00000000fffff984 */ /* 0x000fe20000000800 */
[----:B------:R-:W-:Y:S01]  /*44b0*/  @!PT LDS RZ, [RZ] ;  /* 0x00000000fffff984 */ /* 0x000fe20000000800 */
[----:B------:R3:W-:Y:S04]  /*44c0*/  @!P1 LDGSTS.E.BYPASS.LTC128B.128 [R197+0x2000], desc[UR16][R2.64+0x80] ;  /* 0x0200008002c59fae */ /* 0x0007e8000b901d50 */
[----:B------:R3:W-:Y:S04]  /*44d0*/  @P2 STS [R194+0x1000], RZ ;  /* 0x001000ffc2002388 */ /* 0x0007e80000000800 */
[----:B------:R3:W-:Y:S04]  /*44e0*/  @P2 STS [R194+0x1004], RZ ;  /* 0x001004ffc2002388 */ /* 0x0007e80000000800 */
        /* <DEDUP_REMOVED lines=14> */
[----:B------:R-:W0:Y:S02]  /*45d0*/  LDGDEPBAR ;  /* 0x00000000000079af */ /* 0x000e240000000000 */
.L_x_55:
[----:B---3--:R-:W-:Y:S01]  /*45e0*/  F2FP.F16.F32.PACK_AB R2, R16, R17 ;  /* 0x000000111002723e */ /* 0x008fe200000000ff */
        /* <DEDUP_REMOVED lines=68> */
[----:B------:R-:W1:Y:S01]  /*4a30*/  LDC R9, c[0x0][0x420] ;  /* 0x00010800ff097b82 */ /* 0x000e620000000800 */
[----:B------:R-:W-:Y:S02]  /*4a40*/  ISETP.GE.AND P1, PT, R218, UR4, PT ;  /* 0x00000004da007c0c */ /* 0x000fe4000bf26270 */
[----:B------:R-:W-:Y:S11]  /*4a50*/  ISETP.GE.AND P2, PT, R206, UR4, PT ;  /* 0x00000004ce007c0c */ /* 0x000ff6000bf46270 */
[----:B------:R-:W2:Y:S02]  /*4a60*/  @!P1 LDC R7, c[0x0][0x424] ;  /* 0x00010900ff079b82 */ /* 0x000ea40000000800 */
[----:B------:R3:W-:Y:S06]  /*4a70*/  @P2 STS.128 [R195+0x8000], RZ ;  /* 0x008000ffc3002388 */ /* 0x0007ec0000000c00 */
[----:B------:R-:W4:Y:S01]  /*4a80*/  @!P2 LDC R8, c[0x0][0x424] ;  /* 0x00010900ff08ab82 */ /* 0x000f220000000800 */
[----:B-1----:R-:W-:Y:S05]  /*4a90*/  IMAD.U32 R3, R9, -0x40, RZ ;  /* 0xffffffc009037824 */ /* 0x002fea00078e00ff */
[----:B------:R-:W-:Y:S02]  /*4aa0*/  LEA R2, P0, R3, R202, 0x1 ;  /* 0x000000ca03027211 */ /* 0x000fe400078008ff */
[----:B------:R-:W-:Y:S02]  /*4ab0*/  SHF.R.S32.HI R4, RZ, 0x1f, R3 ;  /* 0x0000001fff047819 */ /* 0x000fe40000011403 */
[----:B------:R-:W-:Y:S02]  /*4ac0*/  @!P1 LEA R5, P4, R9, R3, 0x5 ;  /* 0x0000000309059211 */ /* 0x000fe400078828ff */
[-C--:B------:R-:W-:Y:S02]  /*4ad0*/  LEA.HI.X.SX32 R3, R3, R203.reuse, 0x1, P0 ;  /* 0x000000cb03037211 */ /* 0x080fe400000f0eff */
[----:B--2---:R-:W-:Y:S03]  /*4ae0*/  @!P1 LEA.HI.X R7, R9, R4, R7, 0x5, P4 ;  /* 0x0000000409079211 */ /* 0x004fe600020f2c07 */
[----:B------:R-:W-:Y:S01]  /*4af0*/  @!PT LDS RZ, [RZ] ;  /* 0x00000000fffff984 */ /* 0x000fe20000000800 */
[----:B------:R-:W-:Y:S01]  /*4b00*/  @!PT LDS RZ, [RZ] ;  /* 0x00000000fffff984 */ /* 0x000fe20000000800 */
[----:B------:R-:W-:Y:S01]  /*4b10*/  @!PT LDS RZ, [RZ] ;  /* 0x00000000fffff984 */ /* 0x000fe20000000800 */
[----:B------:R3:W-:Y:S01]  /*4b20*/  @!P2 LDGSTS.E.BYPASS.LTC128B.128 [R195+0x8000], desc[UR16][R2.64] ;  /* 0x0800000002c3afae */ /* 0x0007e2000b901d50 */
[----:B------:R-:W-:Y:S01]  /*4b30*/  @!P1 LEA R4, P0, R5, R202, 0x1 ;  /* 0x000000ca05049211 */ /* 0x000fe200078008ff */
[----:B------:R-:W-:Y:S01]  /*4b40*/  IMAD.MOV.U32 R202, RZ, RZ, R2 ;  /* 0x000000ffffca7224 */ /* 0x000fe200078e0002 */
[----:B------:R-:W-:Y:S01]  /*4b50*/  @!P2 LEA R6, P4, R9, R2, 0x6 ;  /* 0x000000020906a211 */ /* 0x000fe200078830ff */
[----:B------:R3:W-:Y:S01]  /*4b60*/  @P1 STS.128 [R195+0xa000], RZ ;  /* 0x00a000ffc3001388 */ /* 0x0007e20000000c00 */
[----:B------:R-:W-:Y:S01]  /*4b70*/  @!P1 LEA.HI.X R5, R5, R203, R7, 0x1, P0 ;  /* 0x000000cb05059211 */ /* 0x000fe200000f0c07 */
[----:B------:R-:W-:Y:S01]  /*4b80*/  IMAD.MOV.U32 R203, RZ, RZ, R3 ;  /* 0x000000ffffcb7224 */ /* 0x000fe200078e0003 */
[----:B----4-:R-:W-:Y:S01]  /*4b90*/  @!P2 LEA.HI.X R7, R9, R3, R8, 0x6, P4 ;  /* 0x000000030907a211 */ /* 0x010fe200020f3408 */
[----:B------:R-:W-:Y:S01]  /*4ba0*/  @!PT LDS RZ, [RZ] ;  /* 0x00000000fffff984 */ /* 0x000fe20000000800 */
[----:B------:R-:W-:Y:S01]  /*4bb0*/  @!PT LDS RZ, [RZ] ;  /* 0x00000000fffff984 */ /* 0x000fe20000000800 */
[----:B------:R-:W-:Y:S01]  /*4bc0*/  @!PT LDS RZ, [RZ] ;  /* 0x00000000fffff984 */ /* 0x000fe20000000800 */
[----:B------:R3:W-:Y:S04]  /*4bd0*/  @!P1 LDGSTS.E.BYPASS.LTC128B.128 [R195+0xa000], desc[UR16][R2.64+0x80] ;  /* 0x0a00008002c39fae */ /* 0x0007e8000b901d50 */
[----:B------:R3:W-:Y:S04]  /*4be0*/  @P2 STS.128 [R195+0x9000], RZ ;  /* 0x009000ffc3002388 */ /* 0x0007e80000000c00 */
        /* <DEDUP_REMOVED lines=9> */
[----:B------:R-:W0:Y:S02]  /*4c80*/  LDGDEPBAR ;  /* 0x00000000000079af */ /* 0x000e240000000000 */
.L_x_56:
[----:B------:R-:W-:Y:S01]  /*4c90*/  LDSM.16.M88.4 R64, [R186] ;  /* 0x00000000ba40783b */ /* 0x000fe20000000200 */
[CC--:B---3--:R-:W-:Y:S03]  /*4ca0*/  LEA R2, P1, R199.reuse, R192.reuse, 0x2 ;  /* 0x000000c0c7027211 */ /* 0x0c8fe600078210ff */
[----:B------:R-:W1:Y:S01]  /*4cb0*/  LDSM.16.MT88.4 R16, [R0+0xc000] ;  /* 0x00c000000010783b */ /* 0x000e620000004200 */
[----:B------:R-:W-:Y:S03]  /*4cc0*/  LEA.HI.X.SX32 R3, R199, R193, 0x2, P1 ;  /* 0x000000c1c7037211 */ /* 0x000fe600008f16ff */
[----:B------:R-:W2:Y:S04]  /*4cd0*/  LDSM.16.M88.4 R60, [R186+0x1000] ;  /* 0x00100000ba3c783b */ /* 0x000ea80000000200 */
[----:B------:R-:W3:Y:S04]  /*4ce0*/  LDSM.16.MT88.4 R100, [R0+0xe000] ;  /* 0x00e000000064783b */ /* 0x000ee80000004200 */
[----:B------:R-:W-:Y:S04]  /*4cf0*/  LDSM.16.M88.4 R104, [R185] ;  /* 0x00000000b968783b */ /* 0x000fe80000000200 */
[----:B------:R-:W-:Y:S01]  /*4d00*/  LDSM.16.M88.4 R108, [R185+0x1000] ;  /* 0x00100000b96c783b */ /* 0x000fe20000000200 */
        /* <DEDUP_REMOVED lines=8> */
[----:B------:R-:W1:Y:S05]  /*4d90*/  LDSM.16.MT88.4 R100, [R0+0xc800] ;  /* 0x00c800000064783b */ /* 0x000e6a0000004200 */
[-C--:B-1----:R-:W-:Y:S06]  /*4da0*/  HMMA.16816.F32 R4, R104, R100.reuse, R4 ;  /* 0x000000646804723c */ /* 0x082fec0000001804 */
[C---:B------:R-:W-:Y:S06]  /*4db0*/  HMMA.16816.F32 R8, R108.reuse, R100, R8 ;  /* 0x000000646c08723c */ /* 0x040fec0000001808 */
[-C--:B------:R-:W-:Y:S06]  /*4dc0*/  HMMA.16816.F32 R12, R108, R102.reuse, R12 ;  /* 0x000000666c0c723c */ /* 0x080fec000000180c */
[C---:B------:R-:W-:Y:S01]  /*4dd0*/  HMMA.16816.F32 R16, R104.reuse, R102, R16 ;  /* 0x000000666810723c */ /* 0x040fe20000001810 */
[----:B------:R-:W1:Y:S05]  /*4de0*/  LDSM.16.MT88.4 R100, [R0+0xe800] ;  /* 0x00e800000064783b */ /* 0x000e6a0000004200 */
[-C--:B-1----:R-:W-:Y:S06]  /*4df0*/  HMMA.16816.F32 R52, R104, R100.reuse, R52 ;  /* 0x000000646834723c */ /* 0x082fec0000001834 */
[C---:B------:R-:W-:Y:S06]  /*4e00*/  HMMA.16816.F32 R56, R108.reuse, R100, R56 ;  /* 0x000000646c38723c */ /* 0x040fec0000001838 */
[-C--:B------:R-:W-:Y:S01]  /*4e10*/  HMMA.16816.F32 R60, R108, R102.reuse, R60 ;  /* 0x000000666c3c723c */ /* 0x080fe2000000183c */
[----:B------:R-:W-:Y:S05]  /*4e20*/  LDSM.16.M88.4 R108, [R187+0x1000] ;  /* 0x00100000bb6c783b */ /* 0x000fea0000000200 */
[----:B------:R-:W-:Y:S01]  /*4e30*/  HMMA.16816.F32 R64, R104, R102, R64 ;  /* 0x000000666840723c */ /* 0x000fe20000001840 */
[----:B------:R-:W-:Y:S04]  /*4e40*/  LDSM.16.M88.4 R100, [R187] ;  /* 0x00000000bb64783b */ /* 0x000fe80000000200 */
[----:B------:R-:W1:Y:S02]  /*4e50*/  LDSM.16.MT88.4 R104, [R0+0xd000] ;  /* 0x00d000000068783b */ /* 0x000e640000004200 */
        /* <DEDUP_REMOVED lines=16> */
[----:B------:R1:W2:Y:S04]  /*4f60*/  LDSM.16.MT88.4 R104, [R0+0xf800] ;  /* 0x00f800000068783b */ /* 0x0002a80000004200 */
[----:B-1----:R-:W-:Y:S01]  /*4f70*/  LOP3.LUT R0, R198, 0x1, RZ, 0xc0, !PT ;  /* 0x00000001c6007812 */ /* 0x002fe200078ec0ff */
[-C--:B--2---:R-:W-:Y:S06]  /*4f80*/  HMMA.16816.F32 R52, R100, R104.reuse, R52 ;  /* 0x000000686434723c */ /* 0x084fec0000001834 */
[C---:B------:R-:W-:Y:S06]  /*4f90*/  HMMA.16816.F32 R56, R108.reuse, R104, R56 ;  /* 0x000000686c38723c */ /* 0x040fec0000001838 */
[-C--:B------:R-:W-:Y:S05]  /*4fa0*/  HMMA.16816.F32 R60, R108, R106.reuse, R60 ;  /* 0x0000006a6c3c723c */ /* 0x080fea000000183c */
[----:B------:R-:W-:Y:S01]  /*4fb0*/  @P6 IADD3 R104, P0, R232, R211, RZ ;  /* 0x000000d3e8686210 */ /* 0x000fe20007f1e0ff */
[----:B------:R-:W-:Y:S05]  /*4fc0*/  HMMA.16816.F32 R64, R100, R106, R64 ;  /* 0x0000006a6440723c */ /* 0x000fea0000001840 */
[----:B------:R-:W-:Y:S01]  /*4fd0*/  @P6 IMAD.X R105, R231, 0x1, R210, P0 ;  /* 0x00000001e7696824 */ /* 0x000fe200000e06d2 */
[-C--:B------:R-:W-:Y:S02]  /*4fe0*/  LEA R108, P0, R209, R192.reuse, 0x2 ;  /* 0x000000c0d16c7211 */ /* 0x080fe400078010ff */
[-C--:B------:R-:W-:Y:S02]  /*4ff0*/  LEA R100, P2, R235, R192.reuse, 0x2 ;  /* 0x000000c0eb647211 */ /* 0x080fe400078410ff */
[----:B------:R-:W5:Y:S01]  /*5000*/  @P6 LDG.E R205, desc[UR16][R104.64+-0x100] ;  /* 0xffff001068cd6981 */ /* 0x000f62000c1e1900 */
[-C--:B------:R-:W-:Y:S02]  /*5010*/  LEA.HI.X.SX32 R109, R209, R193.reuse, 0x2, P0 ;  /* 0x000000c1d16d7211 */ /* 0x080fe400000f16ff */
[CC--:B------:R-:W-:Y:S01]  /*5020*/  LEA R102, P0, R236.reuse, R192.reuse, 0x2 ;  /* 0x000000c0ec667211 */ /* 0x0c0fe200078010ff */
[----:B------:R1:W5:Y:S01]  /*5030*/  @P6 LDG.E R208, desc[UR16][R104.64+-0xe0] ;  /* 0xffff201068d06981 */ /* 0x000362000c1e1900 */
[-C--:B------:R-:W-:Y:S02]  /*5040*/  LEA.HI.X.SX32 R101, R235, R193.reuse, 0x2, P2 ;  /* 0x000000c1eb657211 */ /* 0x080fe400010f16ff */
[-C--:B------:R-:W-:Y:S01]  /*5050*/  LEA.HI.X.SX32 R103, R236, R193.reuse, 0x2, P0 ;  /* 0x000000c1ec677211 */ /* 0x080fe200000f16ff */
[----:B------:R2:W-:Y:S04]  /*5060*/  REDG.E.ADD.F32.FTZ.RN.STRONG.GPU desc[UR16][R192.64], R4 ;  /* 0x00000004c00079a6 */ /* 0x0005e8000c10f390 */
[----:B------:R3:W-:Y:S04]  /*5070*/  REDG.E.ADD.F32.FTZ.RN.STRONG.GPU desc[UR16][R2.64], R5 ;  /* 0x00000005020079a6 */ /* 0x0007e8000c10f390 */
[----:B------:R4:W-:Y:S01]  /*5080*/  REDG.E.ADD.F32.FTZ.RN.STRONG.GPU desc[UR16][R108.64], R6 ;  /* 0x000000066c0079a6 */ /* 0x0009e2000c10f390 */
[CC--:B-1----:R-:W-:Y:S04]  /*5090*/  LEA R104, P1, R237.reuse, R192.reuse, 0x2 ;  /* 0x000000c0ed687211 */ /* 0x0c2fe800078210ff */
[-C--:B------:R-:W-:Y:S02]  /*50a0*/  LEA.HI.X.SX32 R105, R237, R193.reuse, 0x2, P1 ;  /* 0x000000c1ed697211 */ /* 0x080fe400008f16ff */
[CC--:B--2---:R-:W-:Y:S03]  /*50b0*/  LEA R4, P1, R234.reuse, R192.reuse, 0x2 ;  /* 0x000000c0ea047211 */ /* 0x0c4fe600078210ff */
[----:B------:R1:W-:Y:S01]  /*50c0*/  REDG.E.ADD.F32.FTZ.RN.STRONG.GPU desc[UR16][R104.64], R7 ;  /* 0x00000007680079a6 */ /* 0x0003e2000c10f390 */
[-C--:B---3--:R-:W-:Y:S03]  /*50d0*/  LEA.HI.X.SX32 R5, R234, R193.reuse, 0x2, P1 ;  /* 0x000000c1ea057211 */ /* 0x088fe600008f16ff */
[----:B------:R2:W-:Y:S01]  /*50e0*/  REDG.E.ADD.F32.FTZ.RN.STRONG.GPU desc[UR16][R102.64], R8 ;  /* 0x00000008660079a6 */ /* 0x0005e2000c10f390 */
[CC--:B----4-:R-:W-:Y:S03]  /*50f0*/  LEA R6, P0, R233.reuse, R192.reuse, 0x2 ;  /* 0x000000c0e9067211 */ /* 0x0d0fe600078010ff */
[----:B------:R3:W-:Y:S04]  /*5100*/  REDG.E.ADD.F32.FTZ.RN.STRONG.GPU desc[UR16][R100.64], R9 ;  /* 0x00000009640079a6 */ /* 0x0007e8000c10f390 */
[----:B------:R4:W-:Y:S04]  /*5110*/  REDG.E.ADD.F32.FTZ.RN.STRONG.GPU desc[UR16][R4.64], R10 ;  /* 0x0000000a040079a6 */ /* 0x0009e8000c10f390 */
[----:B------:R-:W-:Y:S01]  /*5120*/  LDSM.16.MT88.4 R100, [R176+0x2800] ;  /* 0x00280000b064783b */ /* 0x000fe20000004200 */
[-C--:B-1----:R-:W-:Y:S02]  /*5130*/  LEA.HI.X.SX32 R7, R233, R193.reuse, 0x2, P0 ;  /* 0x000000c1e9077211 */ /* 0x082fe400000f16ff */
[CC--:B--2---:R-:W-:Y:S03]  /*5140*/  LEA R8, P2, R223.reuse, R192.reuse, 0x2 ;  /* 0x000000c0df087211 */ /* 0x0c4fe600078410ff */
[----:B------:R1:W-:Y:S01]  /*5150*/  REDG.E.ADD.F32.FTZ.RN.STRONG.GPU desc[UR16][R6.64], R11 ;  /* 0x0000000b060079a6 */ /* 0x0003e2000c10f390 */
[-C--:B---3--:R-:W-:Y:S03]  /*5160*/  LEA.HI.X.SX32 R9, R223, R193.reuse, 0x2, P2 ;  /* 0x000000c1df097211 */ /* 0x088fe600010f16ff */
[----:B------:R-:W-:Y:S01]  /*5170*/  REDG.E.ADD.F32.FTZ.RN.STRONG.GPU desc[UR16][R192.64+0x80], R16 ;  /* 0x00008010c00079a6 */ /* 0x000fe2000c10f390 */
[CC--:B----4-:R-:W-:Y:S03]  /*5180*/  LEA R4, P0, R240.reuse, R192.reuse, 0x2 ;  /* 0x000000c0f0047211 */ /* 0x0d0fe600078010ff */
[----:B------:R-:W-:Y:S01]  /*5190*/  REDG.E.ADD.F32.FTZ.RN.STRONG.GPU desc[UR16][R2.64+0x80], R17 ;  /* 0x00008011020079a6 */ /* 0x000fe2000c10f390 */
[-C--:B------:R-:W-:Y:S02]  /*51a0*/  LEA.HI.X.SX32 R5, R240, R193.reuse, 0x2, P0 ;  /* 0x000000c1f0057211 */ /* 0x080fe400000f16ff */
[CC--:B------:R-:W-:Y:S03]  /*51b0*/  LEA R10, P0, R224.reuse, R192.reuse, 0x2 ;  /* 0x000000c0e00a7211 */ /* 0x0c0fe600078010ff */
[----:B------:R2:W-:Y:S01]  /*51c0*/  REDG.E.ADD.F32.FTZ.RN.STRONG.GPU desc[UR16][R4.64], R18 ;  /* 0x00000012040079a6 */ /* 0x0005e2000c10f390 */
[CC--:B-1----:R-:W-:Y:S02]  /*51d0*/  LEA R6, P1, R249.reuse, R192.reuse, 0x2 ;  /* 0x000000c0f9067211 */ /* 0x0c2fe400078210ff */
[-C--:B------:R-:W-:Y:S02]  /*51e0*/  LEA.HI.X.SX32 R11, R224, R193.reuse, 0x2, P0 ;  /* 0x000000c1e00b7211 */ /* 0x080fe400000f16ff */
[-C--:B------:R-:W-:Y:S05]  /*51f0*/  LEA.HI.X.SX32 R7, R249, R193.reuse, 0x2, P1 ;  /* 0x000000c1f9077211 */ /* 0x080fea00008f16ff */
[----:B------:R1:W-:Y:S04]  /*5200*/  REDG.E.ADD.F32.FTZ.RN.STRONG.GPU desc[UR16][R6.64], R19 ;  /* 0x00000013060079a6 */ /* 0x0003e8000c10f390 */
[----:B------:R-:W-:Y:S01]  /*5210*/  REDG.E.ADD.F32.FTZ.RN.STRONG.GPU desc[UR16][R10.64], R12 ;  /* 0x0000000c0a0079a6 */ /* 0x000fe2000c10f390 */
[CC--:B--2---:R-:W-:Y:S03]  /*5220*/  LEA R4, P1, R222.reuse, R192.reuse, 0x2 ;  /* 0x000000c0de047211 */ /* 0x0c4fe600078210ff */
[----:B------:R2:W-:Y:S01]  /*5230*/  REDG.E.ADD.F32.FTZ.RN.STRONG.GPU desc[UR16][R8.64], R13 ;  /* 0x0000000d080079a6 */ /* 0x0005e2000c10f390 */
[-C--:B------:R-:W-:Y:S03]  /*5240*/  LEA.HI.X.SX32 R5, R222, R193.reuse, 0x2, P1 ;  /* 0x000000c1de057211 */ /* 0x080fe600008f16ff */
[----:B------:R-:W-:Y:S04]  /*5250*/  LDSM.16.MT88.4 R16, [R176+0x2000] ;  /* 0x00200000b010783b */ /* 0x000fe80000004200 */
[----:B------:R3:W-:Y:S01]  /*5260*/  REDG.E.ADD.F32.FTZ.RN.STRONG.GPU desc[UR16][R4.64], R14 ;  /* 0x0000000e040079a6 */ /* 0x0007e2000c10f390 */
        /* <DEDUP_REMOVED lines=8> */
[-C--:B------:R-:W-:Y:S03]  /*52f0*/  LEA.HI.X.SX32 R5, R242, R193.reuse, 0x2, P0 ;  /* 0x000000c1f2057211 */ /* 0x080fe600000f16ff */
[----:B------:R-:W-:Y:S01]  /*5300*/  LDSM.16.MT88.4 R12, [R177+0x10000] ;  /* 0x01000000b10c783b */ /* 0x000fe20000004200 */
[CC--:B------:R-:W-:Y:S03]  /*5310*/  LEA R10, P0, R221.reuse, R192.reuse, 0x2 ;  /* 0x000000c0dd0a7211 */ /* 0x0c0fe600078010ff */
[----:B------:R2:W-:Y:S01]  /*5320*/  REDG.E.ADD.F32.FTZ.RN.STRONG.GPU desc[UR16][R4.64], R54 ;  /* 0x00000036040079a6 */ /* 0x0005e2000c10f390 */
[-C--:B------:R-:W-:Y:S02]  /*5330*/  LEA.HI.X.SX32 R11, R221, R193.reuse, 0x2, P0 ;  /* 0x000000c1dd0b7211 */ /* 0x080fe400000f16ff */
[CC--:B-1----:R-:W-:Y:S04]  /*5340*/  LEA R6, P1, R248.reuse, R192.reuse, 0x2 ;  /* 0x000000c0f8067211 */ /* 0x0c2fe800078210ff */
[-C--:B------:R-:W-:Y:S05]  /*5350*/  LEA.HI.X.SX32 R7, R248, R193.reuse, 0x2, P1 ;  /* 0x000000c1f8077211 */ /* 0x080fea00008f16ff */
[----:B------:R1:W-:Y:S04]  /*5360*/  REDG.E.ADD.F32.FTZ.RN.STRONG.GPU desc[UR16][R6.64], R55 ;  /* 0x00000037060079a6 */ /* 0x0003e8000c10f390 */
[----:B------:R3:W-:Y:S01]  /*5370*/  REDG.E.ADD.F32.FTZ.RN.STRONG.GPU desc[UR16][R10.64], R56 ;  /* 0x000000380a0079a6 */ /* 0x0007e2000c10f390 */
[CC--:B--2---:R-:W-:Y:S03]  /*5380*/  LEA R4, P1, R219.reuse, R192.reuse, 0x2 ;  /* 0x000000c0db047211 */ /* 0x0c4fe600078210ff */
[----:B------:R2:W-:Y:S01]  /*5390*/  REDG.E.ADD.F32.FTZ.RN.STRONG.GPU desc[UR16][R8.64], R57 ;  /* 0x00000039080079a6 */ /* 0x0005e2000c10f390 */
[-C--:B------:R-:W-:Y:S03]  /*53a0*/  LEA.HI.X.SX32 R5, R219, R193.reuse, 0x2, P1 ;  /* 0x000000c1db057211 */ /* 0x080fe600008f16ff */
[----:B------:R-:W-:Y:S04]  /*53b0*/  LDSM.16.MT88.4 R52, [R178+0x10800] ;  /* 0x01080000b234783b */ /* 0x000fe80000004200 */
[----:B------:R4:W-:Y:S01]  /*53c0*/  REDG.E.ADD.F32.FTZ.RN.STRONG.GPU desc[UR16][R4.64], R58 ;  /* 0x0000003a040079a6 */ /* 0x0009e2000c10f390 */
[CC--:B-1----:R-:W-:Y:S04]  /*53d0*/  LEA R6, P0, R228.reuse, R192.reuse, 0x2 ;  /* 0x000000c0e4067211 */ /* 0x0c2fe800078010ff */
[-C--:B------:R-:W-:Y:S02]  /*53e0*/  LEA.HI.X.SX32 R7, R228, R193.reuse, 0x2, P0 ;  /* 0x000000c1e4077211 */ /* 0x080fe400000f16ff */
[CC--:B---3--:R-:W-:Y:S02]  /*53f0*/  LEA R10, P0, R250.reuse, R192.reuse, 0x2 ;  /* 0x000000c0fa0a7211 */ /* 0x0c8fe400078010ff */
[CC--:B--2---:R-:W-:Y:S01]  /*5400*/  LEA R8, P4, R227.reuse, R192.reuse, 0x2 ;  /* 0x000000c0e3087211 */ /* 0x0c4fe200078810ff */
[----:B------:R1:W-:Y:S01]  /*5410*/  REDG.E.ADD.F32.FTZ.RN.STRONG.GPU desc[UR16][R6.64], R59 ;  /* 0x0000003b060079a6 */ /* 0x0003e2000c10f390 */
[-C--:B------:R-:W-:Y:S02]  /*5420*/  LEA.HI.X.SX32 R11, R250, R193.reuse, 0x2, P0 ;  /* 0x000000c1fa0b7211 */ /* 0x080fe400000f16ff */
[-C--:B------:R-:W-:Y:S01]  /*5430*/  LEA.HI.X.SX32 R9, R227, R193.reuse, 0x2, P4 ;  /* 0x000000c1e3097211 */ /* 0x080fe200020f16ff */
[----:B------:R-:W-:Y:S01]  /*5440*/  REDG.E.ADD.F32.FTZ.RN.STRONG.GPU desc[UR16][R192.64+0x180], R64 ;  /* 0x00018040c00079a6 */ /* 0x000fe2000c10f390 */
[CC--:B----4-:R-:W-:Y:S03]  /*5450*/  LEA R4, P1, R241.reuse, R192.reuse, 0x2 ;  /* 0x000000c0f1047211 */ /* 0x0d0fe600078210ff */
[----:B------:R2:W-:Y:S01]  /*5460*/  REDG.E.ADD.F32.FTZ.RN.STRONG.GPU desc[UR16][R2.64+0x180], R65 ;  /* 0x00018041020079a6 */ /* 0x0005e2000c10f390 */
[-C--:B------:R-:W-:Y:S03]  /*5470*/  LEA.HI.X.SX32 R5, R241, R193.reuse, 0x2, P1 ;  /* 0x000000c1f1057211 */ /* 0x080fe600008f16ff */
[----:B------:R-:W-:Y:S04]  /*5480*/  LDSM.16.MT88.4 R56, [R176+0x800] ;  /* 0x00080000b038783b */ /* 0x000fe80000004200 */
[----:B------:R3:W-:Y:S04]  /*5490*/  REDG.E.ADD.F32.FTZ.RN.STRONG.GPU desc[UR16][R4.64], R66 ;  /* 0x00000042040079a6 */ /* 0x0007e8000c10f390 */
[----:B------:R-:W-:Y:S04]  /*54a0*/  REDG.E.ADD.F32.FTZ.RN.STRONG.GPU desc[UR16][R10.64], R67 ;  /* 0x000000430a0079a6 */ /* 0x000fe8000c10f390 */
[----:B------:R-:W-:Y:S01]  /*54b0*/  REDG.E.ADD.F32.FTZ.RN.STRONG.GPU desc[UR16][R8.64], R60 ;  /* 0x0000003c080079a6 */ /* 0x000fe2000c10f390 */
[CC--:B-1----:R-:W-:Y:S03]  /*54c0*/  LEA R6, P2, R226.reuse, R192.reuse, 0x2 ;  /* 0x000000c0e2067211 */ /* 0x0c2fe600078410ff */
[----:B------:R-:W-:Y:S01]  /*54d0*/  LDSM.16.MT88.4 R8, [R176] ;  /* 0x00000000b008783b */ /* 0x000fe20000004200 */
[-C--:B------:R-:W-:Y:S03]  /*54e0*/  LEA.HI.X.SX32 R7, R226, R193.reuse, 0x2, P2 ;  /* 0x000000c1e2077211 */ /* 0x080fe600010f16ff */
[----:B------:R-:W-:Y:S01]  /*54f0*/  LDSM.16.MT88.4 R64, [R177+0x10800] ;  /* 0x01080000b140783b */ /* 0x000fe20000004200 */
[CC--:B--2---:R-:W-:Y:S03]  /*5500*/  LEA R2, P0, R230.reuse, R192.reuse, 0x2 ;  /* 0x000000c0e6027211 */ /* 0x0c4fe600078010ff */
[----:B------:R-:W-:Y:S01]  /*5510*/  REDG.E.ADD.F32.FTZ.RN.STRONG.GPU desc[UR16][R6.64], R61 ;  /* 0x0000003d060079a6 */ /* 0x000fe2000c10f390 */
[-C--:B------:R-:W-:Y:S02]  /*5520*/  LEA.HI.X.SX32 R3, R230, R193.reuse, 0x2, P0 ;  /* 0x000000c1e6037211 */ /* 0x080fe400000f16ff */
[----:B------:R-:W-:Y:S02]  /*5530*/  ISETP.NE.U32.AND P0, PT, R0, 0x1, PT ;  /* 0x000000010000780c */ /* 0x000fe40003f05070 */
[----:B---3--:R-:W-:Y:S02]  /*5540*/  LEA R4, P1, R225, R192, 0x2 ;  /* 0x000000c0e1047211 */ /* 0x008fe400078210ff */
[----:B------:R-:W-:Y:S02]  /*5550*/  @P6 IADD3 R0, P2, R211, -0x100, RZ ;  /* 0xffffff00d3006810 */ /* 0x000fe40007f5e0ff */
[----:B------:R-:W-:Y:S02]  /*5560*/  LEA.HI.X.SX32 R5, R225, R193, 0x2, P1 ;  /* 0x000000c1e1057211 */ /* 0x000fe400008f16ff */
[----:B------:R-:W-:Y:S01]  /*5570*/  @P6 IADD3 R213, P1, R213, -0x100, RZ ;  /* 0xffffff00d5d56810 */ /* 0x000fe20007f3e0ff */
[----:B------:R-:W-:Y:S02]  /*5580*/  @P6 IMAD.MOV.U32 R211, RZ, RZ, R0 ;  /* 0x000000ffffd36224 */ /* 0x000fe400078e0000 */
[----:B------:R-:W-:Y:S01]  /*5590*/  REDG.E.ADD.F32.FTZ.RN.STRONG.GPU desc[UR16][R4.64], R62 ;  /* 0x0000003e040079a6 */ /* 0x000fe2000c10f390 */
[----:B------:R-:W-:Y:S01]  /*55a0*/  VIADD R0, R176, 0xffffc000 ;  /* 0xffffc000b0007836 */ /* 0x000fe20000000000 */
[----:B------:R-:W-:Y:S01]  /*55b0*/  @P6 IADD3.X R212, R212, -0x1, RZ, P1, !PT ;  /* 0xffffffffd4d46810 */ /* 0x000fe20000ffe4ff */
[----:B------:R-:W-:Y:S01]  /*55c0*/  @P0 VIADD R0, R176, 0x4000 ;  /* 0x00004000b0000836 */ /* 0x000fe20000000000 */
        /* <DEDUP_REMOVED lines=91> */
[----:B------:R-:W-:Y:S01]  /*5b80*/  F2FP.F16.F32.PACK_AB R14, R14, R72 ;  /* 0x000000480e0e723e */ /* 0x000fe200000000ff */
[----:B------:R1:W-:Y:S01]  /*5b90*/  STS [R243], R16 ;  /* 0x00000010f3007388 */ /* 0x0003e20000000800 */
[----:B------:R-:W-:Y:S01]  /*5ba0*/  F2FP.F16.F32.PACK_AB R13, R13, R74 ;  /* 0x0000004a0d0d723e */ /* 0x000fe200000000ff */
[----:B------:R-:W-:Y:S01]  /*5bb0*/  FMUL.FTZ R94, R94, UR4 ;  /* 0x000000045e5e7c20 */ /* 0x000fe20008410000 */
[----:B------:R-:W-:Y:S01]  /*5bc0*/  F2FP.F16.F32.PACK_AB R10, R10, R76 ;  /* 0x0000004c0a0a723e */ /* 0x000fe200000000ff */
[----:B------:R-:W-:Y:S01]  /*5bd0*/  STS [R243+0x400], R15 ;  /* 0x0004000ff3007388 */ /* 0x000fe20000000800 */
[----:B------:R-:W-:Y:S01]  /*5be0*/  F2FP.F16.F32.PACK_AB R9, R9, R78 ;  /* 0x0000004e0909723e */ /* 0x000fe200000000ff */
[----:B------:R-:W-:Y:S01]  /*5bf0*/  FMUL.FTZ R0, R95, UR4 ;  /* 0x000000045f007c20 */ /* 0x000fe20008410000 */
[----:B------:R-:W-:Y:S01]  /*5c00*/  F2FP.F16.F32.PACK_AB R8, R8, R84 ;  /* 0x000000540808723e */ /* 0x000fe200000000ff */
[----:B------:R-:W-:Y:S01]  /*5c10*/  STS [R244], R12 ;  /* 0x0000000cf4007388 */ /* 0x000fe20000000800 */
        /* <DEDUP_REMOVED lines=12> */
[----:B------:R-:W-:Y:S01]  /*5ce0*/  F2FP.F16.F32.PACK_AB R24, R25, R24 ;  /* 0x000000181918723e */ /* 0x000fe200000000ff */
[----:B-1----:R-:W1:Y:S01]  /*5cf0*/  @P0 LDC.64 R16, c[0x0][0x458] ;  /* 0x00011600ff100b82 */ /* 0x002e620000000a00 */
        /* <DEDUP_REMOVED lines=8> */
[----:B------:R-:W-:Y:S02]  /*5d80*/  F2FP.F16.F32.PACK_AB R48, R49, R48 ;  /* 0x000000303130723e */ /* 0x000fe400000000ff */
[----:B------:R-:W-:Y:S01]  /*5d90*/  F2FP.F16.F32.PACK_AB R50, R51, R50 ;  /* 0x000000323332723e */ /* 0x000fe200000000ff */
[----:B------:R2:W-:Y:S01]  /*5da0*/  STS [R244+0x2000], R4 ;  /* 0x00200004f4007388 */ /* 0x0005e20000000800 */
[----:B------:R-:W-:Y:S02]  /*5db0*/  F2FP.F16.F32.PACK_AB R40, R41, R40 ;  /* 0x000000282928723e */ /* 0x000fe400000000ff */
[----:B------:R-:W-:Y:S01]  /*5dc0*/  F2FP.F16.F32.PACK_AB R42, R43, R42 ;  /* 0x0000002a2b2a723e */ /* 0x000fe200000000ff */
[----:B------:R-:W-:Y:S01]  /*5dd0*/  STS [R244+0x2400], R3 ;  /* 0x00240003f4007388 */ /* 0x000fe20000000800 */
[----:B------:R-:W-:-:S02]  /*5de0*/  F2FP.F16.F32.PACK_AB R44, R45, R44 ;  /* 0x0000002c2d2c723e */ /* 0x000fc400000000ff */
[----:B------:R-:W-:Y:S01]  /*5df0*/  F2FP.F16.F32.PACK_AB R46, R47, R46 ;  /* 0x0000002e2f2e723e */ /* 0x000fe200000000ff */
[----:B------:R-:W-:Y:S04]  /*5e00*/  STS [R243+0x3000], R6 ;  /* 0x00300006f3007388 */ /* 0x000fe80000000800 */
[----:B------:R-:W-:Y:S04]  /*5e10*/  STS [R243+0x3400], R5 ;  /* 0x00340005f3007388 */ /* 0x000fe80000000800 */
[----:B------:R3:W-:Y:S01]  /*5e20*/  STS [R244+0x3000], R2 ;  /* 0x00300002f4007388 */ /* 0x0007e20000000800 */
[----:B------:R-:W4:Y:S03]  /*5e30*/  S2R R204, SR_CTAID.Y ;  /* 0x0000000000cc7919 */ /* 0x000f260000002600 */
[----:B------:R1:W-:Y:S01]  /*5e40*/  STS [R244+0x3400], R0 ;  /* 0x00340000f4007388 */ /* 0x0003e20000000800 */
[----:B--2---:R-:W-:-:S03]  /*5e50*/  @P0 IADD3 R4, R238, R246, RZ ;  /* 0x000000f6ee040210 */ /* 0x004fc60007ffe0ff */
[----:B------:R-:W-:Y:S04]  /*5e60*/  STS [R243+0x4000], R20 ;  /* 0x00400014f3007388 */ /* 0x000fe80000000800 */
[----:B------:R-:W-:Y:S04]  /*5e70*/  STS [R243+0x4400], R22 ;  /* 0x00440016f3007388 */ /* 0x000fe80000000800 */
[----:B------:R2:W-:Y:S04]  /*5e80*/  STS [R244+0x4000], R32 ;  /* 0x00400020f4007388 */ /* 0x0005e80000000800 */
[----:B------:R2:W-:Y:S01]  /*5e90*/  STS [R244+0x4400], R34 ;  /* 0x00440022f4007388 */ /* 0x0005e20000000800 */
[----:B---3--:R-:W3:Y:S03]  /*5ea0*/  @P0 LDC.64 R2, c[0x0][0x450] ;  /* 0x00011400ff020b82 */ /* 0x008ee60000000a00 */
[----:B------:R2:W-:Y:S04]  /*5eb0*/  STS [R243+0x5000], R24 ;  /* 0x00500018f3007388 */ /* 0x0005e80000000800 */
[----:B------:R2:W-:Y:S01]  /*5ec0*/  STS [R243+0x5400], R26 ;  /* 0x0054001af3007388 */ /* 0x0005e20000000800 */
[----:B-1----:R-:W-:-:S03]  /*5ed0*/  @P0 IADD3 R0, R238, R246, RZ ;  /* 0x000000f6ee000210 */ /* 0x002fc60007ffe0ff */
[----:B------:R1:W-:Y:S01]  /*5ee0*/  STS [R244+0x5000], R28 ;  /* 0x0050001cf4007388 */ /* 0x0003e20000000800 */
[----:B----4-:R-:W-:-:S03]  /*5ef0*/  SHF.R.S32.HI R10, RZ, 0x1f, R204 ;  /* 0x0000001fff0a7819 */ /* 0x010fc600000114cc */
[----:B------:R1:W-:Y:S04]  /*5f00*/  STS [R244+0x5400], R30 ;  /* 0x0054001ef4007388 */ /* 0x0003e80000000800 */
[----:B------:R1:W-:Y:S04]  /*5f10*/  STS [R243+0x6000], R36 ;  /* 0x00600024f3007388 */ /* 0x0003e80000000800 */
[----:B------:R1:W-:Y:S01]  /*5f20*/  STS [R243+0x6400], R38 ;  /* 0x00640026f3007388 */ /* 0x0003e20000000800 */
[C---:B---3--:R-:W-:Y:S02]  /*5f30*/  @P0 IMAD R8, R0.reuse, R3, RZ ;  /* 0x0000000300080224 */ /* 0x048fe400078e02ff */
[----:B------:R-:W-:Y:S01]  /*5f40*/  @P0 IMAD.WIDE.U32 R6, R0, R2, RZ ;  /* 0x0000000200060225 */ /* 0x000fe200078e00ff */
[----:B------:R1:W-:Y:S03]  /*5f50*/  STS [R244+0x6000], R48 ;  /* 0x00600030f4007388 */ /* 0x0003e60000000800 */
[C---:B------:R-:W-:Y:S01]  /*5f60*/  @P0 IMAD R0, R4.reuse, R17, RZ ;  /* 0x0000001104000224 */ /* 0x040fe200078e02ff */
[----:B------:R1:W-:Y:S01]  /*5f70*/  STS [R244+0x6400], R50 ;  /* 0x00640032f4007388 */ /* 0x0003e20000000800 */
[----:B------:R-:W-:Y:S01]  /*5f80*/  @P0 IMAD.WIDE.U32 R4, R4, R16, RZ ;  /* 0x0000001004040225 */ /* 0x000fe200078e00ff */
[----:B------:R-:W-:-:S02]  /*5f90*/  @P0 IADD3 R12, R7, R8, RZ ;  /* 0x00000008070c0210 */ /* 0x000fc40007ffe0ff */
[----:B------:R1:W-:Y:S01]  /*5fa0*/  STS [R243+0x7000], R40 ;  /* 0x00700028f3007388 */ /* 0x0003e20000000800 */
[----:B------:R-:W-:Y:S01]  /*5fb0*/  @P0 IMAD.MOV.U32 R19, RZ, RZ, R4 ;  /* 0x000000ffff130224 */ /* 0x000fe200078e0004 */
[----:B--2---:R-:W-:Y:S01]  /*5fc0*/  @P0 IADD3 R32, R5, R0, RZ ;  /* 0x0000000005200210 */ /* 0x004fe20007ffe0ff */
[----:B------:R-:W-:Y:S01]  /*5fd0*/  @P0 IMAD.MOV.U32 R11, RZ, RZ, R6 ;  /* 0x000000ffff0b0224 */ /* 0x000fe200078e0006 */
[----:B------:R1:W-:Y:S01]  /*5fe0*/  STS [R243+0x7400], R42 ;  /* 0x0074002af3007388 */ /* 0x0003e20000000800 */
[----:B------:R-:W-:Y:S01]  /*5ff0*/  LEA R4, R251, UR5, 0x1 ;  /* 0x00000005fb047c11 */ /* 0x000fe2000f8e08ff */
[----:B------:R-:W2:Y:S02]  /*6000*/  S2R R13, SR_TID.X ;  /* 0x00000000000d7919 */ /* 0x000ea40000002100 */
[----:B------:R1:W-:Y:S04]  /*6010*/  STS [R244+0x7000], R44 ;  /* 0x0070002cf4007388 */ /* 0x0003e80000000800 */
[----:B------:R1:W-:Y:S01]  /*6020*/  STS [R244+0x7400], R46 ;  /* 0x0074002ef4007388 */ /* 0x0003e20000000800 */
[----:B------:R-:W-:Y:S05]  /*6030*/  @P0 BRA `(.L_x_58) ;  /* 0x0000000000300947 */ /* 0x000fea0003800000 */
[----:B------:R-:W3:Y:S01]  /*6040*/  LDC.64 R2, c[0x0][0x450] ;  /* 0x00011400ff027b82 */ /* 0x000ee20000000a00 */
[----:B------:R-:W-:-:S07]  /*6050*/  SHF.R.S32.HI R0, RZ, 0x1f, R238 ;  /* 0x0000001fff007819 */ /* 0x000fce00000114ee */
[----:B------:R-:W4:Y:S01]  /*6060*/  LDC.64 R8, c[0x0][0x438] ;  /* 0x00010e00ff087b82 */ /* 0x000f220000000a00 */
[-C--:B---3--:R-:W-:Y:S02]  /*6070*/  IMAD R0, R0, R2.reuse, RZ ;  /* 0x0000000200007224 */ /* 0x088fe400078e02ff */
[----:B------:R-:W-:-:S04]  /*6080*/  IMAD.WIDE.U32 R6, R238, R2, RZ ;  /* 0x00000002ee067225 */ /* 0x000fc800078e00ff */
[----:B------:R-:W-:Y:S02]  /*6090*/  IMAD R0, R238, R3, R0 ;  /* 0x00000003ee007224 */ /* 0x000fe400078e0200 */
[----:B----4-:R-:W-:-:S03]  /*60a0*/  IMAD R5, R10, R8, RZ ;  /* 0x000000080a057224 */ /* 0x010fc600078e02ff */
[----:B------:R-:W-:Y:S01]  /*60b0*/  IADD3 R7, R7, R0, RZ ;  /* 0x0000000007077210 */ /* 0x000fe20007ffe0ff */
[C---:B------:R-:W-:Y:S02]  /*60c0*/  IMAD R9, R204.reuse, R9, R5 ;  /* 0x00000009cc097224 */ /* 0x040fe400078e0205 */
[----:B------:R-:W-:-:S05]  /*60d0*/  IMAD.WIDE.U32 R6, R204, R8, R6 ;  /* 0x00000008cc067225 */ /* 0x000fca00078e0006 */
[----:B------:R-:W-:Y:S02]  /*60e0*/  IADD3 R12, R7, R9, RZ ;  /* 0x00000009070c7210 */ /* 0x000fe40007ffe0ff */
[----:B------:R-:W-:Y:S02]  /*60f0*/  MOV R11, R6 ;  /* 0x00000006000b7202 */ /* 0x000fe40000000f00 */
.L_x_58:
        /* <DEDUP_REMOVED lines=12> */
[----:B------:R-:W-:-:S07]  /*61c0*/  MOV R19, R6 ;  /* 0x0000000600137202 */ /* 0x000fce0000000f00 */
.L_x_59:
[----:B------:R-:W-:Y:S01]  /*61d0*/  BAR.SYNC.DEFER_BLOCKING 0x0 ;  /* 0x0000000000007b1d */ /* 0x000fe20000010000 */
[----:B------:R-:W-:Y:S01]  /*61e0*/  IMAD.SHL.U32 R5, R239, 0x40, RZ ;  /* 0x00000040ef057824 */ /* 0x000fe200078e00ff */
[--C-:B------:R-:W-:Y:S01]  /*61f0*/  SHF.R.S32.HI R7, RZ, 0x1f, R206.reuse ;  /* 0x0000001fff077819 */ /* 0x100fe200000114ce */
[----:B------:R-:W-:Y:S01]  /*6200*/  IMAD.MOV.U32 R6, RZ, RZ, R206 ;  /* 0x000000ffff067224 */ /* 0x000fe200078e00ce */
[----:B--2---:R-:W-:Y:S02]  /*6210*/  SHF.R.S32.HI R10, RZ, 0x1f, R13 ;  /* 0x0000001fff0a7819 */ /* 0x004fe4000001140d */
[----:B------:R-:W-:Y:S01]  /*6220*/  SHF.R.S32.HI R18, RZ, 0x1f, R5 ;  /* 0x0000001fff127819 */ /* 0x000fe20000011405 */
[-C--:B------:R-:W-:Y:S01]  /*6230*/  IMAD.WIDE.U32 R8, R5, R2.reuse, R6 ;  /* 0x0000000205087225 */ /* 0x080fe200078e0006 */
[----:B------:R-:W2:Y:S01]  /*6240*/  S2R R35, SR_CTAID.Z ;  /* 0x0000000000237919 */ /* 0x000ea20000002700 */
[----:B------:R-:W-:Y:S01]  /*6250*/  LEA.HI R13, R10, R13, RZ, 0x3 ;  /* 0x0000000d0a0d7211 */ /* 0x000fe200078f18ff */
[----:B------:R-:W-:Y:S01]  /*6260*/  ULDC.64 UR6, c[0x0][0x468] ;  /* 0x00011a0000067ab9 */ /* 0x000fe20000000a00 */
[----:B------:R-:W-:Y:S01]  /*6270*/  IMAD R0, R18, R2, RZ ;  /* 0x0000000212007224 */ /* 0x000fe200078e02ff */
[----:B------:R-:W-:Y:S01]  /*6280*/  IADD3 R8, P0, R11, R8, RZ ;  /* 0x000000080b087210 */ /* 0x000fe20007f1e0ff */
[----:B------:R-:W-:Y:S02]  /*6290*/  BSSY B0, `(.L_x_60) ;  /* 0x0000024000007945 */ /* 0x000fe40003800000 */
[----:B------:R-:W-:Y:S01]  /*62a0*/  IMAD R10, R5, R3, R0 ;  /* 0x00000003050a7224 */ /* 0x000fe200078e0200 */
[----:B------:R-:W-:-:S04]  /*62b0*/  SHF.R.S32.HI R0, RZ, 0x3, R13 ;  /* 0x00000003ff007819 */ /* 0x000fc8000001140d */
[----:B------:R-:W-:Y:S01]  /*62c0*/  IADD3.X R9, R12, R9, R10, P0, !PT ;  /* 0x000000090c097210 */ /* 0x000fe200007fe40a */
[----:B------:R-:W-:Y:S01]  /*62d0*/  IMAD R10, R239, -0x40, R196 ;  /* 0xffffffc0ef0a7824 */ /* 0x000fe200078e02c4 */
[----:B------:R-:W-:Y:S01]  /*62e0*/  SHF.R.S32.HI R33, RZ, 0x1f, R0 ;  /* 0x0000001fff217819 */ /* 0x000fe20000011400 */
[C---:B------:R-:W-:Y:S01]  /*62f0*/  VIADD R12, R0.reuse, 0x20 ;  /* 0x00000020000c7836 */ /* 0x040fe20000000000 */
[----:B-1----:R1:W3:Y:S02]  /*6300*/  LDS.128 R28, [R4+0xd000] ;  /* 0x00d00000041c7984 */ /* 0x0022e40000000c00 */
[-C--:B------:R-:W-:Y:S02]  /*6310*/  ISETP.GE.AND P3, PT, R0, R10.reuse, PT ;  /* 0x0000000a0000720c */ /* 0x080fe40003f66270 */
[----:B------:R1:W4:Y:S01]  /*6320*/  LDS.128 R40, [R4+0x10000] ;  /* 0x0100000004287984 */ /* 0x0003220000000c00 */
[----:B------:R-:W-:-:S03]  /*6330*/  ISETP.GE.AND P2, PT, R12, R10, PT ;  /* 0x0000000a0c00720c */ /* 0x000fc60003f46270 */
[----:B------:R1:W1:Y:S04]  /*6340*/  LDS.128 R48, [R4+0x11000] ;  /* 0x0110000004307984 */ /* 0x0002680000000c00 */
[----:B------:R1:W1:Y:S04]  /*6350*/  LDS.128 R36, [R4+0x12000] ;  /* 0x0120000004247984 */ /* 0x0002680000000c00 */
[----:B------:R1:W1:Y:S01]  /*6360*/  LDS.128 R44, [R4+0x13000] ;  /* 0x01300000042c7984 */ /* 0x0002620000000c00 */
[----:B--2---:R-:W-:Y:S01]  /*6370*/  SHF.R.S32.HI R34, RZ, 0x1f, R35 ;  /* 0x0000001fff227819 */ /* 0x004fe20000011423 */
[----:B------:R-:W-:-:S04]  /*6380*/  IMAD.WIDE.U32 R8, R35, UR6, R8 ;  /* 0x0000000623087c25 */ /* 0x000fc8000f8e0008 */
[----:B------:R-:W-:-:S04]  /*6390*/  IMAD R11, R34, UR6, RZ ;  /* 0x00000006220b7c24 */ /* 0x000fc8000f8e02ff */
[----:B------:R-:W-:-:S04]  /*63a0*/  IMAD R10, R35, UR7, R11 ;  /* 0x00000007230a7c24 */ /* 0x000fc8000f8e020b */
[----:B------:R-:W-:Y:S01]  /*63b0*/  IMAD.IADD R14, R9, 0x1, R10 ;  /* 0x00000001090e7824 */ /* 0x000fe200078e020a */
[----:B------:R-:W-:Y:S06]  /*63c0*/  @P3 BRA `(.L_x_61) ;  /* 0x0000000000403947 */ /* 0x000fec0003800000 */
[----:B------:R-:W-:Y:S01]  /*63d0*/  ULDC UR4, c[0x0][0x2d0] ;  /* 0x0000b40000047ab9 */ /* 0x000fe20000000800 */
[----:B------:R-:W2:Y:S01]  /*63e0*/  LDS.128 R24, [R4+0xe000] ;  /* 0x00e0000004187984 */ /* 0x000ea20000000c00 */
[----:B------:R-:W-:Y:S01]  /*63f0*/  ISETP.GE.AND P4, PT, R206, UR4, PT ;  /* 0x00000004ce007c0c */ /* 0x000fe2000bf86270 */
[----:B------:R-:W-:Y:S01]  /*6400*/  IMAD.MOV.U32 R10, RZ, RZ, R8 ;  /* 0x000000ffff0a7224 */ /* 0x000fe200078e0008 */
[----:B------:R-:W-:Y:S01]  /*6410*/  MOV R11, R14 ;  /* 0x0000000e000b7202 */ /* 0x000fe20000000f00 */
[-C--:B------:R-:W-:Y:S01]  /*6420*/  IMAD R15, R33, R2.reuse, RZ ;  /* 0x00000002210f7224 */ /* 0x080fe200078e02ff */
[----:B------:R-:W-:Y:S01]  /*6430*/  ISETP.GE.AND P1, PT, R218, UR4, PT ;  /* 0x00000004da007c0c */ /* 0x000fe2000bf26270 */
[----:B------:R-:W-:Y:S01]  /*6440*/  ULDC.64 UR6, c[0x0][0x3f0] ;  /* 0x0000fc0000067ab9 */ /* 0x000fe20000000a00 */
[----:B------:R-:W-:-:S04]  /*6450*/  IMAD.WIDE.U32 R12, R0, R2, R10 ;  /* 0x00000002000c7225 */ /* 0x000fc800078e000a */
[----:B------:R-:W-:-:S03]  /*6460*/  IMAD R10, R0, R3, R15 ;  /* 0x00000003000a7224 */ /* 0x000fc600078e020f */
[----:B------:R-:W3:Y:S01]  /*6470*/  @!P4 LDS.128 R20, [R4+0xc000] ;  /* 0x00c000000414c984 */ /* 0x000ee20000000c00 */
[----:B------:R-:W-:Y:S01]  /*6480*/  IMAD.IADD R11, R13, 0x1, R10 ;  /* 0x000000010d0b7824 */ /* 0x000fe200078e020a */
[----:B------:R-:W-:-:S04]  /*6490*/  LEA R10, P0, R12, UR6, 0x1 ;  /* 0x000000060c0a7c11 */ /* 0x000fc8000f8008ff */
[----:B------:R-:W-:-:S05]  /*64a0*/  LEA.HI.X R11, R12, UR7, R11, 0x1, P0 ;  /* 0x000000070c0b7c11 */ /* 0x000fca00080f0c0b */
[----:B--2---:R2:W-:Y:S04]  /*64b0*/  @!P1 STG.E.128 desc[UR16][R10.64+0x80], R24 ;  /* 0x000080180a009986 */ /* 0x0045e8000c101d10 */
[----:B---3--:R2:W-:Y:S02]  /*64c0*/  @!P4 STG.E.128 desc[UR16][R10.64], R20 ;  /* 0x000000140a00c986 */ /* 0x0085e4000c101d10 */
.L_x_61:
[----:B------:R-:W-:Y:S05]  /*64d0*/  BSYNC B0 ;  /* 0x0000000000007941 */ /* 0x000fea0003800000 */
.L_x_60:
[----:B--2---:R2:W1:Y:S01]  /*64e0*/  LDS.128 R20, [R4+0xf000] ;  /* 0x00f0000004147984 */ /* 0x0044620000000c00 */
[----:B------:R-:W-:Y:S04]  /*64f0*/  BSSY B0, `(.L_x_62) ;  /* 0x0000011000007945 */ /* 0x000fe80003800000 */
[----:B------:R-:W-:Y:S05]  /*6500*/  @P2 BRA `(.L_x_63) ;  /* 0x00000000003c2947 */ /* 0x000fea0003800000 */
[----:B-12---:R-:W-:Y:S01]  /*6510*/  IADD3 R4, P0, R0, 0x20, RZ ;  /* 0x0000002000047810 */ /* 0x006fe20007f1e0ff */
[----:B------:R-:W-:Y:S01]  /*6520*/  ULDC UR4, c[0x0][0x2d0] ;  /* 0x0000b40000047ab9 */ /* 0x000fe20000000800 */
[----:B------:R-:W-:Y:S01]  /*6530*/  ULDC.64 UR6, c[0x0][0x3f0] ;  /* 0x0000fc0000067ab9 */ /* 0x000fe20000000a00 */
[----:B------:R-:W-:Y:S02]  /*6540*/  ISETP.GE.AND P1, PT, R206, UR4, PT ;  /* 0x00000004ce007c0c */ /* 0x000fe4000bf26270 */
[----:B------:R-:W-:Y:S01]  /*6550*/  IMAD.X R9, RZ, RZ, R33, P0 ;  /* 0x000000ffff097224 */ /* 0x000fe200000e0621 */
[----:B------:R-:W-:-:S03]  /*6560*/  ISETP.GE.AND P0, PT, R218, UR4, PT ;  /* 0x00000004da007c0c */ /* 0x000fc6000bf06270 */
[----:B------:R-:W-:Y:S01]  /*6570*/  IMAD R10, R9, R2, RZ ;  /* 0x00000002090a7224 */ /* 0x000fe200078e02ff */
[----:B------:R-:W-:-:S03]  /*6580*/  MOV R9, R14 ;  /* 0x0000000e00097202 */ /* 0x000fc60000000f00 */
[C---:B------:R-:W-:Y:S02]  /*6590*/  IMAD R3, R4.reuse, R3, R10 ;  /* 0x0000000304037224 */ /* 0x040fe400078e020a */
[----:B------:R-:W-:-:S04]  /*65a0*/  IMAD.WIDE.U32 R8, R4, R2, R8 ;  /* 0x0000000204087225 */ /* 0x000fc800078e0008 */
[----:B------:R-:W-:Y:S01]  /*65b0*/  IMAD.IADD R3, R9, 0x1, R3 ;  /* 0x0000000109037824 */ /* 0x000fe200078e0203 */
[----:B------:R-:W-:-:S04]  /*65c0*/  LEA R2, P4, R8, UR6, 0x1 ;  /* 0x0000000608027c11 */ /* 0x000fc8000f8808ff */
[----:B------:R-:W-:-:S05]  /*65d0*/  LEA.HI.X R3, R8, UR7, R3, 0x1, P4 ;  /* 0x0000000708037c11 */ /* 0x000fca000a0f0c03 */
[----:B---3--:R1:W-:Y:S04]  /*65e0*/  @!P1 STG.E.128 desc[UR16][R2.64], R28 ;  /* 0x0000001c02009986 */ /* 0x0083e8000c101d10 */
[----:B------:R1:W-:Y:S02]  /*65f0*/  @!P0 STG.E.128 desc[UR16][R2.64+0x80], R20 ;  /* 0x0000801402008986 */ /* 0x0003e4000c101d10 */
.L_x_63:
[----:B------:R-:W-:Y:S05]  /*6600*/  BSYNC B0 ;  /* 0x0000000000007941 */ /* 0x000fea0003800000 */
.L_x_62:
[-C--:B-1----:R-:W-:Y:S01]  /*6610*/  IMAD.WIDE.U32 R2, R5, R16.reuse, R6 ;  /* 0x0000001005027225 */ /* 0x082fe200078e0006 */
[----:B------:R-:W-:Y:S01]  /*6620*/  ULDC.64 UR6, c[0x0][0x470] ;  /* 0x00011c0000067ab9 */ /* 0x000fe20000000a00 */
[----:B------:R-:W-:Y:S02]  /*6630*/  BSSY B0, `(.L_x_64) ;  /* 0x0000018000007945 */ /* 0x000fe40003800000 */
[----:B--2---:R-:W-:Y:S01]  /*6640*/  IMAD R4, R18, R16, RZ ;  /* 0x0000001012047224 */ /* 0x004fe200078e02ff */
        /* <DEDUP_REMOVED lines=9> */
[----:B------:R-:W-:Y:S01]  /*66e0*/  IMAD.MOV.U32 R4, RZ, RZ, R2 ;  /* 0x000000ffff047224 */ /* 0x000fe200078e0002 */
[----:B------:R-:W-:Y:S01]  /*66f0*/  ULDC UR4, c[0x0][0x2d0] ;  /* 0x0000b40000047ab9 */ /* 0x000fe20000000800 */
[-C--:B------:R-:W-:Y:S01]  /*6700*/  IMAD R9, R33, R16.reuse, RZ ;  /* 0x0000001021097224 */ /* 0x080fe200078e02ff */
[----:B------:R-:W-:Y:S01]  /*6710*/  ISETP.GE.AND P1, PT, R206, UR4, PT ;  /* 0x00000004ce007c0c */ /* 0x000fe2000bf26270 */
[----:B------:R-:W-:Y:S01]  /*6720*/  IMAD.WIDE.U32 R6, R0, R16, R4 ;  /* 0x0000001000067225 */ /* 0x000fe200078e0004 */
[----:B------:R-:W-:Y:S01]  /*6730*/  ISETP.GE.AND P0, PT, R218, UR4, PT ;  /* 0x00000004da007c0c */ /* 0x000fe2000bf06270 */
[----:B------:R-:W-:Y:S02]  /*6740*/  ULDC.64 UR6, c[0x0][0x3f8] ;  /* 0x0000fe0000067ab9 */ /* 0x000fe40000000a00 */
[----:B------:R-:W-:-:S04]  /*6750*/  IMAD R4, R0, R17, R9 ;  /* 0x0000001100047224 */ /* 0x000fc800078e0209 */
[----:B------:R-:W-:Y:S01]  /*6760*/  IMAD.IADD R5, R7, 0x1, R4 ;  /* 0x0000000107057824 */ /* 0x000fe200078e0204 */
[----:B------:R-:W-:-:S04]  /*6770*/  LEA R4, P3, R6, UR6, 0x1 ;  /* 0x0000000606047c11 */ /* 0x000fc8000f8608ff */
[----:B------:R-:W-:-:S05]  /*6780*/  LEA.HI.X R5, R6, UR7, R5, 0x1, P3 ;  /* 0x0000000706057c11 */ /* 0x000fca00098f0c05 */
[----:B----4-:R1:W-:Y:S04]  /*6790*/  @!P1 STG.E.128 desc[UR16][R4.64], R40 ;  /* 0x0000002804009986 */ /* 0x0103e8000c101d10 */
[----:B------:R1:W-:Y:S02]  /*67a0*/  @!P0 STG.E.128 desc[UR16][R4.64+0x80], R36 ;  /* 0x0000802404008986 */ /* 0x0003e4000c101d10 */
.L_x_65:
[----:B------:R-:W-:Y:S05]  /*67b0*/  BSYNC B0 ;  /* 0x0000000000007941 */ /* 0x000fea0003800000 */
.L_x_64:
[----:B------:R-:W-:Y:S05]  /*67c0*/  @P2 BRA `(.L_x_66) ;  /* 0x0000000800842947 */ /* 0x000fea0003800000 */
[----:B------:R-:W-:Y:S01]  /*67d0*/  IADD3 R0, P0, R0, 0x20, RZ ;  /* 0x0000002000007810 */ /* 0x000fe20007f1e0ff */
[----:B------:R-:W-:Y:S01]  /*67e0*/  ULDC UR4, c[0x0][0x2d0] ;  /* 0x0000b40000047ab9 */ /* 0x000fe20000000800 */
[----:B------:R-:W-:-:S03]  /*67f0*/  ULDC.64 UR6, c[0x0][0x3f8] ;  /* 0x0000fe0000067ab9 */ /* 0x000fc60000000a00 */
[----:B------:R-:W-:Y:S01]  /*6800*/  IMAD.X R3, RZ, RZ, R33, P0 ;  /* 0x000000ffff037224 */ /* 0x000fe200000e0621 */
[----:B------:R-:W-:-:S03]  /*6810*/  ISETP.GE.AND P0, PT, R206, UR4, PT ;  /* 0x00000004ce007c0c */ /* 0x000fc6000bf06270 */
[----:B------:R-:W-:Y:S01]  /*6820*/  IMAD R6, R3, R16, RZ ;  /* 0x0000001003067224 */ /* 0x000fe200078e02ff */
[----:B------:R-:W-:-:S03]  /*6830*/  MOV R3, R8 ;  /* 0x0000000800037202 */ /* 0x000fc60000000f00 */
[----:B-1----:R-:W-:-:S04]  /*6840*/  IMAD.WIDE.U32 R4, R0, R16, R2 ;  /* 0x0000001000047225 */ /* 0x002fc800078e0002 */
[----:B------:R-:W-:Y:S01]  /*6850*/  IMAD R0, R0, R17, R6 ;  /* 0x0000001100007224 */ /* 0x000fe200078e0206 */
[----:B------:R-:W-:-:S03]  /*6860*/  LEA R2, P1, R4, UR6, 0x1 ;  /* 0x0000000604027c11 */ /* 0x000fc6000f8208ff */
[----:B------:R-:W-:-:S05]  /*6870*/  IMAD.IADD R0, R5, 0x1, R0 ;  /* 0x0000000105007824 */ /* 0x000fca00078e0200 */
[----:B------:R-:W-:-:S05]  /*6880*/  LEA.HI.X R3, R4, UR7, R0, 0x1, P1 ;  /* 0x0000000704037c11 */ /* 0x000fca00088f0c00 */
[----:B------:R1:W-:Y:S01]  /*6890*/  @!P0 STG.E.128 desc[UR16][R2.64], R48 ;  /* 0x0000003002008986 */ /* 0x0003e2000c101d10 */
[----:B------:R-:W-:-:S13]  /*68a0*/  ISETP.GE.AND P0, PT, R218, UR4, PT ;  /* 0x00000004da007c0c */ /* 0x000fda000bf06270 */
[----:B------:R-:W-:Y:S05]  /*68b0*/  @P0 BRA `(.L_x_66) ;  /* 0x0000000800480947 */ /* 0x000fea0003800000 */
[----:B------:R2:W-:Y:S01]  /*68c0*/  STG.E.128 desc[UR16][R2.64+0x80], R44 ;  /* 0x0000802c02007986 */ /* 0x0005e2000c101d10 */
[----:B------:R-:W-:Y:S05]  /*68d0*/  BRA `(.L_x_66) ;  /* 0x0000000800407947 */ /* 0x000fea0003800000 */
.L_x_36:
[----:B------:R-:W-:Y:S01]  /*68e0*/  ISETP.NE.AND P0, PT, R246, -0x1, PT ;  /* 0xfffffffff600780c */ /* 0x000fe20003f05270 */
[----:B------:R-:W1:Y:S01]  /*68f0*/  S2R R18, SR_TID.X ;  /* 0x0000000000127919 */ /* 0x000e620000002100 */
[----:B------:R-:W-:Y:S01]  /*6900*/  IMAD.SHL.U32 R14, R239, 0x40, RZ ;  /* 0x00000040ef0e7824 */ /* 0x000fe200078e00ff */
[----:B------:R-:W2:Y:S04]  /*6910*/  S2R R19, SR_CTAID.Y ;  /* 0x0000000000137919 */ /* 0x000ea80000002600 */
[----:B------:R-:W-:-:S06]  /*6920*/  SHF.R.S32.HI R17, RZ, 0x1f, R14 ;  /* 0x0000001fff117819 */ /* 0x000fcc000001140e */
[----:B------:R-:W3:Y:S01]  /*6930*/  @P0 LDC.64 R8, c[0x0][0x450] ;  /* 0x00011400ff080b82 */ /* 0x000ee20000000a00 */
[CC--:B------:R-:W-:Y:S02]  /*6940*/  @P0 IADD3 R0, R238.reuse, R246.reuse, RZ ;  /* 0x000000f6ee000210 */ /* 0x0c0fe40007ffe0ff */
[----:B------:R-:W-:-:S05]  /*6950*/  @P0 IADD3 R2, R238, R246, RZ ;  /* 0x000000f6ee020210 */ /* 0x000fca0007ffe0ff */
[----:B------:R-:W4:Y:S01]  /*6960*/  @P0 LDC.64 R12, c[0x0][0x458] ;  /* 0x00011600ff0c0b82 */ /* 0x000f220000000a00 */
[----:B-1----:R-:W-:Y:S01]  /*6970*/  SHF.R.S32.HI R11, RZ, 0x1f, R18 ;  /* 0x0000001fff0b7819 */ /* 0x002fe20000011412 */
[C---:B---3--:R-:W-:Y:S01]  /*6980*/  @P0 IMAD R6, R0.reuse, R9, RZ ;  /* 0x0000000900060224 */ /* 0x048fe200078e02ff */
[----:B--2---:R-:W-:Y:S01]  /*6990*/  SHF.R.S32.HI R10, RZ, 0x1f, R19 ;  /* 0x0000001fff0a7819 */ /* 0x004fe20000011413 */
[----:B------:R-:W-:-:S05]  /*69a0*/  @P0 IMAD.WIDE.U32 R4, R0, R8, RZ ;  /* 0x0000000800040225 */ /* 0x000fca00078e00ff */
[----:B------:R-:W-:Y:S01]  /*69b0*/  @P0 IADD3 R7, R5, R6, RZ ;  /* 0x0000000605070210 */ /* 0x000fe20007ffe0ff */
[C---:B----4-:R-:W-:Y:S02]  /*69c0*/  @P0 IMAD R0, R2.reuse, R13, RZ ;  /* 0x0000000d02000224 */ /* 0x050fe400078e02ff */
        /* <DEDUP_REMOVED lines=17> */
.L_x_67:
        /* <DEDUP_REMOVED lines=13> */
.L_x_68:
[----:B------:R-:W1:Y:S01]  /*6bb0*/  S2R R20, SR_CTAID.Z ;  /* 0x0000000000147919 */ /* 0x000e620000002700 */
[----:B------:R-:W-:Y:S01]  /*6bc0*/  IMAD R0, R17, R8, RZ ;  /* 0x0000000811007224 */ /* 0x000fe200078e02ff */
[----:B------:R-:W-:Y:S01]  /*6bd0*/  LEA.HI R5, R11, R18, RZ, 0x3 ;  /* 0x000000120b057211 */ /* 0x000fe200078f18ff */
[C---:B------:R-:W-:Y:S01]  /*6be0*/  IMAD.WIDE.U32 R2, R14.reuse, R8, R206 ;  /* 0x000000080e027225 */ /* 0x040fe200078e00ce */
[----:B------:R-:W-:Y:S01]  /*6bf0*/  ULDC.64 UR6, c[0x0][0x468] ;  /* 0x00011a0000067ab9 */ /* 0x000fe20000000a00 */
[----:B------:R-:W-:Y:S02]  /*6c00*/  BSSY B0, `(.L_x_69) ;  /* 0x000001e000007945 */ /* 0x000fe40003800000 */
[----:B------:R-:W-:Y:S01]  /*6c10*/  IMAD R4, R14, R9, R0 ;  /* 0x000000090e047224 */ /* 0x000fe200078e0200 */
[----:B------:R-:W-:Y:S02]  /*6c20*/  IADD3 R2, P0, R6, R2, RZ ;  /* 0x0000000206027210 */ /* 0x000fe40007f1e0ff */
[----:B------:R-:W-:-:S02]  /*6c30*/  SHF.R.S32.HI R0, RZ, 0x3, R5 ;  /* 0x00000003ff007819 */ /* 0x000fc40000011405 */
[----:B------:R-:W-:Y:S01]  /*6c40*/  IADD3.X R3, R7, R3, R4, P0, !PT ;  /* 0x0000000307037210 */ /* 0x000fe200007fe404 */
[----:B------:R-:W-:Y:S01]  /*6c50*/  IMAD R4, R239, -0x40, R196 ;  /* 0xffffffc0ef047824 */ /* 0x000fe200078e02c4 */
[----:B------:R-:W-:Y:S01]  /*6c60*/  SHF.R.S32.HI R18, RZ, 0x1f, R0 ;  /* 0x0000001fff127819 */ /* 0x000fe20000011400 */
[----:B------:R-:W-:-:S03]  /*6c70*/  VIADD R5, R0, 0x20 ;  /* 0x0000002000057836 */ /* 0x000fc60000000000 */
        /* <DEDUP_REMOVED lines=20> */
[----:B------:R1:W-:Y:S04]  /*6dc0*/  @!P1 STG.E.128 desc[UR16][R4.64], RZ ;  /* 0x000000ff04009986 */ /* 0x0003e8000c101d10 */
[----:B------:R1:W-:Y:S02]  /*6dd0*/  @!P0 STG.E.128 desc[UR16][R4.64+0x80], RZ ;  /* 0x000080ff04008986 */ /* 0x0003e4000c101d10 */
.L_x_70:
[----:B------:R-:W-:Y:S05]  /*6de0*/  BSYNC B0 ;  /* 0x0000000000007941 */ /* 0x000fea0003800000 */
.L_x_69:
[----:B------:R-:W-:Y:S04]  /*6df0*/  BSSY B0, `(.L_x_71) ;  /* 0x0000012000007945 */ /* 0x000fe80003800000 */
[----:B------:R-:W-:Y:S05]  /*6e00*/  @P2 BRA `(.L_x_72) ;  /* 0x0000000000402947 */ /* 0x000fea0003800000 */
[----:B------:R-:W-:Y:S01]  /*6e10*/  IADD3 R3, P0, R0, 0x20, RZ ;  /* 0x0000002000037810 */ /* 0x000fe20007f1e0ff */
[----:B------:R-:W-:Y:S01]  /*6e20*/  ULDC UR4, c[0x0][0x2d0] ;  /* 0x0000b40000047ab9 */ /* 0x000fe20000000800 */
[----:B-1----:R-:W-:Y:S01]  /*6e30*/  MOV R5, R10 ;  /* 0x0000000a00057202 */ /* 0x002fe20000000f00 */
[----:B------:R-:W-:Y:S01]  /*6e40*/  ULDC.64 UR6, c[0x0][0x3f0] ;  /* 0x0000fc0000067ab9 */ /* 0x000fe20000000a00 */
[----:B------:R-:W-:Y:S01]  /*6e50*/  ISETP.GE.AND P1, PT, R206, UR4, PT ;  /* 0x00000004ce007c0c */ /* 0x000fe2000bf26270 */
[----:B------:R-:W-:Y:S01]  /*6e60*/  IMAD.X R4, RZ, RZ, R18, P0 ;  /* 0x000000ffff047224 */ /* 0x000fe200000e0612 */
[----:B------:R-:W-:-:S03]  /*6e70*/  ISETP.GE.AND P0, PT, R218, UR4, PT ;  /* 0x00000004da007c0c */ /* 0x000fc6000bf06270 */
[----:B------:R-:W-:Y:S02]  /*6e80*/  IMAD R6, R4, R8, RZ ;  /* 0x0000000804067224 */ /* 0x000fe400078e02ff */
[----:B------:R-:W-:-:S04]  /*6e90*/  IMAD.MOV.U32 R4, RZ, RZ, R2 ;  /* 0x000000ffff047224 */ /* 0x000fc800078e0002 */
[----:B------:R-:W-:-:S04]  /*6ea0*/  IMAD.WIDE.U32 R4, R3, R8, R4 ;  /* 0x0000000803047225 */ /* 0x000fc800078e0004 */
[----:B------:R-:W-:Y:S01]  /*6eb0*/  IMAD R3, R3, R9, R6 ;  /* 0x0000000903037224 */ /* 0x000fe200078e0206 */
[----:B------:R-:W-:-:S03]  /*6ec0*/  LEA R2, P4, R4, UR6, 0x1 ;  /* 0x0000000604027c11 */ /* 0x000fc6000f8808ff */
[----:B------:R-:W-:-:S05]  /*6ed0*/  IMAD.IADD R3, R3, 0x1, R5 ;  /* 0x0000000103037824 */ /* 0x000fca00078e0205 */
[----:B------:R-:W-:-:S05]  /*6ee0*/  LEA.HI.X R3, R4, UR7, R3, 0x1, P4 ;  /* 0x0000000704037c11 */ /* 0x000fca000a0f0c03 */
[----:B------:R2:W-:Y:S04]  /*6ef0*/  @!P1 STG.E.128 desc[UR16][R2.64], RZ ;  /* 0x000000ff02009986 */ /* 0x0005e8000c101d10 */
[----:B------:R2:W-:Y:S02]  /*6f00*/  @!P0 STG.E.128 desc[UR16][R2.64+0x80], RZ ;  /* 0x000080ff02008986 */ /* 0x0005e4000c101d10 */
.L_x_72:
[----:B------:R-:W-:Y:S05]  /*6f10*/  BSYNC B0 ;  /* 0x0000000000007941 */ /* 0x000fea0003800000 */
.L_x_71:
[CC--:B--2---:R-:W-:Y:S01]  /*6f20*/  IMAD.WIDE.U32 R2, R14.reuse, R12.reuse, R206 ;  /* 0x0000000c0e027225 */ /* 0x0c4fe200078e00ce */
[----:B------:R-:W-:Y:S01]  /*6f30*/  ULDC.64 UR6, c[0x0][0x470] ;  /* 0x00011c0000067ab9 */ /* 0x000fe20000000a00 */
[----:B------:R-:W-:Y:S02]  /*6f40*/  BSSY B0, `(.L_x_73) ;  /* 0x0000018000007945 */ /* 0x000fe40003800000 */
[----:B-1----:R-:W-:Y:S01]  /*6f50*/  IMAD R4, R17, R12, RZ ;  /* 0x0000000c11047224 */ /* 0x002fe200078e02ff */
        /* <DEDUP_REMOVED lines=22> */
.L_x_74:
[----:B------:R-:W-:Y:S05]  /*70c0*/  BSYNC B0 ;  /* 0x0000000000007941 */ /* 0x000fea0003800000 */
.L_x_73:
[----:B------:R-:W-:Y:S05]  /*70d0*/  @P2 BRA `(.L_x_66) ;  /* 0x0000000000402947 */ /* 0x000fea0003800000 */
[----:B------:R-:W-:Y:S01]  /*70e0*/  IADD3 R0, P0, R0, 0x20, RZ ;  /* 0x0000002000007810 */ /* 0x000fe20007f1e0ff */
[----:B-1----:R-:W-:Y:S01]  /*70f0*/  IMAD.MOV.U32 R4, RZ, RZ, R2 ;  /* 0x000000ffff047224 */ /* 0x002fe200078e0002 */
[----:B------:R-:W-:Y:S01]  /*7100*/  MOV R5, R8 ;  /* 0x0000000800057202 */ /* 0x000fe20000000f00 */
[----:B------:R-:W-:Y:S01]  /*7110*/  ULDC UR4, c[0x0][0x2d0] ;  /* 0x0000b40000047ab9 */ /* 0x000fe20000000800 */
[----:B------:R-:W-:Y:S01]  /*7120*/  ULDC.64 UR6, c[0x0][0x3f8] ;  /* 0x0000fe0000067ab9 */ /* 0x000fe20000000a00 */
[----:B------:R-:W-:Y:S01]  /*7130*/  IMAD.X R3, RZ, RZ, R18, P0 ;  /* 0x000000ffff037224 */ /* 0x000fe200000e0612 */
[----:B------:R-:W-:Y:S01]  /*7140*/  ISETP.GE.AND P1, PT, R206, UR4, PT ;  /* 0x00000004ce007c0c */ /* 0x000fe2000bf26270 */
[----:B------:R-:W-:Y:S01]  /*7150*/  IMAD.WIDE.U32 R4, R0, R12, R4 ;  /* 0x0000000c00047225 */ /* 0x000fe200078e0004 */
[----:B------:R-:W-:-:S03]  /*7160*/  ISETP.GE.AND P0, PT, R218, UR4, PT ;  /* 0x00000004da007c0c */ /* 0x000fc6000bf06270 */
[----:B------:R-:W-:Y:S01]  /*7170*/  IMAD R3, R3, R12, RZ ;  /* 0x0000000c03037224 */ /* 0x000fe200078e02ff */
[----:B------:R-:W-:-:S03]  /*7180*/  LEA R2, P2, R4, UR6, 0x1 ;  /* 0x0000000604027c11 */ /* 0x000fc6000f8408ff */
[----:B------:R-:W-:-:S04]  /*7190*/  IMAD R0, R0, R13, R3 ;  /* 0x0000000d00007224 */ /* 0x000fc800078e0203 */
[----:B------:R-:W-:-:S05]  /*71a0*/  IMAD.IADD R0, R0, 0x1, R5 ;  /* 0x0000000100007824 */ /* 0x000fca00078e0205 */
[----:B------:R-:W-:-:S05]  /*71b0*/  LEA.HI.X R3, R4, UR7, R0, 0x1, P2 ;  /* 0x0000000704037c11 */ /* 0x000fca00090f0c00 */
[----:B------:R2:W-:Y:S04]  /*71c0*/  @!P1 STG.E.128 desc[UR16][R2.64], RZ ;  /* 0x000000ff02009986 */ /* 0x0005e8000c101d10 */
[----:B------:R2:W-:Y:S02]  /*71d0*/  @!P0 STG.E.128 desc[UR16][R2.64+0x80], RZ ;  /* 0x000080ff02008986 */ /* 0x0005e4000c101d10 */
.L_x_66:
[----:B------:R-:W-:Y:S05]  /*71e0*/  BSYNC B1 ;  /* 0x0000000000017941 */ /* 0x000fea0003800000 */
.L_x_31:
[----:B------:R-:W3:Y:S02]  /*71f0*/  LDC R0, c[0x0][0xc] ;  /* 0x00000300ff007b82 */ /* 0x000ee40000000800 */
[----:B---3--:R-:W-:-:S04]  /*7200*/  IADD3 R239, R0, R239, RZ ;  /* 0x000000ef00ef7210 */ /* 0x008fc80007ffe0ff */
[----:B------:R-:W-:-:S13]  /*7210*/  ISETP.GE.AND P0, PT, R239, UR14, PT ;  /* 0x0000000eef007c0c */ /* 0x000fda000bf06270 */
[----:B------:R-:W-:Y:S05]  /*7220*/  @P0 BRA `(.L_x_75) ;  /* 0x0000000000040947 */ /* 0x000fea0003800000 */
[----:B------:R-:W-:Y:S05]  /*7230*/  BRA `(.L_x_76) ;  /* 0xffffff9400a47947 */ /* 0x000fea000383ffff */
.L_x_75:
[----:B------:R-:W-:Y:S05]  /*7240*/  EXIT ;  /* 0x000000000000794d */ /* 0x000fea0003800000 */
.L_x_77:
        /* <DEDUP_REMOVED lines=11> */
.L_x_2051:


//--------------------- .text._ZN5flash44flash_bwd_dq_dk_dv_loop_seqk_parallel_kernelI23Flash_bwd_kernel_traitsILi128ELi64ELi64ELi8ELi4ELi2ELi2ELb1ELb0EN7cutlass6half_tE19Flash_kernel_traitsILi128ELi64ELi64ELi8ES3_EELb0ELb0ELb1ELb0ELb0ELb0ELb0EEEvNS_16Flash_bwd_paramsE --------------------------
	.section	.text._ZN5flash44flash_bwd_dq_dk_dv_loop_seqk_parallel_kernelI23Flash_bwd_kernel_traitsILi128ELi64ELi64ELi8ELi4ELi2ELi2ELb1ELb0EN7cutlass6half_tE19Flash_kernel_traitsILi128ELi64ELi64ELi8ES3_EELb0ELb0ELb1ELb0ELb0ELb0ELb0EEEvNS_16Flash_bwd_paramsE,"ax",@progbits
	.align	128
        .global         _ZN5flash44flash_bwd_dq_dk_dv_loop_seqk_parallel_kernelI23Flash_bwd_kernel_traitsILi128ELi64ELi64ELi8ELi4ELi2ELi2ELb1ELb0EN7cutlass6half_tE19Flash_kernel_traitsILi128ELi64ELi64ELi8ES3_EELb0ELb0ELb1ELb0ELb0ELb0ELb0EEEvNS_16Flash_bwd_paramsE
        .type           _ZN5flash44flash_bwd_dq_dk_dv_loop_seqk_parallel_kernelI23Flash_bwd_kernel_traitsILi128ELi64ELi64ELi8ELi4ELi2ELi2ELb1ELb0EN7cutlass6half_tE19Flash_kernel_traitsILi128ELi64ELi64ELi8ES3_EELb0ELb0ELb1ELb0ELb0ELb0ELb0EEEvNS_16Flash_bwd_paramsE,@function
        .size           _ZN5flash44flash_bwd_dq_dk_dv_loop_seqk_parallel_kernelI23Flash_bwd_kernel_traitsILi128ELi64ELi64ELi8ELi4ELi2ELi2ELb1ELb0EN7cutlass6half_tE19Flash_kernel_traitsILi128ELi64ELi64ELi8ES3_EELb0ELb0ELb1ELb0ELb0ELb0ELb0EEEvNS_16Flash_bwd_paramsE,(.L_x_2052 - _ZN5flash44flash_bwd_dq_dk_dv_loop_seqk_parallel_kernelI23Flash_bwd_kernel_traitsILi128ELi64ELi64ELi8ELi4ELi2ELi2ELb1ELb0EN7cutlass6half_tE19Flash_kernel_traitsILi128ELi64ELi64ELi8ES3_EELb0ELb0ELb1ELb0ELb0ELb0ELb0EEEvNS_16Flash_bwd_paramsE)
        .other          _ZN5flash44flash_bwd_dq_dk_dv_loop_seqk_parallel_kernelI23Flash_bwd_kernel_traitsILi128ELi64ELi64ELi8ELi4ELi2ELi2ELb1ELb0EN7cutlass6half_tE19Flash_kernel_traitsILi128ELi64ELi64ELi8ES3_EELb0ELb0ELb1ELb0ELb0ELb0ELb0EEEvNS_16Flash_bwd_paramsE,@"STO_CUDA_ENTRY STV_DEFAULT"
_ZN5flash44flash_bwd_dq_dk_dv_loop_seqk_parallel_kernelI23Flash_bwd_kernel_traitsILi128ELi64ELi64ELi8ELi4ELi2ELi2ELb1ELb0EN7cutlass6half_tE19Flash_kernel_traitsILi128ELi64ELi64ELi8ES3_EELb0ELb0ELb1ELb0ELb0ELb0ELb0EEEvNS_16Flash_bwd_paramsE:
.text._ZN5flash44flash_bwd_dq_dk_dv_loop_seqk_parallel_kernelI23Flash_bwd_kernel_traitsILi128ELi64ELi64ELi8ELi4ELi2ELi2ELb1ELb0EN7cutlass6half_tE19Flash_kernel_traitsILi128ELi64ELi64ELi8ES3_EELb0ELb0ELb1ELb0ELb0ELb0ELb0EEEvNS_16Flash_bwd_paramsE:
        /* <DEDUP_REMOVED lines=20> */
[----:B-1----:R-:W-:-:S04]  /*0140*/  SHF.R.S32.HI R15, RZ, 0x1f, R14 ;  /* 0x0000001fff0f7819 */ /* 0x002fc8000001140e */
        /* <DEDUP_REMOVED lines=12> */
[--C-:B------:R-:W-:Y:S01]  /*0210*/  SHF.R.S32.HI R10, RZ, 0x2, R17.reuse ;  /* 0x00000002ff0a7819 */ /* 0x100fe20000011411 */
[----:B------:R-:W-:Y:S01]  /*0220*/  IMAD.IADD R194, R6, 0x1, -R0 ;  /* 0x0000000106c27824 */ /* 0x000fe200078e0a00 */
[----:B------:R-:W-:-:S02]  /*0230*/  SHF.R.S32.HI R5, RZ, 0x1f, R17 ;  /* 0x0000001fff057819 */ /* 0x000fc40000011411 */
[----:B------:R-:W-:Y:S02]  /*0240*/  LOP3.LUT R3, R8, 0xfffffffe, RZ, 0xc0, !PT ;  /* 0xfffffffe08037812 */ /* 0x000fe400078ec0ff */
[----:B------:R-:W-:Y:S02]  /*0250*/  LEA.HI R0, R5, R10, RZ, 0x3 ;  /* 0x0000000a05007211 */ /* 0x000fe400078f18ff */
[-C--:B------:R-:W-:Y:S01]  /*0260*/  LEA.HI R16, R15, R14.reuse, RZ, 0x3 ;  /* 0x0000000e0f107211 */ /* 0x080fe200078f18ff */
[----:B------:R-:W-:Y:S01]  /*0270*/  IMAD.IADD R11, R7, 0x1, -R3 ;  /* 0x00000001070b7824 */ /* 0x000fe200078e0a03 */
[----:B------:R-:W-:Y:S02]  /*0280*/  LOP3.LUT R2, R4, 0xffffffe0, RZ, 0xc0, !PT ;  /* 0xffffffe004027812 */ /* 0x000fe400078ec0ff */
[----:B------:R-:W-:Y:S02]  /*0290*/  LOP3.LUT R0, R0, 0xfffffff8, RZ, 0xc0, !PT ;  /* 0xfffffff800007812 */ /* 0x000fe400078ec0ff */
[----:B------:R-:W-:Y:S01]  /*02a0*/  SHF.R.S32.HI R249, RZ, 0x3, R16 ;  /* 0x00000003fff97819 */ /* 0x000fe20000011410 */
[----:B------:R-:W-:Y:S01]  /*02b0*/  IMAD.IADD R4, R14, 0x1, -R2 ;  /* 0x000000010e047824 */ /* 0x000fe200078e0a02 */
[----:B------:R-:W-:Y:S01]  /*02c0*/  LOP3.LUT R3, R16, 0xfffffff8, RZ, 0xc0, !PT ;  /* 0xfffffff810037812 */ /* 0x000fe200078ec0ff */
[----:B------:R-:W-:Y:S01]  /*02d0*/  IMAD.IADD R8, R10, 0x1, -R0 ;  /* 0x000000010a087824 */ /* 0x000fe200078e0a00 */
[----:B------:R-:W-:Y:S01]  /*02e0*/  LOP3.LUT R5, R9, 0xfffffff0, RZ, 0xc0, !PT ;  /* 0xfffffff009057812 */ /* 0x000fe200078ec0ff */
[----:B------:R-:W-:Y:S01]  /*02f0*/  IMAD.SHL.U32 R2, R249, 0x40, RZ ;  /* 0x00000040f9027824 */ /* 0x000fe200078e00ff */
[----:B------:R-:W-:Y:S01]  /*0300*/  SHF.R.S32.HI R6, RZ, 0x1f, R4 ;  /* 0x0000001fff067819 */ /* 0x000fe20000011404 */
[----:B------:R-:W-:Y:S01]  /*0310*/  IMAD.IADD R0, R14, 0x1, -R3 ;  /* 0x000000010e007824 */ /* 0x000fe200078e0a03 */
[----:B------:R-:W-:-:S02]  /*0320*/  LEA.HI R9, R15, R14, RZ, 0x7 ;  /* 0x0000000e0f097211 */ /* 0x000fc400078f38ff */
[----:B------:R-:W-:Y:S01]  /*0330*/  LOP3.LUT R3, R2, 0x1c0, RZ, 0xc0, !PT ;  /* 0x000001c002037812 */ /* 0x000fe200078ec0ff */
[----:B------:R-:W-:Y:S01]  /*0340*/  IMAD.SHL.U32 R212, R0, 0x8, RZ ;  /* 0x0000000800d47824 */ /* 0x000fe200078e00ff */
[----:B------:R-:W-:Y:S01]  /*0350*/  LEA.HI R252, R6, R4, RZ, 0x2 ;  /* 0x0000000406fc7211 */ /* 0x000fe200078f10ff */
[----:B------:R-:W-:Y:S01]  /*0360*/  IMAD.IADD R2, R14, 0x1, -R5 ;  /* 0x000000010e027824 */ /* 0x000fe200078e0a05 */
[----:B------:R-:W-:Y:S01]  /*0370*/  LOP3.LUT P4, RZ, R0, 0x2, RZ, 0xc0, !PT ;  /* 0x0000000200ff7812 */ /* 0x000fe2000788c0ff */
[----:B------:R-:W-:Y:S01]  /*0380*/  VIADD R227, R212, 0x40 ;  /* 0x00000040d4e37836 */ /* 0x000fe20000000000 */
[----:B------:R-:W-:Y:S02]  /*0390*/  LOP3.LUT R4, R3, 0x38, R212, 0xf8, !PT ;  /* 0x0000003803047812 */ /* 0x000fe400078ef8d4 */
[----:B------:R-:W-:Y:S02]  /*03a0*/  SHF.R.U32.HI R3, RZ, 0x3, R3 ;  /* 0x00000003ff037819 */ /* 0x000fe40000011603 */
[C---:B------:R-:W-:Y:S01]  /*03b0*/  LOP3.LUT P3, RZ, R0.reuse, 0x4, RZ, 0xc0, !PT ;  /* 0x0000000400ff7812 */ /* 0x040fe2000786c0ff */
[----:B------:R-:W-:Y:S01]  /*03c0*/  IMAD.SHL.U32 R0, R0, 0x40, RZ ;  /* 0x0000004000007824 */ /* 0x000fe200078e00ff */
[----:B------:R-:W-:-:S02]  /*03d0*/  SHF.R.S32.HI R5, RZ, 0x1f, R2 ;  /* 0x0000001fff057819 */ /* 0x000fc40000011402 */
[----:B------:R-:W-:Y:S01]  /*03e0*/  LOP3.LUT R10, R4, R3, RZ, 0x3c, !PT ;  /* 0x00000003040a7212 */ /* 0x000fe200078e3cff */
[----:B------:R-:W-:Y:S01]  /*03f0*/  IMAD.SHL.U32 R3, R194, 0x10, RZ ;  /* 0x00000010c2037824 */ /* 0x000fe200078e00ff */
[----:B------:R-:W-:Y:S02]  /*0400*/  LEA.HI R12, R5, R2, RZ, 0x3 ;  /* 0x00000002050c7211 */ /* 0x000fe400078f18ff */
[----:B------:R-:W-:Y:S02]  /*0410*/  LOP3.LUT R0, R0, 0x1c0, RZ, 0xc0, !PT ;  /* 0x000001c000007812 */ /* 0x000fe400078ec0ff */
[----:B------:R-:W-:Y:S02]  /*0420*/  LOP3.LUT R6, R12, 0xfffffff8, RZ, 0xc0, !PT ;  /* 0xfffffff80c067812 */ /* 0x000fe400078ec0ff */
[----:B------:R-:W-:Y:S02]  /*0430*/  SHF.R.S32.HI R9, RZ, 0x7, R9 ;  /* 0x00000007ff097819 */ /* 0x000fe40000011409 */
[----:B------:R-:W-:Y:S01]  /*0440*/  LOP3.LUT R5, R0, 0x8, R16, 0xf8, !PT ;  /* 0x0000000800057812 */ /* 0x000fe200078ef810 */
[----:B------:R-:W-:Y:S01]  /*0450*/  IMAD.IADD R6, R2, 0x1, -R6 ;  /* 0x0000000102067824 */ /* 0x000fe200078e0a06 */
[----:B------:R-:W-:Y:S01]  /*0460*/  LOP3.LUT R7, R0, 0x10, R3, 0xf8, !PT ;  /* 0x0000001000077812 */ /* 0x000fe200078ef803 */
[----:B------:R-:W-:Y:S01]  /*0470*/  IMAD.SHL.U32 R3, R11, 0x200, RZ ;  /* 0x000002000b037824 */ /* 0x000fe200078e00ff */
[----:B------:R-:W-:Y:S01]  /*0480*/  SHF.R.U32.HI R186, RZ, 0x3, R0 ;  /* 0x00000003ffba7819 */ /* 0x000fe20000011600 */
[----:B------:R-:W-:Y:S01]  /*0490*/  IMAD.SHL.U32 R6, R6, 0x40, RZ ;  /* 0x0000004006067824 */ /* 0x000fe200078e00ff */
[----:B------:R-:W-:Y:S01]  /*04a0*/  LOP3.LUT R4, R8, 0x1, RZ, 0xc0, !PT ;  /* 0x0000000108047812 */ /* 0x000fe200078ec0ff */
[----:B------:R-:W-:Y:S01]  /*04b0*/  IMAD R2, R9, 0x800, R3 ;  /* 0x0000080009027824 */ /* 0x000fe200078e0203 */
[----:B------:R-:W-:-:S02]  /*04c0*/  LOP3.LUT R0, R5, R186, RZ, 0x3c, !PT ;  /* 0x000000ba05007212 */ /* 0x000fc400078e3cff */
[----:B------:R-:W-:Y:S02]  /*04d0*/  LEA.HI R5, R15, R14, RZ, 0x6 ;  /* 0x0000000e0f057211 */ /* 0x000fe400078f30ff */
[----:B------:R-:W-:Y:S01]  /*04e0*/  ISETP.NE.U32.AND P0, PT, R4, 0x1, PT ;  /* 0x000000010400780c */ /* 0x000fe20003f05070 */
[----:B------:R-:W-:Y:S01]  /*04f0*/  IMAD.IADD R199, R2, 0x1, R0 ;  /* 0x0000000102c77824 */ /* 0x000fe200078e0200 */
[----:B------:R-:W-:Y:S02]  /*0500*/  LOP3.LUT R4, R7, 0x8, R16, 0xf8, !PT ;  /* 0x0000000807047812 */ /* 0x000fe400078ef810 */
[----:B------:R-:W-:Y:S02]  /*0510*/  LOP3.LUT R2, R17, 0x7ffffffc, RZ, 0xc0, !PT ;  /* 0x7ffffffc11027812 */ /* 0x000fe400078ec0ff */
[----:B------:R-:W-:Y:S02]  /*0520*/  SHF.R.S32.HI R0, RZ, 0x6, R5 ;  /* 0x00000006ff007819 */ /* 0x000fe40000011405 */
[----:B------:R-:W-:Y:S01]  /*0530*/  LOP3.LUT R186, R3, R4, R186, 0xf6, !PT ;  /* 0x0000000403ba7212 */ /* 0x000fe200078ef6ba */
[----:B------:R-:W-:Y:S01]  /*0540*/  IMAD.IADD R3, R14, 0x1, -R2 ;  /* 0x000000010e037824 */ /* 0x000fe200078e0a02 */
[----:B------:R-:W-:Y:S01]  /*0550*/  R2P PR, R8, 0x6 ;  /* 0x0000000608007804 */ /* 0x000fe20000000000 */
[----:B------:R-:W-:Y:S01]  /*0560*/  IMAD R2, R0, 0x200, R10 ;  /* 0x0000020000027824 */ /* 0x000fe200078e020a */
[----:B------:R-:W-:Y:S01]  /*0570*/  SEL R185, R185, 0xffffffc0, !P3 ;  /* 0xffffffc0b9b97807 */ /* 0x000fe20005800000 */
[----:B------:R-:W-:Y:S01]  /*0580*/  IMAD.SHL.U32 R14, R14, 0x2, RZ ;  /* 0x000000020e0e7824 */ /* 0x000fe200078e00ff */
[----:B------:R-:W-:Y:S01]  /*0590*/  SEL R223, R223, 0x10, !P0 ;  /* 0x00000010dfdf7807 */ /* 0x000fe20004000000 */
[----:B------:R-:W-:Y:S01]  /*05a0*/  IMAD.SHL.U32 R4, R0, 0x8, RZ ;  /* 0x0000000800047824 */ /* 0x000fe200078e00ff */
[----:B------:R1:W-:Y:S01]  /*05b0*/  STL [R1+0x10], R2 ;  /* 0x0000100201007387 */ /* 0x0003e20000100800 */
[----:B------:R-:W-:Y:S01]  /*05c0*/  IMAD.SHL.U32 R0, R8, 0x40, RZ ;  /* 0x0000004008007824 */ /* 0x000fe200078e00ff */
[----:B------:R-:W-:Y:S01]  /*05d0*/  SHF.R.S32.HI R252, RZ, 0x2, R252 ;  /* 0x00000002fffc7819 */ /* 0x000fe200000114fc */
[----:B------:R-:W-:Y:S01]  /*05e0*/  IMAD.SHL.U32 R7, R3, 0x2, RZ ;  /* 0x0000000203077824 */ /* 0x000fe200078e00ff */
[----:B------:R-:W-:Y:S01]  /*05f0*/  LOP3.LUT R4, R4, 0x18, RZ, 0xc0, !PT ;  /* 0x0000001804047812 */ /* 0x000fe200078ec0ff */
[----:B------:R-:W-:Y:S01]  /*0600*/  IMAD.SHL.U32 R3, R11, 0x20, RZ ;  /* 0x000000200b037824 */ /* 0x000fe200078e00ff */
[----:B------:R-:W-:Y:S01]  /*0610*/  LOP3.LUT R0, R0, 0x1c0, RZ, 0xc0, !PT ;  /* 0x000001c000007812 */ /* 0x000fe200078ec0ff */
[C---:B------:R-:W-:Y:S01]  /*0620*/  IMAD R8, R13.reuse, 0x400, R7 ;  /* 0x000004000d087824 */ /* 0x040fe200078e0207 */
[----:B------:R-:W-:Y:S01]  /*0630*/  LEA R186, R186, UR5, 0x1 ;  /* 0x00000005baba7c11 */ /* 0x000fe2000f8e08ff */
[----:B------:R-:W-:-:S02]  /*0640*/  IMAD R252, R13, 0x10, R252 ;  /* 0x000000100dfc7824 */ /* 0x000fc400078e02fc */
[----:B-1----:R-:W-:Y:S01]  /*0650*/  IMAD.SHL.U32 R2, R9, 0x20, RZ ;  /* 0x0000002009027824 */ /* 0x002fe200078e00ff */
[----:B------:R-:W-:Y:S02]  /*0660*/  LOP3.LUT R9, R4, 0x20, R3, 0xf8, !PT ;  /* 0x0000002004097812 */ /* 0x000fe400078ef803 */
[----:B------:R-:W-:Y:S02]  /*0670*/  LOP3.LUT R3, R6, 0x1c0, RZ, 0xc0, !PT ;  /* 0x000001c006037812 */ /* 0x000fe400078ec0ff */
[----:B------:R-:W-:-:S05]  /*0680*/  LOP3.LUT R5, R2, 0x6, R14, 0xf8, !PT ;  /* 0x0000000602057812 */ /* 0x000fca00078ef80e */
[----:B------:R1:W-:Y:S02]  /*0690*/  STL [R1+0x8], R5 ;  /* 0x0000080501007387 */ /* 0x0003e40000100800 */
[----:B-1----:R-:W-:Y:S02]  /*06a0*/  LOP3.LUT R5, R0, 0x20, R2, 0xf8, !PT ;  /* 0x0000002000057812 */ /* 0x002fe400078ef802 */
[----:B------:R-:W-:-:S04]  /*06b0*/  SHF.R.U32.HI R2, RZ, 0x3, R0 ;  /* 0x00000003ff027819 */ /* 0x000fc80000011600 */
[----:B------:R-:W-:Y:S02]  /*06c0*/  LOP3.LUT R5, R5, R2, RZ, 0x3c, !PT ;  /* 0x0000000205057212 */ /* 0x000fe400078e3cff */
[----:B------:R-:W-:Y:S01]  /*06d0*/  LOP3.LUT R6, R2, R0, R4, 0x1e, !PT ;  /* 0x0000000002067212 */ /* 0x000fe200078e1e04 */
[----:B------:R-:W-:Y:S01]  /*06e0*/  IMAD.SHL.U32 R0, R11, 0x8, RZ ;  /* 0x000000080b007824 */ /* 0x000fe200078e00ff */
[----:B------:R-:W-:Y:S01]  /*06f0*/  SHF.R.U32.HI R2, RZ, 0x3, R3 ;  /* 0x00000003ff027819 */ /* 0x000fe20000011603 */
[----:B------:R-:W-:Y:S02]  /*0700*/  IMAD.SHL.U32 R4, R12, 0x40, RZ ;  /* 0x000000400c047824 */ /* 0x000fe400078e00ff */
[----:B------:R-:W-:Y:S01]  /*0710*/  IMAD.IADD R8, R8, 0x1, R5 ;  /* 0x0000000108087824 */ /* 0x000fe200078e0205 */
[----:B------:R-:W-:Y:S02]  /*0720*/  LOP3.LUT R5, R3, 0x8, R0, 0xf8, !PT ;  /* 0x0000000803057812 */ /* 0x000fe400078ef800 */
[----:B------:R-:W-:-:S02]  /*0730*/  LOP3.LUT R0, R4, 0xfffffe00, RZ, 0xc0, !PT ;  /* 0xfffffe0004007812 */ /* 0x000fc400078ec0ff */
[----:B------:R-:W-:Y:S02]  /*0740*/  LOP3.LUT R3, R2, R9, R3, 0x1e, !PT ;  /* 0x0000000902037212 */ /* 0x000fe400078e1e03 */
[----:B------:R-:W-:Y:S01]  /*0750*/  LOP3.LUT R2, R5, R2, RZ, 0x3c, !PT ;  /* 0x0000000205027212 */ /* 0x000fe200078e3cff */
[----:B------:R-:W-:Y:S01]  /*0760*/  IMAD R5, R194, 0x400, R7 ;  /* 0x00000400c2057824 */ /* 0x000fe200078e0207 */
[----:B------:R-:W-:Y:S01]  /*0770*/  LOP3.LUT R198, R3, R0, RZ, 0xfc, !PT ;  /* 0x0000000003c67212 */ /* 0x000fe200078efcff */
[--C-:B------:R-:W-:Y:S01]  /*0780*/  IMAD R4, R13, 0x400, R0.reuse ;  /* 0x000004000d047824 */ /* 0x100fe200078e0200 */
[----:B------:R-:W-:Y:S01]  /*0790*/  LEA R222, R8, UR5, 0x1 ;  /* 0x0000000508de7c11 */ /* 0x000fe2000f8e08ff */
[----:B------:R-:W-:Y:S01]  /*07a0*/  IMAD R194, R194, 0x400, R0 ;  /* 0x00000400c2c27824 */ /* 0x000fe200078e0200 */
[----:B------:R-:W-:Y:S01]  /*07b0*/  LEA R0, R199, UR4, 0x1 ;  /* 0x00000004c7007c11 */ /* 0x000fe2000f8e08ff */
[----:B------:R-:W-:Y:S02]  /*07c0*/  IMAD.IADD R197, R4, 0x1, R2 ;  /* 0x0000000104c57824 */ /* 0x000fe400078e0202 */
[----:B------:R-:W-:-:S02]  /*07d0*/  IMAD.IADD R194, R2, 0x1, R194 ;  /* 0x0000000102c27824 */ /* 0x000fc400078e02c2 */
[----:B------:R-:W-:Y:S02]  /*07e0*/  IMAD.MOV.U32 R2, RZ, RZ, 0x20 ;  /* 0x00000020ff027424 */ /* 0x000fe400078e00ff */
        /* <DEDUP_REMOVED lines=8> */
[----:B------:R-:W-:-:S02]  /*0870*/  IMAD.IADD R190, R0, 0x1, R2 ;  /* 0x0000000100be7824 */ /* 0x000fc400078e0202 */
[C---:B------:R-:W-:Y:S01]  /*0880*/  VIADD R2, R3.reuse, 0x40 ;  /* 0x0000004003027836 */ /* 0x040fe20000000000 */
[----:B------:R1:W-:Y:S01]  /*0890*/  STL [R1], R3 ;  /* 0x0000000301007387 */ /* 0x0003e20000100800 */
[----:B------:R-:W-:Y:S02]  /*08a0*/  @P2 VIADD R2, R3, 0xffffffc0 ;  /* 0xffffffc003022836 */ /* 0x000fe40000000000 */
[C---:B------:R-:W-:Y:S02]  /*08b0*/  IMAD.IADD R191, R185.reuse, 0x1, R191 ;  /* 0x00000001b9bf7824 */ /* 0x040fe400078e02bf */
[----:B------:R-:W-:Y:S01]  /*08c0*/  IMAD.IADD R224, R222, 0x1, R223 ;  /* 0x00000001dee07824 */ /* 0x000fe200078e02df */
[----:B------:R1:W-:Y:S01]  /*08d0*/  STL [R1+0x4], R2 ;  /* 0x0000040201007387 */ /* 0x0003e20000100800 */
[----:B------:R-:W-:Y:S02]  /*08e0*/  IMAD.IADD R185, R185, 0x1, R186 ;  /* 0x00000001b9b97824 */ /* 0x000fe400078e02ba */
[----:B------:R-:W-:-:S07]  /*08f0*/  IMAD.IADD R223, R223, 0x1, R221 ;  /* 0x00000001dfdf7824 */ /* 0x000fce00078e02dd */
.L_x_126:
[----:B--2---:R-:W2:Y:S01]  /*0900*/  S2R R48, SR_CTAID.Y ;  /* 0x0000000000307919 */ /* 0x004ea20000002600 */
[----:B-1----:R-:W1:Y:S01]  /*0910*/  LDC.64 R2, c[0x0][0x2f0] ;  /* 0x0000bc00ff027b82 */ /* 0x002e620000000a00 */
[----:B------:R-:W-:Y:S01]  /*0920*/  ISETP.NE.U32.AND P3, PT, RZ, UR12, PT ;  /* 0x0000000cff007c0c */ /* 0x000fe2000bf65070 */
[----:B------:R-:W-:-:S03]  /*0930*/  IMAD.MOV.U32 R0, RZ, RZ, -0x1 ;  /* 0xffffffffff007424 */ /* 0x000fc600078e00ff */
[----:B------:R-:W-:-:S03]  /*0940*/  ISETP.NE.AND.EX P3, PT, RZ, UR13, PT, P3 ;  /* 0x0000000dff007c0c */ /* 0x000fc6000bf65330 */
[----:B------:R-:W3:Y:S08]  /*0950*/  LDC.64 R8, c[0x0][0x308] ;  /* 0x0000c200ff087b82 */ /* 0x000ef00000000a00 */
[----:B----4-:R-:W4:Y:S08]  /*0960*/  LDC.U8 R13, c[0x0][0x3c2] ;  /* 0x0000f080ff0d7b82 */ /* 0x010f300000000000 */
[----:B-----5:R-:W5:Y:S01]  /*0970*/  LDC.64 R4, c[0x0][0x2f8] ;  /* 0x0000be00ff047b82 */ /* 0x020f620000000a00 */
[----:B-1----:R-:W-:-:S04]  /*0980*/  ISETP.NE.U32.AND P5, PT, R2, RZ, PT ;  /* 0x000000ff0200720c */ /* 0x002fc80003fa5070 */
[----:B------:R-:W-:Y:S01]  /*0990*/  ISETP.NE.AND.EX P5, PT, R3, RZ, PT, P5 ;  /* 0x000000ff0300720c */ /* 0x000fe20003fa5350 */
[----:B--2---:R-:W-:Y:S01]  /*09a0*/  IMAD.SHL.U32 R12, R48, 0x4, RZ ;  /* 0x00000004300c7824 */ /* 0x004fe200078e00ff */
[----:B---3--:R-:W-:Y:S02]  /*09b0*/  ISETP.NE.U32.AND P2, PT, R8, RZ, PT ;  /* 0x000000ff0800720c */ /* 0x008fe40003f45070 */
[----:B------:R-:W-:Y:S02]  /*09c0*/  SHF.R.S32.HI R40, RZ, 0x1f, R48 ;  /* 0x0000001fff287819 */ /* 0x000fe40000011430 */
[----:B------:R-:W-:Y:S02]  /*09d0*/  ISETP.NE.AND.EX P2, PT, R9, RZ, PT, P2 ;  /* 0x000000ff0900720c */ /* 0x000fe40003f45320 */
[----:B------:R-:W-:Y:S02]  /*09e0*/  SHF.L.U64.HI R11, R48, 0x2, R40 ;  /* 0x00000002300b7819 */ /* 0x000fe40000010228 */
[----:B------:R-:W-:-:S02]  /*09f0*/  IADD3 R2, P0, R12, R2, RZ ;  /* 0x000000020c027210 */ /* 0x000fc40007f1e0ff */
[----:B------:R-:W-:-:S03]  /*0a00*/  @P3 IADD3 R6, P1, R12, UR12, RZ ;  /* 0x0000000c0c063c10 */ /* 0x000fc6000ff3e0ff */
[C---:B------:R-:W-:Y:S01]  /*0a10*/  IMAD.X R3, R11.reuse, 0x1, R3, P0 ;  /* 0x000000010b037824 */ /* 0x040fe200000e0603 */
[----:B------:R-:W-:Y:S01]  /*0a20*/  @P3 IADD3.X R7, R11, UR13, RZ, P1, !PT ;  /* 0x0000000d0b073c10 */ /* 0x000fe20008ffe4ff */
[----:B------:R-:W-:-:S03]  /*0a30*/  IMAD.MOV.U32 R250, RZ, RZ, RZ ;  /* 0x000000fffffa7224 */ /* 0x000fc600078e00ff */
[----:B------:R-:W2:Y:S04]  /*0a40*/  @P5 LDG.E R0, desc[UR16][R2.64] ;  /* 0x0000001002005981 */ /* 0x000ea8000c1e1900 */
[----:B------:R1:W2:Y:S01]  /*0a50*/  @P5 LDG.E R10, desc[UR16][R2.64+0x4] ;  /* 0x00000410020a5981 */ /* 0x0002a2000c1e1900 */
[----:B-----5:R-:W-:-:S03]  /*0a60*/  ISETP.EQ.U32.AND P1, PT, R4, RZ, PT ;  /* 0x000000ff0400720c */ /* 0x020fc60003f22070 */
[----:B------:R3:W5:Y:S01]  /*0a70*/  @P3 LDG.E R250, desc[UR16][R6.64] ;  /* 0x0000001006fa3981 */ /* 0x000762000c1e1900 */
[----:B----4-:R-:W-:-:S04]  /*0a80*/  ISETP.NE.AND P3, PT, R13, RZ, PT ;  /* 0x000000ff0d00720c */ /* 0x010fc80003f65270 */
[----:B------:R-:W-:Y:S01]  /*0a90*/  ISETP.EQ.OR.EX P1, PT, R5, RZ, !P3, P1 ;  /* 0x000000ff0500720c */ /* 0x000fe20005f22710 */
[----:B------:R-:W-:Y:S01]  /*0aa0*/  IMAD.MOV.U32 R49, RZ, RZ, -0x1 ;  /* 0xffffffffff317424 */ /* 0x000fe200078e00ff */
[----:B-1----:R-:W-:Y:S01]  /*0ab0*/  @P2 IADD3 R2, P0, R12, R8, RZ ;  /* 0x000000080c022210 */ /* 0x002fe20007f1e0ff */
[----:B---3--:R-:W1:Y:S04]  /*0ac0*/  @!P2 LDC.64 R6, c[0x0][0x318] ;  /* 0x0000c600ff06ab82 */ /* 0x008e680000000a00 */
[----:B------:R-:W-:-:S05]  /*0ad0*/  @P2 IMAD.X R3, R11, 0x1, R9, P0 ;  /* 0x000000010b032824 */ /* 0x000fca00000e0609 */
[----:B------:R3:W5:Y:S01]  /*0ae0*/  @P2 LDG.E R8, desc[UR16][R2.64] ;  /* 0x0000001002082981 */ /* 0x000762000c1e1900 */
[----:B------:R-:W4:Y:S01]  /*0af0*/  @!P2 LDC R9, c[0x0][0x2cc] ;  /* 0x0000b300ff09ab82 */ /* 0x000f220000000800 */
[----:B---3--:R-:W-:-:S05]  /*0b00*/  IADD3 R2, P0, R12, R4, RZ ;  /* 0x000000040c027210 */ /* 0x008fca0007f1e0ff */
[----:B------:R-:W-:-:S05]  /*0b10*/  IMAD.X R3, R11, 0x1, R5, P0 ;  /* 0x000000010b037824 */ /* 0x000fca00000e0605 */
[----:B------:R-:W3:Y:S01]  /*0b20*/  @!P1 LDG.E R49, desc[UR16][R2.64] ;  /* 0x0000001002319981 */ /* 0x000ee2000c1e1900 */
[----:B------:R-:W-:Y:S02]  /*0b30*/  ISETP.NE.U32.AND P1, PT, R4, RZ, PT ;  /* 0x000000ff0400720c */ /* 0x000fe40003f25070 */
[----:B------:R-:W2:Y:S02]  /*0b40*/  LDC R4, c[0x0][0x2c8] ;  /* 0x0000b200ff047b82 */ /* 0x000ea40000000800 */
[----:B------:R-:W-:Y:S02]  /*0b50*/  ISETP.NE.AND.EX P1, PT, R5, RZ, PT, P1 ;  /* 0x000000ff0500720c */ /* 0x000fe40003f25310 */
[----:B-1----:R-:W-:-:S04]  /*0b60*/  @!P2 ISETP.NE.U32.AND P0, PT, R6, RZ, PT ;  /* 0x000000ff0600a20c */ /* 0x002fc80003f05070 */
[----:B------:R-:W-:-:S04]  /*0b70*/  @!P2 ISETP.NE.AND.EX P0, PT, R7, RZ, PT, P0 ;  /* 0x000000ff0700a20c */ /* 0x000fc80003f05300 */
[----:B----4-:R-:W-:Y:S01]  /*0b80*/  @!P2 SEL R5, R9, RZ, P0 ;  /* 0x000000ff0905a207 */ /* 0x010fe20000000000 */
[----:B--2---:R-:W-:-:S06]  /*0b90*/  @P5 IMAD.IADD R218, R10, 0x1, -R0 ;  /* 0x000000010ada5824 */ /* 0x004fcc00078e0a00 */
[----:B------:R-:W1:Y:S01]  /*0ba0*/  @!P5 LDC R218, c[0x0][0x2c4] ;  /* 0x0000b100ffdadb82 */ /* 0x000e620000000800 */
[----:B-----5:R-:W-:Y:S01]  /*0bb0*/  @P2 IMAD.IADD R206, R8, 0x1, -R250 ;  /* 0x0000000108ce2824 */ /* 0x020fe200078e0afa */
[----:B---3--:R2:W-:Y:S01]  /*0bc0*/  STL [R1+0xc], R49 ;  /* 0x00000c3101007387 */ /* 0x0085e20000100800 */
[----:B-1----:R-:W-:Y:S05]  /*0bd0*/  @!P1 BRA `(.L_x_78) ;  /* 0x00000000000c9947 */ /* 0x002fea0003800000 */
[----:B------:R-:W3:Y:S02]  /*0be0*/  @P3 LDG.E R4, desc[UR16][R2.64+0x4] ;  /* 0x0000041002043981 */ /* 0x000ee4000c1e1900 */
[----:B---3--:R-:W-:-:S06]  /*0bf0*/  @P3 IADD3 R4, R4, -R49, RZ ;  /* 0x8000003104043210 */ /* 0x008fcc0007ffe0ff */
[----:B------:R1:W5:Y:S02]  /*0c00*/  @!P3 LDG.E R4, desc[UR16][R2.64] ;  /* 0x000000100204b981 */ /* 0x000364000c1e1900 */
.L_x_78:
[----:B------:R-:W-:Y:S01]  /*0c10*/  IMAD.SHL.U32 R20, R246, 0x40, RZ ;  /* 0x00000040f6147824 */ /* 0x000fe200078e00ff */
[----:B-----5:R-:W-:-:S04]  /*0c20*/  @!P2 IADD3 R206, R5, R4, -R250 ;  /* 0x0000000405cea210 */ /* 0x020fc80007ffe8fa */
[----:B------:R-:W-:-:S13]  /*0c30*/  ISETP.GT.AND P0, PT, R206, R20, PT ;  /* 0x00000014ce00720c */ /* 0x000fda0003f04270 */
[----:B------:R-:W-:Y:S05]  /*0c40*/  @!P0 BRA `(.L_x_79) ;  /* 0x0000006800648947 */ /* 0x000fea0003800000 */
[----:B------:R-:W3:Y:S01]  /*0c50*/  LDC R18, c[0x0][0x278] ;  /* 0x00009e00ff127b82 */ /* 0x000ee20000000800 */
[----:B------:R-:W4:Y:S01]  /*0c60*/  S2R R43, SR_CTAID.Z ;  /* 0x00000000002b7919 */ /* 0x000f220000002700 */
[----:B------:R-:W-:Y:S02]  /*0c70*/  ISETP.NE.AND P1, PT, R49, -0x1, PT ;  /* 0xffffffff3100780c */ /* 0x000fe40003f25270 */
[----:B------:R-:W-:Y:S01]  /*0c80*/  ISETP.NE.AND P2, PT, R0, -0x1, PT ;  /* 0xffffffff0000780c */ /* 0x000fe20003f45270 */
[----:B------:R-:W5:Y:S03]  /*0c90*/  S2R R36, SR_CTAID.X ;  /* 0x0000000000247919 */ /* 0x000f660000002500 */
[----:B------:R-:W2:Y:S08]  /*0ca0*/  LDC.64 R6, c[0x0][0x228] ;  /* 0x00008a00ff067b82 */ /* 0x000eb00000000a00 */
[----:B------:R-:W5:Y:S01]  /*0cb0*/  LDC R9, c[0x0][0x394] ;  /* 0x0000e500ff097b82 */ /* 0x000f620000000800 */
[----:B---3--:R-:W-:-:S07]  /*0cc0*/  IABS R12, R18 ;  /* 0x00000012000c7213 */ /* 0x008fce0000000000 */
[----:B------:R-:W3:Y:S01]  /*0cd0*/  LDC R42, c[0x0][0x2d4] ;  /* 0x0000b500ff2a7b82 */ /* 0x000ee20000000800 */
[----:B-1----:R-:W1:Y:S01]  /*0ce0*/  I2F.RP R2, R12 ;  /* 0x0000000c00027306 */ /* 0x002e620000209400 */
[----:B--2---:R-:W-:Y:S01]  /*0cf0*/  IMAD R10, R40, R6, RZ ;  /* 0x00000006280a7224 */ /* 0x004fe200078e02ff */
[----:B----4-:R-:W-:-:S05]  /*0d00*/  IABS R8, R43 ;  /* 0x0000002b00087213 */ /* 0x010fca0000000000 */
[----:B------:R-:W2:Y:S01]  /*0d10*/  LDC.64 R28, c[0x0][0x240] ;  /* 0x00009000ff1c7b82 */ /* 0x000ea20000000a00 */
[----:B------:R-:W-:Y:S01]  /*0d20*/  SHF.R.S32.HI R41, RZ, 0x1f, R43 ;  /* 0x0000001fff297819 */ /* 0x000fe2000001142b */
[C---:B------:R-:W-:Y:S02]  /*0d30*/  IMAD R10, R48.reuse, R7, R10 ;  /* 0x00000007300a7224 */ /* 0x040fe400078e020a */
[----:B------:R-:W-:-:S04]  /*0d40*/  IMAD.WIDE.U32 R6, R48, R6, RZ ;  /* 0x0000000630067225 */ /* 0x000fc800078e00ff */
[----:B------:R-:W4:Y:S01]  /*0d50*/  LDC R39, c[0x0][0x2dc] ;  /* 0x0000b700ff277b82 */ /* 0x000f220000000800 */
[----:B-1----:R-:W1:Y:S01]  /*0d60*/  MUFU.RCP R2, R2 ;  /* 0x0000000200027308 */ /* 0x002e620000001000 */
[----:B------:R-:W-:Y:S01]  /*0d70*/  IMAD.IADD R34, R7, 0x1, R10 ;  /* 0x0000000107227824 */ /* 0x000fe200078e020a */
[----:B------:R-:W-:Y:S02]  /*0d80*/  LOP3.LUT R10, R43, R18, RZ, 0x3c, !PT ;  /* 0x000000122b0a7212 */ /* 0x000fe400078e3cff */
[----:B---3--:R-:W-:-:S03]  /*0d90*/  SHF.R.S32.HI R13, RZ, 0x1f, R42 ;  /* 0x0000001fff0d7819 */ /* 0x008fc6000001142a */
[----:B------:R-:W4:Y:S01]  /*0da0*/  LDC R241, c[0x0][0x270] ;  /* 0x00009c00fff17b82 */ /* 0x000f220000000800 */
[----:B------:R-:W-:Y:S01]  /*0db0*/  ISETP.GE.AND P0, PT, R10, RZ, PT ;  /* 0x000000ff0a00720c */ /* 0x000fe20003f06270 */
[----:B------:R-:W-:-:S06]  /*0dc0*/  IMAD R7, R13, R48, RZ ;  /* 0x000000300d077224 */ /* 0x000fcc00078e02ff */
[----:B------:R-:W3:Y:S01]  /*0dd0*/  LDC.U8 R14, c[0x0][0x3d8] ;  /* 0x0000f600ff0e7b82 */ /* 0x000ee20000000000 */
[----:B-1----:R-:W-:-:S04]  /*0de0*/  IADD3 R2, R2, 0xffffffe, RZ ;  /* 0x0ffffffe02027810 */ /* 0x002fc80007ffe0ff */
[----:B------:R-:W1:Y:S03]  /*0df0*/  F2I.FTZ.U32.TRUNC.NTZ R3, R2 ;  /* 0x0000000200037305 */ /* 0x000e66000021f000 */
[----:B------:R-:W2:Y:S01]  /*0e00*/  @P1 LDC.64 R16, c[0x0][0x250] ;  /* 0x00009400ff101b82 */ /* 0x000ea20000000a00 */
[----:B----4-:R-:W-:-:S07]  /*0e10*/  IMAD.WIDE R30, R39, R241, RZ ;  /* 0x000000f1271e7225 */ /* 0x010fce00078e02ff */
[----:B------:R-:W4:Y:S01]  /*0e20*/  LDC R27, c[0x0][0x2c4] ;  /* 0x0000b100ff1b7b82 */ /* 0x000f220000000800 */
[----:B-1----:R-:W-:Y:S02]  /*0e30*/  IADD3 R2, RZ, -R3, RZ ;  /* 0x80000003ff027210 */ /* 0x002fe40007ffe0ff */
[----:B---3--:R-:W-:-:S05]  /*0e40*/  ISETP.NE.AND P3, PT, R14, RZ, PT ;  /* 0x000000ff0e00720c */ /* 0x008fca0003f65270 */
[----:B------:R-:W1:Y:S01]  /*0e50*/  @P1 LDC.64 R22, c[0x0][0x248] ;  /* 0x00009200ff161b82 */ /* 0x000e620000000a00 */
[----:B------:R-:W-:Y:S02]  /*0e60*/  IMAD R4, R2, R12, RZ ;  /* 0x0000000c02047224 */ /* 0x000fe400078e02ff */
[----:B------:R-:W-:-:S04]  /*0e70*/  IMAD.MOV.U32 R2, RZ, RZ, RZ ;  /* 0x000000ffff027224 */ /* 0x000fc800078e00ff */
[----:B------:R-:W-:Y:S01]  /*0e80*/  IMAD.HI.U32 R2, R3, R4, R2 ;  /* 0x0000000403027227 */ /* 0x000fe200078e0002 */
[----:B------:R-:W-:Y:S01]  /*0e90*/  IADD3 R3, R218, 0x3f, RZ ;  /* 0x0000003fda037810 */ /* 0x000fe20007ffe0ff */
[----:B------:R-:W3:Y:S03]  /*0ea0*/  @P2 LDC.64 R14, c[0x0][0x420] ;  /* 0x00010800ff0e2b82 */ /* 0x000ee60000000a00 */
[----:B------:R-:W-:Y:S01]  /*0eb0*/  SHF.R.S32.HI R5, RZ, 0x1f, R3 ;  /* 0x0000001fff057819 */ /* 0x000fe20000011403 */
[----:B------:R-:W-:-:S03]  /*0ec0*/  IMAD.HI.U32 R2, R2, R8, RZ ;  /* 0x0000000802027227 */ /* 0x000fc600078e00ff */
[----:B------:R-:W-:Y:S01]  /*0ed0*/  LEA.HI R11, R5, R3, RZ, 0x6 ;  /* 0x00000003050b7211 */ /* 0x000fe200078f30ff */
[----:B------:R-:W-:Y:S01]  /*0ee0*/  IMAD.MOV R4, RZ, RZ, -R2 ;  /* 0x000000ffff047224 */ /* 0x000fe200078e0a02 */
[----:B------:R-:W1:Y:S03]  /*0ef0*/  @P3 LDC R24, c[0x0][0x2e4] ;  /* 0x0000b900ff183b82 */ /* 0x000e660000000800 */
[----:B------:R-:W-:Y:S01]  /*0f00*/  IMAD R3, R12, R4, R8 ;  /* 0x000000040c037224 */ /* 0x000fe200078e0208 */
[----:B------:R-:W-:-:S04]  /*0f10*/  IADD3 R4, R218, 0x40, R20 ;  /* 0x00000040da047810 */ /* 0x000fc80007ffe014 */
[----:B------:R-:W-:Y:S01]  /*0f20*/  ISETP.GT.U32.AND P4, PT, R12, R3, PT ;  /* 0x000000030c00720c */ /* 0x000fe20003f84070 */
[----:B------:R-:W1:Y:S01]  /*0f30*/  LDC.U8 R38, c[0x0][0x480] ;  /* 0x00012000ff267b82 */ /* 0x000e620000000000 */
[----:B-----5:R-:W-:-:S04]  /*0f40*/  IADD3 R4, R4, R9, -R206 ;  /* 0x0000000904047210 */ /* 0x020fc80007ffe8ce */
[----:B------:R-:W-:Y:S01]  /*0f50*/  IADD3 R8, R4, 0x3f, RZ ;  /* 0x0000003f04087810 */ /* 0x000fe20007ffe0ff */
[----:B--2---:R-:W-:-:S03]  /*0f60*/  IMAD.WIDE.U32 R4, R0, R28, RZ ;  /* 0x0000001c00047225 */ /* 0x004fc600078e00ff */
[----:B------:R-:W-:Y:S02]  /*0f70*/  SHF.R.S32.HI R9, RZ, 0x1f, R8 ;  /* 0x0000001fff097819 */ /* 0x000fe40000011408 */
[----:B------:R-:W-:Y:S01]  /*0f80*/  SEL R37, R6, R4, !P2 ;  /* 0x0000000406257207 */ /* 0x000fe20005000000 */
[----:B------:R-:W-:Y:S01]  /*0f90*/  IMAD R6, R0, R29, RZ ;  /* 0x0000001d00067224 */ /* 0x000fe200078e02ff */
[----:B------:R-:W-:Y:S01]  /*0fa0*/  @!P4 IADD3 R3, R3, -R12, RZ ;  /* 0x8000000c0303c210 */ /* 0x000fe20007ffe0ff */
[----:B------:R-:W-:Y:S01]  /*0fb0*/  @!P4 VIADD R2, R2, 0x1 ;  /* 0x000000010202c836 */ /* 0x000fe20000000000 */
[----:B------:R-:W-:Y:S01]  /*0fc0*/  LEA.HI R4, R9, R8, RZ, 0x6 ;  /* 0x0000000809047211 */ /* 0x000fe200078f30ff */
[----:B------:R-:W-:Y:S01]  /*0fd0*/  IMAD.WIDE.U32 R8, R48, R42, RZ ;  /* 0x0000002a30087225 */ /* 0x000fe200078e00ff */
[----:B------:R-:W-:Y:S02]  /*0fe0*/  ISETP.GE.U32.AND P6, PT, R3, R12, PT ;  /* 0x0000000c0300720c */ /* 0x000fe40003fc6070 */
[----:B------:R-:W-:Y:S01]  /*0ff0*/  SHF.R.S32.HI R4, RZ, 0x6, R4 ;  /* 0x00000006ff047819 */ /* 0x000fe20000011404 */
[----:B------:R-:W-:Y:S01]  /*1000*/  IMAD R3, R40, R42, R7 ;  /* 0x0000002a28037224 */ /* 0x000fe200078e0207 */
[----:B------:R-:W-:Y:S01]  /*1010*/  SHF.R.S32.HI R7, RZ, 0x6, R11 ;  /* 0x00000006ff077819 */ /* 0x000fe2000001140b */
[----:B------:R-:W2:Y:S01]  /*1020*/  @!P2 LDC.64 R12, c[0x0][0x418] ;  /* 0x00010600ff0cab82 */ /* 0x000ea20000000a00 */
[----:B------:R-:W-:Y:S01]  /*1030*/  @P2 IADD3 R34, R5, R6, RZ ;  /* 0x0000000605222210 */ /* 0x000fe20007ffe0ff */
[----:B------:R-:W-:Y:S01]  /*1040*/  IMAD.IADD R3, R9, 0x1, R3 ;  /* 0x0000000109037824 */ /* 0x000fe200078e0203 */
[----:B------:R-:W-:Y:S01]  /*1050*/  VIMNMX R204, R7, R4, PT ;  /* 0x0000000407cc7248 */ /* 0x000fe20003fe0100 */
[-C--:B------:R-:W-:Y:S01]  /*1060*/  IMAD R9, R31, R8.reuse, RZ ;  /* 0x000000081f097224 */ /* 0x080fe200078e02ff */
[----:B------:R-:W-:Y:S01]  /*1070*/  ISETP.NE.AND P4, PT, R18, RZ, PT ;  /* 0x000000ff1200720c */ /* 0x000fe20003f85270 */
[----:B------:R-:W-:-:S04]  /*1080*/  IMAD.WIDE.U32 R4, R30, R8, RZ ;  /* 0x000000081e047225 */ /* 0x000fc800078e00ff */
[----:B------:R-:W-:Y:S01]  /*1090*/  IMAD R9, R30, R3, R9 ;  /* 0x000000031e097224 */ /* 0x000fe200078e0209 */
[----:B------:R-:W-:Y:S01]  /*10a0*/  @P1 IADD3 R3, R250, R49, RZ ;  /* 0x00000031fa031210 */ /* 0x000fe20007ffe0ff */
[----:B------:R-:W-:Y:S02]  /*10b0*/  @P6 VIADD R2, R2, 0x1 ;  /* 0x0000000102026836 */ /* 0x000fe40000000000 */
[----:B------:R-:W-:Y:S02]  /*10c0*/  IMAD R8, R31, R0, RZ ;  /* 0x000000001f087224 */ /* 0x000fe400078e02ff */
[C---:B------:R-:W-:Y:S01]  /*10d0*/  @P1 IMAD R10, R3.reuse, R17, RZ ;  /* 0x00000011030a1224 */ /* 0x040fe200078e02ff */
[----:B------:R-:W-:Y:S01]  /*10e0*/  MOV R19, R2 ;  /* 0x0000000200137202 */ /* 0x000fe20000000f00 */
[----:B------:R-:W-:-:S04]  /*10f0*/  @P1 IMAD.WIDE.U32 R6, R3, R16, RZ ;  /* 0x0000001003061225 */ /* 0x000fc800078e00ff */
[----:B------:R-:W-:Y:S01]  /*1100*/  IMAD.WIDE.U32 R2, R30, R0, RZ ;  /* 0x000000001e027225 */ /* 0x000fe200078e00ff */
[----:B------:R-:W-:Y:S02]  /*1110*/  @P1 IADD3 R35, R7, R10, RZ ;  /* 0x0000000a07231210 */ /* 0x000fe40007ffe0ff */
[----:B------:R-:W5:Y:S01]  /*1120*/  LDC.64 R10, c[0x0][0x488] ;  /* 0x00012200ff0a7b82 */ /* 0x000f620000000a00 */
[C---:B------:R-:W-:Y:S01]  /*1130*/  SHF.L.U32 R7, R48.reuse, 0x7, RZ ;  /* 0x0000000730077819 */ /* 0x040fe200000006ff */
[----:B------:R-:W-:Y:S01]  /*1140*/  IMAD.IADD R26, R5, 0x1, R9 ;  /* 0x00000001051a7824 */ /* 0x000fe200078e0209 */
[----:B------:R-:W-:Y:S01]  /*1150*/  @P1 MOV R32, R6 ;  /* 0x0000000600201202 */ /* 0x000fe20000000f00 */
[----:B------:R-:W-:Y:S01]  /*1160*/  @P2 IMAD.IADD R26, R3, 0x1, R8 ;  /* 0x00000001031a2824 */ /* 0x000fe200078e0208 */
[C---:B------:R-:W-:Y:S01]  /*1170*/  SHF.L.U64.HI R3, R48.reuse, 0x7, R40 ;  /* 0x0000000730037819 */ /* 0x040fe20000010228 */
[----:B------:R-:W-:Y:S01]  /*1180*/  @!P0 IMAD.MOV R19, RZ, RZ, -R19 ;  /* 0x000000ffff138224 */ /* 0x000fe200078e0a13 */
[----:B------:R-:W-:Y:S01]  /*1190*/  SEL R7, R7, RZ, P5 ;  /* 0x000000ff07077207 */ /* 0x000fe20002800000 */
[----:B----4-:R-:W-:Y:S01]  /*11a0*/  @P3 IMAD R8, R48, R27, RZ ;  /* 0x0000001b30083224 */ /* 0x010fe200078e02ff */
[----:B------:R-:W-:-:S02]  /*11b0*/  LEA R6, R204, 0xffffffc0, 0x6 ;  /* 0xffffffc0cc067811 */ /* 0x000fc400078e30ff */
[----:B------:R-:W-:Y:S02]  /*11c0*/  @!P4 LOP3.LUT R19, RZ, R18, RZ, 0x33, !PT ;  /* 0x00000012ff13c212 */ /* 0x000fe400078e33ff */
[----:B------:R-:W-:Y:S01]  /*11d0*/  SEL R33, R4, R2, !P2 ;  /* 0x0000000204217207 */ /* 0x000fe20005000000 */
[----:B---3--:R-:W-:Y:S01]  /*11e0*/  @P2 IMAD.WIDE.U32 R4, R0, R14, RZ ;  /* 0x0000000e00042225 */ /* 0x008fe200078e00ff */
[----:B------:R-:W-:Y:S02]  /*11f0*/  SEL R3, R3, RZ, P5 ;  /* 0x000000ff03037207 */ /* 0x000fe40002800000 */
[----:B------:R-:W-:Y:S01]  /*1200*/  IADD3 R7, P0, R6, R7, RZ ;  /* 0x0000000706077210 */ /* 0x000fe20007f1e0ff */
[----:B--2---:R-:W-:Y:S01]  /*1210*/  @!P2 IMAD R2, R40, R12, RZ ;  /* 0x0000000c2802a224 */ /* 0x004fe200078e02ff */
[----:B------:R-:W-:Y:S01]  /*1220*/  SHF.R.S32.HI R18, RZ, 0x1f, R6 ;  /* 0x0000001fff127819 */ /* 0x000fe20000011406 */
[----:B------:R-:W-:Y:S01]  /*1230*/  @P2 IMAD R25, R0, R15, R5 ;  /* 0x0000000f00192224 */ /* 0x000fe200078e0205 */
[----:B------:R-:W-:Y:S01]  /*1240*/  @P2 MOV R21, R4 ;  /* 0x0000000400152202 */ /* 0x000fe20000000f00 */
[----:B------:R-:W-:Y:S01]  /*1250*/  @!P2 IMAD R9, R48, R13, R2 ;  /* 0x0000000d3009a224 */ /* 0x000fe200078e0202 */
[----:B------:R-:W-:Y:S01]  /*1260*/  @P3 SEL R8, R8, R0, !P2 ;  /* 0x0000000008083207 */ /* 0x000fe20005000000 */
[----:B------:R-:W-:Y:S01]  /*1270*/  IMAD.X R5, R18, 0x1, R3, P0 ;  /* 0x0000000112057824 */ /* 0x000fe200000e0603 */
[----:B-1----:R-:W-:Y:S01]  /*1280*/  ISETP.NE.AND P0, PT, R38, RZ, PT ;  /* 0x000000ff2600720c */ /* 0x002fe20003f05270 */
[----:B------:R-:W-:-:S04]  /*1290*/  @!P2 IMAD.WIDE.U32 R2, R48, R12, RZ ;  /* 0x0000000c3002a225 */ /* 0x000fc800078e00ff */
[----:B------:R-:W-:Y:S01]  /*12a0*/  IMAD R14, R31, R7, RZ ;  /* 0x000000071f0e7224 */ /* 0x000fe200078e02ff */
[----:B------:R-:W-:Y:S01]  /*12b0*/  @!P2 MOV R21, R2 ;  /* 0x000000020015a202 */ /* 0x000fe20000000f00 */
[----:B------:R-:W-:Y:S02]  /*12c0*/  @!P2 IMAD.IADD R25, R3, 0x1, R9 ;  /* 0x000000010319a824 */ /* 0x000fe400078e0209 */
[----:B------:R-:W-:Y:S02]  /*12d0*/  IMAD R14, R30, R5, R14 ;  /* 0x000000051e0e7224 */ /* 0x000fe400078e020e */
[----:B-----5:R-:W-:-:S04]  /*12e0*/  IMAD.WIDE.U32 R2, R36, R10, RZ ;  /* 0x0000000a24027225 */ /* 0x020fc800078e00ff */
[----:B------:R-:W-:Y:S02]  /*12f0*/  @!P3 IMAD R5, R48, R241, R43 ;  /* 0x000000f13005b224 */ /* 0x000fe400078e022b */
[----:B------:R-:W-:Y:S02]  /*1300*/  @P1 IMAD.IADD R4, R250, 0x1, R49 ;  /* 0x00000001fa041824 */ /* 0x000fe400078e0231 */
[----:B------:R-:W-:-:S04]  /*1310*/  IMAD.WIDE.U32 R12, R30, R7, RZ ;  /* 0x000000071e0c7225 */ /* 0x000fc800078e00ff */
[----:B------:R-:W-:Y:S01]  /*1320*/  @P3 IMAD R24, R43, R24, R8 ;  /* 0x000000182b183224 */ /* 0x000fe200078e0208 */
[----:B------:R-:W-:Y:S01]  /*1330*/  SEL R8, R2, RZ, P0 ;  /* 0x000000ff02087207 */ /* 0x000fe20000000000 */
[----:B------:R-:W-:Y:S02]  /*1340*/  IMAD R7, R36, R11, R3 ;  /* 0x0000000b24077224 */ /* 0x000fe400078e0203 */
[----:B------:R-:W-:Y:S01]  /*1350*/  @!P3 IMAD R24, R5, R27, RZ ;  /* 0x0000001b0518b224 */ /* 0x000fe200078e02ff */
[----:B------:R-:W-:Y:S01]  /*1360*/  SHF.R.S32.HI R27, RZ, 0x1f, R20 ;  /* 0x0000001fff1b7819 */ /* 0x000fe20000011414 */
[C---:B------:R-:W-:Y:S01]  /*1370*/  @P1 IMAD R3, R4.reuse, R23, RZ ;  /* 0x0000001704031224 */ /* 0x040fe200078e02ff */
[----:B------:R-:W-:Y:S01]  /*1380*/  SEL R9, R7, RZ, P0 ;  /* 0x000000ff07097207 */ /* 0x000fe20000000000 */
[----:B------:R-:W-:Y:S02]  /*1390*/  IMAD R11, R43, R39, RZ ;  /* 0x000000272b0b7224 */ /* 0x000fe400078e02ff */
[----:B------:R-:W-:-:S03]  /*13a0*/  @P1 IMAD.WIDE.U32 R4, R4, R22, RZ ;  /* 0x0000001604041225 */ /* 0x000fc600078e00ff */
[----:B------:R-:W-:Y:S01]  /*13b0*/  SHF.R.S32.HI R38, RZ, 0x1f, R11 ;  /* 0x0000001fff267819 */ /* 0x000fe2000001140b */
[----:B------:R-:W-:Y:S01]  /*13c0*/  @P1 IMAD.MOV.U32 R31, RZ, RZ, R4 ;  /* 0x000000ffff1f1224 */ /* 0x000fe200078e0004 */
[----:B------:R-:W-:Y:S01]  /*13d0*/  @P1 IADD3 R36, R5, R3, RZ ;  /* 0x0000000305241210 */ /* 0x000fe20007ffe0ff */
        /* <DEDUP_REMOVED lines=13> */
.L_x_80:
        /* <DEDUP_REMOVED lines=13> */
.L_x_81:
[----:B------:R-:W-:Y:S02]  /*1580*/  IADD3 R5, R13, R14, RZ ;  /* 0x0000000e0d057210 */ /* 0x000fe40007ffe0ff */
[----:B------:R-:W-:Y:S01]  /*1590*/  SHF.R.S32.HI R30, RZ, 0x1f, R19 ;  /* 0x0000001fff1e7819 */ /* 0x000fe20000011413 */
[----:B------:R-:W-:Y:S05]  /*15a0*/  @!P3 BRA `(.L_x_82) ;  /* 0x00000000001cb947 */ /* 0x000fea0003800000 */
[----:B------:R-:W1:Y:S01]  /*15b0*/  LDC R3, c[0x0][0x2c0] ;  /* 0x0000b000ff037b82 */ /* 0x000e620000000800 */
[----:B------:R-:W-:-:S05]  /*15c0*/  @!P2 IMAD R0, R48, R42, RZ ;  /* 0x0000002a3000a224 */ /* 0x000fca00078e02ff */
[----:B------:R-:W-:Y:S02]  /*15d0*/  LEA R0, R48, R0, 0x7 ;  /* 0x0000000030007211 */ /* 0x000fe400078e38ff */
[----:B------:R-:W1:Y:S02]  /*15e0*/  LDC R2, c[0x0][0x2e4] ;  /* 0x0000b900ff027b82 */ /* 0x000e640000000800 */
[----:B-1----:R-:W-:-:S05]  /*15f0*/  LEA R2, R3, R2, 0x7 ;  /* 0x0000000203027211 */ /* 0x002fca00078e38ff */
[----:B------:R-:W-:Y:S01]  /*1600*/  IMAD R0, R2, R43, R0 ;  /* 0x0000002b02007224 */ /* 0x000fe200078e0200 */
[----:B------:R-:W-:Y:S06]  /*1610*/  BRA `(.L_x_83) ;  /* 0x0000000000087947 */ /* 0x000fec0003800000 */
.L_x_82:
[----:B------:R-:W-:-:S04]  /*1620*/  IMAD R0, R48, R241, R43 ;  /* 0x000000f130007224 */ /* 0x000fc800078e022b */
[----:B------:R-:W-:-:S07]  /*1630*/  IMAD R0, R0, R42, RZ ;  /* 0x0000002a00007224 */ /* 0x000fce00078e02ff */
.L_x_83:
[----:B------:R-:W1:Y:S01]  /*1640*/  S2R R42, SR_TID.X ;  /* 0x00000000002a7919 */ /* 0x000e620000002100 */
[----:B------:R-:W2:Y:S01]  /*1650*/  LDC.64 R14, c[0x0][0x420] ;  /* 0x00010800ff0e7b82 */ /* 0x000ea20000000a00 */
[----:B------:R-:W-:Y:S01]  /*1660*/  IMAD R241, R39, R241, RZ ;  /* 0x000000f127f17224 */ /* 0x000fe200078e02ff */
[----:B------:R-:W-:Y:S01]  /*1670*/  SHF.R.S32.HI R213, RZ, 0x1f, R212 ;  /* 0x0000001fffd57819 */ /* 0x000fe200000114d4 */
[----:B------:R-:W-:Y:S01]  /*1680*/  ULDC.64 UR6, c[0x0][0x428] ;  /* 0x00010a0000067ab9 */ /* 0x000fe20000000a00 */
[----:B------:R-:W-:Y:S01]  /*1690*/  ULDC.64 UR10, c[0x0][0x210] ;  /* 0x00008400000a7ab9 */ /* 0x000fe20000000a00 */
[----:B------:R-:W-:Y:S01]  /*16a0*/  IMAD.SHL.U32 R4, R241, 0x40, RZ ;  /* 0x00000040f1047824 */ /* 0x000fe200078e00ff */
[----:B------:R-:W-:Y:S01]  /*16b0*/  ULDC.64 UR8, c[0x0][0x3e0] ;  /* 0x0000f80000087ab9 */ /* 0x000fe20000000a00 */
[----:B------:R-:W-:Y:S01]  /*16c0*/  BSSY B1, `(.L_x_79) ;  /* 0x00005f1000017945 */ /* 0x000fe20003800000 */
[----:B------:R-:W3:Y:S02]  /*16d0*/  LDC R251, c[0x0][0x398] ;  /* 0x0000e600fffb7b82 */ /* 0x000ee40000000800 */
[----:B------:R-:W-:Y:S01]  /*16e0*/  IADD3 R3, P3, P2, R12, R4, R11 ;  /* 0x000000040c037210 */ /* 0x000fe20007a7e00b */
[C---:B------:R-:W-:Y:S01]  /*16f0*/  IMAD.IADD R12, R6.reuse, 0x1, R0 ;  /* 0x00000001060c7824 */ /* 0x040fe200078e0200 */
[----:B------:R-:W-:Y:S01]  /*1700*/  SHF.R.S32.HI R4, RZ, 0x1f, R4 ;  /* 0x0000001fff047819 */ /* 0x000fe20000011404 */
[----:B------:R-:W-:-:S03]  /*1710*/  IMAD.IADD R11, R6, 0x1, R24 ;  /* 0x00000001060b7824 */ /* 0x000fc600078e0218 */
[----:B------:R-:W-:Y:S01]  /*1720*/  IADD3.X R5, R5, R4, R38, P3, P2 ;  /* 0x0000000405057210 */ /* 0x000fe20001fe4426 */
[----:B------:R-:W4:Y:S01]  /*1730*/  LDC.64 R46, c[0x0][0x2b0] ;  /* 0x0000ac00ff2e7b82 */ /* 0x000f220000000a00 */
[----:B------:R-:W-:-:S04]  /*1740*/  IADD3 R8, P3, P2, R8, R3, R33 ;  /* 0x0000000308087210 */ /* 0x000fc80007a7e021 */
[----:B------:R-:W-:Y:S01]  /*1750*/  IADD3.X R9, R9, R5, R26, P3, P2 ;  /* 0x0000000509097210 */ /* 0x000fe20001fe441a */
[----:B--2---:R-:W-:Y:S01]  /*1760*/  IMAD R0, R18, R14, RZ ;  /* 0x0000000e12007224 */ /* 0x004fe200078e02ff */
[----:B------:R-:W-:Y:S01]  /*1770*/  SHF.R.S32.HI R26, RZ, 0x1f, R249 ;  /* 0x0000001fff1a7819 */ /* 0x000fe200000114f9 */
[----:B------:R-:W2:Y:S02]  /*1780*/  LDC.64 R44, c[0x0][0x478] ;  /* 0x00011e00ff2c7b82 */ /* 0x000ea40000000a00 */
[----:B------:R-:W-:Y:S01]  /*1790*/  IMAD R5, R6, R15, R0 ;  /* 0x0000000f06057224 */ /* 0x000fe200078e0200 */
[----:B-1----:R-:W-:-:S04]  /*17a0*/  SHF.R.S32.HI R39, RZ, 0x1f, R42 ;  /* 0x0000001fff277819 */ /* 0x002fc8000001142a */
[----:B------:R-:W-:-:S04]  /*17b0*/  LEA.HI R7, R39, R42, RZ, 0x5 ;  /* 0x0000002a27077211 */ /* 0x000fc800078f28ff */
[----:B------:R-:W-:Y:S02]  /*17c0*/  LOP3.LUT R2, R7, 0xffffffe0, RZ, 0xc0, !PT ;  /* 0xffffffe007027812 */ /* 0x000fe400078ec0ff */
[----:B------:R-:W-:Y:S02]  /*17d0*/  SHF.R.S32.HI R3, RZ, 0x5, R7 ;  /* 0x00000005ff037819 */ /* 0x000fe40000011407 */
[----:B------:R-:W-:Y:S01]  /*17e0*/  IADD3 R7, P3, R249, R6, RZ ;  /* 0x00000006f9077210 */ /* 0x000fe20007f7e0ff */
[----:B------:R-:W-:Y:S01]  /*17f0*/  IMAD.IADD R4, R42, 0x1, -R2 ;  /* 0x000000012a047824 */ /* 0x000fe200078e0a02 */
[----:B------:R-:W-:-:S03]  /*1800*/  IADD3 R2, P4, R212, R21, RZ ;  /* 0x00000015d4027210 */ /* 0x000fc60007f9e0ff */
[----:B------:R-:W-:Y:S01]  /*1810*/  IMAD R4, R3, R241, R4 ;  /* 0x000000f103047224 */ /* 0x000fe200078e0204 */
[----:B------:R-:W-:Y:S01]  /*1820*/  IADD3.X R3, R213, R25, RZ, P4, !PT ;  /* 0x00000019d5037210 */ /* 0x000fe200027fe4ff */
[----:B------:R-:W-:Y:S02]  /*1830*/  IMAD.X R0, R26, 0x1, R18, P3 ;  /* 0x000000011a007824 */ /* 0x000fe400018e0612 */
[----:B------:R-:W-:Y:S01]  /*1840*/  IMAD.IADD R25, R20, 0x1, R218 ;  /* 0x0000000114197824 */ /* 0x000fe200078e02da */
[----:B------:R-:W-:Y:S01]  /*1850*/  IADD3 R8, P2, R4, R8, RZ ;  /* 0x0000000804087210 */ /* 0x000fe20007f5e0ff */
[----:B------:R-:W-:-:S03]  /*1860*/  IMAD.WIDE.U32 R2, R6, R14, R2 ;  /* 0x0000000e06027225 */ /* 0x000fc600078e0002 */
[----:B------:R-:W-:Y:S01]  /*1870*/  LEA.HI.X.SX32 R10, R4, R9, 0x1, P2 ;  /* 0x00000009040a7211 */ /* 0x000fe200010f0eff */
[----:B------:R-:W-:Y:S01]  /*1880*/  IMAD R0, R0, R28, RZ ;  /* 0x0000001c00007224 */ /* 0x000fe200078e02ff */
[----:B------:R-:W-:Y:S01]  /*1890*/  IADD3 R3, R3, R5, RZ ;  /* 0x0000000503037210 */ /* 0x000fe20007ffe0ff */
[----:B------:R-:W-:Y:S02]  /*18a0*/  IMAD R4, R41, UR6, RZ ;  /* 0x0000000629047c24 */ /* 0x000fe4000f8e02ff */
[----:B------:R-:W-:Y:S01]  /*18b0*/  IMAD R9, R7, R29, R0 ;  /* 0x0000001d07097224 */ /* 0x000fe200078e0200 */
[----:B---3--:R-:W-:Y:S01]  /*18c0*/  IADD3 R0, R25, -R251, -R206 ;  /* 0x800000fb19007210 */ /* 0x008fe20007ffe8ce */
[C---:B------:R-:W-:Y:S02]  /*18d0*/  IMAD R4, R43.reuse, UR7, R4 ;  /* 0x000000072b047c24 */ /* 0x040fe4000f8e0204 */
[----:B------:R-:W-:Y:S01]  /*18e0*/  IMAD.WIDE.U32 R2, R43, UR6, R2 ;  /* 0x000000062b027c25 */ /* 0x000fe2000f8e0002 */
[----:B------:R-:W-:-:S02]  /*18f0*/  ULDC.64 UR6, c[0x0][0x400] ;  /* 0x0001000000067ab9 */ /* 0x000fc40000000a00 */
[----:B------:R-:W-:Y:S01]  /*1900*/  LEA R200, P2, R8, UR6, 0x2 ;  /* 0x0000000608c87c11 */ /* 0x000fe2000f8410ff */
[----:B------:R-:W-:Y:S01]  /*1910*/  IMAD.IADD R5, R3, 0x1, R4 ;  /* 0x0000000103057824 */ /* 0x000fe200078e0204 */
[----:B------:R-:W-:Y:S01]  /*1920*/  SHF.R.S32.HI R3, RZ, 0x1f, R0 ;  /* 0x0000001fff037819 */ /* 0x000fe20000011400 */
[----:B------:R-:W-:Y:S01]  /*1930*/  IMAD.WIDE.U32 R6, R7, R28, R212 ;  /* 0x0000001c07067225 */ /* 0x000fe200078e00d4 */
[----:B------:R-:W-:Y:S02]  /*1940*/  MOV R4, R2 ;  /* 0x0000000200047202 */ /* 0x000fe40000000f00 */
[----:B------:R-:W-:Y:S01]  /*1950*/  LEA.HI R2, R3, R0, RZ, 0x6 ;  /* 0x0000000003027211 */ /* 0x000fe200078f30ff */
[----:B------:R-:W-:Y:S01]  /*1960*/  IMAD R0, R26, R14, RZ ;  /* 0x0000000e1a007224 */ /* 0x000fe200078e02ff */
[----:B------:R-:W-:Y:S01]  /*1970*/  IADD3 R6, P3, R37, R6, RZ ;  /* 0x0000000625067210 */ /* 0x000fe20007f7e0ff */
[----:B------:R-:W-:Y:S01]  /*1980*/  IMAD.WIDE.U32 R4, R249, R14, R4 ;  /* 0x0000000ef9047225 */ /* 0x000fe200078e0004 */
[----:B------:R-:W-:-:S02]  /*1990*/  SHF.R.S32.HI R2, RZ, 0x6, R2 ;  /* 0x00000006ff027819 */ /* 0x000fc40000011402 */
[----:B------:R-:W-:Y:S01]  /*19a0*/  LEA.HI.X R201, R8, UR7, R10, 0x2, P2 ;  /* 0x0000000708c97c11 */ /* 0x000fe200090f140a */
[----:B------:R-:W-:Y:S01]  /*19b0*/  ULDC.64 UR6, c[0x0][0x258] ;  /* 0x0000960000067ab9 */ /* 0x000fe20000000a00 */
[----:B------:R-:W-:Y:S01]  /*19c0*/  VIMNMX R248, RZ, R2, !PT ;  /* 0x00000002fff87248 */ /* 0x000fe20007fe0100 */
[----:B------:R-:W-:Y:S01]  /*19d0*/  IMAD R3, R41, UR6, RZ ;  /* 0x0000000629037c24 */ /* 0x000fe2000f8e02ff */
[----:B------:R-:W-:Y:S01]  /*19e0*/  IADD3.X R7, R34, R7, R9, P3, !PT ;  /* 0x0000000722077210 */ /* 0x000fe20001ffe409 */
[----:B----4-:R-:W-:Y:S01]  /*19f0*/  IMAD.WIDE R8, R11, 0x4, R46 ;  /* 0x000000040b087825 */ /* 0x010fe200078e022e */
[----:B------:R-:W-:Y:S02]  /*1a00*/  ISETP.GT.AND P4, PT, R204, R248, PT ;  /* 0x000000f8cc00720c */ /* 0x000fe40003f84270 */
[----:B------:R-:W-:Y:S01]  /*1a10*/  LEA R208, P2, R4, UR8, 0x1 ;  /* 0x0000000804d07c11 */ /* 0x000fe2000f8408ff */
[C---:B------:R-:W-:Y:S02]  /*1a20*/  IMAD R3, R43.reuse, UR7, R3 ;  /* 0x000000072b037c24 */ /* 0x040fe4000f8e0203 */
[----:B------:R-:W-:-:S04]  /*1a30*/  IMAD.WIDE.U32 R10, R43, UR6, R6 ;  /* 0x000000062b0a7c25 */ /* 0x000fc8000f8e0006 */
[----:B------:R-:W-:Y:S01]  /*1a40*/  IMAD R0, R249, R15, R0 ;  /* 0x0000000ff9007224 */ /* 0x000fe200078e0200 */
[----:B------:R-:W-:Y:S01]  /*1a50*/  IADD3 R21, R11, R3, RZ ;  /* 0x000000030b157210 */ /* 0x000fe20007ffe0ff */
[----:B------:R-:W-:Y:S01]  /*1a60*/  IMAD.MOV.U32 R220, RZ, RZ, R8 ;  /* 0x000000ffffdc7224 */ /* 0x000fe200078e0008 */
[----:B------:R-:W-:Y:S01]  /*1a70*/  LEA R210, P3, R10, UR10, 0x1 ;  /* 0x0000000a0ad27c11 */ /* 0x000fe2000f8608ff */
[----:B------:R-:W-:Y:S02]  /*1a80*/  IMAD.MOV.U32 R219, RZ, RZ, R9 ;  /* 0x000000ffffdb7224 */ /* 0x000fe400078e0009 */
[----:B--2---:R-:W-:Y:S01]  /*1a90*/  IMAD.WIDE R8, R12, 0x4, R44 ;  /* 0x000000040c087825 */ /* 0x004fe200078e022c */
[----:B------:R-:W-:-:S03]  /*1aa0*/  LEA.HI.X R211, R10, UR11, R21, 0x1, P3 ;  /* 0x0000000b0ad37c11 */ /* 0x000fc600098f0c15 */
[----:B------:R-:W-:Y:S01]  /*1ab0*/  IMAD.IADD R18, R5, 0x1, R0 ;  /* 0x0000000105127824 */ /* 0x000fe200078e0200 */
[----:B------:R-:W-:Y:S01]  /*1ac0*/  MOV R225, R9 ;  /* 0x0000000900e17202 */ /* 0x000fe20000000f00 */
[----:B------:R-:W-:Y:S02]  /*1ad0*/  IMAD.MOV.U32 R226, RZ, RZ, R8 ;  /* 0x000000ffffe27224 */ /* 0x000fe400078e0008 */
[----:B------:R-:W-:Y:S01]  /*1ae0*/  VIADD R204, R204, 0xffffffff ;  /* 0xffffffffcccc7836 */ /* 0x000fe20000000000 */
[----:B------:R-:W-:Y:S01]  /*1af0*/  LEA.HI.X R209, R4, UR9, R18, 0x1, P2 ;  /* 0x0000000904d17c11 */ /* 0x000fe200090f0c12 */
[----:B------:R-:W-:Y:S06]  /*1b00*/  @P4 BRA `(.L_x_84) ;  /* 0x0000000800184947 */ /* 0x000fec0003800000 */
[----:B------:R-:W1:Y:S01]  /*1b10*/  @P1 LDC.64 R12, c[0x0][0x458] ;  /* 0x00011600ff0c1b82 */ /* 0x000e620000000a00 */
[CC--:B------:R-:W-:Y:S02]  /*1b20*/  @P1 IADD3 R0, R250.reuse, R49.reuse, RZ ;  /* 0x00000031fa001210 */ /* 0x0c0fe40007ffe0ff */
[----:B------:R-:W-:-:S05]  /*1b30*/  @P1 IADD3 R4, R250, R49, RZ ;  /* 0x00000031fa041210 */ /* 0x000fca0007ffe0ff */
[----:B------:R-:W2:Y:S01]  /*1b40*/  @P1 LDC.64 R8, c[0x0][0x450] ;  /* 0x00011400ff081b82 */ /* 0x000ea20000000a00 */
[C---:B-1----:R-:W-:Y:S02]  /*1b50*/  @P1 IMAD R6, R0.reuse, R13, RZ ;  /* 0x0000000d00061224 */ /* 0x042fe400078e02ff */
[----:B------:R-:W-:-:S05]  /*1b60*/  @P1 IMAD.WIDE.U32 R2, R0, R12, RZ ;  /* 0x0000000c00021225 */ /* 0x000fca00078e00ff */
[----:B------:R-:W-:Y:S01]  /*1b70*/  @P1 IADD3 R14, R3, R6, RZ ;  /* 0x00000006030e1210 */ /* 0x000fe20007ffe0ff */
[C---:B--2---:R-:W-:Y:S01]  /*1b80*/  @P1 IMAD R0, R4.reuse, R9, RZ ;  /* 0x0000000904001224 */ /* 0x044fe200078e02ff */
[----:B------:R-:W-:Y:S01]  /*1b90*/  @P1 MOV R11, R2 ;  /* 0x00000002000b1202 */ /* 0x000fe20000000f00 */
[----:B------:R-:W-:-:S05]  /*1ba0*/  @P1 IMAD.WIDE.U32 R4, R4, R8, RZ ;  /* 0x0000000804041225 */ /* 0x000fca00078e00ff */
[----:B------:R-:W-:Y:S02]  /*1bb0*/  @P1 IADD3 R7, R5, R0, RZ ;  /* 0x0000000005071210 */ /* 0x000fe40007ffe0ff */
[----:B------:R-:W-:Y:S01]  /*1bc0*/  @P1 MOV R6, R4 ;  /* 0x0000000400061202 */ /* 0x000fe20000000f00 */
        /* <DEDUP_REMOVED lines=13> */
.L_x_85:
        /* <DEDUP_REMOVED lines=13> */
.L_x_86:
[-C--:B------:R-:W-:Y:S01]  /*1d70*/  IMAD R0, R27, R8.reuse, RZ ;  /* 0x000000081b007224 */ /* 0x080fe200078e02ff */
[----:B------:R-:W-:Y:S01]  /*1d80*/  ULDC.64 UR6, c[0x0][0x468] ;  /* 0x00011a0000067ab9 */ /* 0x000fe20000000a00 */
[C---:B------:R-:W-:Y:S01]  /*1d90*/  IMAD.WIDE.U32 R2, R20.reuse, R8, R212 ;  /* 0x0000000814027225 */ /* 0x040fe200078e00d4 */
[----:B------:R-:W-:Y:S01]  /*1da0*/  IADD3 R5, R249, 0x20, RZ ;  /* 0x00000020f9057810 */ /* 0x000fe20007ffe0ff */
[----:B------:R-:W-:Y:S02]  /*1db0*/  BSSY B0, `(.L_x_87) ;  /* 0x000001a000007945 */ /* 0x000fe40003800000 */
[----:B------:R-:W-:Y:S01]  /*1dc0*/  IMAD R4, R20, R9, R0 ;  /* 0x0000000914047224 */ /* 0x000fe200078e0200 */
[----:B------:R-:W-:Y:S01]  /*1dd0*/  IADD3 R2, P0, R6, R2, RZ ;  /* 0x0000000206027210 */ /* 0x000fe20007f1e0ff */
[----:B------:R-:W-:Y:S02]  /*1de0*/  IMAD R0, R246, -0x40, R206 ;  /* 0xffffffc0f6007824 */ /* 0x000fe400078e02ce */
[----:B------:R-:W-:Y:S01]  /*1df0*/  IMAD R10, R41, UR6, RZ ;  /* 0x00000006290a7c24 */ /* 0x000fe2000f8e02ff */
[----:B------:R-:W-:-:S02]  /*1e00*/  IADD3.X R3, R7, R3, R4, P0, !PT ;  /* 0x0000000307037210 */ /* 0x000fc400007fe404 */
[-C--:B------:R-:W-:Y:S01]  /*1e10*/  ISETP.GE.AND P3, PT, R249, R0.reuse, PT ;  /* 0x00000000f900720c */ /* 0x080fe20003f66270 */
[----:B------:R-:W-:Y:S01]  /*1e20*/  IMAD R10, R43, UR7, R10 ;  /* 0x000000072b0a7c24 */ /* 0x000fe2000f8e020a */
[----:B------:R-:W-:Y:S01]  /*1e30*/  ISETP.GE.AND P2, PT, R5, R0, PT ;  /* 0x000000000500720c */ /* 0x000fe20003f46270 */
[----:B------:R-:W-:-:S05]  /*1e40*/  IMAD.WIDE.U32 R2, R43, UR6, R2 ;  /* 0x000000062b027c25 */ /* 0x000fca000f8e0002 */
[----:B------:R-:W-:-:S05]  /*1e50*/  IADD3 R10, R3, R10, RZ ;  /* 0x0000000a030a7210 */ /* 0x000fca0007ffe0ff */
[----:B------:R-:W-:Y:S05]  /*1e60*/  @P3 BRA `(.L_x_88) ;  /* 0x0000000000383947 */ /* 0x000fea0003800000 */
[----:B------:R-:W-:Y:S01]  /*1e70*/  MOV R5, R10 ;  /* 0x0000000a00057202 */ /* 0x000fe20000000f00 */
[-C--:B------:R-:W-:Y:S01]  /*1e80*/  IMAD R0, R26, R8.reuse, RZ ;  /* 0x000000081a007224 */ /* 0x080fe200078e02ff */
[----:B------:R-:W-:Y:S01]  /*1e90*/  ULDC UR4, c[0x0][0x2d0] ;  /* 0x0000b40000047ab9 */ /* 0x000fe20000000800 */
[----:B------:R-:W-:Y:S01]  /*1ea0*/  IMAD.MOV.U32 R4, RZ, RZ, R2 ;  /* 0x000000ffff047224 */ /* 0x000fe200078e0002 */
[----:B------:R-:W-:Y:S01]  /*1eb0*/  ISETP.GE.AND P4, PT, R212, UR4, PT ;  /* 0x00000004d4007c0c */ /* 0x000fe2000bf86270 */
[----:B------:R-:W-:Y:S01]  /*1ec0*/  IMAD R0, R249, R9, R0 ;  /* 0x00000009f9007224 */ /* 0x000fe200078e0200 */
[----:B------:R-:W-:Y:S01]  /*1ed0*/  ISETP.GE.AND P1, PT, R227, UR4, PT ;  /* 0x00000004e3007c0c */ /* 0x000fe2000bf26270 */
[----:B------:R-:W-:Y:S01]  /*1ee0*/  IMAD.WIDE.U32 R6, R249, R8, R4 ;  /* 0x00000008f9067225 */ /* 0x000fe200078e0004 */
[----:B------:R-:W-:-:S03]  /*1ef0*/  ULDC.64 UR6, c[0x0][0x3f0] ;  /* 0x0000fc0000067ab9 */ /* 0x000fc60000000a00 */
[----:B------:R-:W-:Y:S01]  /*1f00*/  IMAD.IADD R0, R7, 0x1, R0 ;  /* 0x0000000107007824 */ /* 0x000fe200078e0200 */
[----:B------:R-:W-:-:S04]  /*1f10*/  LEA R4, P0, R6, UR6, 0x1 ;  /* 0x0000000606047c11 */ /* 0x000fc8000f8008ff */
[----:B------:R-:W-:-:S05]  /*1f20*/  LEA.HI.X R5, R6, UR7, R0, 0x1, P0 ;  /* 0x0000000706057c11 */ /* 0x000fca00080f0c00 */
[----:B------:R1:W-:Y:S04]  /*1f30*/  @!P4 STG.E.128 desc[UR16][R4.64], RZ ;  /* 0x000000ff0400c986 */ /* 0x0003e8000c101d10 */
[----:B------:R1:W-:Y:S02]  /*1f40*/  @!P1 STG.E.128 desc[UR16][R4.64+0x80], RZ ;  /* 0x000080ff04009986 */ /* 0x0003e4000c101d10 */
.L_x_88:
[----:B------:R-:W-:Y:S05]  /*1f50*/  BSYNC B0 ;  /* 0x0000000000007941 */ /* 0x000fea0003800000 */
.L_x_87:
[----:B------:R-:W-:Y:S04]  /*1f60*/  BSSY B0, `(.L_x_89) ;  /* 0x0000012000007945 */ /* 0x000fe80003800000 */
        /* <DEDUP_REMOVED lines=17> */
.L_x_90:
[----:B------:R-:W-:Y:S05]  /*2080*/  BSYNC B0 ;  /* 0x0000000000007941 */ /* 0x000fea0003800000 */
.L_x_89:
        /* <DEDUP_REMOVED lines=12> */
[----:B-1----:R-:W-:Y:S01]  /*2150*/  MOV R5, R8 ;  /* 0x0000000800057202 */ /* 0x002fe20000000f00 */
        /* <DEDUP_REMOVED lines=13> */
.L_x_92:
[----:B------:R-:W-:Y:S05]  /*2230*/  BSYNC B0 ;  /* 0x0000000000007941 */ /* 0x000fea0003800000 */
.L_x_91:
[----:B------:R-:W-:Y:S05]  /*2240*/  @P2 BRA `(.L_x_93) ;  /* 0x0000005000e02947 */ /* 0x000fea0003800000 */
[----:B------:R-:W-:Y:S01]  /*2250*/  IADD3 R0, P0, R249, 0x20, RZ ;  /* 0x00000020f9007810 */ /* 0x000fe20007f1e0ff */
[----:B-12---:R-:W-:Y:S01]  /*2260*/  IMAD.MOV.U32 R4, RZ, RZ, R2 ;  /* 0x000000ffff047224 */ /* 0x006fe200078e0002 */
[----:B------:R-:W-:Y:S01]  /*2270*/  MOV R5, R8 ;  /* 0x0000000800057202 */ /* 0x000fe20000000f00 */
[----:B------:R-:W-:Y:S01]  /*2280*/  ULDC UR4, c[0x0][0x2d0] ;  /* 0x0000b40000047ab9 */ /* 0x000fe20000000800 */
[----:B------:R-:W-:Y:S01]  /*2290*/  ULDC.64 UR6, c[0x0][0x3f8] ;  /* 0x0000fe0000067ab9 */ /* 0x000fe20000000a00 */
[----:B------:R-:W-:Y:S01]  /*22a0*/  IMAD.X R3, RZ, RZ, R26, P0 ;  /* 0x000000ffff037224 */ /* 0x000fe200000e061a */
[----:B------:R-:W-:Y:S01]  /*22b0*/  ISETP.GE.AND P0, PT, R212, UR4, PT ;  /* 0x00000004d4007c0c */ /* 0x000fe2000bf06270 */
[----:B------:R-:W-:-:S04]  /*22c0*/  IMAD.WIDE.U32 R4, R0, R12, R4 ;  /* 0x0000000c00047225 */ /* 0x000fc800078e0004 */
[----:B------:R-:W-:Y:S01]  /*22d0*/  IMAD R3, R3, R12, RZ ;  /* 0x0000000c03037224 */ /* 0x000fe200078e02ff */
[----:B------:R-:W-:-:S03]  /*22e0*/  LEA R2, P1, R4, UR6, 0x1 ;  /* 0x0000000604027c11 */ /* 0x000fc6000f8208ff */
[----:B------:R-:W-:-:S04]  /*22f0*/  IMAD R0, R0, R13, R3 ;  /* 0x0000000d00007224 */ /* 0x000fc800078e0203 */
[----:B------:R-:W-:-:S05]  /*2300*/  IMAD.IADD R0, R5, 0x1, R0 ;  /* 0x0000000105007824 */ /* 0x000fca00078e0200 */
[----:B------:R-:W-:-:S05]  /*2310*/  LEA.HI.X R3, R4, UR7, R0, 0x1, P1 ;  /* 0x0000000704037c11 */ /* 0x000fca00088f0c00 */
[----:B------:R1:W-:Y:S01]  /*2320*/  @!P0 STG.E.128 desc[UR16][R2.64], RZ ;  /* 0x000000ff02008986 */ /* 0x0003e2000c101d10 */
[----:B------:R-:W-:-:S13]  /*2330*/  ISETP.GE.AND P0, PT, R227, UR4, PT ;  /* 0x00000004e3007c0c */ /* 0x000fda000bf06270 */
[----:B------:R-:W-:Y:S05]  /*2340*/  @P0 BRA `(.L_x_93) ;  /* 0x0000005000a00947 */ /* 0x000fea0003800000 */
[----:B------:R2:W-:Y:S01]  /*2350*/  STG.E.128 desc[UR16][R2.64+0x80], RZ ;  /* 0x000080ff02007986 */ /* 0x0005e2000c101d10 */
[----:B------:R-:W-:Y:S05]  /*2360*/  BRA `(.L_x_93) ;  /* 0x0000005000987947 */ /* 0x000fea0003800000 */
.L_x_84:
[----:B------:R-:W2:Y:S01]  /*2370*/  LDL R33, [R1+0x10] ;  /* 0x0000100001217983 */ /* 0x000ea20000100800 */
[----:B------:R-:W-:Y:S01]  /*2380*/  IMAD R0, R246, -0x40, R206 ;  /* 0xffffffc0f6007824 */ /* 0x000fe200078e02ce */
[----:B------:R-:W-:Y:S01]  /*2390*/  ULDC.64 UR6, c[0x0][0x268] ;  /* 0x00009a0000067ab9 */ /* 0x000fe20000000a00 */
[----:B------:R-:W-:Y:S01]  /*23a0*/  IMAD.WIDE.U32 R2, R20, R16, R212 ;  /* 0x0000001014027225 */ /* 0x000fe200078e00d4 */
[----:B------:R-:W-:Y:S01]  /*23b0*/  BSSY B0, `(.L_x_94) ;  /* 0x0000030000007945 */ /* 0x000fe20003800000 */
[----:B------:R-:W-:Y:S01]  /*23c0*/  @P0 BAR.SYNC.DEFER_BLOCKING 0x0 ;  /* 0x0000000000000b1d */ /* 0x000fe20000010000 */
[----:B------:R-:W-:Y:S01]  /*23d0*/  ISETP.GE.AND P6, PT, R249, R0, PT ;  /* 0x00000000f900720c */ /* 0x000fe20003fc6270 */
[----:B------:R-:W-:Y:S01]  /*23e0*/  IMAD R7, R27, R16, RZ ;  /* 0x000000101b077224 */ /* 0x000fe200078e02ff */
[----:B------:R-:W-:Y:S01]  /*23f0*/  IADD3 R6, P1, R32, R2, RZ ;  /* 0x0000000220067210 */ /* 0x000fe20007f3e0ff */
[----:B------:R-:W-:Y:S02]  /*2400*/  VIADD R8, R249, 0x20 ;  /* 0x00000020f9087836 */ /* 0x000fe40000000000 */
[----:B------:R-:W-:-:S02]  /*2410*/  IMAD R2, R20, R17, R7 ;  /* 0x0000001114027224 */ /* 0x000fc400078e0207 */
[----:B------:R-:W-:Y:S01]  /*2420*/  IMAD R13, R204, -0x40, R218 ;  /* 0xffffffc0cc0d7824 */ /* 0x000fe200078e02da */
[----:B------:R-:W-:Y:S01]  /*2430*/  ISETP.GE.AND P5, PT, R8, R0, PT ;  /* 0x000000000800720c */ /* 0x000fe20003fa6270 */
[----:B------:R-:W-:Y:S01]  /*2440*/  IMAD R0, R30, UR6, RZ ;  /* 0x000000061e007c24 */ /* 0x000fe2000f8e02ff */
[----:B------:R-:W-:Y:S02]  /*2450*/  IADD3.X R7, R35, R3, R2, P1, !PT ;  /* 0x0000000323077210 */ /* 0x000fe40000ffe402 */
[----:B------:R-:W-:Y:S01]  /*2460*/  LEA.HI R2, R204, R204, RZ, 0x1 ;  /* 0x000000cccc027211 */ /* 0x000fe200078f08ff */
[C---:B------:R-:W-:Y:S01]  /*2470*/  IMAD R0, R19.reuse, UR7, R0 ;  /* 0x0000000713007c24 */ /* 0x040fe2000f8e0200 */
[-C--:B------:R-:W-:Y:S01]  /*2480*/  ISETP.GE.AND P3, PT, R8, R13.reuse, PT ;  /* 0x0000000d0800720c */ /* 0x080fe20003f66270 */
[----:B------:R-:W-:Y:S01]  /*2490*/  IMAD.WIDE.U32 R6, R19, UR6, R6 ;  /* 0x0000000613067c25 */ /* 0x000fe2000f8e0006 */
[----:B------:R-:W-:Y:S02]  /*24a0*/  ISETP.GE.AND P4, PT, R249, R13, PT ;  /* 0x0000000df900720c */ /* 0x000fe40003f86270 */
[----:B------:R-:W-:-:S02]  /*24b0*/  LOP3.LUT R24, R2, 0xfffffffe, RZ, 0xc0, !PT ;  /* 0xfffffffe02187812 */ /* 0x000fc400078ec0ff */
[----:B------:R-:W-:Y:S02]  /*24c0*/  IADD3 R12, R7, R0, RZ ;  /* 0x00000000070c7210 */ /* 0x000fe40007ffe0ff */
[----:B--2---:R-:W-:-:S05]  /*24d0*/  LEA R203, R33, UR5, 0x1 ;  /* 0x0000000521cb7c11 */ /* 0x004fca000f8e08ff */
[----:B------:R1:W-:Y:S04]  /*24e0*/  @P6 STS.128 [R203+0x10000], RZ ;  /* 0x010000ffcb006388 */ /* 0x0003e80000000c00 */
[----:B------:R1:W-:Y:S01]  /*24f0*/  @P6 STS.128 [R203+0x12000], RZ ;  /* 0x012000ffcb006388 */ /* 0x0003e20000000c00 */
[----:B------:R-:W-:Y:S05]  /*2500*/  @P6 BRA `(.L_x_95) ;  /* 0x0000000000686947 */ /* 0x000fea0003800000 */
        /* <DEDUP_REMOVED lines=26> */
.L_x_95:
[----:B------:R-:W-:Y:S05]  /*26b0*/  BSYNC B0 ;  /* 0x0000000000007941 */ /* 0x000fea0003800000 */
.L_x_94:
        /* <DEDUP_REMOVED lines=31> */
.L_x_97:
[----:B------:R-:W-:Y:S05]  /*28b0*/  BSYNC B0 ;  /* 0x0000000000007941 */ /* 0x000fea0003800000 */
.L_x_96:
[----:B------:R-:W0:Y:S01]  /*28c0*/  LDGDEPBAR ;  /* 0x00000000000079af */ /* 0x000e220000000000 */
[----:B------:R-:W-:Y:S01]  /*28d0*/  BSSY B0, `(.L_x_98) ;  /* 0x0000013000007945 */ /* 0x000fe20003800000 */
[----:B------:R-:W-:Y:S02]  /*28e0*/  IADD3 R0, R204, -R24, RZ ;  /* 0x80000018cc007210 */ /* 0x000fe40007ffe0ff */
[----:B------:R1:W-:Y:S04]  /*28f0*/  @P4 STS.128 [R203+0x8000], RZ ;  /* 0x008000ffcb004388 */ /* 0x0003e80000000c00 */
        /* <DEDUP_REMOVED lines=16> */
.L_x_99:
[----:B------:R-:W-:Y:S05]  /*2a00*/  BSYNC B0 ;  /* 0x0000000000007941 */ /* 0x000fea0003800000 */
.L_x_98:
[----:B------:R1:W-:Y:S01]  /*2a10*/  @P3 STS.128 [R203+0x9000], RZ ;  /* 0x009000ffcb003388 */ /* 0x0003e20000000c00 */
[----:B------:R-:W-:Y:S01]  /*2a20*/  ISETP.NE.AND P0, PT, R0, 0x1, PT ;  /* 0x000000010000780c */ /* 0x000fe20003f05270 */
[----:B------:R-:W-:Y:S01]  /*2a30*/  VIADD R0, R33, 0x2000 ;  /* 0x0000200021007836 */ /* 0x000fe20000000000 */
[----:B------:R-:W-:Y:S01]  /*2a40*/  BSSY B0, `(.L_x_100) ;  /* 0x0000018000007945 */ /* 0x000fe20003800000 */
[----:B------:R1:W-:Y:S03]  /*2a50*/  @P3 STS.128 [R203+0xb000], RZ ;  /* 0x00b000ffcb003388 */ /* 0x0003e60000000c00 */
[----:B------:R-:W-:Y:S01]  /*2a60*/  SEL R202, R0, R33, !P0 ;  /* 0x0000002100ca7207 */ /* 0x000fe20004000000 */
        /* <DEDUP_REMOVED lines=21> */
.L_x_101:
[----:B------:R-:W-:Y:S05]  /*2bc0*/  BSYNC B0 ;  /* 0x0000000000007941 */ /* 0x000fea0003800000 */
.L_x_100:
        /* <DEDUP_REMOVED lines=12> */
.L_x_103:
        /* <DEDUP_REMOVED lines=20> */
.L_x_104:
[----:B------:R-:W-:Y:S05]  /*2dd0*/  BSYNC B0 ;  /* 0x0000000000007941 */ /* 0x000fea0003800000 */
.L_x_102:
        /* <DEDUP_REMOVED lines=13> */
.L_x_106:
        /* <DEDUP_REMOVED lines=26> */
.L_x_107:
[----:B------:R-:W-:Y:S05]  /*3050*/  BSYNC B0 ;  /* 0x0000000000007941 */ /* 0x000fea0003800000 */
.L_x_105:
        /* <DEDUP_REMOVED lines=50> */
.L_x_109:
[----:B------:R-:W-:Y:S05]  /*3380*/  BSYNC B0 ;  /* 0x0000000000007941 */ /* 0x000fea0003800000 */
.L_x_108:
        /* <DEDUP_REMOVED lines=31> */
.L_x_111:
[----:B------:R-:W-:Y:S05]  /*3580*/  BSYNC B0 ;  /* 0x0000000000007941 */ /* 0x000fea0003800000 */
.L_x_110:
[CC--:B-12---:R-:W-:Y:S01]  /*3590*/  LEA.HI R2, R39.reuse, R42.reuse, RZ, 0x3 ;  /* 0x0000002a27027211 */ /* 0x0c6fe200078f18ff */
[----:B------:R-:W-:Y:S01]  /*35a0*/  IMAD.MOV.U32 R164, RZ, RZ, 0x20 ;  /* 0x00000020ffa47424 */ /* 0x000fe200078e00ff */
[----:B------:R-:W-:Y:S01]  /*35b0*/  LEA.HI R0, R39, R42, RZ, 0x4 ;  /* 0x0000002a27007211 */ /* 0x000fe200078f20ff */
[----:B------:R-:W-:Y:S01]  /*35c0*/  ULDC UR4, c[0x0][0x2d0] ;  /* 0x0000b40000047ab9 */ /* 0x000fe20000000800 */
[----:B------:R-:W-:Y:S01]  /*35d0*/  LOP3.LUT R2, R2, 0xfffffff8, RZ, 0xc0, !PT ;  /* 0xfffffff802027812 */ /* 0x000fe200078ec0ff */
[----:B------:R-:W-:Y:S01]  /*35e0*/  ULDC UR7, c[0x0][0x398] ;  /* 0x0000e60000077ab9 */ /* 0x000fe20000000800 */
[----:B------:R-:W-:Y:S01]  /*35f0*/  LEA R140, R199, UR5, 0x1 ;  /* 0x00000005c78c7c11 */ /* 0x000fe2000f8e08ff */
[C---:B------:R-:W-:Y:S01]  /*3600*/  IMAD.SHL.U32 R217, R241.reuse, 0x10, RZ ;  /* 0x00000010f1d97824 */ /* 0x040fe200078e00ff */
[----:B------:R-:W-:Y:S01]  /*3610*/  IADD3 R4, -R206, 0x40, R25 ;  /* 0x00000040ce047810 */ /* 0x000fe20007ffe119 */
[----:B------:R-:W-:Y:S01]  /*3620*/  IMAD.IADD R2, R42, 0x1, -R2 ;  /* 0x000000012a027824 */ /* 0x000fe200078e0a02 */
[----:B------:R-:W1:Y:S01]  /*3630*/  LDC R216, c[0x0][0x394] ;  /* 0x0000e500ffd87b82 */ /* 0x000e620000000800 */
[----:B------:R-:W-:Y:S01]  /*3640*/  IMAD.SHL.U32 R207, R241, 0x8, RZ ;  /* 0x00000008f1cf7824 */ /* 0x000fe200078e00ff */
[----:B------:R-:W0:Y:S04]  /*3650*/  LDGDEPBAR ;  /* 0x00000000000079af */ /* 0x000e280000000000 */
[----:B------:R2:W5:Y:S04]  /*3660*/  @!P2 LDG.E R214, desc[UR16][R6.64] ;  /* 0x0000001006d6a981 */ /* 0x000568000c1e1900 */
[----:B------:R2:W5:Y:S01]  /*3670*/  @!P1 LDG.E R215, desc[UR16][R6.64+0x20] ;  /* 0x0000201006d79981 */ /* 0x000562000c1e1900 */
[----:B------:R-:W-:Y:S01]  /*3680*/  LOP3.LUT P3, RZ, R2, 0x2, RZ, 0xc0, !PT ;  /* 0x0000000202ff7812 */ /* 0x000fe2000786c0ff */
[C---:B------:R-:W-:Y:S01]  /*3690*/  VIADD R5, R217.reuse, 0x60 ;  /* 0x00000060d9057836 */ /* 0x040fe20000000000 */
[----:B------:R-:W-:Y:S01]  /*36a0*/  LOP3.LUT R0, R0, 0xfffffff0, RZ, 0xc0, !PT ;  /* 0xfffffff000007812 */ /* 0x000fe200078ec0ff */
[C---:B------:R-:W-:Y:S01]  /*36b0*/  VIADD R9, R217.reuse, 0x20 ;  /* 0x00000020d9097836 */ /* 0x040fe20000000000 */
[----:B------:R-:W-:Y:S01]  /*36c0*/  SEL R164, R164, 0xffffffe0, !P3 ;  /* 0xffffffe0a4a47807 */ /* 0x000fe20005800000 */
[----:B------:R-:W-:Y:S01]  /*36d0*/  VIADD R8, R217, 0x40 ;  /* 0x00000040d9087836 */ /* 0x000fe20000000000 */
[----:B------:R-:W-:Y:S01]  /*36e0*/  CS2R R94, SRZ ;  /* 0x00000000005e7805 */ /* 0x000fe2000001ff00 */
[----:B------:R-:W-:Y:S01]  /*36f0*/  IMAD.IADD R0, R42, 0x1, -R0 ;  /* 0x000000012a007824 */ /* 0x000fe200078e0a00 */
[----:B------:R-:W-:Y:S01]  /*3700*/  CS2R R92, SRZ ;  /* 0x00000000005c7805 */ /* 0x000fe2000001ff00 */
[----:B------:R-:W-:Y:S01]  /*3710*/  IMAD.IADD R164, R164, 0x1, R188 ;  /* 0x00000001a4a47824 */ /* 0x000fe200078e02bc */
[----:B------:R-:W-:Y:S01]  /*3720*/  CS2R R98, SRZ ;  /* 0x0000000000627805 */ /* 0x000fe2000001ff00 */
[----:B------:R-:W-:Y:S01]  /*3730*/  IMAD.IADD R251, R4, 0x1, -R251 ;  /* 0x0000000104fb7824 */ /* 0x000fe200078e0afb */
[----:B------:R-:W-:Y:S01]  /*3740*/  SHF.R.S32.HI R3, RZ, 0x1f, R0 ;  /* 0x0000001fff037819 */ /* 0x000fe20000011400 */
[----:B------:R-:W-:Y:S01]  /*3750*/  IMAD.IADD R5, R207, 0x1, R5 ;  /* 0x00000001cf057824 */ /* 0x000fe200078e0205 */
[----:B------:R-:W-:Y:S01]  /*3760*/  CS2R R96, SRZ ;  /* 0x0000000000607805 */ /* 0x000fe2000001ff00 */
[----:B------:R-:W-:-:S04]  /*3770*/  DEPBAR.LE SB0, 0x1 ;  /* 0x000080400000791a */ /* 0x000fc80000000000 */
[----:B------:R-:W-:Y:S01]  /*3780*/  BAR.SYNC.DEFER_BLOCKING 0x0 ;  /* 0x0000000000007b1d */ /* 0x000fe20000010000 */
[----:B------:R-:W-:Y:S01]  /*3790*/  LEA.HI R3, R3, R0, RZ, 0x3 ;  /* 0x0000000003037211 */ /* 0x000fe200078f18ff */
[----:B------:R-:W-:Y:S01]  /*37a0*/  IMAD.IADD R4, R207, 0x1, R9 ;  /* 0x00000001cf047824 */ /* 0x000fe200078e0209 */
[----:B------:R-:W-:Y:S01]  /*37b0*/  CS2R R90, SRZ ;  /* 0x00000000005a7805 */ /* 0x000fe2000001ff00 */
[----:B------:R-:W-:Y:S01]  /*37c0*/  IMAD.MOV.U32 R192, RZ, RZ, 0x20 ;  /* 0x00000020ffc07424 */ /* 0x000fe200078e00ff */
[----:B------:R-:W-:Y:S01]  /*37d0*/  LOP3.LUT R3, R3, 0xfffffff8, RZ, 0xc0, !PT ;  /* 0xfffffff803037812 */ /* 0x000fe200078ec0ff */
[C---:B------:R-:W-:Y:S01]  /*37e0*/  IMAD.IADD R234, R207.reuse, 0x1, R5 ;  /* 0x00000001cfea7824 */ /* 0x040fe200078e0205 */
[----:B------:R-:W-:Y:S01]  /*37f0*/  CS2R R88, SRZ ;  /* 0x0000000000587805 */ /* 0x000fe2000001ff00 */
[C---:B------:R-:W-:Y:S01]  /*3800*/  IMAD.IADD R231, R207.reuse, 0x1, R4 ;  /* 0x00000001cfe77824 */ /* 0x040fe200078e0204 */
[----:B------:R-:W-:Y:S01]  /*3810*/  CS2R R86, SRZ ;  /* 0x0000000000567805 */ /* 0x000fe2000001ff00 */
[----:B------:R-:W-:Y:S01]  /*3820*/  IMAD.IADD R0, R0, 0x1, -R3 ;  /* 0x0000000100007824 */ /* 0x000fe200078e0a03 */
[----:B------:R-:W-:Y:S01]  /*3830*/  CS2R R84, SRZ ;  /* 0x0000000000547805 */ /* 0x000fe2000001ff00 */
[C---:B------:R-:W-:Y:S01]  /*3840*/  IMAD.IADD R3, R207.reuse, 0x1, R8 ;  /* 0x00000001cf037824 */ /* 0x040fe200078e0208 */
[----:B------:R-:W-:Y:S01]  /*3850*/  CS2R R78, SRZ ;  /* 0x00000000004e7805 */ /* 0x000fe2000001ff00 */
[----:B------:R-:W-:Y:S01]  /*3860*/  IMAD.MOV.U32 R189, RZ, RZ, 0x40 ;  /* 0x00000040ffbd7424 */ /* 0x000fe200078e00ff */
[----:B------:R-:W-:Y:S01]  /*3870*/  R2P PR, R0, 0x6 ;  /* 0x0000000600007804 */ /* 0x000fe20000000000 */
[----:B------:R-:W-:Y:S01]  /*3880*/  IMAD.IADD R236, R207, 0x1, R3 ;  /* 0x00000001cfec7824 */ /* 0x000fe200078e0203 */
[----:B------:R-:W-:Y:S01]  /*3890*/  CS2R R76, SRZ ;  /* 0x00000000004c7805 */ /* 0x000fe2000001ff00 */
[----:B------:R-:W-:Y:S01]  /*38a0*/  VIADD R2, R197, 0x2000 ;  /* 0x00002000c5027836 */ /* 0x000fe20000000000 */
[----:B------:R-:W-:Y:S01]  /*38b0*/  CS2R R82, SRZ ;  /* 0x0000000000527805 */ /* 0x000fe2000001ff00 */
[----:B------:R-:W-:Y:S01]  /*38c0*/  VIADD R0, R198, 0x2000 ;  /* 0x00002000c6007836 */ /* 0x000fe20000000000 */
[----:B------:R-:W-:Y:S01]  /*38d0*/  SEL R192, R192, 0xffffffe0, !P1 ;  /* 0xffffffe0c0c07807 */ /* 0x000fe20004800000 */
[----:B------:R-:W-:Y:S01]  /*38e0*/  IMAD.IADD R233, R207, 0x1, R234 ;  /* 0x00000001cfe97824 */ /* 0x000fe200078e02ea */
[----:B------:R-:W-:Y:S01]  /*38f0*/  SEL R189, R189, 0xffffffc0, !P2 ;  /* 0xffffffc0bdbd7807 */ /* 0x000fe20005000000 */
[----:B------:R2:W1:Y:S01]  /*3900*/  LDSM.16.M88.4 R104, [R140+0x10000] ;  /* 0x010000008c68783b */ /* 0x0004620000000200 */
[C---:B------:R-:W-:Y:S01]  /*3910*/  IMAD.IADD R230, R207.reuse, 0x1, R231 ;  /* 0x00000001cfe67824 */ /* 0x040fe200078e02e7 */
[----:B------:R-:W-:Y:S01]  /*3920*/  SEL R2, R2, R197, !P0 ;  /* 0x000000c502027207 */ /* 0x000fe20004000000 */
[C---:B------:R-:W-:Y:S01]  /*3930*/  IMAD.IADD R235, R207.reuse, 0x1, R236 ;  /* 0x00000001cfeb7824 */ /* 0x040fe200078e02ec */
        /* <DEDUP_REMOVED lines=8> */
[----:B------:R2:W1:Y:S01]  /*39c0*/  LDSM.16.M88.4 R128, [R164] ;  /* 0x00000000a480783b */ /* 0x0004620000000200 */
[----:B------:R-:W-:Y:S01]  /*39d0*/  IMAD.IADD R193, R194, 0x1, R192 ;  /* 0x00000001c2c17824 */ /* 0x000fe200078e02c0 */
[----:B------:R-:W-:Y:S01]  /*39e0*/  CS2R R72, SRZ ;  /* 0x0000000000487805 */ /* 0x000fe2000001ff00 */
[C---:B------:R-:W-:Y:S01]  /*39f0*/  IMAD R245, R241.reuse, 0x18, RZ ;  /* 0x00000018f1f57824 */ /* 0x040fe200078e02ff */
[----:B------:R2:W1:Y:S01]  /*3a00*/  LDSM.16.M88.4 R132, [R164+0x800] ;  /* 0x00080000a484783b */ /* 0x0004620000000200 */
[C---:B------:R-:W-:Y:S01]  /*3a10*/  IMAD.SHL.U32 R244, R241.reuse, 0x20, RZ ;  /* 0x00000020f1f47824 */ /* 0x040fe200078e00ff */
[----:B------:R-:W-:Y:S01]  /*3a20*/  CS2R R70, SRZ ;  /* 0x0000000000467805 */ /* 0x000fe2000001ff00 */
[C---:B------:R-:W-:Y:S01]  /*3a30*/  IMAD R243, R241.reuse, 0x28, RZ ;  /* 0x00000028f1f37824 */ /* 0x040fe200078e02ff */
[----:B------:R2:W1:Y:S01]  /*3a40*/  LDSM.16.M88.4 R160, [R164+0x2000] ;  /* 0x00200000a4a0783b */ /* 0x0004620000000200 */
[C---:B------:R-:W-:Y:S01]  /*3a50*/  IMAD R242, R241.reuse, 0x30, RZ ;  /* 0x00000030f1f27824 */ /* 0x040fe200078e02ff */
[----:B------:R-:W-:Y:S01]  /*3a60*/  CS2R R68, SRZ ;  /* 0x0000000000447805 */ /* 0x000fe2000001ff00 */
[----:B------:R-:W-:Y:S01]  /*3a70*/  IMAD R241, R241, 0x38, RZ ;  /* 0x00000038f1f17824 */ /* 0x000fe200078e02ff */
[----:B------:R-:W1:Y:S01]  /*3a80*/  LDSM.16.M88.4 R140, [R140+0x12800] ;  /* 0x012800008c8c783b */ /* 0x000e620000000200 */
[----:B------:R-:W-:Y:S01]  /*3a90*/  IMAD.MOV.U32 R205, RZ, RZ, R202 ;  /* 0x000000ffffcd7224 */ /* 0x000fe200078e00ca */
[----:B------:R-:W-:-:S02]  /*3aa0*/  CS2R R46, SRZ ;  /* 0x00000000002e7805 */ /* 0x000fc4000001ff00 */
[----:B------:R-:W-:Y:S01]  /*3ab0*/  CS2R R44, SRZ ;  /* 0x00000000002c7805 */ /* 0x000fe2000001ff00 */
[----:B------:R-:W1:Y:S01]  /*3ac0*/  LDSM.16.M88.4 R164, [R164+0x2800] ;  /* 0x00280000a4a4783b */ /* 0x000e620000000200 */
[----:B------:R-:W-:Y:S02]  /*3ad0*/  CS2R R50, SRZ ;  /* 0x0000000000327805 */ /* 0x000fe4000001ff00 */
[----:B------:R-:W-:Y:S02]  /*3ae0*/  CS2R R48, SRZ ;  /* 0x0000000000307805 */ /* 0x000fe4000001ff00 */
[----:B------:R-:W-:Y:S01]  /*3af0*/  CS2R R42, SRZ ;  /* 0x00000000002a7805 */ /* 0x000fe2000001ff00 */
[----:B------:R2:W1:Y:S01]  /*3b00*/  LDSM.16.M88.4 R112, [R190] ;  /* 0x00000000be70783b */ /* 0x0004620000000200 */
[----:B------:R-:W-:Y:S02]  /*3b10*/  CS2R R40, SRZ ;  /* 0x0000000000287805 */ /* 0x000fe4000001ff00 */
[----:B------:R-:W-:-:S02]  /*3b20*/  CS2R R38, SRZ ;  /* 0x0000000000267805 */ /* 0x000fc4000001ff00 */
[----:B------:R-:W-:Y:S01]  /*3b30*/  CS2R R36, SRZ ;  /* 0x0000000000247805 */ /* 0x000fe2000001ff00 */
[----:B------:R2:W1:Y:S01]  /*3b40*/  LDSM.16.M88.4 R116, [R190+0x800] ;  /* 0x00080000be74783b */ /* 0x0004620000000200 */
        /* <DEDUP_REMOVED lines=10> */
[----:B------:R-:W-:Y:S01]  /*3bf0*/  SHF.L.U64.HI R240, R252, 0x2, R240 ;  /* 0x00000002fcf07819 */ /* 0x000fe200000102f0 */
[----:B------:R2:W1:Y:S01]  /*3c00*/  LDSM.16.M88.4 R144, [R190+0x2000] ;  /* 0x00200000be90783b */ /* 0x0004620000000200 */
[----:B------:R-:W-:Y:S01]  /*3c10*/  LEA R187, R2, UR5, 0x1 ;  /* 0x0000000502bb7c11 */ /* 0x000fe2000f8e08ff */
[C---:B------:R-:W-:Y:S01]  /*3c20*/  IMAD.IADD R239, R207.reuse, 0x1, R232 ;  /* 0x00000001cfef7824 */ /* 0x040fe200078e02e8 */
[----:B------:R-:W-:Y:S01]  /*3c30*/  LEA R184, R0, UR5, 0x1 ;  /* 0x0000000500b87c11 */ /* 0x000fe2000f8e08ff */
[----:B------:R2:W1:Y:S01]  /*3c40*/  LDSM.16.M88.4 R148, [R190+0x2800] ;  /* 0x00280000be94783b */ /* 0x0004620000000200 */
[C---:B------:R-:W-:Y:S01]  /*3c50*/  IMAD.IADD R238, R207.reuse, 0x1, R229 ;  /* 0x00000001cfee7824 */ /* 0x040fe200078e02e5 */
[----:B------:R-:W-:Y:S01]  /*3c60*/  ULDC UR6, c[0x0][0x2dc] ;  /* 0x0000b70000067ab9 */ /* 0x000fe20000000800 */
[----:B------:R-:W-:Y:S01]  /*3c70*/  IMAD.IADD R237, R207, 0x1, R228 ;  /* 0x00000001cfed7824 */ /* 0x000fe200078e02e4 */
[----:B------:R2:W1:Y:S01]  /*3c80*/  LDSM.16.M88.4 R152, [R188+0x2000] ;  /* 0x00200000bc98783b */ /* 0x0004620000000200 */
[----:B------:R-:W-:Y:S01]  /*3c90*/  IMAD.IADD R195, R194, 0x1, R189 ;  /* 0x00000001c2c37824 */ /* 0x000fe200078e02bd */
[----:B------:R-:W-:Y:S01]  /*3ca0*/  ULDC UR8, c[0x0][0x2ec] ;  /* 0x0000bb0000087ab9 */ /* 0x000fe20000000800 */
[----:B------:R-:W-:Y:S01]  /*3cb0*/  IMAD.IADD R196, R189, 0x1, R193 ;  /* 0x00000001bdc47824 */ /* 0x000fe200078e02c1 */
[----:B------:R2:W1:Y:S06]  /*3cc0*/  LDSM.16.M88.4 R156, [R188+0x2800] ;  /* 0x00280000bc9c783b */ /* 0x00046c0000000200 */
.L_x_116:
[----:B------:R-:W0:Y:S01]  /*3cd0*/  LDGDEPBAR ;  /* 0x00000000000079af */ /* 0x000e220000000000 */
[----:B------:R-:W-:Y:S02]  /*3ce0*/  IADD3 R2, P0, R247, R226, RZ ;  /* 0x000000e2f7027210 */ /* 0x000fe40007f1e0ff */
[----:B------:R-:W-:Y:S02]  /*3cf0*/  LEA R0, R199, UR5, 0x1 ;  /* 0x00000005c7007c11 */ /* 0x000fe4000f8e08ff */
[C---:B------:R-:W-:Y:S01]  /*3d00*/  IADD3 R168, R187.reuse, R189, RZ ;  /* 0x000000bdbba87210 */ /* 0x040fe20007ffe0ff */
[----:B------:R-:W-:Y:S01]  /*3d10*/  IMAD.X R3, R240, 0x1, R225, P0 ;  /* 0x00000001f0037824 */ /* 0x000fe200000e06e1 */
[----:B------:R-:W-:Y:S04]  /*3d20*/  DEPBAR.LE SB0, 0x0 ;  /* 0x000080000000791a */ /* 0x000fe80000000000 */
[----:B------:R-:W-:Y:S06]  /*3d30*/  BAR.SYNC.DEFER_BLOCKING 0x0 ;  /* 0x0000000000007b1d */ /* 0x000fec0000010000 */
[----:B-----5:R-:W5:Y:S04]  /*3d40*/  LDG.E R170, desc[UR16][R2.64] ;  /* 0x0000001002aa7981 */ /* 0x020f68000c1e1900 */
[----:B------:R3:W5:Y:S04]  /*3d50*/  LDG.E R169, desc[UR16][R2.64+0x20] ;  /* 0x0000201002a97981 */ /* 0x000768000c1e1900 */
[----:B------:R-:W-:Y:S04]  /*3d60*/  LDSM.16.M88.4 R16, [R187] ;  /* 0x00000000bb10783b */ /* 0x000fe80000000200 */
[----:B------:R-:W2:Y:S04]  /*3d70*/  LDSM.16.M88.4 R8, [R0+0xc000] ;  /* 0x00c000000008783b */ /* 0x000ea80000000200 */
[----:B------:R-:W4:Y:S04]  /*3d80*/  LDSM.16.M88.4 R52, [R0+0xc800] ;  /* 0x00c800000034783b */ /* 0x000f280000000200 */
[----:B------:R-:W-:Y:S04]  /*3d90*/  LDSM.16.M88.4 R60, [R190+-0x4000] ;  /* 0xffc00000be3c783b */ /* 0x000fe80000000200 */
[----:B------:R-:W-:Y:S04]  /*3da0*/  LDSM.16.M88.4 R64, [R190+-0x3800] ;  /* 0xffc80000be40783b */ /* 0x000fe80000000200 */
[----:B------:R-:W-:Y:S01]  /*3db0*/  LDSM.16.M88.4 R100, [R188+-0x4000] ;  /* 0xffc00000bc64783b */ /* 0x000fe20000000200 */
[----:B---3--:R-:W-:Y:S04]  /*3dc0*/  IMAD.IADD R2, R187, 0x1, R192 ;  /* 0x00000001bb027824 */ /* 0x008fe800078e02c0 */
[----:B------:R-:W-:Y:S01]  /*3dd0*/  IMAD.IADD R3, R2, 0x1, R189 ;  /* 0x0000000102037824 */ /* 0x000fe200078e02bd */
[----:B------:R-:W3:Y:S01]  /*3de0*/  LDSM.16.M88.4 R56, [R2] ;  /* 0x000000000238783b */ /* 0x000ee20000000200 */
[C---:B--2---:R-:W-:Y:S06]  /*3df0*/  HMMA.16816.F32 R4, R16.reuse, R8, RZ ;  /* 0x000000081004723c */ /* 0x044fec00000018ff */
[C---:B------:R-:W-:Y:S06]  /*3e00*/  HMMA.16816.F32 R8, R16.reuse, R10, RZ ;  /* 0x0000000a1008723c */ /* 0x040fec00000018ff */
[C---:B----4-:R-:W-:Y:S06]  /*3e10*/  HMMA.16816.F32 R12, R16.reuse, R52, RZ ;  /* 0x00000034100c723c */ /* 0x050fec00000018ff */
[----:B------:R-:W-:Y:S01]  /*3e20*/  HMMA.16816.F32 R16, R16, R54, RZ ;  /* 0x000000361010723c */ /* 0x000fe200000018ff */
[----:B------:R-:W2:Y:S05]  /*3e30*/  LDSM.16.M88.4 R52, [R168] ;  /* 0x00000000a834783b */ /* 0x000eaa0000000200 */
[C---:B---3--:R-:W-:Y:S06]  /*3e40*/  HMMA.16816.F32 R4, R56.reuse, R60, R4 ;  /* 0x0000003c3804723c */ /* 0x048fec0000001804 */
[C---:B------:R-:W-:Y:S01]  /*3e50*/  HMMA.16816.F32 R8, R56.reuse, R62, R8 ;  /* 0x0000003e3808723c */ /* 0x040fe20000001808 */
[----:B------:R-:W3:Y:S05]  /*3e60*/  LDSM.16.M88.4 R60, [R188+-0x3800] ;  /* 0xffc80000bc3c783b */ /* 0x000eea0000000200 */
[C---:B------:R-:W-:Y:S06]  /*3e70*/  HMMA.16816.F32 R12, R56.reuse, R64, R12 ;  /* 0x00000040380c723c */ /* 0x040fec000000180c */
[----:B------:R-:W-:Y:S01]  /*3e80*/  HMMA.16816.F32 R16, R56, R66, R16 ;  /* 0x000000423810723c */ /* 0x000fe20000001810 */
[----:B------:R-:W-:Y:S04]  /*3e90*/  LDSM.16.M88.4 R56, [R3] ;  /* 0x000000000338783b */ /* 0x000fe80000000200 */
[----:B------:R-:W4:Y:S01]  /*3ea0*/  LDSM.16.M88.4 R64, [R191] ;  /* 0x00000000bf40783b */ /* 0x000f220000000200 */
[C---:B--2---:R-:W-:Y:S06]  /*3eb0*/  HMMA.16816.F32 R4, R52.reuse, R100, R4 ;  /* 0x000000643404723c */ /* 0x044fec0000001804 */
[C---:B------:R-:W-:Y:S01]  /*3ec0*/  HMMA.16816.F32 R8, R52.reuse, R102, R8 ;  /* 0x000000663408723c */ /* 0x040fe20000001808 */
[----:B------:R-:W-:Y:S05]  /*3ed0*/  LDSM.16.M88.4 R100, [R0+0xe800] ;  /* 0x00e800000064783b */ /* 0x000fea0000000200 */
[C---:B---3--:R-:W-:Y:S06]  /*3ee0*/  HMMA.16816.F32 R12, R52.reuse, R60, R12 ;  /* 0x0000003c340c723c */ /* 0x048fec000000180c */
[----:B------:R-:W-:Y:S01]  /*3ef0*/  HMMA.16816.F32 R16, R52, R62, R16 ;  /* 0x0000003e3410723c */ /* 0x000fe20000001810 */
[----:B------:R-:W2:Y:S04]  /*3f00*/  LDSM.16.M88.4 R52, [R191+0x800] ;  /* 0x00080000bf34783b */ /* 0x000ea80000000200 */
[----:B------:R-:W-:Y:S01]  /*3f10*/  LDSM.16.M88.4 R60, [R187+0x2000] ;  /* 0x00200000bb3c783b */ /* 0x000fe20000000200 */
[C---:B----4-:R-:W-:Y:S06]  /*3f20*/  HMMA.16816.F32 R4, R56.reuse, R64, R4 ;  /* 0x000000403804723c */ /* 0x050fec0000001804 */
[C---:B------:R-:W-:Y:S01]  /*3f30*/  HMMA.16816.F32 R8, R56.reuse, R66, R8 ;  /* 0x000000423808723c */ /* 0x040fe20000001808 */
[----:B------:R3:W4:Y:S04]  /*3f40*/  LDSM.16.M88.4 R64, [R0+0xe000] ;  /* 0x00e000000040783b */ /* 0x0007280000000200 */
[----:B---3--:R-:W-:Y:S01]  /*3f50*/  SHF.L.U32 R0, R204, 0x6, RZ ;  /* 0x00000006cc007819 */ /* 0x008fe200000006ff */
[C---:B--2---:R-:W-:Y:S03]  /*3f60*/  HMMA.16816.F32 R12, R56.reuse, R52, R12 ;  /* 0x00000034380c723c */ /* 0x044fe6000000180c */
[----:B------:R-:W-:Y:S03]  /*3f70*/  ISETP.GE.AND P0, PT, R0, R251, PT ;  /* 0x000000fb0000720c */ /* 0x000fe60003f06270 */
[----:B------:R-:W-:Y:S01]  /*3f80*/  HMMA.16816.F32 R16, R56, R54, R16 ;  /* 0x000000363810723c */ /* 0x000fe20000001810 */
[----:B------:R-:W-:Y:S04]  /*3f90*/  LDSM.16.M88.4 R52, [R2+0x2000] ;  /* 0x002000000234783b */ /* 0x000fe80000000200 */
[----:B------:R-:W2:Y:S01]  /*3fa0*/  LDSM.16.M88.4 R56, [R190+-0x2000] ;  /* 0xffe00000be38783b */ /* 0x000ea20000000200 */
[C---:B----4-:R-:W-:Y:S06]  /*3fb0*/  HMMA.16816.F32 R4, R60.reuse, R64, R4 ;  /* 0x000000403c04723c */ /* 0x050fec0000001804 */
[C---:B------:R-:W-:Y:S01]  /*3fc0*/  HMMA.16816.F32 R8, R60.reuse, R66, R8 ;  /* 0x000000423c08723c */ /* 0x040fe20000001808 */
[----:B------:R-:W3:Y:S05]  /*3fd0*/  LDSM.16.M88.4 R64, [R190+-0x1800] ;  /* 0xffe80000be40783b */ /* 0x000eea0000000200 */
[C---:B------:R-:W-:Y:S06]  /*3fe0*/  HMMA.16816.F32 R12, R60.reuse, R100, R12 ;  /* 0x000000643c0c723c */ /* 0x040fec000000180c */
[----:B------:R-:W-:Y:S01]  /*3ff0*/  HMMA.16816.F32 R16, R60, R102, R16 ;  /* 0x000000663c10723c */ /* 0x000fe20000001810 */
[----:B------:R-:W-:Y:S04]  /*4000*/  LDSM.16.M88.4 R60, [R168+0x2000] ;  /* 0x00200000a83c783b */ /* 0x000fe80000000200 */
[----:B------:R-:W4:Y:S01]  /*4010*/  LDSM.16.M88.4 R100, [R188+-0x2000] ;  /* 0xffe00000bc64783b */ /* 0x000f220000000200 */
[C---:B--2---:R-:W-:Y:S06]  /*4020*/  HMMA.16816.F32 R4, R52.reuse, R56, R4 ;  /* 0x000000383404723c */ /* 0x044fec0000001804 */
[C---:B------:R-:W-:Y:S01]  /*4030*/  HMMA.16816.F32 R8, R52.reuse, R58, R8 ;  /* 0x0000003a3408723c */ /* 0x040fe20000001808 */
[----:B------:R-:W2:Y:S05]  /*4040*/  LDSM.16.M88.4 R56, [R188+-0x1800] ;  /* 0xffe80000bc38783b */ /* 0x000eaa0000000200 */
[C---:B---3--:R-:W-:Y:S06]  /*4050*/  HMMA.16816.F32 R12, R52.reuse, R64, R12 ;  /* 0x00000040340c723c */ /* 0x048fec000000180c */
[----:B------:R-:W-:Y:S01]  /*4060*/  HMMA.16816.F32 R16, R52, R66, R16 ;  /* 0x000000423410723c */ /* 0x000fe20000001810 */
[----:B------:R-:W-:Y:S04]  /*4070*/  LDSM.16.M88.4 R52, [R3+0x2000] ;  /* 0x002000000334783b */ /* 0x000fe80000000200 */
[----:B------:R-:W3:Y:S01]  /*4080*/  LDSM.16.M88.4 R64, [R191+0x2000] ;  /* 0x00200000bf40783b */ /* 0x000ee20000000200 */
[C---:B----4-:R-:W-:Y:S06]  /*4090*/  HMMA.16816.F32 R4, R60.reuse, R100, R4 ;  /* 0x000000643c04723c */ /* 0x050fec0000001804 */
[C---:B------:R-:W-:Y:S01]  /*40a0*/  HMMA.16816.F32 R8, R60.reuse, R102, R8 ;  /* 0x000000663c08723c */ /* 0x040fe20000001808 */
[----:B------:R-:W4:Y:S05]  /*40b0*/  LDSM.16.M88.4 R100, [R191+0x2800] ;  /* 0x00280000bf64783b */ /* 0x000f2a0000000200 */
[C---:B--2---:R-:W-:Y:S06]  /*40c0*/  HMMA.16816.F32 R12, R60.reuse, R56, R12 ;  /* 0x000000383c0c723c */ /* 0x044fec000000180c */
[----:B------:R-:W-:Y:S01]  /*40d0*/  HMMA.16816.F32 R16, R60, R58, R16 ;  /* 0x0000003a3c10723c */ /* 0x000fe20000001810 */
[----:B------:R-:W2:Y:S05]  /*40e0*/  LDC R60, c[0x0][0x394] ;  /* 0x0000e500ff3c7b82 */ /* 0x000eaa0000000800 */
[C---:B---3--:R-:W-:Y:S06]  /*40f0*/  HMMA.16816.F32 R4, R52.reuse, R64, R4 ;  /* 0x000000403404723c */ /* 0x048fec0000001804 */
[C---:B------:R-:W-:Y:S06]  /*4100*/  HMMA.16816.F32 R8, R52.reuse, R66, R8 ;  /* 0x000000423408723c */ /* 0x040fec0000001808 */
[C---:B----4-:R-:W-:Y:S06]  /*4110*/  HMMA.16816.F32 R12, R52.reuse, R100, R12 ;  /* 0x00000064340c723c */ /* 0x050fec000000180c */
[----:B------:R-:W-:Y:S01]  /*4120*/  HMMA.16816.F32 R16, R52, R102, R16 ;  /* 0x000000663410723c */ /* 0x000fe20000001810 */
[----:B------:R-:W-:Y:S11]  /*4130*/  @!UPT UIADD3 URZ, URZ, URZ, URZ ;  /* 0x0000003f3f3ff290 */ /* 0x000ff6000fffe03f */
[----:B------:R-:W-:Y:S01]  /*4140*/  @!UPT UIADD3 URZ, URZ, URZ, URZ ;  /* 0x0000003f3f3ff290 */ /* 0x000fe2000fffe03f */
[----:B------:R-:W-:Y:S11]  /*4150*/  @!P0 BRA `(.L_x_112) ;  /* 0x0000000000288947 */ /* 0x000ff60003800000 */
[----:B------:R-:W-:Y:S01]  /*4160*/  IADD3 R53, R0, 0x40, RZ ;  /* 0x0000004000357810 */ /* 0x000fe20007ffe0ff */
[----:B------:R-:W-:Y:S01]  /*4170*/  IMAD.SHL.U32 R2, R246, 0x40, RZ ;  /* 0x00000040f6027824 */ /* 0x000fe200078e00ff */
[----:B-12---:R-:W-:Y:S03]  /*4180*/  MOV R60, R216 ;  /* 0x000000d8003c7202 */ /* 0x006fe60000000f00 */
[C---:B------:R-:W-:Y:S02]  /*4190*/  IMAD.IADD R3, R2.reuse, 0x1, R218 ;  /* 0x0000000102037824 */ /* 0x040fe400078e02da */
[----:B------:R-:W-:Y:S03]  /*41a0*/  VIADD R52, R2, 0x40 ;  /* 0x0000004002347836 */ /* 0x000fe60000000000 */
[----:B------:R-:W-:Y:S02]  /*41b0*/  IADD3 R2, R216, R3, -R206 ;  /* 0x00000003d8027210 */ /* 0x000fe40007ffe8ce */
[----:B------:R-:W-:Y:S02]  /*41c0*/  ISETP.LT.AND P0, PT, R52, R206, PT ;  /* 0x000000ce3400720c */ /* 0x000fe40003f01270 */
[----:B------:R-:W-:Y:S11]  /*41d0*/  ISETP.GE.AND P1, PT, R53, R2, PT ;  /* 0x000000023500720c */ /* 0x000ff60003f26270 */
[----:B------:R-:W-:Y:S02]  /*41e0*/  @!UPT UIADD3 URZ, URZ, URZ, URZ ;  /* 0x0000003f3f3ff290 */ /* 0x000fe4000fffe03f */
[----:B------:R-:W-:Y:S05]  /*41f0*/  @!P1 BRA P0, `(.L_x_113) ;  /* 0x0000000400109947 */ /* 0x000fea0000000000 */
.L_x_112:
[--C-:B------:R-:W-:Y:S01]  /*4200*/  IADD3 R54, R206, 0x1, -R218.reuse ;  /* 0x00000001ce367810 */ /* 0x100fe20007ffe8da */
[----:B------:R-:W3:Y:S01]  /*4210*/  LDL R55, [R1+0x8] ;  /* 0x0000080001377983 */ /* 0x000ee20000100800 */
[----:B--2---:R-:W-:Y:S01]  /*4220*/  IADD3 R53, -R60, R206, -R218 ;  /* 0x000000ce3c357210 */ /* 0x004fe20007ffe9da */
[----:B------:R-:W-:Y:S02]  /*4230*/  IMAD.IADD R2, R252, 0x1, R0 ;  /* 0x00000001fc027824 */ /* 0x000fe400078e0200 */
[----:B------:R-:W-:Y:S02]  /*4240*/  VIADD R52, R54, UR7 ;  /* 0x0000000736347c36 */ /* 0x000fe40008000000 */
[----:B------:R-:W-:Y:S02]  /*4250*/  VIADD R3, R2, 0x8 ;  /* 0x0000000802037836 */ /* 0x000fe40000000000 */
[----:B-1----:R-:W-:Y:S01]  /*4260*/  IMAD.MOV.U32 R216, RZ, RZ, R60 ;  /* 0x000000ffffd87224 */ /* 0x002fe200078e003c */
[-C--:B------:R-:W-:Y:S02]  /*4270*/  VIADDMNMX R52, R52, R2.reuse, R206, PT ;  /* 0x0000000234347246 */ /* 0x080fe400038001ce */
[----:B------:R-:W-:Y:S02]  /*4280*/  VIADDMNMX R2, R53, R2, RZ, !PT ;  /* 0x0000000235027246 */ /* 0x000fe400078001ff */
[----:B------:R-:W-:Y:S02]  /*4290*/  IADD3 R61, R3, UR7, R54 ;  /* 0x00000007033d7c10 */ /* 0x000fe4000fffe036 */
[----:B------:R-:W-:Y:S01]  /*42a0*/  VIADDMNMX R3, R53, R3, RZ, !PT ;  /* 0x0000000335037246 */ /* 0x000fe200078001ff */
[----:B---3--:R-:W-:Y:S04]  /*42b0*/  IMAD R0, R246, 0x40, R55 ;  /* 0x00000040f6007824 */ /* 0x008fe800078e0237 */
[C---:B------:R-:W-:Y:S01]  /*42c0*/  VIADD R59, R0.reuse, 0x1 ;  /* 0x00000001003b7836 */ /* 0x040fe20000000000 */
[CC--:B------:R-:W-:Y:S01]  /*42d0*/  ISETP.GE.AND P1, PT, R0.reuse, R2.reuse, PT ;  /* 0x000000020000720c */ /* 0x0c0fe20003f26270 */
[C---:B------:R-:W-:Y:S02]  /*42e0*/  VIADD R58, R0.reuse, 0x8 ;  /* 0x00000008003a7836 */ /* 0x040fe40000000000 */
[C---:B------:R-:W-:Y:S01]  /*42f0*/  VIADD R57, R0.reuse, 0x9 ;  /* 0x0000000900397836 */ /* 0x040fe20000000000 */
[C---:B------:R-:W-:Y:S01]  /*4300*/  ISETP.GE.AND P0, PT, R59.reuse, R2, PT ;  /* 0x000000023b00720c */ /* 0x040fe20003f06270 */
[C---:B------:R-:W-:Y:S01]  /*4310*/  VIADD R56, R0.reuse, 0x10 ;  /* 0x0000001000387836 */ /* 0x040fe20000000000 */
[CC--:B------:R-:W-:Y:S01]  /*4320*/  ISETP.GE.OR P1, PT, R0.reuse, R52.reuse, !P1 ;  /* 0x000000340000720c */ /* 0x0c0fe20004f26670 */
[C---:B------:R-:W-:Y:S01]  /*4330*/  VIADD R55, R0.reuse, 0x11 ;  /* 0x0000001100377836 */ /* 0x040fe20000000000 */
[----:B------:R-:W-:Y:S01]  /*4340*/  ISETP.GE.OR P0, PT, R59, R52, !P0 ;  /* 0x000000343b00720c */ /* 0x000fe20004706670 */
[----:B------:R-:W-:Y:S01]  /*4350*/  VIADD R54, R0, 0x18 ;  /* 0x0000001800367836 */ /* 0x000fe20000000000 */
[----:B------:R-:W-:Y:S01]  /*4360*/  FSEL R4, R4, -INF , !P1 ;  /* 0xff80000004047808 */ /* 0x000fe20004800000 */
[----:B------:R-:W-:Y:S01]  /*4370*/  VIADD R53, R0, 0x19 ;  /* 0x0000001900357836 */ /* 0x000fe20000000000 */
[-C--:B------:R-:W-:Y:S02]  /*4380*/  ISETP.GE.AND P6, PT, R58, R2.reuse, PT ;  /* 0x000000023a00720c */ /* 0x080fe40003fc6270 */
[-C--:B------:R-:W-:Y:S02]  /*4390*/  ISETP.GE.AND P5, PT, R57, R2.reuse, PT ;  /* 0x000000023900720c */ /* 0x080fe40003fa6270 */
[-C--:B------:R-:W-:Y:S02]  /*43a0*/  ISETP.GE.AND P4, PT, R56, R2.reuse, PT ;  /* 0x000000023800720c */ /* 0x080fe40003f86270 */
[-C--:B------:R-:W-:Y:S02]  /*43b0*/  ISETP.GE.AND P3, PT, R55, R2.reuse, PT ;  /* 0x000000023700720c */ /* 0x080fe40003f66270 */
[-C--:B------:R-:W-:Y:S02]  /*43c0*/  ISETP.GE.AND P2, PT, R54, R2.reuse, PT ;  /* 0x000000023600720c */ /* 0x080fe40003f46270 */
[----:B------:R-:W-:Y:S02]  /*43d0*/  ISETP.GE.AND P1, PT, R53, R2, PT ;  /* 0x000000023500720c */ /* 0x000fe40003f26270 */
[----:B------:R-:W-:Y:S02]  /*43e0*/  FSEL R5, R5, -INF , !P0 ;  /* 0xff80000005057808 */ /* 0x000fe40004000000 */
[----:B------:R-:W-:Y:S02]  /*43f0*/  VIMNMX R2, R61, R206, PT ;  /* 0x000000ce3d027248 */ /* 0x000fe40003fe0100 */
[-C--:B------:R-:W-:Y:S02]  /*4400*/  ISETP.GE.AND P0, PT, R0, R3.reuse, PT ;  /* 0x000000030000720c */ /* 0x080fe40003f06270 */
[-C--:B------:R-:W-:Y:S02]  /*4410*/  ISETP.GE.OR P6, PT, R58, R52.reuse, !P6 ;  /* 0x000000343a00720c */ /* 0x080fe400077c6670 */
[-C--:B------:R-:W-:Y:S02]  /*4420*/  ISETP.GE.OR P5, PT, R57, R52.reuse, !P5 ;  /* 0x000000343900720c */ /* 0x080fe40006fa6670 */
[-C--:B------:R-:W-:Y:S02]  /*4430*/  ISETP.GE.OR P4, PT, R56, R52.reuse, !P4 ;  /* 0x000000343800720c */ /* 0x080fe40006786670 */
[-C--:B------:R-:W-:Y:S02]  /*4440*/  ISETP.GE.OR P3, PT, R55, R52.reuse, !P3 ;  /* 0x000000343700720c */ /* 0x080fe40005f66670 */
[-C--:B------:R-:W-:Y:S02]  /*4450*/  ISETP.GE.OR P2, PT, R54, R52.reuse, !P2 ;  /* 0x000000343600720c */ /* 0x080fe40005746670 */
[----:B------:R-:W-:Y:S02]  /*4460*/  ISETP.GE.OR P1, PT, R53, R52, !P1 ;  /* 0x000000343500720c */ /* 0x000fe40004f26670 */
[-C--:B------:R-:W-:Y:S02]  /*4470*/  ISETP.GE.OR P0, PT, R0, R2.reuse, !P0 ;  /* 0x000000020000720c */ /* 0x080fe40004706670 */
[----:B------:R-:W-:Y:S02]  /*4480*/  FSEL R8, R8, -INF , !P6 ;  /* 0xff80000008087808 */ /* 0x000fe40007000000 */
[----:B------:R-:W-:Y:S02]  /*4490*/  FSEL R9, R9, -INF , !P5 ;  /* 0xff80000009097808 */ /* 0x000fe40006800000 */
[----:B------:R-:W-:Y:S02]  /*44a0*/  FSEL R12, R12, -INF , !P4 ;  /* 0xff8000000c0c7808 */ /* 0x000fe40006000000 */
[----:B------:R-:W-:Y:S02]  /*44b0*/  FSEL R13, R13, -INF , !P3 ;  /* 0xff8000000d0d7808 */ /* 0x000fe40005800000 */
[----:B------:R-:W-:Y:S02]  /*44c0*/  FSEL R16, R16, -INF , !P2 ;  /* 0xff80000010107808 */ /* 0x000fe40005000000 */
[----:B------:R-:W-:Y:S02]  /*44d0*/  FSEL R17, R17, -INF , !P1 ;  /* 0xff80000011117808 */ /* 0x000fe40004800000 */
[----:B------:R-:W-:Y:S02]  /*44e0*/  FSEL R6, R6, -INF , !P0 ;  /* 0xff80000006067808 */ /* 0x000fe40004000000 */
[-C--:B------:R-:W-:Y:S02]  /*44f0*/  ISETP.GE.AND P6, PT, R59, R3.reuse, PT ;  /* 0x000000033b00720c */ /* 0x080fe40003fc6270 */
[-C--:B------:R-:W-:Y:S02]  /*4500*/  ISETP.GE.AND P5, PT, R58, R3.reuse, PT ;  /* 0x000000033a00720c */ /* 0x080fe40003fa6270 */
[-C--:B------:R-:W-:Y:S02]  /*4510*/  ISETP.GE.AND P4, PT, R57, R3.reuse, PT ;  /* 0x000000033900720c */ /* 0x080fe40003f86270 */
[-C--:B------:R-:W-:Y:S02]  /*4520*/  ISETP.GE.AND P3, PT, R56, R3.reuse, PT ;  /* 0x000000033800720c */ /* 0x080fe40003f66270 */
[-C--:B------:R-:W-:Y:S02]  /*4530*/  ISETP.GE.AND P2, PT, R55, R3.reuse, PT ;  /* 0x000000033700720c */ /* 0x080fe40003f46270 */
[-C--:B------:R-:W-:Y:S02]  /*4540*/  ISETP.GE.AND P1, PT, R54, R3.reuse, PT ;  /* 0x000000033600720c */ /* 0x080fe40003f26270 */
[----:B------:R-:W-:Y:S02]  /*4550*/  ISETP.GE.AND P0, PT, R53, R3, PT ;  /* 0x000000033500720c */ /* 0x000fe40003f06270 */
[-C--:B------:R-:W-:Y:S02]  /*4560*/  ISETP.GE.OR P6, PT, R59, R2.reuse, !P6 ;  /* 0x000000023b00720c */ /* 0x080fe400077c6670 */
[-C--:B------:R-:W-:Y:S02]  /*4570*/  ISETP.GE.OR P5, PT, R58, R2.reuse, !P5 ;  /* 0x000000023a00720c */ /* 0x080fe40006fa6670 */
[-C--:B------:R-:W-:Y:S02]  /*4580*/  ISETP.GE.OR P4, PT, R57, R2.reuse, !P4 ;  /* 0x000000023900720c */ /* 0x080fe40006786670 */
[-C--:B------:R-:W-:Y:S02]  /*4590*/  ISETP.GE.OR P3, PT, R56, R2.reuse, !P3 ;  /* 0x000000023800720c */ /* 0x080fe40005f66670 */
[-C--:B------:R-:W-:Y:S02]  /*45a0*/  ISETP.GE.OR P2, PT, R55, R2.reuse, !P2 ;  /* 0x000000023700720c */ /* 0x080fe40005746670 */
[-C--:B------:R-:W-:Y:S02]  /*45b0*/  ISETP.GE.OR P1, PT, R54, R2.reuse, !P1 ;  /* 0x000000023600720c */ /* 0x080fe40004f26670 */
[----:B------:R-:W-:Y:S02]  /*45c0*/  ISETP.GE.OR P0, PT, R53, R2, !P0 ;  /* 0x000000023500720c */ /* 0x000fe40004706670 */
[----:B------:R-:W-:Y:S02]  /*45d0*/  FSEL R7, R7, -INF , !P6 ;  /* 0xff80000007077808 */ /* 0x000fe40007000000 */
[----:B------:R-:W-:Y:S02]  /*45e0*/  FSEL R10, R10, -INF , !P5 ;  /* 0xff8000000a0a7808 */ /* 0x000fe40006800000 */
[----:B------:R-:W-:Y:S02]  /*45f0*/  FSEL R11, R11, -INF , !P4 ;  /* 0xff8000000b0b7808 */ /* 0x000fe40006000000 */
[----:B------:R-:W-:Y:S02]  /*4600*/  FSEL R14, R14, -INF , !P3 ;  /* 0xff8000000e0e7808 */ /* 0x000fe40005800000 */
[----:B------:R-:W-:Y:S02]  /*4610*/  FSEL R15, R15, -INF , !P2 ;  /* 0xff8000000f0f7808 */ /* 0x000fe40005000000 */
[----:B------:R-:W-:Y:S02]  /*4620*/  FSEL R18, R18, -INF , !P1 ;  /* 0xff80000012127808 */ /* 0x000fe40004800000 */
[----:B------:R-:W-:Y:S07]  /*4630*/  FSEL R19, R19, -INF , !P0 ;  /* 0xff80000013137808 */ /* 0x000fee0004000000 */
.L_x_113:
[C---:B------:R-:W-:Y:S01]  /*4640*/  FMUL.FTZ R2, R214.reuse, 1.4426950216293334961 ;  /* 0x3fb8aa3bd6027820 */ /* 0x040fe20000410000 */
[----:B------:R-:W-:Y:S01]  /*4650*/  FSETP.NEU.FTZ.AND P0, PT, R214, -INF , PT ;  /* 0xff800000d600780b */ /* 0x000fe20003f1d000 */
[C---:B------:R-:W-:Y:S01]  /*4660*/  FMUL.FTZ R0, R215.reuse, 1.4426950216293334961 ;  /* 0x3fb8aa3bd7007820 */ /* 0x040fe20000410000 */
[----:B------:R-:W-:Y:S02]  /*4670*/  ISETP.GT.AND P5, PT, R204, R248, PT ;  /* 0x000000f8cc00720c */ /* 0x000fe40003fa4270 */
[----:B------:R-:W-:Y:S02]  /*4680*/  FSEL R2, R2, RZ, P0 ;  /* 0x000000ff02027208 */ /* 0x000fe40000000000 */
[----:B------:R-:W-:Y:S03]  /*4690*/  FSETP.NEU.FTZ.AND P0, PT, R215, -INF , PT ;  /* 0xff800000d700780b */ /* 0x000fe60003f1d000 */
[--C-:B------:R-:W-:Y:S01]  /*46a0*/  FFMA.FTZ R4, R4, UR8, -R2.reuse ;  /* 0x0000000804047c23 */ /* 0x100fe20008010802 */
[----:B------:R-:W-:Y:S01]  /*46b0*/  FSEL R0, R0, RZ, P0 ;  /* 0x000000ff00007208 */ /* 0x000fe20000000000 */
[--C-:B------:R-:W-:Y:S01]  /*46c0*/  FFMA.FTZ R5, R5, UR8, -R2.reuse ;  /* 0x0000000805057c23 */ /* 0x100fe20008010802 */
[--C-:B------:R-:W-:Y:S01]  /*46d0*/  FFMA.FTZ R16, R16, UR8, -R2.reuse ;  /* 0x0000000810107c23 */ /* 0x100fe20008010802 */
[--C-:B------:R-:W-:Y:S01]  /*46e0*/  FFMA.FTZ R8, R8, UR8, -R2.reuse ;  /* 0x0000000808087c23 */ /* 0x100fe20008010802 */
[----:B------:R-:W-:Y:S01]  /*46f0*/  FFMA.FTZ R9, R9, UR8, -R2 ;  /* 0x0000000809097c23 */ /* 0x000fe20008010802 */
[--C-:B------:R-:W-:Y:S01]  /*4700*/  FFMA.FTZ R6, R6, UR8, -R0.reuse ;  /* 0x0000000806067c23 */ /* 0x100fe20008010800 */
[----:B------:R-:W-:Y:S01]  /*4710*/  FFMA.FTZ R7, R7, UR8, -R0 ;  /* 0x0000000807077c23 */ /* 0x000fe20008010800 */
[--C-:B------:R-:W-:Y:S01]  /*4720*/  FFMA.FTZ R12, R12, UR8, -R2.reuse ;  /* 0x000000080c0c7c23 */ /* 0x100fe20008010802 */
[--C-:B------:R-:W-:Y:S01]  /*4730*/  FFMA.FTZ R13, R13, UR8, -R2.reuse ;  /* 0x000000080d0d7c23 */ /* 0x100fe20008010802 */
[----:B------:R-:W-:Y:S01]  /*4740*/  FFMA.FTZ R2, R17, UR8, -R2 ;  /* 0x0000000811027c23 */ /* 0x000fe20008010802 */
[----:B------:R-:W-:Y:S01]  /*4750*/  MUFU.EX2 R67, R4 ;  /* 0x0000000400437308 */ /* 0x000fe20000000800 */
[--C-:B------:R-:W-:Y:S01]  /*4760*/  FFMA.FTZ R18, R18, UR8, -R0.reuse ;  /* 0x0000000812127c23 */ /* 0x100fe20008010800 */
[--C-:B------:R-:W-:Y:S01]  /*4770*/  FFMA.FTZ R10, R10, UR8, -R0.reuse ;  /* 0x000000080a0a7c23 */ /* 0x100fe20008010800 */
[--C-:B------:R-:W-:Y:S01]  /*4780*/  FFMA.FTZ R11, R11, UR8, -R0.reuse ;  /* 0x000000080b0b7c23 */ /* 0x100fe20008010800 */
[--C-:B------:R-:W-:Y:S01]  /*4790*/  FFMA.FTZ R14, R14, UR8, -R0.reuse ;  /* 0x000000080e0e7c23 */ /* 0x100fe20008010800 */
[--C-:B------:R-:W-:Y:S01]  /*47a0*/  FFMA.FTZ R15, R15, UR8, -R0.reuse ;  /* 0x000000080f0f7c23 */ /* 0x100fe20008010800 */
[----:B------:R-:W-:Y:S04]  /*47b0*/  FFMA.FTZ R0, R19, UR8, -R0 ;  /* 0x0000000813007c23 */ /* 0x000fe80008010800 */
[----:B------:R-:W1:Y:S10]  /*47c0*/  MUFU.EX2 R63, R5 ;  /* 0x00000005003f7308 */ /* 0x000e740000000800 */
[----:B------:R-:W-:Y:S10]  /*47d0*/  MUFU.EX2 R61, R6 ;  /* 0x00000006003d7308 */ /* 0x000ff40000000800 */
[----:B------:R-:W2:Y:S10]  /*47e0*/  MUFU.EX2 R58, R7 ;  /* 0x00000007003a7308 */ /* 0x000eb40000000800 */
[----:B------:R-:W-:Y:S10]  /*47f0*/  MUFU.EX2 R65, R8 ;  /* 0x0000000800417308 */ /* 0x000ff40000000800 */
[----:B------:R-:W3:Y:S10]  /*4800*/  MUFU.EX2 R62, R9 ;  /* 0x00000009003e7308 */ /* 0x000ef40000000800 */
[----:B------:R3:W-:Y:S10]  /*4810*/  MUFU.EX2 R66, R2 ;  /* 0x0000000200427308 */ /* 0x0007f40000000800 */
[----:B------:R-:W-:Y:S10]  /*4820*/  MUFU.EX2 R60, R10 ;  /* 0x0000000a003c7308 */ /* 0x000ff40000000800 */
[----:B------:R-:W4:Y:S10]  /*4830*/  MUFU.EX2 R57, R11 ;  /* 0x0000000b00397308 */ /* 0x000f340000000800 */
[----:B------:R4:W-:Y:S10]  /*4840*/  MUFU.EX2 R59, R0 ;  /* 0x00000000003b7308 */ /* 0x0009f40000000800 */
[----:B------:R-:W-:Y:S10]  /*4850*/  MUFU.EX2 R168, R12 ;  /* 0x0000000c00a87308 */ /* 0x000ff40000000800 */
[----:B------:R-:W4:Y:S10]  /*4860*/  MUFU.EX2 R103, R13 ;  /* 0x0000000d00677308 */ /* 0x000f340000000800 */
[----:B------:R-:W-:Y:S10]  /*4870*/  MUFU.EX2 R102, R14 ;  /* 0x0000000e00667308 */ /* 0x000ff40000000800 */
[----:B------:R-:W4:Y:S10]  /*4880*/  MUFU.EX2 R100, R15 ;  /* 0x0000000f00647308 */ /* 0x000f340000000800 */
[----:B------:R-:W-:Y:S10]  /*4890*/  MUFU.EX2 R64, R18 ;  /* 0x0000001200407308 */ /* 0x000ff40000000800 */
[----:B------:R-:W4:Y:S01]  /*48a0*/  MUFU.EX2 R101, R16 ;  /* 0x0000001000657308 */ /* 0x000f220000000800 */
[----:B-1----:R-:W-:Y:S02]  /*48b0*/  F2FP.F16.F32.PACK_AB R4, R63, R67 ;  /* 0x000000433f04723e */ /* 0x002fe400000000ff */
[----:B--2---:R-:W-:Y:S02]  /*48c0*/  F2FP.F16.F32.PACK_AB R3, R58, R61 ;  /* 0x0000003d3a03723e */ /* 0x004fe400000000ff */
[----:B---3--:R-:W-:Y:S01]  /*48d0*/  F2FP.F16.F32.PACK_AB R2, R62, R65 ;  /* 0x000000413e02723e */ /* 0x008fe200000000ff */
[----:B------:R1:W-:Y:S01]  /*48e0*/  STS [R222+0x12000], R4 ;  /* 0x01200004de007388 */ /* 0x0003e20000000800 */
[----:B----4-:R-:W-:Y:S02]  /*48f0*/  F2FP.F16.F32.PACK_AB R0, R57, R60 ;  /* 0x0000003c3900723e */ /* 0x010fe400000000ff */
[----:B------:R-:W-:Y:S01]  /*4900*/  F2FP.F16.F32.PACK_AB R5, R103, R168 ;  /* 0x000000a86705723e */ /* 0x000fe200000000ff */
[----:B------:R2:W-:Y:S04]  /*4910*/  STS [R222+0x12400], R3 ;  /* 0x01240003de007388 */ /* 0x0005e80000000800 */
[----:B------:R3:W-:Y:S04]  /*4920*/  STS [R224+0x12000], R2 ;  /* 0x01200002e0007388 */ /* 0x0007e80000000800 */
[----:B------:R4:W-:Y:S04]  /*4930*/  STS [R224+0x12400], R0 ;  /* 0x01240000e0007388 */ /* 0x0009e80000000800 */
[----:B------:R-:W-:Y:S01]  /*4940*/  STS [R221+0x12000], R5 ;  /* 0x01200005dd007388 */ /* 0x000fe20000000800 */
[----:B-1----:R-:W-:Y:S02]  /*4950*/  F2FP.F16.F32.PACK_AB R4, R100, R102 ;  /* 0x000000666404723e */ /* 0x002fe400000000ff */
[----:B--2---:R-:W-:Y:S03]  /*4960*/  F2FP.F16.F32.PACK_AB R3, R66, R101 ;  /* 0x000000654203723e */ /* 0x004fe600000000ff */
[----:B------:R-:W-:Y:S01]  /*4970*/  STS [R221+0x12400], R4 ;  /* 0x01240004dd007388 */ /* 0x000fe20000000800 */
[----:B---3--:R-:W-:Y:S03]  /*4980*/  F2FP.F16.F32.PACK_AB R2, R59, R64 ;  /* 0x000000403b02723e */ /* 0x008fe600000000ff */
[----:B------:R-:W-:Y:S01]  /*4990*/  STS [R223+0x12000], R3 ;  /* 0x01200003df007388 */ /* 0x000fe20000000800 */
[----:B----4-:R-:W-:Y:S03]  /*49a0*/  LEA R0, R197, UR5, 0x1 ;  /* 0x00000005c5007c11 */ /* 0x010fe6000f8e08ff */
[----:B------:R1:W-:Y:S01]  /*49b0*/  STS [R223+0x12400], R2 ;  /* 0x01240002df007388 */ /* 0x0003e20000000800 */
[CC--:B------:R-:W-:Y:S03]  /*49c0*/  IADD3 R56, R189.reuse, R0.reuse, RZ ;  /* 0x00000000bd387210 */ /* 0x0c0fe60007ffe0ff */
[----:B------:R-:W2:Y:S01]  /*49d0*/  LDSM.16.M88.4 R16, [R0+0x8000] ;  /* 0x008000000010783b */ /* 0x000ea20000000200 */
[----:B-1----:R-:W-:Y:S04]  /*49e0*/  IADD3 R2, R192, R0, RZ ;  /* 0x00000000c0027210 */ /* 0x002fe80007ffe0ff */
[----:B------:R-:W-:Y:S03]  /*49f0*/  IADD3 R3, R189, R2, RZ ;  /* 0x00000002bd037210 */ /* 0x000fe60007ffe0ff */
[----:B------:R-:W1:Y:S01]  /*4a00*/  LDSM.16.M88.4 R52, [R2+0x8000] ;  /* 0x008000000234783b */ /* 0x000e620000000200 */
[C---:B--2---:R-:W-:Y:S06]  /*4a10*/  HMMA.16816.F32 R4, R16.reuse, R104, RZ ;  /* 0x000000681004723c */ /* 0x044fec00000018ff */
[C---:B------:R-:W-:Y:S06]  /*4a20*/  HMMA.16816.F32 R8, R16.reuse, R106, RZ ;  /* 0x0000006a1008723c */ /* 0x040fec00000018ff */
[C---:B------:R-:W-:Y:S06]  /*4a30*/  HMMA.16816.F32 R12, R16.reuse, R108, RZ ;  /* 0x0000006c100c723c */ /* 0x040fec00000018ff */
[----:B------:R-:W-:Y:S06]  /*4a40*/  HMMA.16816.F32 R16, R16, R110, RZ ;  /* 0x0000006e1010723c */ /* 0x000fec00000018ff */
        /* <DEDUP_REMOVED lines=34> */
[C---:B-----5:R-:W-:Y:S01]  /*4c70*/  FADD.FTZ R4, -R170.reuse, R4 ;  /* 0x00000004aa047221 */ /* 0x060fe20000010100 */
[C---:B------:R-:W-:Y:S01]  /*4c80*/  FADD.FTZ R5, -R170.reuse, R5 ;  /* 0x00000005aa057221 */ /* 0x040fe20000010100 */
[C---:B------:R-:W-:Y:S03]  /*4c90*/  FADD.FTZ R6, -R169.reuse, R6 ;  /* 0x00000006a9067221 */ /* 0x040fe60000010100 */
[C---:B------:R-:W-:Y:S01]  /*4ca0*/  FADD.FTZ R7, -R169.reuse, R7 ;  /* 0x00000007a9077221 */ /* 0x040fe20000010100 */
[C---:B------:R-:W-:Y:S01]  /*4cb0*/  FADD.FTZ R9, -R170.reuse, R9 ;  /* 0x00000009aa097221 */ /* 0x040fe20000010100 */
[----:B------:R-:W-:Y:S01]  /*4cc0*/  FADD.FTZ R8, -R170, R8 ;  /* 0x00000008aa087221 */ /* 0x000fe20000010100 */
[C---:B------:R-:W-:Y:S01]  /*4cd0*/  FADD.FTZ R10, -R169.reuse, R10 ;  /* 0x0000000aa90a7221 */ /* 0x040fe20000010100 */
[----:B------:R-:W-:Y:S01]  /*4ce0*/  FADD.FTZ R11, -R169, R11 ;  /* 0x0000000ba90b7221 */ /* 0x000fe20000010100 */
[----:B------:R-:W-:Y:S01]  /*4cf0*/  FMUL.FTZ R2, R62, R9 ;  /* 0x000000093e027220 */ /* 0x000fe20000410000 */
[----:B------:R-:W-:Y:S01]  /*4d00*/  FMUL.FTZ R3, R65, R8 ;  /* 0x0000000841037220 */ /* 0x000fe20000410000 */
[C---:B------:R-:W-:Y:S01]  /*4d10*/  FADD.FTZ R12, -R170.reuse, R12 ;  /* 0x0000000caa0c7221 */ /* 0x040fe20000010100 */
[----:B------:R-:W-:Y:S01]  /*4d20*/  FADD.FTZ R13, -R170, R13 ;  /* 0x0000000daa0d7221 */ /* 0x000fe20000010100 */
[C---:B------:R-:W-:Y:S01]  /*4d30*/  FADD.FTZ R14, -R169.reuse, R14 ;  /* 0x0000000ea90e7221 */ /* 0x040fe20000010100 */
[C---:B------:R-:W-:Y:S01]  /*4d40*/  FADD.FTZ R15, -R169.reuse, R15 ;  /* 0x0000000fa90f7221 */ /* 0x040fe20000010100 */
[----:B------:R-:W-:Y:S01]  /*4d50*/  FMUL.FTZ R54, R60, R10 ;  /* 0x0000000a3c367220 */ /* 0x000fe20000410000 */
[----:B------:R-:W-:Y:S01]  /*4d60*/  FMUL.FTZ R0, R168, R12 ;  /* 0x0000000ca8007220 */ /* 0x000fe20000410000 */
[C---:B------:R-:W-:Y:S01]  /*4d70*/  FADD.FTZ R16, -R170.reuse, R16 ;  /* 0x00000010aa107221 */ /* 0x040fe20000010100 */
        /* <DEDUP_REMOVED lines=8> */
[----:B------:R-:W-:Y:S01]  /*4e00*/  F2FP.F16.F32.PACK_AB R9, R9, R0 ;  /* 0x000000000909723e */ /* 0x000fe200000000ff */
        /* <DEDUP_REMOVED lines=11> */
[----:B------:R-:W-:Y:S02]  /*4ec0*/  FMUL.FTZ R12, R59, R19 ;  /* 0x000000133b0c7220 */ /* 0x000fe40000410000 */
[----:B------:R-:W-:Y:S03]  /*4ed0*/  F2FP.F16.F32.PACK_AB R13, R13, R16 ;  /* 0x000000100d0d723e */ /* 0x000fe600000000ff */
[----:B------:R-:W-:Y:S01]  /*4ee0*/  F2FP.F16.F32.PACK_AB R12, R12, R18 ;  /* 0x000000120c0c723e */ /* 0x000fe200000000ff */
        /* <DEDUP_REMOVED lines=57> */
.L_x_114:
[----:B------:R-:W-:Y:S01]  /*5280*/  STS [R222+0x10000], R53 ;  /* 0x01000035de007388 */ /* 0x000fe20000000800 */
[----:B------:R-:W-:Y:S01]  /*5290*/  LEA R0, R198, UR5, 0x1 ;  /* 0x00000005c6007c11 */ /* 0x000fe2000f8e08ff */
[----:B---3--:R-:W1:Y:S02]  /*52a0*/  LDC R2, c[0x0][0x270] ;  /* 0x00009c00ff027b82 */ /* 0x008e640000000800 */
[----:B------:R-:W-:Y:S04]  /*52b0*/  STS [R222+0x10400], R52 ;  /* 0x01040034de007388 */ /* 0x000fe80000000800 */
[----:B------:R-:W-:Y:S04]  /*52c0*/  STS [R224+0x10000], R11 ;  /* 0x0100000be0007388 */ /* 0x000fe80000000800 */
[----:B------:R-:W-:Y:S04]  /*52d0*/  STS [R224+0x10400], R10 ;  /* 0x0104000ae0007388 */ /* 0x000fe80000000800 */
[----:B------:R-:W-:Y:S04]  /*52e0*/  STS [R221+0x10000], R9 ;  /* 0x01000009dd007388 */ /* 0x000fe80000000800 */
[----:B------:R-:W-:Y:S04]  /*52f0*/  STS [R221+0x10400], R8 ;  /* 0x01040008dd007388 */ /* 0x000fe80000000800 */
[----:B------:R-:W-:Y:S01]  /*5300*/  STS [R223+0x10000], R13 ;  /* 0x0100000ddf007388 */ /* 0x000fe20000000800 */
[----:B-1----:R-:W-:Y:S03]  /*5310*/  IMAD R2, R2, UR6, RZ ;  /* 0x0000000602027c24 */ /* 0x002fe6000f8e02ff */
[----:B------:R-:W-:Y:S01]  /*5320*/  STS [R223+0x10400], R12 ;  /* 0x0104000cdf007388 */ /* 0x000fe20000000800 */
[----:B------:R-:W-:Y:S01]  /*5330*/  IMAD.U32 R2, R2, -0x40, RZ ;  /* 0xffffffc002027824 */ /* 0x000fe200078e00ff */
[----:B------:R-:W-:Y:S04]  /*5340*/  BAR.SYNC.DEFER_BLOCKING 0x0 ;  /* 0x0000000000007b1d */ /* 0x000fe80000010000 */
        /* <DEDUP_REMOVED lines=92> */
.L_x_115:
[----:B------:R-:W-:Y:S01]  /*5910*/  LDSM.16.M88.4 R64, [R194] ;  /* 0x00000000c240783b */ /* 0x000fe20000000200 */
[C---:B---3--:R-:W-:Y:S03]  /*5920*/  LEA R2, P1, R207.reuse, R200, 0x2 ;  /* 0x000000c8cf027211 */ /* 0x048fe600078210ff */
[----:B------:R-:W1:Y:S01]  /*5930*/  LDSM.16.MT88.4 R16, [R0+0xc000] ;  /* 0x00c000000010783b */ /* 0x000e620000004200 */
[-C--:B------:R-:W-:Y:S03]  /*5940*/  LEA.HI.X.SX32 R3, R207, R201.reuse, 0x2, P1 ;  /* 0x000000c9cf037211 */ /* 0x080fe600008f16ff */
[----:B------:R-:W2:Y:S04]  /*5950*/  LDSM.16.M88.4 R60, [R194+0x1000] ;  /* 0x00100000c23c783b */ /* 0x000ea80000000200 */
[----:B------:R-:W3:Y:S04]  /*5960*/  LDSM.16.MT88.4 R100, [R0+0xe000] ;  /* 0x00e000000064783b */ /* 0x000ee80000004200 */
[----:B------:R-:W-:Y:S04]  /*5970*/  LDSM.16.M88.4 R168, [R193] ;  /* 0x00000000c1a8783b */ /* 0x000fe80000000200 */
[----:B------:R-:W4:Y:S04]  /*5980*/  LDSM.16.MT88.4 R172, [R0+0xc800] ;  /* 0x00c8000000ac783b */ /* 0x000f280000004200 */
[----:B------:R-:W4:Y:S04]  /*5990*/  LDSM.16.M88.4 R176, [R193+0x1000] ;  /* 0x00100000c1b0783b */ /* 0x000f280000000200 */
[----:B------:R-:W4:Y:S01]  /*59a0*/  LDSM.16.MT88.4 R180, [R0+0xe800] ;  /* 0x00e8000000b4783b */ /* 0x000f220000004200 */
        /* <DEDUP_REMOVED lines=8> */
[----:B------:R-:W-:Y:S05]  /*5a30*/  LDSM.16.M88.4 R100, [R195] ;  /* 0x00000000c364783b */ /* 0x000fea0000000200 */
[-C--:B----4-:R-:W-:Y:S06]  /*5a40*/  HMMA.16816.F32 R4, R168, R172.reuse, R4 ;  /* 0x000000aca804723c */ /* 0x090fec0000001804 */
[C---:B------:R-:W-:Y:S06]  /*5a50*/  HMMA.16816.F32 R8, R176.reuse, R172, R8 ;  /* 0x000000acb008723c */ /* 0x040fec0000001808 */
[-C--:B------:R-:W-:Y:S06]  /*5a60*/  HMMA.16816.F32 R12, R176, R174.reuse, R12 ;  /* 0x000000aeb00c723c */ /* 0x080fec000000180c */
[C---:B------:R-:W-:Y:S01]  /*5a70*/  HMMA.16816.F32 R16, R168.reuse, R174, R16 ;  /* 0x000000aea810723c */ /* 0x040fe20000001810 */
[----:B------:R-:W1:Y:S05]  /*5a80*/  LDSM.16.MT88.4 R172, [R0+0xd000] ;  /* 0x00d0000000ac783b */ /* 0x000e6a0000004200 */
[-C--:B------:R-:W-:Y:S06]  /*5a90*/  HMMA.16816.F32 R52, R168, R180.reuse, R52 ;  /* 0x000000b4a834723c */ /* 0x080fec0000001834 */
[C---:B------:R-:W-:Y:S06]  /*5aa0*/  HMMA.16816.F32 R56, R176.reuse, R180, R56 ;  /* 0x000000b4b038723c */ /* 0x040fec0000001838 */
[-C--:B------:R-:W-:Y:S01]  /*5ab0*/  HMMA.16816.F32 R60, R176, R182.reuse, R60 ;  /* 0x000000b6b03c723c */ /* 0x080fe2000000183c */
[----:B------:R-:W2:Y:S05]  /*5ac0*/  LDSM.16.M88.4 R176, [R195+0x1000] ;  /* 0x00100000c3b0783b */ /* 0x000eaa0000000200 */
[----:B------:R-:W-:Y:S01]  /*5ad0*/  HMMA.16816.F32 R64, R168, R182, R64 ;  /* 0x000000b6a840723c */ /* 0x000fe20000001840 */
[----:B------:R-:W3:Y:S04]  /*5ae0*/  LDSM.16.MT88.4 R168, [R0+0xf000] ;  /* 0x00f0000000a8783b */ /* 0x000ee80000004200 */
[----:B------:R-:W-:Y:S01]  /*5af0*/  LDSM.16.MT88.4 R180, [R0+0xd800] ;  /* 0x00d8000000b4783b */ /* 0x000fe20000004200 */
[-C--:B-1----:R-:W-:Y:S06]  /*5b00*/  HMMA.16816.F32 R4, R100, R172.reuse, R4 ;  /* 0x000000ac6404723c */ /* 0x082fec0000001804 */
[C---:B--2---:R-:W-:Y:S06]  /*5b10*/  HMMA.16816.F32 R8, R176.reuse, R172, R8 ;  /* 0x000000acb008723c */ /* 0x044fec0000001808 */
[-C--:B------:R-:W-:Y:S06]  /*5b20*/  HMMA.16816.F32 R12, R176, R174.reuse, R12 ;  /* 0x000000aeb00c723c */ /* 0x080fec000000180c */
[C---:B------:R-:W-:Y:S01]  /*5b30*/  HMMA.16816.F32 R16, R100.reuse, R174, R16 ;  /* 0x000000ae6410723c */ /* 0x040fe20000001810 */
[----:B------:R-:W1:Y:S05]  /*5b40*/  LDSM.16.M88.4 R172, [R196] ;  /* 0x00000000c4ac783b */ /* 0x000e6a0000000200 */
[-C--:B---3--:R-:W-:Y:S06]  /*5b50*/  HMMA.16816.F32 R52, R100, R168.reuse, R52 ;  /* 0x000000a86434723c */ /* 0x088fec0000001834 */
[C---:B------:R-:W-:Y:S06]  /*5b60*/  HMMA.16816.F32 R56, R176.reuse, R168, R56 ;  /* 0x000000a8b038723c */ /* 0x040fec0000001838 */
[-C--:B------:R-:W-:Y:S01]  /*5b70*/  HMMA.16816.F32 R60, R176, R170.reuse, R60 ;  /* 0x000000aab03c723c */ /* 0x080fe2000000183c */
[----:B------:R-:W2:Y:S04]  /*5b80*/  LDSM.16.M88.4 R176, [R196+0x1000] ;  /* 0x00100000c4b0783b */ /* 0x000ea80000000200 */
[----:B------:R-:W-:Y:S01]  /*5b90*/  @P5 IADD3 R168, P0, R247, R220, RZ ;  /* 0x000000dcf7a85210 */ /* 0x000fe20007f1e0ff */
[----:B------:R-:W-:Y:S01]  /*5ba0*/  HMMA.16816.F32 R64, R100, R170, R64 ;  /* 0x000000aa6440723c */ /* 0x000fe20000001840 */
[----:B------:R3:W4:Y:S04]  /*5bb0*/  LDSM.16.MT88.4 R100, [R0+0xf800] ;  /* 0x00f800000064783b */ /* 0x0007280000004200 */
[----:B------:R-:W-:Y:S02]  /*5bc0*/  @P5 IMAD.X R169, R240, 0x1, R219, P0 ;  /* 0x00000001f0a95824 */ /* 0x000fe400000e06db */
[C---:B------:R-:W-:Y:S03]  /*5bd0*/  VIADD R170, R217.reuse, 0x20 ;  /* 0x00000020d9aa7836 */ /* 0x040fe60000000000 */
[----:B------:R-:W5:Y:S01]  /*5be0*/  @P5 LDG.E R214, desc[UR16][R168.64+-0x100] ;  /* 0xffff0010a8d65981 */ /* 0x000f62000c1e1900 */
[----:B------:R-:W-:Y:S03]  /*5bf0*/  VIADD R171, R217, 0x20 ;  /* 0x00000020d9ab7836 */ /* 0x000fe60000000000 */
[----:B------:R4:W5:Y:S01]  /*5c00*/  @P5 LDG.E R215, desc[UR16][R168.64+-0xe0] ;  /* 0xffff2010a8d75981 */ /* 0x000962000c1e1900 */
[----:B------:R-:W-:Y:S01]  /*5c10*/  IMAD.IADD R171, R207, 0x1, R171 ;  /* 0x00000001cfab7824 */ /* 0x000fe200078e02ab */
[-C--:B-1----:R-:W-:Y:S05]  /*5c20*/  HMMA.16816.F32 R4, R172, R180.reuse, R4 ;  /* 0x000000b4ac04723c */ /* 0x082fea0000001804 */
[----:B---3--:R-:W-:Y:S06]  /*5c30*/  VIADD R0, R217, 0x60 ;  /* 0x00000060d9007836 */ /* 0x008fec0000000000 */
[----:B------:R-:W-:Y:S01]  /*5c40*/  IMAD.IADD R0, R207, 0x1, R0 ;  /* 0x00000001cf007824 */ /* 0x000fe200078e0200 */
[C---:B--2---:R-:W-:Y:S04]  /*5c50*/  HMMA.16816.F32 R8, R176.reuse, R180, R8 ;  /* 0x000000b4b008723c */ /* 0x044fe80000001808 */
[CC--:B----4-:R-:W-:Y:S07]  /*5c60*/  LEA R168, P1, R245.reuse, R200.reuse, 0x2 ;  /* 0x000000c8f5a87211 */ /* 0x0d0fee00078210ff */
[----:B------:R1:W-:Y:S01]  /*5c70*/  REDG.E.ADD.F32.FTZ.RN.STRONG.GPU desc[UR16][R200.64], R4 ;  /* 0x00000004c80079a6 */ /* 0x0003e2000c10f390 */
[-C--:B------:R-:W-:Y:S03]  /*5c80*/  HMMA.16816.F32 R12, R176, R182.reuse, R12 ;  /* 0x000000b6b00c723c */ /* 0x080fe6000000180c */
[----:B------:R2:W-:Y:S01]  /*5c90*/  REDG.E.ADD.F32.FTZ.RN.STRONG.GPU desc[UR16][R2.64], R5 ;  /* 0x00000005020079a6 */ /* 0x0005e2000c10f390 */
[-C--:B------:R-:W-:Y:S02]  /*5ca0*/  LEA.HI.X.SX32 R169, R245, R201.reuse, 0x2, P1 ;  /* 0x000000c9f5a97211 */ /* 0x080fe400008f16ff */
[C---:B------:R-:W-:Y:S06]  /*5cb0*/  HMMA.16816.F32 R16, R172.reuse, R182, R16 ;  /* 0x000000b6ac10723c */ /* 0x040fec0000001810 */
[-C--:B------:R-:W-:Y:S06]  /*5cc0*/  HMMA.16816.F32 R52, R172, R100.reuse, R52 ;  /* 0x00000064ac34723c */ /* 0x080fec0000001834 */
[C---:B------:R-:W-:Y:S06]  /*5cd0*/  HMMA.16816.F32 R56, R176.reuse, R100, R56 ;  /* 0x00000064b038723c */ /* 0x040fec0000001838 */
[-C--:B------:R-:W-:Y:S05]  /*5ce0*/  HMMA.16816.F32 R60, R176, R102.reuse, R60 ;  /* 0x00000066b03c723c */ /* 0x080fea000000183c */
[CC--:B------:R-:W-:Y:S01]  /*5cf0*/  LEA R100, P0, R217.reuse, R200.reuse, 0x2 ;  /* 0x000000c8d9647211 */ /* 0x0c0fe200078010ff */
[----:B------:R-:W-:Y:S05]  /*5d00*/  HMMA.16816.F32 R64, R172, R102, R64 ;  /* 0x00000066ac40723c */ /* 0x000fea0000001840 */
[-C--:B------:R-:W-:Y:S02]  /*5d10*/  LEA.HI.X.SX32 R101, R217, R201.reuse, 0x2, P0 ;  /* 0x000000c9d9657211 */ /* 0x080fe400000f16ff */
[CC--:B------:R-:W-:Y:S03]  /*5d20*/  LEA R102, P0, R244.reuse, R200.reuse, 0x2 ;  /* 0x000000c8f4667211 */ /* 0x0c0fe600078010ff */
[----:B------:R3:W-:Y:S01]  /*5d30*/  REDG.E.ADD.F32.FTZ.RN.STRONG.GPU desc[UR16][R100.64], R6 ;  /* 0x00000006640079a6 */ /* 0x0007e2000c10f390 */
[-C--:B------:R-:W-:Y:S02]  /*5d40*/  LEA.HI.X.SX32 R103, R244, R201.reuse, 0x2, P0 ;  /* 0x000000c9f4677211 */ /* 0x080fe400000f16ff */
[CC--:B-1----:R-:W-:Y:S01]  /*5d50*/  LEA R4, P1, R242.reuse, R200.reuse, 0x2 ;  /* 0x000000c8f2047211 */ /* 0x0c2fe200078210ff */
[----:B------:R1:W-:Y:S03]  /*5d60*/  REDG.E.ADD.F32.FTZ.RN.STRONG.GPU desc[UR16][R168.64], R7 ;  /* 0x00000007a80079a6 */ /* 0x0003e6000c10f390 */
[-C--:B--2---:R-:W-:Y:S01]  /*5d70*/  LEA.HI.X.SX32 R5, R242, R201.reuse, 0x2, P1 ;  /* 0x000000c9f2057211 */ /* 0x084fe200008f16ff */
[----:B------:R2:W-:Y:S01]  /*5d80*/  REDG.E.ADD.F32.FTZ.RN.STRONG.GPU desc[UR16][R102.64], R8 ;  /* 0x00000008660079a6 */ /* 0x0005e2000c10f390 */
[-C--:B---3--:R-:W-:Y:S02]  /*5d90*/  LEA R100, P2, R243, R200.reuse, 0x2 ;  /* 0x000000c8f3647211 */ /* 0x088fe400078410ff */
[-C--:B------:R-:W-:Y:S02]  /*5da0*/  LEA R6, P0, R241, R200.reuse, 0x2 ;  /* 0x000000c8f1067211 */ /* 0x080fe400078010ff */
[-C--:B------:R-:W-:Y:S02]  /*5db0*/  LEA.HI.X.SX32 R101, R243, R201.reuse, 0x2, P2 ;  /* 0x000000c9f3657211 */ /* 0x080fe400010f16ff */
[-C--:B-1----:R-:W-:Y:S02]  /*5dc0*/  LEA.HI.X.SX32 R7, R241, R201.reuse, 0x2, P0 ;  /* 0x000000c9f1077211 */ /* 0x082fe400000f16ff */
[CC--:B--2---:R-:W-:Y:S01]  /*5dd0*/  LEA R8, P2, R230.reuse, R200.reuse, 0x2 ;  /* 0x000000c8e6087211 */ /* 0x0c4fe200078410ff */
[----:B------:R1:W-:Y:S04]  /*5de0*/  REDG.E.ADD.F32.FTZ.RN.STRONG.GPU desc[UR16][R100.64], R9 ;  /* 0x00000009640079a6 */ /* 0x0003e8000c10f390 */
[----:B------:R2:W-:Y:S04]  /*5df0*/  REDG.E.ADD.F32.FTZ.RN.STRONG.GPU desc[UR16][R4.64], R10 ;  /* 0x0000000a040079a6 */ /* 0x0005e8000c10f390 */
[----:B------:R3:W-:Y:S04]  /*5e00*/  REDG.E.ADD.F32.FTZ.RN.STRONG.GPU desc[UR16][R6.64], R11 ;  /* 0x0000000b060079a6 */ /* 0x0007e8000c10f390 */
[----:B------:R4:W-:Y:S04]  /*5e10*/  REDG.E.ADD.F32.FTZ.RN.STRONG.GPU desc[UR16][R200.64+0x80], R16 ;  /* 0x00008010c80079a6 */ /* 0x0009e8000c10f390 */
[----:B------:R-:W-:Y:S04]  /*5e20*/  REDG.E.ADD.F32.FTZ.RN.STRONG.GPU desc[UR16][R2.64+0x80], R17 ;  /* 0x00008011020079a6 */ /* 0x000fe8000c10f390 */
[----:B------:R-:W-:Y:S01]  /*5e30*/  LDSM.16.MT88.4 R100, [R184+0x2800] ;  /* 0x00280000b864783b */ /* 0x000fe20000004200 */
[-C--:B-1----:R-:W-:Y:S02]  /*5e40*/  LEA.HI.X.SX32 R9, R230, R201.reuse, 0x2, P2 ;  /* 0x000000c9e6097211 */ /* 0x082fe400010f16ff */
[CC--:B--2---:R-:W-:Y:S04]  /*5e50*/  LEA R4, P0, R170.reuse, R200.reuse, 0x2 ;  /* 0x000000c8aa047211 */ /* 0x0c4fe800078010ff */
[-C--:B------:R-:W-:Y:S01]  /*5e60*/  LEA.HI.X.SX32 R5, R170, R201.reuse, 0x2, P0 ;  /* 0x000000c9aa057211 */ /* 0x080fe200000f16ff */
[----:B------:R-:W-:Y:S01]  /*5e70*/  VIADD R170, R217, 0x40 ;  /* 0x00000040d9aa7836 */ /* 0x000fe20000000000 */
[-C--:B---3--:R-:W-:Y:S02]  /*5e80*/  LEA R6, P1, R171, R200.reuse, 0x2 ;  /* 0x000000c8ab067211 */ /* 0x088fe400078210ff */
[-C--:B------:R-:W-:Y:S01]  /*5e90*/  LEA R10, P0, R231, R200.reuse, 0x2 ;  /* 0x000000c8e70a7211 */ /* 0x080fe200078010ff */
[----:B------:R1:W-:Y:S01]  /*5ea0*/  REDG.E.ADD.F32.FTZ.RN.STRONG.GPU desc[UR16][R4.64], R18 ;  /* 0x00000012040079a6 */ /* 0x0003e2000c10f390 */
[-C--:B------:R-:W-:Y:S01]  /*5eb0*/  LEA.HI.X.SX32 R7, R171, R201.reuse, 0x2, P1 ;  /* 0x000000c9ab077211 */ /* 0x080fe200008f16ff */
[----:B------:R-:W-:Y:S01]  /*5ec0*/  VIADD R171, R217, 0x40 ;  /* 0x00000040d9ab7836 */ /* 0x000fe20000000000 */
[-C--:B------:R-:W-:Y:S01]  /*5ed0*/  LEA.HI.X.SX32 R11, R231, R201.reuse, 0x2, P0 ;  /* 0x000000c9e70b7211 */ /* 0x080fe200000f16ff */
[----:B----4-:R-:W-:Y:S02]  /*5ee0*/  VIADD R16, R217, 0x60 ;  /* 0x00000060d9107836 */ /* 0x010fe40000000000 */
[----:B------:R2:W-:Y:S01]  /*5ef0*/  REDG.E.ADD.F32.FTZ.RN.STRONG.GPU desc[UR16][R6.64], R19 ;  /* 0x00000013060079a6 */ /* 0x0005e2000c10f390 */
[----:B------:R-:W-:Y:S03]  /*5f00*/  IMAD.IADD R171, R207, 0x1, R171 ;  /* 0x00000001cfab7824 */ /* 0x000fe600078e02ab */
[----:B------:R-:W-:Y:S04]  /*5f10*/  REDG.E.ADD.F32.FTZ.RN.STRONG.GPU desc[UR16][R10.64], R12 ;  /* 0x0000000c0a0079a6 */ /* 0x000fe8000c10f390 */
[----:B------:R3:W-:Y:S01]  /*5f20*/  REDG.E.ADD.F32.FTZ.RN.STRONG.GPU desc[UR16][R8.64], R13 ;  /* 0x0000000d080079a6 */ /* 0x0007e2000c10f390 */
        /* <DEDUP_REMOVED lines=32> */
[----:B------:R-:W-:Y:S01]  /*6130*/  REDG.E.ADD.F32.FTZ.RN.STRONG.GPU desc[UR16][R200.64+0x180], R64 ;  /* 0x00018040c80079a6 */ /* 0x000fe2000c10f390 */
[----:B------:R-:W-:Y:S03]  /*6140*/  LOP3.LUT R0, R204, 0x1, RZ, 0xc0, !PT ;  /* 0x00000001cc007812 */ /* 0x000fe600078ec0ff */
[----:B------:R3:W-:Y:S04]  /*6150*/  REDG.E.ADD.F32.FTZ.RN.STRONG.GPU desc[UR16][R2.64+0x180], R65 ;  /* 0x00018041020079a6 */ /* 0x0007e8000c10f390 */
[----:B------:R-:W-:Y:S01]  /*6160*/  LDSM.16.MT88.4 R56, [R184+0x800] ;  /* 0x00080000b838783b */ /* 0x000fe20000004200 */
[CC--:B-1----:R-:W-:Y:S04]  /*6170*/  LEA R4, P1, R16.reuse, R200.reuse, 0x2 ;  /* 0x000000c810047211 */ /* 0x0c2fe800078210ff */
[-C--:B------:R-:W-:Y:S02]  /*6180*/  LEA.HI.X.SX32 R5, R16, R201.reuse, 0x2, P1 ;  /* 0x000000c910057211 */ /* 0x080fe400008f16ff */
[CC--:B--2---:R-:W-:Y:S01]  /*6190*/  LEA R6, P2, R233.reuse, R200.reuse, 0x2 ;  /* 0x000000c8e9067211 */ /* 0x0c4fe200078410ff */
[----:B------:R-:W-:Y:S03]  /*61a0*/  LDSM.16.MT88.4 R16, [R184+0x2000] ;  /* 0x00200000b810783b */ /* 0x000fe60000004200 */
[-C--:B------:R-:W-:Y:S01]  /*61b0*/  LEA.HI.X.SX32 R7, R233, R201.reuse, 0x2, P2 ;  /* 0x000000c9e9077211 */ /* 0x080fe200010f16ff */
[----:B------:R1:W-:Y:S01]  /*61c0*/  REDG.E.ADD.F32.FTZ.RN.STRONG.GPU desc[UR16][R4.64], R66 ;  /* 0x00000042040079a6 */ /* 0x0003e2000c10f390 */
[CC--:B---3--:R-:W-:Y:S03]  /*61d0*/  LEA R2, P0, R239.reuse, R200.reuse, 0x2 ;  /* 0x000000c8ef027211 */ /* 0x0c8fe600078010ff */
[----:B------:R-:W-:Y:S01]  /*61e0*/  REDG.E.ADD.F32.FTZ.RN.STRONG.GPU desc[UR16][R10.64], R67 ;  /* 0x000000430a0079a6 */ /* 0x000fe2000c10f390 */
[-C--:B------:R-:W-:Y:S03]  /*61f0*/  LEA.HI.X.SX32 R3, R239, R201.reuse, 0x2, P0 ;  /* 0x000000c9ef037211 */ /* 0x080fe600000f16ff */
[----:B------:R-:W-:Y:S01]  /*6200*/  REDG.E.ADD.F32.FTZ.RN.STRONG.GPU desc[UR16][R8.64], R60 ;  /* 0x0000003c080079a6 */ /* 0x000fe2000c10f390 */
[----:B------:R-:W-:Y:S02]  /*6210*/  ISETP.NE.U32.AND P0, PT, R0, 0x1, PT ;  /* 0x000000010000780c */ /* 0x000fe40003f05070 */
[----:B------:R-:W-:Y:S01]  /*6220*/  @P5 IADD3 R0, P2, R220, -0x100, RZ ;  /* 0xffffff00dc005810 */ /* 0x000fe20007f5e0ff */
[----:B------:R-:W-:Y:S04]  /*6230*/  REDG.E.ADD.F32.FTZ.RN.STRONG.GPU desc[UR16][R6.64], R61 ;  /* 0x0000003d060079a6 */ /* 0x000fe8000c10f390 */
[----:B------:R-:W-:Y:S01]  /*6240*/  LDSM.16.MT88.4 R8, [R184] ;  /* 0x00000000b808783b */ /* 0x000fe20000004200 */
[----:B------:R-:W-:Y:S02]  /*6250*/  @P5 IMAD.MOV.U32 R220, RZ, RZ, R0 ;  /* 0x000000ffffdc5224 */ /* 0x000fe400078e0000 */
[C---:B------:R-:W-:Y:S01]  /*6260*/  VIADD R0, R184.reuse, 0xffffc000 ;  /* 0xffffc000b8007836 */ /* 0x040fe20000000000 */
[----:B------:R-:W-:Y:S02]  /*6270*/  LDSM.16.MT88.4 R64, [R185+0x10800] ;  /* 0x01080000b940783b */ /* 0x000fe40000004200 */
        /* <DEDUP_REMOVED lines=11> */
[----:B------:R-:W-:Y:S03]  /*6330*/  ISETP.GT.AND P2, PT, R204, R248, PT ;  /* 0x000000f8cc00720c */ /* 0x000fe60003f44270 */
        /* <DEDUP_REMOVED lines=45> */
[----:B------:R-:W2:Y:S01]  /*6610*/  LDL R171, [R1] ;  /* 0x0000000001ab7983 */ /* 0x000ea20000100800 */
[----:B------:R-:W-:-:S03]  /*6620*/  ULDC UR4, c[0x0][0x390] ;  /* 0x0000e40000047ab9 */ /* 0x000fc60000000800 */
[----:B------:R-:W3:Y:S04]  /*6630*/  LDL R170, [R1+0x4] ;  /* 0x0000040001aa7983 */ /* 0x000ee80000100800 */
[----:B------:R-:W4:Y:S04]  /*6640*/  LDL.LU R168, [R1+0xc] ;  /* 0x00000c0001a87983 */ /* 0x000f280000300800 */
[----:B------:R-:W4:Y:S01]  /*6650*/  LDL R169, [R1+0x10] ;  /* 0x0000100001a97983 */ /* 0x000f220000100800 */
        /* <DEDUP_REMOVED lines=13> */
[----:B------:R-:W-:Y:S01]  /*6730*/  BAR.SYNC.DEFER_BLOCKING 0x0 ;  /* 0x0000000000007b1d */ /* 0x000fe20000010000 */
[----:B------:R-:W-:Y:S01]  /*6740*/  FMUL.FTZ R76, R76, UR4 ;  /* 0x000000044c4c7c20 */ /* 0x000fe20008410000 */
[----:B------:R-:W-:Y:S01]  /*6750*/  FMUL.FTZ R10, R77, UR4 ;  /* 0x000000044d0a7c20 */ /* 0x000fe20008410000 */
[----:B------:R-:W-:Y:S01]  /*6760*/  F2FP.F16.F32.PACK_AB R15, R15, R70 ;  /* 0x000000460f0f723e */ /* 0x000fe200000000ff */
        /* <DEDUP_REMOVED lines=26> */
[----:B------:R-:W-:-:S02]  /*6910*/  F2FP.F16.F32.PACK_AB R4, R4, R96 ;  /* 0x000000600404723e */ /* 0x000fc400000000ff */
[----:B------:R-:W-:Y:S02]  /*6920*/  F2FP.F16.F32.PACK_AB R3, R3, R98 ;  /* 0x000000620303723e */ /* 0x000fe400000000ff */
[----:B------:R-:W-:Y:S02]  /*6930*/  F2FP.F16.F32.PACK_AB R6, R6, R88 ;  /* 0x000000580606723e */ /* 0x000fe400000000ff */
[----:B------:R-:W-:Y:S02]  /*6940*/  F2FP.F16.F32.PACK_AB R5, R5, R90 ;  /* 0x0000005a0505723e */ /* 0x000fe400000000ff */
[----:B------:R-:W-:Y:S02]  /*6950*/  F2FP.F16.F32.PACK_AB R2, R2, R92 ;  /* 0x0000005c0202723e */ /* 0x000fe400000000ff */
[----:B------:R-:W-:Y:S02]  /*6960*/  F2FP.F16.F32.PACK_AB R0, R0, R94 ;  /* 0x0000005e0000723e */ /* 0x000fe400000000ff */
        /* <DEDUP_REMOVED lines=15> */
[----:B------:R-:W-:Y:S01]  /*6a60*/  F2FP.F16.F32.PACK_AB R46, R47, R46 ;  /* 0x0000002e2f2e723e */ /* 0x000fe200000000ff */
[----:B--2---:R-:W-:Y:S04]  /*6a70*/  STS [R171], R16 ;  /* 0x00000010ab007388 */ /* 0x004fe80000000800 */
[----:B------:R-:W-:Y:S04]  /*6a80*/  STS [R171+0x400], R15 ;  /* 0x0004000fab007388 */ /* 0x000fe80000000800 */
[----:B---3--:R-:W-:Y:S01]  /*6a90*/  STS [R170], R12 ;  /* 0x0000000caa007388 */ /* 0x008fe20000000800 */
[----:B----4-:R-:W-:-:S03]  /*6aa0*/  ISETP.NE.AND P0, PT, R168, -0x1, PT ;  /* 0xffffffffa800780c */ /* 0x010fc60003f05270 */
[----:B------:R-:W-:Y:S04]  /*6ab0*/  STS [R170+0x400], R11 ;  /* 0x0004000baa007388 */ /* 0x000fe80000000800 */
[----:B------:R1:W-:Y:S04]  /*6ac0*/  STS [R171+0x1000], R14 ;  /* 0x0010000eab007388 */ /* 0x0003e80000000800 */
[----:B------:R-:W-:Y:S04]  /*6ad0*/  STS [R171+0x1400], R13 ;  /* 0x0014000dab007388 */ /* 0x000fe80000000800 */
[----:B------:R-:W-:Y:S04]  /*6ae0*/  STS [R170+0x1000], R10 ;  /* 0x0010000aaa007388 */ /* 0x000fe80000000800 */
[----:B------:R-:W-:Y:S04]  /*6af0*/  STS [R170+0x1400], R9 ;  /* 0x00140009aa007388 */ /* 0x000fe80000000800 */
[----:B------:R-:W-:Y:S04]  /*6b00*/  STS [R171+0x2000], R8 ;  /* 0x00200008ab007388 */ /* 0x000fe80000000800 */
[----:B------:R-:W-:Y:S04]  /*6b10*/  STS [R171+0x2400], R7 ;  /* 0x00240007ab007388 */ /* 0x000fe80000000800 */
[----:B------:R2:W-:Y:S01]  /*6b20*/  STS [R170+0x2000], R4 ;  /* 0x00200004aa007388 */ /* 0x0005e20000000800 */
[----:B-1----:R-:W1:Y:S03]  /*6b30*/  @P0 LDC.64 R14, c[0x0][0x458] ;  /* 0x00011600ff0e0b82 */ /* 0x002e660000000a00 */
[----:B------:R-:W-:Y:S04]  /*6b40*/  STS [R170+0x2400], R3 ;  /* 0x00240003aa007388 */ /* 0x000fe80000000800 */
[----:B------:R-:W-:Y:S04]  /*6b50*/  STS [R171+0x3000], R6 ;  /* 0x00300006ab007388 */ /* 0x000fe80000000800 */
[----:B------:R-:W-:Y:S04]  /*6b60*/  STS [R171+0x3400], R5 ;  /* 0x00340005ab007388 */ /* 0x000fe80000000800 */
[----:B------:R3:W-:Y:S04]  /*6b70*/  STS [R170+0x3000], R2 ;  /* 0x00300002aa007388 */ /* 0x0007e80000000800 */
[----:B------:R4:W-:Y:S04]  /*6b80*/  STS [R170+0x3400], R0 ;  /* 0x00340000aa007388 */ /* 0x0009e80000000800 */
[----:B------:R-:W-:Y:S01]  /*6b90*/  STS [R171+0x4000], R20 ;  /* 0x00400014ab007388 */ /* 0x000fe20000000800 */
[----:B--2---:R-:W-:-:S03]  /*6ba0*/  @P0 IADD3 R4, R250, R168, RZ ;  /* 0x000000a8fa040210 */ /* 0x004fc60007ffe0ff */
[----:B------:R-:W-:Y:S04]  /*6bb0*/  STS [R171+0x4400], R22 ;  /* 0x00440016ab007388 */ /* 0x000fe80000000800 */
[----:B------:R-:W-:Y:S04]  /*6bc0*/  STS [R170+0x4000], R32 ;  /* 0x00400020aa007388 */ /* 0x000fe80000000800 */
[----:B------:R-:W-:Y:S04]  /*6bd0*/  STS [R170+0x4400], R34 ;  /* 0x00440022aa007388 */ /* 0x000fe80000000800 */
[----:B------:R-:W-:Y:S01]  /*6be0*/  STS [R171+0x5000], R24 ;  /* 0x00500018ab007388 */ /* 0x000fe20000000800 */
[----:B---3--:R-:W2:Y:S03]  /*6bf0*/  @P0 LDC.64 R2, c[0x0][0x450] ;  /* 0x00011400ff020b82 */ /* 0x008ea60000000a00 */
[----:B------:R3:W-:Y:S01]  /*6c00*/  STS [R171+0x5400], R26 ;  /* 0x0054001aab007388 */ /* 0x0007e20000000800 */
[----:B----4-:R-:W-:-:S02]  /*6c10*/  @P0 IADD3 R0, R250, R168, RZ ;  /* 0x000000a8fa000210 */ /* 0x010fc40007ffe0ff */
[----:B------:R-:W4:Y:S01]  /*6c20*/  S2R R168, SR_CTAID.Y ;  /* 0x0000000000a87919 */ /* 0x000f220000002600 */
[----:B------:R1:W-:Y:S04]  /*6c30*/  STS [R170+0x5000], R28 ;  /* 0x0050001caa007388 */ /* 0x0003e80000000800 */
[----:B------:R1:W-:Y:S04]  /*6c40*/  STS [R170+0x5400], R30 ;  /* 0x0054001eaa007388 */ /* 0x0003e80000000800 */
[----:B------:R1:W-:Y:S04]  /*6c50*/  STS [R171+0x6000], R36 ;  /* 0x00600024ab007388 */ /* 0x0003e80000000800 */
[----:B------:R1:W-:Y:S01]  /*6c60*/  STS [R171+0x6400], R38 ;  /* 0x00640026ab007388 */ /* 0x0003e20000000800 */
[----:B--2---:R-:W-:-:S02]  /*6c70*/  @P0 IMAD R8, R0, R3, RZ ;  /* 0x0000000300080224 */ /* 0x004fc400078e02ff */
[----:B------:R-:W-:Y:S01]  /*6c80*/  @P0 IMAD.WIDE.U32 R6, R0, R2, RZ ;  /* 0x0000000200060225 */ /* 0x000fe200078e00ff */
[----:B------:R2:W-:Y:S03]  /*6c90*/  STS [R170+0x6000], R48 ;  /* 0x00600030aa007388 */ /* 0x0005e60000000800 */
[C---:B-1----:R-:W-:Y:S01]  /*6ca0*/  @P0 IMAD R0, R4.reuse, R15, RZ ;  /* 0x0000000f04000224 */ /* 0x042fe200078e02ff */
[----:B------:R2:W-:Y:S01]  /*6cb0*/  STS [R170+0x6400], R50 ;  /* 0x00640032aa007388 */ /* 0x0005e20000000800 */
[----:B------:R-:W-:Y:S01]  /*6cc0*/  @P0 IMAD.WIDE.U32 R4, R4, R14, RZ ;  /* 0x0000000e04040225 */ /* 0x000fe200078e00ff */
[----:B------:R-:W-:Y:S02]  /*6cd0*/  @P0 IADD3 R11, R7, R8, RZ ;  /* 0x00000008070b0210 */ /* 0x000fe40007ffe0ff */
[----:B------:R2:W-:Y:S01]  /*6ce0*/  STS [R171+0x7000], R40 ;  /* 0x00700028ab007388 */ /* 0x0005e20000000800 */
[----:B------:R-:W-:Y:S01]  /*6cf0*/  @P0 IMAD.MOV.U32 R10, RZ, RZ, R6 ;  /* 0x000000ffff0a0224 */ /* 0x000fe200078e0006 */
[----:B------:R-:W-:Y:S01]  /*6d00*/  @P0 IADD3 R27, R5, R0, RZ ;  /* 0x00000000051b0210 */ /* 0x000fe20007ffe0ff */
[----:B---3--:R-:W-:Y:S01]  /*6d10*/  @P0 IMAD.MOV.U32 R26, RZ, RZ, R4 ;  /* 0x000000ffff1a0224 */ /* 0x008fe200078e0004 */
[----:B------:R2:W-:Y:S01]  /*6d20*/  STS [R171+0x7400], R42 ;  /* 0x0074002aab007388 */ /* 0x0005e20000000800 */
[----:B------:R-:W-:-:S02]  /*6d30*/  LEA R0, R169, UR5, 0x1 ;  /* 0x00000005a9007c11 */ /* 0x000fc4000f8e08ff */
[----:B----4-:R-:W-:Y:S01]  /*6d40*/  SHF.R.S32.HI R12, RZ, 0x1f, R168 ;  /* 0x0000001fff0c7819 */ /* 0x010fe200000114a8 */
[----:B------:R2:W-:Y:S04]  /*6d50*/  STS [R170+0x7000], R44 ;  /* 0x0070002caa007388 */ /* 0x0005e80000000800 */
[----:B------:R2:W-:Y:S01]  /*6d60*/  STS [R170+0x7400], R46 ;  /* 0x0074002eaa007388 */ /* 0x0005e20000000800 */
[----:B------:R-:W-:Y:S05]  /*6d70*/  @P0 BRA `(.L_x_117) ;  /* 0x0000000000300947 */ /* 0x000fea0003800000 */
[----:B------:R-:W1:Y:S01]  /*6d80*/  LDC.64 R2, c[0x0][0x450] ;  /* 0x00011400ff027b82 */ /* 0x000e620000000a00 */
[----:B------:R-:W-:-:S07]  /*6d90*/  SHF.R.S32.HI R4, RZ, 0x1f, R250 ;  /* 0x0000001fff047819 */ /* 0x000fce00000114fa */
[----:B------:R-:W3:Y:S01]  /*6da0*/  LDC.64 R6, c[0x0][0x438] ;  /* 0x00010e00ff067b82 */ /* 0x000ee20000000a00 */
[-C--:B-1----:R-:W-:Y:S02]  /*6db0*/  IMAD R8, R4, R2.reuse, RZ ;  /* 0x0000000204087224 */ /* 0x082fe400078e02ff */
[----:B------:R-:W-:-:S04]  /*6dc0*/  IMAD.WIDE.U32 R4, R250, R2, RZ ;  /* 0x00000002fa047225 */ /* 0x000fc800078e00ff */
[----:B------:R-:W-:Y:S02]  /*6dd0*/  IMAD R8, R250, R3, R8 ;  /* 0x00000003fa087224 */ /* 0x000fe400078e0208 */
[----:B---3--:R-:W-:-:S03]  /*6de0*/  IMAD R9, R12, R6, RZ ;  /* 0x000000060c097224 */ /* 0x008fc600078e02ff */
[----:B------:R-:W-:Y:S01]  /*6df0*/  IADD3 R5, R5, R8, RZ ;  /* 0x0000000805057210 */ /* 0x000fe20007ffe0ff */
[C---:B------:R-:W-:Y:S02]  /*6e00*/  IMAD R7, R168.reuse, R7, R9 ;  /* 0x00000007a8077224 */ /* 0x040fe400078e0209 */
[----:B------:R-:W-:-:S05]  /*6e10*/  IMAD.WIDE.U32 R4, R168, R6, R4 ;  /* 0x00000006a8047225 */ /* 0x000fca00078e0004 */
[----:B------:R-:W-:Y:S02]  /*6e20*/  IADD3 R11, R5, R7, RZ ;  /* 0x00000007050b7210 */ /* 0x000fe40007ffe0ff */
[----:B------:R-:W-:Y:S02]  /*6e30*/  MOV R10, R4 ;  /* 0x00000004000a7202 */ /* 0x000fe40000000f00 */
.L_x_117:
        /* <DEDUP_REMOVED lines=12> */
[----:B------:R-:W-:-:S07]  /*6f00*/  MOV R26, R4 ;  /* 0x00000004001a7202 */ /* 0x000fce0000000f00 */
.L_x_118:
[----:B------:R-:W-:Y:S01]  /*6f10*/  BAR.SYNC.DEFER_BLOCKING 0x0 ;  /* 0x0000000000007b1d */ /* 0x000fe20000010000 */
[----:B------:R-:W-:Y:S01]  /*6f20*/  IMAD.SHL.U32 R12, R246, 0x40, RZ ;  /* 0x00000040f60c7824 */ /* 0x000fe200078e00ff */
[--C-:B------:R-:W-:Y:S01]  /*6f30*/  SHF.R.S32.HI R5, RZ, 0x1f, R212.reuse ;  /* 0x0000001fff057819 */ /* 0x100fe200000114d4 */
[----:B------:R-:W-:Y:S01]  /*6f40*/  IMAD.MOV.U32 R4, RZ, RZ, R212 ;  /* 0x000000ffff047224 */ /* 0x000fe200078e00d4 */
[----:B--2---:R-:W-:Y:S02]  /*6f50*/  SHF.R.S32.HI R48, RZ, 0x1f, R249 ;  /* 0x0000001fff307819 */ /* 0x004fe400000114f9 */
[----:B------:R-:W-:Y:S01]  /*6f60*/  SHF.R.S32.HI R25, RZ, 0x1f, R12 ;  /* 0x0000001fff197819 */ /* 0x000fe2000001140c */
[-C--:B------:R-:W-:Y:S01]  /*6f70*/  IMAD.WIDE.U32 R6, R12, R2.reuse, R4 ;  /* 0x000000020c067225 */ /* 0x080fe200078e0004 */
[----:B------:R-:W1:Y:S01]  /*6f80*/  S2R R50, SR_CTAID.Z ;  /* 0x0000000000327919 */ /* 0x000e620000002700 */
[----:B------:R-:W-:Y:S01]  /*6f90*/  ULDC.64 UR6, c[0x0][0x468] ;  /* 0x00011a0000067ab9 */ /* 0x000fe20000000a00 */
[----:B------:R-:W-:Y:S01]  /*6fa0*/  BSSY B0, `(.L_x_119) ;  /* 0x0000024000007945 */ /* 0x000fe20003800000 */
[----:B------:R-:W-:Y:S01]  /*6fb0*/  IMAD R8, R25, R2, RZ ;  /* 0x0000000219087224 */ /* 0x000fe200078e02ff */
[----:B------:R-:W-:-:S02]  /*6fc0*/  IADD3 R6, P0, R10, R6, RZ ;  /* 0x000000060a067210 */ /* 0x000fc40007f1e0ff */
[----:B------:R-:W-:Y:S01]  /*6fd0*/  IADD3 R10, R249, 0x20, RZ ;  /* 0x00000020f90a7810 */ /* 0x000fe20007ffe0ff */
[----:B------:R-:W-:Y:S02]  /*6fe0*/  IMAD R9, R12, R3, R8 ;  /* 0x000000030c097224 */ /* 0x000fe400078e0208 */
[----:B------:R-:W-:-:S03]  /*6ff0*/  IMAD R8, R246, -0x40, R206 ;  /* 0xffffffc0f6087824 */ /* 0x000fc600078e02ce */
[----:B------:R-:W-:Y:S02]  /*7000*/  IADD3.X R7, R11, R7, R9, P0, !PT ;  /* 0x000000070b077210 */ /* 0x000fe400007fe409 */
[-C--:B------:R-:W-:Y:S01]  /*7010*/  ISETP.GE.AND P3, PT, R249, R8.reuse, PT ;  /* 0x00000008f900720c */ /* 0x080fe20003f66270 */
[----:B------:R2:W3:Y:S01]  /*7020*/  LDS.128 R28, [R0+0xd000] ;  /* 0x00d00000001c7984 */ /* 0x0004e20000000c00 */
[----:B------:R-:W-:-:S03]  /*7030*/  ISETP.GE.AND P2, PT, R10, R8, PT ;  /* 0x000000080a00720c */ /* 0x000fc60003f46270 */
[----:B------:R2:W4:Y:S04]  /*7040*/  LDS.128 R36, [R0+0x10000] ;  /* 0x0100000000247984 */ /* 0x0005280000000c00 */
[----:B------:R2:W2:Y:S04]  /*7050*/  LDS.128 R44, [R0+0x11000] ;  /* 0x01100000002c7984 */ /* 0x0004a80000000c00 */
[----:B------:R2:W2:Y:S04]  /*7060*/  LDS.128 R32, [R0+0x12000] ;  /* 0x0120000000207984 */ /* 0x0004a80000000c00 */
[----:B------:R2:W2:Y:S01]  /*7070*/  LDS.128 R40, [R0+0x13000] ;  /* 0x0130000000287984 */ /* 0x0004a20000000c00 */
[----:B-1----:R-:W-:Y:S01]  /*7080*/  SHF.R.S32.HI R49, RZ, 0x1f, R50 ;  /* 0x0000001fff317819 */ /* 0x002fe20000011432 */
[----:B------:R-:W-:-:S04]  /*7090*/  IMAD.WIDE.U32 R6, R50, UR6, R6 ;  /* 0x0000000632067c25 */ /* 0x000fc8000f8e0006 */
[----:B------:R-:W-:-:S04]  /*70a0*/  IMAD R9, R49, UR6, RZ ;  /* 0x0000000631097c24 */ /* 0x000fc8000f8e02ff */
[----:B------:R-:W-:-:S05]  /*70b0*/  IMAD R8, R50, UR7, R9 ;  /* 0x0000000732087c24 */ /* 0x000fca000f8e0209 */
[----:B------:R-:W-:Y:S01]  /*70c0*/  IADD3 R13, R8, R7, RZ ;  /* 0x00000007080d7210 */ /* 0x000fe20007ffe0ff */
[----:B------:R-:W-:Y:S06]  /*70d0*/  @P3 BRA `(.L_x_120) ;  /* 0x0000000000403947 */ /* 0x000fec0003800000 */
[----:B------:R-:W-:Y:S01]  /*70e0*/  ULDC UR4, c[0x0][0x2d0] ;  /* 0x0000b40000047ab9 */ /* 0x000fe20000000800 */
[----:B------:R-:W1:Y:S01]  /*70f0*/  LDS.128 R20, [R0+0xe000] ;  /* 0x00e0000000147984 */ /* 0x000e620000000c00 */
        /* <DEDUP_REMOVED lines=12> */
[----:B-1----:R1:W-:Y:S04]  /*71c0*/  @!P0 STG.E.128 desc[UR16][R8.64+0x80], R20 ;  /* 0x0000801408008986 */ /* 0x0023e8000c101d10 */
[----:B---3--:R1:W-:Y:S02]  /*71d0*/  @!P1 STG.E.128 desc[UR16][R8.64], R16 ;  /* 0x0000001008009986 */ /* 0x0083e4000c101d10 */
.L_x_120:
[----:B------:R-:W-:Y:S05]  /*71e0*/  BSYNC B0 ;  /* 0x0000000000007941 */ /* 0x000fea0003800000 */
.L_x_119:
[----:B-1----:R1:W1:Y:S01]  /*71f0*/  LDS.128 R8, [R0+0xf000] ;  /* 0x00f0000000087984 */ /* 0x0022620000000c00 */
        /* <DEDUP_REMOVED lines=10> */
[----:B------:R-:W-:-:S04]  /*72a0*/  IMAD.WIDE.U32 R6, R0, R2, R6 ;  /* 0x0000000200067225 */ /* 0x000fc800078e0006 */
[----:B------:R-:W-:Y:S01]  /*72b0*/  IMAD R0, R0, R3, R16 ;  /* 0x0000000300007224 */ /* 0x000fe200078e0210 */
[----:B------:R-:W-:-:S03]  /*72c0*/  LEA R2, P4, R6, UR6, 0x1 ;  /* 0x0000000606027c11 */ /* 0x000fc6000f8808ff */
[----:B------:R-:W-:-:S05]  /*72d0*/  IMAD.IADD R0, R0, 0x1, R7 ;  /* 0x0000000100007824 */ /* 0x000fca00078e0207 */
[----:B------:R-:W-:-:S05]  /*72e0*/  LEA.HI.X R3, R6, UR7, R0, 0x1, P4 ;  /* 0x0000000706037c11 */ /* 0x000fca000a0f0c00 */
[----:B---3--:R1:W-:Y:S04]  /*72f0*/  @!P1 STG.E.128 desc[UR16][R2.64], R28 ;  /* 0x0000001c02009986 */ /* 0x0083e8000c101d10 */
[----:B------:R1:W-:Y:S02]  /*7300*/  @!P0 STG.E.128 desc[UR16][R2.64+0x80], R8 ;  /* 0x0000800802008986 */ /* 0x0003e4000c101d10 */
.L_x_122:
[----:B------:R-:W-:Y:S05]  /*7310*/  BSYNC B0 ;  /* 0x0000000000007941 */ /* 0x000fea0003800000 */
.L_x_121:
        /* <DEDUP_REMOVED lines=24> */
[----:B----4-:R1:W-:Y:S04]  /*74a0*/  @!P1 STG.E.128 desc[UR16][R4.64], R36 ;  /* 0x0000002404009986 */ /* 0x0103e8000c101d10 */
[----:B------:R1:W-:Y:S02]  /*74b0*/  @!P0 STG.E.128 desc[UR16][R4.64+0x80], R32 ;  /* 0x0000802004008986 */ /* 0x0003e4000c101d10 */
.L_x_124:
[----:B------:R-:W-:Y:S05]  /*74c0*/  BSYNC B0 ;  /* 0x0000000000007941 */ /* 0x000fea0003800000 */
.L_x_123:
[----:B------:R-:W-:Y:S05]  /*74d0*/  @P2 BRA `(.L_x_93) ;  /* 0x00000000003c2947 */ /* 0x000fea0003800000 */
[----:B------:R-:W-:Y:S01]  /*74e0*/  IADD3 R0, P0, R249, 0x20, RZ ;  /* 0x00000020f9007810 */ /* 0x000fe20007f1e0ff */
[----:B------:R-:W-:Y:S01]  /*74f0*/  ULDC UR4, c[0x0][0x2d0] ;  /* 0x0000b40000047ab9 */ /* 0x000fe20000000800 */
[----:B------:R-:W-:Y:S01]  /*7500*/  ULDC.64 UR6, c[0x0][0x3f8] ;  /* 0x0000fe0000067ab9 */ /* 0x000fe20000000a00 */
[----:B------:R-:W-:Y:S02]  /*7510*/  ISETP.GE.AND P1, PT, R212, UR4, PT ;  /* 0x00000004d4007c0c */ /* 0x000fe4000bf26270 */
        /* <DEDUP_REMOVED lines=9> */
[----:B------:R2:W-:Y:S04]  /*75b0*/  @!P1 STG.E.128 desc[UR16][R2.64], R44 ;  /* 0x0000002c02009986 */ /* 0x0005e8000c101d10 */
[----:B------:R2:W-:Y:S02]  /*75c0*/  @!P0 STG.E.128 desc[UR16][R2.64+0x80], R40 ;  /* 0x0000802802008986 */ /* 0x0005e4000c101d10 */
.L_x_93:
[----:B------:R-:W-:Y:S05]  /*75d0*/  BSYNC B1 ;  /* 0x0000000000017941 */ /* 0x000fea0003800000 */
.L_x_79:
[----:B------:R-:W3:Y:S02]  /*75e0*/  LDC R0, c[0x0][0xc] ;  /* 0x00000300ff007b82 */ /* 0x000ee40000000800 */
[----:B---3--:R-:W-:-:S04]  /*75f0*/  IADD3 R246, R0, R246, RZ ;  /* 0x000000f600f67210 */ /* 0x008fc80007ffe0ff */
[----:B------:R-:W-:-:S13]  /*7600*/  ISETP.GE.AND P0, PT, R246, UR14, PT ;  /* 0x0000000ef6007c0c */ /* 0x000fda000bf06270 */
[----:B------:R-:W-:Y:S05]  /*7610*/  @P0 BRA `(.L_x_125) ;  /* 0x0000000000040947 */ /* 0x000fea0003800000 */
[----:B------:R-:W-:Y:S05]  /*7620*/  BRA `(.L_x_126) ;  /* 0xffffff9000b47947 */ /* 0x000fea000383ffff */
.L_x_125:
[----:B------:R-:W-:Y:S05]  /*7630*/  EXIT ;  /* 0x000000000000794d */ /* 0x000fea0003800000 */
.L_x_127:
        /* <DEDUP_REMOVED lines=12> */
.L_x_2052:


//--------------------- .text._ZN5flash44flash_bwd_dq_dk_dv_loop_seqk_parallel_kernelI23Flash_bwd_kernel_traitsILi128ELi64ELi64ELi8ELi4ELi2ELi2ELb1ELb0EN7cutlass6half_tE19Flash_kernel_traitsILi128ELi64ELi64ELi8ES3_EELb0ELb0ELb0ELb0ELb1ELb1ELb0EEEvNS_16Flash_bwd_paramsE --------------------------
	.section	.text._ZN5flash44flash_bwd_dq_dk_dv_loop_seqk_parallel_kernelI23Flash_bwd_kernel_traitsILi128ELi64ELi64ELi8ELi4ELi2ELi2ELb1ELb0EN7cutlass6half_tE19Flash_kernel_traitsILi128ELi64ELi64ELi8ES3_EELb0ELb0ELb0ELb0ELb1ELb1ELb0EEEvNS_16Flash_bwd_paramsE,"ax",@progbits
	.align	128
        .global         _ZN5flash44flash_bwd_dq_dk_dv_loop_seqk_parallel_kernelI23Flash_bwd_kernel_traitsILi128ELi64ELi64ELi8ELi4ELi2ELi2ELb1ELb0EN7cutlass6half_tE19Flash_kernel_traitsILi128ELi64ELi64ELi8ES3_EELb0ELb0ELb0ELb0ELb1ELb1ELb0EEEvNS_16Flash_bwd_paramsE
        .type           _ZN5flash44flash_bwd_dq_dk_dv_loop_seqk_parallel_kernelI23Flash_bwd_kernel_traitsILi128ELi64ELi64ELi8ELi4ELi2ELi2ELb1ELb0EN7cutlass6half_tE19Flash_kernel_traitsILi128ELi64ELi64ELi8ES3_EELb0ELb0ELb0ELb0ELb1ELb1ELb0EEEvNS_16Flash_bwd_paramsE,@function
        .size           _ZN5flash44flash_bwd_dq_dk_dv_loop_seqk_parallel_kernelI23Flash_bwd_kernel_traitsILi128ELi64ELi64ELi8ELi4ELi2ELi2ELb1ELb0EN7cutlass6half_tE19Flash_kernel_traitsILi128ELi64ELi64ELi8ES3_EELb0ELb0ELb0ELb0ELb1ELb1ELb0EEEvNS_16Flash_bwd_paramsE,(.L_x_2053 - _ZN5flash44flash_bwd_dq_dk_dv_loop_seqk_parallel_kernelI23Flash_bwd_kernel_traitsILi128ELi64ELi64ELi8ELi4ELi2ELi2ELb1ELb0EN7cutlass6half_tE19Flash_kernel_traitsILi128ELi64ELi64ELi8ES3_EELb0ELb0ELb0ELb0ELb1ELb1ELb0EEEvNS_16Flash_bwd_paramsE)
        .other          _ZN5flash44flash_bwd_dq_dk_dv_loop_seqk_parallel_kernelI23Flash_bwd_kernel_traitsILi128ELi64ELi64ELi8ELi4ELi2ELi2ELb1ELb0EN7cutlass6half_tE19Flash_kernel_traitsILi128ELi64ELi64ELi8ES3_EELb0ELb0ELb0ELb0ELb1ELb1ELb0EEEvNS_16Flash_bwd_paramsE,@"STO_CUDA_ENTRY STV_DEFAULT"
_ZN5flash44flash_bwd_dq_dk_dv_loop_seqk_parallel_kernelI23Flash_bwd_kernel_traitsILi128ELi64ELi64ELi8ELi4ELi2ELi2ELb1ELb0EN7cutlass6half_tE19Flash_kernel_traitsILi128ELi64ELi64ELi8ES3_EELb0ELb0ELb0ELb0ELb1ELb1ELb0EEEvNS_16Flash_bwd_paramsE:
.text._ZN5flash44flash_bwd_dq_dk_dv_loop_seqk_parallel_kernelI23Flash_bwd_kernel_traitsILi128ELi64ELi64ELi8ELi4ELi2ELi2ELb1ELb0EN7cutlass6half_tE19Flash_kernel_traitsILi128ELi64ELi64ELi8ES3_EELb0ELb0ELb0ELb0ELb1ELb1ELb0EEEvNS_16Flash_bwd_paramsE:
[----:B------:R-:W-:Y:S08]  /*0000*/  LDC R1, c[0x0][0x28] ;  /* 0x00000a00ff017b82 */ /* 0x000ff00000000800 */
[----:B------:R-:W1:Y:S01]  /*0010*/  S2UR UR15, SR_CTAID.X ;  /* 0x00000000000f79c3 */ /* 0x000e620000002500 */
[----:B------:R-:W-:Y:S02]  /*0020*/  ULDC UR5, c[0x0][0x2c8] ;  /* 0x0000b20000057ab9 */ /* 0x000fe40000000800 */
[----:B------:R-:W-:-:S04]  /*0030*/  UIADD3 UR5, UR5, 0x3f, URZ ;  /* 0x0000003f05057890 */ /* 0x000fc8000fffe03f */
[----:B------:R-:W-:-:S04]  /*0040*/  USHF.R.S32.HI UR4, URZ, 0x1f, UR5 ;  /* 0x0000001f3f047899 */ /* 0x000fc80008011405 */
[----:B------:R-:W-:-:S04]  /*0050*/  ULEA.HI UR4, UR4, UR5, URZ, 0x6 ;  /* 0x0000000504047291 */ /* 0x000fc8000f8f303f */
[----:B------:R-:W-:-:S04]  /*0060*/  USHF.R.S32.HI UR4, URZ, 0x6, UR4 ;  /* 0x000000063f047899 */ /* 0x000fc80008011404 */
[----:B-1----:R-:W-:-:S06]  /*0070*/  UISETP.GE.AND UP0, UPT, UR15, UR4, UPT ;  /* 0x000000040f00728c */ /* 0x002fcc000bf06270 */
[----:B------:R-:W-:-:S13]  /*0080*/  PLOP3.LUT P0, PT, PT, PT, UP0, 0x80, 0x0 ;  /* 0x000000000000781c */ /* 0x000fda0003f0f008 */
[----:B------:R-:W-:Y:S05]  /*0090*/  @P0 EXIT ;  /* 0x000000000000094d */ /* 0x000fea0003800000 */
[----:B------:R-:W1:Y:S01]  /*00a0*/  S2R R5, SR_TID.X ;  /* 0x0000000000057919 */ /* 0x000e620000002100 */
[----:B------:R-:W2:Y:S01]  /*00b0*/  S2UR UR5, SR_CgaCtaId ;  /* 0x00000000000579c3 */ /* 0x000ea20000008800 */
[----:B------:R-:W-:Y:S01]  /*00c0*/  UMOV UR4, 0x400 ;  /* 0x0000040000047882 */ /* 0x000fe20000000000 */
[----:B------:R-:W-:Y:S01]  /*00d0*/  IMAD.MOV.U32 R227, RZ, RZ, -0x10 ;  /* 0xfffffff0ffe37424 */ /* 0x000fe200078e00ff */
[----:B------:R-:W-:Y:S01]  /*00e0*/  ULDC.64 UR16, c[0x0][0x208] ;  /* 0x0000820000107ab9 */ /* 0x000fe20000000a00 */
[----:B------:R-:W-:Y:S01]  /*00f0*/  UMOV UR13, 0xffffc000 ;  /* 0xffffc000000d7882 */ /* 0x000fe20000000000 */
[----:B------:R-:W-:-:S03]  /*0100*/  ULDC.64 UR8, c[0x0][0x300] ;  /* 0x0000c00000087ab9 */ /* 0x000fc60000000a00 */
[----:B------:R-:W3:Y:S08]  /*0110*/  S2UR UR12, SR_CTAID.Y ;  /* 0x00000000000c79c3 */ /* 0x000ef00000002600 */
[----:B------:R-:W4:Y:S08]  /*0120*/  S2UR UR14, SR_CTAID.Z ;  /* 0x00000000000e79c3 */ /* 0x000f300000002700 */
[----:B------:R-:W5:Y:S01]  /*0130*/  S2UR UR11, SR_CTAID.Z ;  /* 0x00000000000b79c3 */ /* 0x000f620000002700 */
[----:B--2---:R-:W-:-:S04]  /*0140*/  ULEA UR5, UR5, UR4, 0x18 ;  /* 0x0000000405057291 */ /* 0x004fc8000f8ec03f */
[----:B------:R-:W-:Y:S01]  /*0150*/  UIADD3 UR6, UR5, 0xc000, URZ ;  /* 0x0000c00005067890 */ /* 0x000fe2000fffe03f */
[----:B-1----:R-:W-:Y:S02]  /*0160*/  SHF.R.S32.HI R8, RZ, 0x1f, R5 ;  /* 0x0000001fff087819 */ /* 0x002fe40000011405 */
[----:B------:R-:W1:Y:S01]  /*0170*/  S2UR UR10, SR_CTAID.Y ;  /* 0x00000000000a79c3 */ /* 0x000e620000002600 */
[----:B------:R-:W-:Y:S01]  /*0180*/  UIADD3 UR4, UR5, 0x10000, URZ ;  /* 0x0001000005047890 */ /* 0x000fe2000fffe03f */
[CC--:B------:R-:W-:Y:S01]  /*0190*/  LEA.HI R16, R8.reuse, R5.reuse, RZ, 0x3 ;  /* 0x0000000508107211 */ /* 0x0c0fe200078f18ff */
[----:B---3--:R-:W-:Y:S01]  /*01a0*/  USHF.R.S32.HI UR21, URZ, 0x1f, UR12 ;  /* 0x0000001f3f157899 */ /* 0x008fe2000801140c */
[CC--:B------:R-:W-:Y:S01]  /*01b0*/  LEA.HI R3, R8.reuse, R5.reuse, RZ, 0x4 ;  /* 0x0000000508037211 */ /* 0x0c0fe200078f20ff */
[----:B------:R-:W-:Y:S01]  /*01c0*/  UIMAD.WIDE UR58, UR12, 0x80, URZ ;  /* 0x000000800c3a78a5 */ /* 0x000fe2000f8e023f */
[CC--:B------:R-:W-:Y:S01]  /*01d0*/  LEA.HI R7, R8.reuse, R5.reuse, RZ, 0x2 ;  /* 0x0000000508077211 */ /* 0x0c0fe200078f10ff */
[----:B----4-:R-:W-:Y:S01]  /*01e0*/  USHF.R.S32.HI UR20, URZ, 0x1f, UR14 ;  /* 0x0000001f3f147899 */ /* 0x010fe2000801140e */
[----:B------:R-:W-:-:S02]  /*01f0*/  LEA.HI R0, R8, R5, RZ, 0x5 ;  /* 0x0000000508007211 */ /* 0x000fc400078f28ff */
[----:B------:R-:W-:Y:S02]  /*0200*/  LOP3.LUT R4, R16, 0xfffffff8, RZ, 0xc0, !PT ;  /* 0xfffffff810047812 */ /* 0x000fe400078ec0ff */
[----:B------:R-:W-:Y:S02]  /*0210*/  LOP3.LUT R14, R3, 0xfffffff0, RZ, 0xc0, !PT ;  /* 0xfffffff0030e7812 */ /* 0x000fe400078ec0ff */
[----:B------:R-:W-:Y:S01]  /*0220*/  LOP3.LUT R2, R7, 0x7ffffffc, RZ, 0xc0, !PT ;  /* 0x7ffffffc07027812 */ /* 0x000fe200078ec0ff */
[C---:B------:R-:W-:Y:S01]  /*0230*/  IMAD.IADD R9, R5.reuse, 0x1, -R4 ;  /* 0x0000000105097824 */ /* 0x040fe200078e0a04 */
[----:B------:R-:W-:Y:S01]  /*0240*/  SHF.R.S32.HI R219, RZ, 0x3, R16 ;  /* 0x00000003ffdb7819 */ /* 0x000fe20000011410 */
[----:B------:R-:W-:Y:S01]  /*0250*/  IMAD.IADD R14, R5, 0x1, -R14 ;  /* 0x00000001050e7824 */ /* 0x000fe200078e0a0e */
[CC--:B------:R-:W-:Y:S01]  /*0260*/  LEA.HI R6, R8.reuse, R5.reuse, RZ, 0x7 ;  /* 0x0000000508067211 */ /* 0x0c0fe200078f38ff */
[----:B------:R-:W-:Y:S01]  /*0270*/  IMAD.SHL.U32 R220, R9, 0x8, RZ ;  /* 0x0000000809dc7824 */ /* 0x000fe200078e00ff */
[----:B------:R-:W-:Y:S01]  /*0280*/  SHF.R.S32.HI R13, RZ, 0x5, R0 ;  /* 0x00000005ff0d7819 */ /* 0x000fe20000011400 */
[----:B------:R-:W-:Y:S01]  /*0290*/  IMAD.SHL.U32 R11, R219, 0x40, RZ ;  /* 0x00000040db0b7824 */ /* 0x000fe200078e00ff */
[----:B------:R-:W-:Y:S01]  /*02a0*/  LEA.HI R8, R8, R5, RZ, 0x6 ;  /* 0x0000000508087211 */ /* 0x000fe200078f30ff */
[----:B------:R-:W-:Y:S01]  /*02b0*/  IMAD.IADD R5, R5, 0x1, -R2 ;  /* 0x0000000105057824 */ /* 0x000fe200078e0a02 */
[----:B------:R-:W-:Y:S01]  /*02c0*/  SHF.R.S32.HI R2, RZ, 0x1f, R0 ;  /* 0x0000001fff027819 */ /* 0x000fe20000011400 */
[----:B-----5:R-:W-:Y:S01]  /*02d0*/  USHF.R.S32.HI UR19, URZ, 0x1f, UR11 ;  /* 0x0000001f3f137899 */ /* 0x020fe2000801140b */
[----:B------:R-:W-:Y:S01]  /*02e0*/  SHF.R.S32.HI R10, RZ, 0x4, R3 ;  /* 0x00000004ff0a7819 */ /* 0x000fe20000011403 */
[----:B-1----:R-:W-:Y:S01]  /*02f0*/  USHF.R.S32.HI UR18, URZ, 0x1f, UR10 ;  /* 0x0000001f3f127899 */ /* 0x002fe2000801140a */
[----:B------:R-:W-:-:S02]  /*0300*/  SHF.R.S32.HI R4, RZ, 0x2, R7 ;  /* 0x00000002ff047819 */ /* 0x000fc40000011407 */
[----:B------:R-:W-:Y:S02]  /*0310*/  LEA.HI R0, R0, R13, RZ, 0x1 ;  /* 0x0000000d00007211 */ /* 0x000fe400078f08ff */
[----:B------:R-:W-:Y:S02]  /*0320*/  SHF.R.S32.HI R7, RZ, 0x1f, R7 ;  /* 0x0000001fff077819 */ /* 0x000fe40000011407 */
[----:B------:R-:W-:Y:S02]  /*0330*/  LEA.HI R3, R3, R10, RZ, 0x1 ;  /* 0x0000000a03037211 */ /* 0x000fe400078f08ff */
[----:B------:R-:W-:Y:S02]  /*0340*/  LOP3.LUT R0, R0, 0xfffffffe, RZ, 0xc0, !PT ;  /* 0xfffffffe00007812 */ /* 0x000fe400078ec0ff */
[----:B------:R-:W-:Y:S02]  /*0350*/  LOP3.LUT R11, R11, 0x1c0, RZ, 0xc0, !PT ;  /* 0x000001c00b0b7812 */ /* 0x000fe400078ec0ff */
[----:B------:R-:W-:Y:S01]  /*0360*/  LEA.HI R7, R7, R4, RZ, 0x3 ;  /* 0x0000000407077211 */ /* 0x000fe200078f18ff */
[----:B------:R-:W-:Y:S01]  /*0370*/  IMAD.IADD R0, R13, 0x1, -R0 ;  /* 0x000000010d007824 */ /* 0x000fe200078e0a00 */
[----:B------:R-:W-:-:S02]  /*0380*/  LOP3.LUT R3, R3, 0xfffffffe, RZ, 0xc0, !PT ;  /* 0xfffffffe03037812 */ /* 0x000fc400078ec0ff */
[C---:B------:R-:W-:Y:S02]  /*0390*/  LOP3.LUT P4, RZ, R9.reuse, 0x2, RZ, 0xc0, !PT ;  /* 0x0000000209ff7812 */ /* 0x040fe4000788c0ff */
[----:B------:R-:W-:Y:S01]  /*03a0*/  SHF.R.U32.HI R218, RZ, 0x3, R11 ;  /* 0x00000003ffda7819 */ /* 0x000fe2000001160b */
[----:B------:R-:W-:Y:S01]  /*03b0*/  IMAD.IADD R3, R10, 0x1, -R3 ;  /* 0x000000010a037824 */ /* 0x000fe200078e0a03 */
[C---:B------:R-:W-:Y:S01]  /*03c0*/  LOP3.LUT P3, RZ, R9.reuse, 0x4, RZ, 0xc0, !PT ;  /* 0x0000000409ff7812 */ /* 0x040fe2000786c0ff */
[----:B------:R-:W-:Y:S01]  /*03d0*/  IMAD.SHL.U32 R9, R9, 0x40, RZ ;  /* 0x0000004009097824 */ /* 0x000fe200078e00ff */
[----:B------:R-:W-:Y:S01]  /*03e0*/  LOP3.LUT R7, R7, 0xfffffff8, RZ, 0xc0, !PT ;  /* 0xfffffff807077812 */ /* 0x000fe200078ec0ff */
[----:B------:R-:W-:Y:S01]  /*03f0*/  IMAD.SHL.U32 R10, R0, 0x10, RZ ;  /* 0x00000010000a7824 */ /* 0x000fe200078e00ff */
[----:B------:R-:W-:Y:S02]  /*0400*/  LOP3.LUT R11, R11, 0x38, R220, 0xf8, !PT ;  /* 0x000000380b0b7812 */ /* 0x000fe400078ef8dc */
[----:B------:R-:W-:Y:S01]  /*0410*/  LOP3.LUT R9, R9, 0x1c0, RZ, 0xc0, !PT ;  /* 0x000001c009097812 */ /* 0x000fe200078ec0ff */
[----:B------:R-:W-:Y:S01]  /*0420*/  IMAD.IADD R7, R4, 0x1, -R7 ;  /* 0x0000000104077824 */ /* 0x000fe200078e0a07 */
[----:B------:R-:W-:-:S02]  /*0430*/  LOP3.LUT R218, R11, R218, RZ, 0x3c, !PT ;  /* 0x000000da0bda7212 */ /* 0x000fc400078e3cff */
[----:B------:R-:W-:Y:S02]  /*0440*/  SHF.R.S32.HI R11, RZ, 0x1f, R14 ;  /* 0x0000001fff0b7819 */ /* 0x000fe4000001140e */
[----:B------:R-:W-:Y:S02]  /*0450*/  LOP3.LUT R209, R9, 0x10, R10, 0xf8, !PT ;  /* 0x0000001009d17812 */ /* 0x000fe400078ef80a */
[----:B------:R-:W-:Y:S02]  /*0460*/  LEA.HI R4, R11, R14, RZ, 0x3 ;  /* 0x0000000e0b047211 */ /* 0x000fe400078f18ff */
[----:B------:R-:W-:Y:S02]  /*0470*/  LOP3.LUT R11, R7, 0x1, RZ, 0xc0, !PT ;  /* 0x00000001070b7812 */ /* 0x000fe400078ec0ff */
[----:B------:R-:W-:Y:S02]  /*0480*/  LOP3.LUT R211, R9, 0x8, R16, 0xf8, !PT ;  /* 0x0000000809d37812 */ /* 0x000fe400078ef810 */
[----:B------:R-:W-:Y:S01]  /*0490*/  SHF.R.U32.HI R10, RZ, 0x3, R9 ;  /* 0x00000003ff0a7819 */ /* 0x000fe20000011609 */
[----:B------:R-:W-:Y:S01]  /*04a0*/  IMAD.SHL.U32 R9, R3, 0x200, RZ ;  /* 0x0000020003097824 */ /* 0x000fe200078e00ff */
[----:B------:R-:W-:-:S02]  /*04b0*/  SHF.R.S32.HI R6, RZ, 0x7, R6 ;  /* 0x00000007ff067819 */ /* 0x000fc40000011406 */
[----:B------:R-:W-:Y:S02]  /*04c0*/  LOP3.LUT R209, R209, 0x8, R16, 0xf8, !PT ;  /* 0x00000008d1d17812 */ /* 0x000fe400078ef810 */
[----:B------:R-:W-:Y:S01]  /*04d0*/  ISETP.NE.U32.AND P0, PT, R11, 0x1, PT ;  /* 0x000000010b00780c */ /* 0x000fe20003f05070 */
[----:B------:R-:W-:Y:S01]  /*04e0*/  IMAD R12, R6, 0x800, R9 ;  /* 0x00000800060c7824 */ /* 0x000fe200078e0209 */
[----:B------:R-:W-:Y:S01]  /*04f0*/  LOP3.LUT R209, R9, R209, R10, 0xf6, !PT ;  /* 0x000000d109d17212 */ /* 0x000fe200078ef60a */
[----:B------:R-:W-:Y:S01]  /*0500*/  IMAD.SHL.U32 R11, R3, 0x20, RZ ;  /* 0x00000020030b7824 */ /* 0x000fe200078e00ff */
[----:B------:R-:W-:Y:S02]  /*0510*/  SHF.R.S32.HI R9, RZ, 0x6, R8 ;  /* 0x00000006ff097819 */ /* 0x000fe40000011408 */
[C---:B------:R-:W-:Y:S01]  /*0520*/  R2P PR, R7.reuse, 0x6 ;  /* 0x0000000607007804 */ /* 0x040fe20000000000 */
[----:B------:R-:W-:Y:S01]  /*0530*/  IMAD.SHL.U32 R7, R7, 0x40, RZ ;  /* 0x0000004007077824 */ /* 0x000fe200078e00ff */
[----:B------:R-:W-:Y:S01]  /*0540*/  LOP3.LUT R217, R4, 0xfffffff8, RZ, 0xc0, !PT ;  /* 0xfffffff804d97812 */ /* 0x000fe200078ec0ff */
[----:B------:R-:W-:Y:S01]  /*0550*/  IMAD.SHL.U32 R8, R9, 0x8, RZ ;  /* 0x0000000809087824 */ /* 0x000fe200078e00ff */
[----:B------:R-:W-:Y:S01]  /*0560*/  LOP3.LUT R211, R211, R10, RZ, 0x3c, !PT ;  /* 0x0000000ad3d37212 */ /* 0x000fe200078e3cff */
[----:B------:R-:W-:Y:S01]  /*0570*/  IMAD R218, R9, 0x200, R218 ;  /* 0x0000020009da7824 */ /* 0x000fe200078e02da */
[----:B------:R-:W-:Y:S01]  /*0580*/  LOP3.LUT R7, R7, 0x1c0, RZ, 0xc0, !PT ;  /* 0x000001c007077812 */ /* 0x000fe200078ec0ff */
[----:B------:R-:W-:Y:S01]  /*0590*/  IMAD.SHL.U32 R10, R6, 0x20, RZ ;  /* 0x00000020060a7824 */ /* 0x000fe200078e00ff */
[----:B------:R-:W-:Y:S01]  /*05a0*/  LEA.HI R2, R2, R13, RZ, 0x2 ;  /* 0x0000000d02027211 */ /* 0x000fe200078f10ff */
[----:B------:R-:W-:Y:S01]  /*05b0*/  IMAD.SHL.U32 R9, R5, 0x2, RZ ;  /* 0x0000000205097824 */ /* 0x000fe200078e00ff */
[----:B------:R-:W-:Y:S01]  /*05c0*/  LOP3.LUT R6, R8, 0x18, RZ, 0xc0, !PT ;  /* 0x0000001808067812 */ /* 0x000fe200078ec0ff */
[----:B------:R-:W-:Y:S01]  /*05d0*/  IMAD.IADD R217, R14, 0x1, -R217 ;  /* 0x000000010ed97824 */ /* 0x000fe200078e0ad9 */
[----:B------:R-:W-:Y:S01]  /*05e0*/  SHF.R.U32.HI R5, RZ, 0x3, R7 ;  /* 0x00000003ff057819 */ /* 0x000fe20000011607 */
[----:B------:R-:W-:Y:S01]  /*05f0*/  IMAD.IADD R211, R12, 0x1, R211 ;  /* 0x000000010cd37824 */ /* 0x000fe200078e02d3 */
[----:B------:R-:W-:-:S02]  /*0600*/  LOP3.LUT R2, R2, 0xfffffffc, RZ, 0xc0, !PT ;  /* 0xfffffffc02027812 */ /* 0x000fc400078ec0ff */
[----:B------:R-:W-:Y:S01]  /*0610*/  LOP3.LUT R10, R7, 0x20, R10, 0xf8, !PT ;  /* 0x00000020070a7812 */ /* 0x000fe200078ef80a */
[----:B------:R-:W-:Y:S01]  /*0620*/  IMAD.SHL.U32 R211, R211, 0x2, RZ ;  /* 0x00000002d3d37824 */ /* 0x000fe200078e00ff */
[----:B------:R-:W-:Y:S01]  /*0630*/  LOP3.LUT R222, R5, R7, R6, 0x1e, !PT ;  /* 0x0000000705de7212 */ /* 0x000fe200078e1e06 */
[----:B------:R-:W-:Y:S01]  /*0640*/  IMAD.SHL.U32 R7, R3, 0x8, RZ ;  /* 0x0000000803077824 */ /* 0x000fe200078e00ff */
[----:B------:R-:W-:Y:S01]  /*0650*/  LOP3.LUT R212, R6, 0x20, R11, 0xf8, !PT ;  /* 0x0000002006d47812 */ /* 0x000fe200078ef80b */
[----:B------:R-:W-:Y:S01]  /*0660*/  IMAD.SHL.U32 R6, R217, 0x40, RZ ;  /* 0x00000040d9067824 */ /* 0x000fe200078e00ff */
[----:B------:R-:W-:Y:S01]  /*0670*/  LOP3.LUT R223, R10, R5, RZ, 0x3c, !PT ;  /* 0x000000050adf7212 */ /* 0x000fe200078e3cff */
[----:B------:R-:W-:Y:S01]  /*0680*/  IMAD.SHL.U32 R3, R4, 0x40, RZ ;  /* 0x0000004004037824 */ /* 0x000fe200078e00ff */
[----:B------:R-:W-:Y:S01]  /*0690*/  SEL R227, R227, 0x10, !P0 ;  /* 0x00000010e3e37807 */ /* 0x000fe20004000000 */
[----:B------:R-:W-:Y:S01]  /*06a0*/  IMAD.IADD R2, R13, 0x1, -R2 ;  /* 0x000000010d027824 */ /* 0x000fe200078e0a02 */
[----:B------:R-:W-:-:S02]  /*06b0*/  LOP3.LUT R6, R6, 0x1c0, RZ, 0xc0, !PT ;  /* 0x000001c006067812 */ /* 0x000fc400078ec0ff */
[----:B------:R-:W-:Y:S01]  /*06c0*/  LOP3.LUT R3, R3, 0xfffffe00, RZ, 0xc0, !PT ;  /* 0xfffffe0003037812 */ /* 0x000fe200078ec0ff */
[--C-:B------:R-:W-:Y:S01]  /*06d0*/  IMAD R8, R2, 0x400, R9.reuse ;  /* 0x0000040002087824 */ /* 0x100fe200078e0209 */
[--C-:B------:R-:W-:Y:S01]  /*06e0*/  SHF.R.U32.HI R5, RZ, 0x3, R6.reuse ;  /* 0x00000003ff057819 */ /* 0x100fe20000011606 */
[----:B------:R-:W-:Y:S01]  /*06f0*/  IMAD R9, R0, 0x400, R9 ;  /* 0x0000040000097824 */ /* 0x000fe200078e0209 */
[----:B------:R-:W-:Y:S01]  /*0700*/  LOP3.LUT R208, R6, 0x8, R7, 0xf8, !PT ;  /* 0x0000000806d07812 */ /* 0x000fe200078ef807 */
[----:B------:R-:W-:Y:S01]  /*0710*/  IMAD R213, R2, 0x400, R3 ;  /* 0x0000040002d57824 */ /* 0x000fe200078e0203 */
[----:B------:R-:W-:Y:S01]  /*0720*/  LOP3.LUT R212, R5, R212, R6, 0x1e, !PT ;  /* 0x000000d405d47212 */ /* 0x000fe200078e1e06 */
[----:B------:R-:W-:Y:S01]  /*0730*/  IMAD.IADD R223, R8, 0x1, R223 ;  /* 0x0000000108df7824 */ /* 0x000fe200078e02df */
[----:B------:R-:W-:Y:S01]  /*0740*/  LOP3.LUT R208, R208, R5, RZ, 0x3c, !PT ;  /* 0x00000005d0d07212 */ /* 0x000fe200078e3cff */
[----:B------:R-:W-:Y:S01]  /*0750*/  IMAD.MOV.U32 R2, RZ, RZ, 0x20 ;  /* 0x00000020ff027424 */ /* 0x000fe200078e00ff */
[----:B------:R-:W-:Y:S01]  /*0760*/  LOP3.LUT R212, R212, R3, RZ, 0xfc, !PT ;  /* 0x00000003d4d47212 */ /* 0x000fe200078efcff */
[----:B------:R-:W-:Y:S01]  /*0770*/  IMAD R5, R0, 0x400, R3 ;  /* 0x0000040000057824 */ /* 0x000fe200078e0203 */
[----:B------:R-:W-:Y:S01]  /*0780*/  LEA R223, R223, UR5, 0x1 ;  /* 0x00000005dfdf7c11 */ /* 0x000fe2000f8e08ff */
[----:B------:R-:W-:Y:S01]  /*0790*/  IMAD.IADD R222, R9, 0x1, R222 ;  /* 0x0000000109de7824 */ /* 0x000fe200078e02de */
[----:B------:R-:W-:Y:S01]  /*07a0*/  SEL R2, R2, 0xffffffe0, !P4 ;  /* 0xffffffe002027807 */ /* 0x000fe20006000000 */
[----:B------:R-:W-:Y:S01]  /*07b0*/  IMAD.MOV.U32 R0, RZ, RZ, 0x40 ;  /* 0x00000040ff007424 */ /* 0x000fe200078e00ff */
[----:B------:R-:W-:Y:S01]  /*07c0*/  LEA R209, R209, UR5, 0x1 ;  /* 0x00000005d1d17c11 */ /* 0x000fe2000f8e08ff */
[----:B------:R-:W-:Y:S01]  /*07d0*/  IMAD.IADD R213, R213, 0x1, R208 ;  /* 0x00000001d5d57824 */ /* 0x000fe200078e02d0 */
[----:B------:R-:W-:Y:S01]  /*07e0*/  IADD3 R3, R2, UR6, R211 ;  /* 0x0000000602037c10 */ /* 0x000fe2000fffe0d3 */
[----:B------:R-:W-:Y:S01]  /*07f0*/  IMAD.IADD R208, R208, 0x1, R5 ;  /* 0x00000001d0d07824 */ /* 0x000fe200078e0205 */
[----:B------:R-:W-:Y:S01]  /*0800*/  SEL R0, R0, 0xffffffc0, !P3 ;  /* 0xffffffc000007807 */ /* 0x000fe20005800000 */
[----:B------:R-:W-:Y:S01]  /*0810*/  VIADD R224, R223, 0x20 ;  /* 0x00000020dfe07836 */ /* 0x000fe20000000000 */
[----:B------:R-:W-:Y:S01]  /*0820*/  LEA R222, R222, UR6, 0x1 ;  /* 0x00000006dede7c11 */ /* 0x000fe2000f8e08ff */
[----:B------:R-:W-:Y:S01]  /*0830*/  VIADD R5, R211, UR5 ;  /* 0x00000005d3057c36 */ /* 0x000fe20008000000 */
[----:B------:R-:W-:Y:S01]  /*0840*/  LEA R208, R208, UR4, 0x1 ;  /* 0x00000004d0d07c11 */ /* 0x000fe2000f8e08ff */
[----:B------:R-:W-:Y:S01]  /*0850*/  @P1 VIADD R224, R223, 0xffffffe0 ;  /* 0xffffffe0dfe01836 */ /* 0x000fe20000000000 */
[----:B------:R-:W-:Y:S01]  /*0860*/  ULDC.64 UR6, c[0x0][0x308] ;  /* 0x0000c20000067ab9 */ /* 0x000fe20000000a00 */
[----:B------:R-:W-:-:S02]  /*0870*/  IMAD.IADD R210, R0, 0x1, R3 ;  /* 0x0000000100d27824 */ /* 0x000fc400078e0203 */
[----:B------:R-:W-:Y:S02]  /*0880*/  VIADD R225, R222, 0x40 ;  /* 0x00000040dee17836 */ /* 0x000fe40000000000 */
[----:B------:R-:W-:Y:S02]  /*0890*/  IMAD.IADD R226, R223, 0x1, R227 ;  /* 0x00000001dfe27824 */ /* 0x000fe400078e02e3 */
[--C-:B------:R-:W-:Y:S02]  /*08a0*/  IMAD.IADD R205, R2, 0x1, R5.reuse ;  /* 0x0000000102cd7824 */ /* 0x100fe400078e0205 */
[C---:B------:R-:W-:Y:S02]  /*08b0*/  IMAD.IADD R204, R0.reuse, 0x1, R5 ;  /* 0x0000000100cc7824 */ /* 0x040fe400078e0205 */
[----:B------:R-:W-:Y:S02]  /*08c0*/  IMAD.IADD R3, R0, 0x1, R209 ;  /* 0x0000000100037824 */ /* 0x000fe400078e02d1 */
[----:B------:R-:W-:-:S02]  /*08d0*/  @P2 VIADD R225, R222, 0xffffffc0 ;  /* 0xffffffc0dee12836 */ /* 0x000fc40000000000 */
[----:B------:R-:W-:-:S07]  /*08e0*/  IMAD.IADD R227, R227, 0x1, R224 ;  /* 0x00000001e3e37824 */ /* 0x000fce00078e02e0 */
.L_x_136:
[----:B------:R-:W-:Y:S02]  /*08f0*/  ISETP.NE.U32.AND P0, PT, RZ, UR8, PT ;  /* 0x00000008ff007c0c */ /* 0x000fe4000bf05070 */
[----:B------:R-:W-:Y:S02]  /*0900*/  ISETP.NE.U32.AND P1, PT, RZ, UR6, PT ;  /* 0x00000006ff007c0c */ /* 0x000fe4000bf25070 */
[----:B------:R-:W-:Y:S02]  /*0910*/  ISETP.NE.AND.EX P0, PT, RZ, UR9, PT, P0 ;  /* 0x00000009ff007c0c */ /* 0x000fe4000bf05300 */
[----:B------:R-:W-:-:S11]  /*0920*/  ISETP.NE.AND.EX P1, PT, RZ, UR7, PT, P1 ;  /* 0x00000007ff007c0c */ /* 0x000fd6000bf25310 */
[----:B-1----:R-:W1:Y:S01]  /*0930*/  @P0 S2R R2, SR_CTAID.Y ;  /* 0x0000000000020919 */ /* 0x002e620000002600 */
[----:B------:R-:W1:Y:S01]  /*0940*/  @P0 LDC.64 R6, c[0x0][0x300] ;  /* 0x0000c000ff060b82 */ /* 0x000e620000000a00 */
[----:B------:R-:W2:Y:S07]  /*0950*/  @P1 S2R R0, SR_CTAID.Y ;  /* 0x0000000000001919 */ /* 0x000eae0000002600 */
[----:B------:R-:W2:Y:S01]  /*0960*/  @P1 LDC.64 R4, c[0x0][0x308] ;  /* 0x0000c200ff041b82 */ /* 0x000ea20000000a00 */
[----:B-1----:R-:W-:-:S07]  /*0970*/  @P0 IMAD.WIDE R8, R2, 0x4, R6 ;  /* 0x0000000402080825 */ /* 0x002fce00078e0206 */
[----:B------:R-:W1:Y:S01]  /*0980*/  @!P1 LDC.64 R6, c[0x0][0x318] ;  /* 0x0000c600ff069b82 */ /* 0x000e620000000a00 */
[----:B------:R-:W3:Y:S01]  /*0990*/  @P0 LDG.E R2, desc[UR16][R8.64] ;  /* 0x0000001008020981 */ /* 0x000ee2000c1e1900 */
[----:B--2---:R-:W-:-:S06]  /*09a0*/  @P1 IMAD.WIDE R10, R0, 0x4, R4 ;  /* 0x00000004000a1825 */ /* 0x004fcc00078e0204 */
[----:B------:R-:W2:Y:S01]  /*09b0*/  @!P1 LDC.64 R4, c[0x0][0x2c8] ;  /* 0x0000b200ff049b82 */ /* 0x000ea20000000a00 */
[----:B------:R-:W4:Y:S01]  /*09c0*/  @P1 LDG.E R0, desc[UR16][R10.64] ;  /* 0x000000100a001981 */ /* 0x000f22000c1e1900 */
[----:B------:R-:W-:Y:S01]  /*09d0*/  UMOV UR24, URZ ;  /* 0x0000003f00187c82 */ /* 0x000fe20008000000 */
[----:B------:R-:W-:Y:S01]  /*09e0*/  USHF.L.U32 UR34, UR15, 0x6, URZ ;  /* 0x000000060f227899 */ /* 0x000fe2000800063f */
[----:B---3--:R-:W-:Y:S02]  /*09f0*/  @P0 R2UR UR24, R2 ;  /* 0x00000000021802ca */ /* 0x008fe400000e0000 */
[----:B-1----:R-:W-:-:S04]  /*0a00*/  @!P1 ISETP.NE.U32.AND P0, PT, R6, RZ, PT ;  /* 0x000000ff0600920c */ /* 0x002fc80003f05070 */
[----:B------:R-:W-:-:S04]  /*0a10*/  @!P1 ISETP.NE.AND.EX P0, PT, R7, RZ, PT, P0 ;  /* 0x000000ff0700920c */ /* 0x000fc80003f05300 */
[----:B--2---:R-:W-:-:S03]  /*0a20*/  @!P1 SEL R5, R5, RZ, P0 ;  /* 0x000000ff05059207 */ /* 0x004fc60000000000 */
[----:B----4-:R-:W-:Y:S01]  /*0a30*/  @P1 VIADD R0, R0, -UR24 ;  /* 0x8000001800001c36 */ /* 0x010fe20008000000 */
[----:B------:R-:W-:-:S04]  /*0a40*/  @!P1 IADD3 R0, R5, -UR24, R4 ;  /* 0x8000001805009c10 */ /* 0x000fc8000fffe004 */
[----:B------:R-:W-:-:S13]  /*0a50*/  ISETP.LE.AND P0, PT, R0, UR34, PT ;  /* 0x0000002200007c0c */ /* 0x000fda000bf03270 */
[----:B-----5:R-:W-:Y:S05]  /*0a60*/  @P0 BRA `(.L_x_128) ;  /* 0x0000004000f80947 */ /* 0x020fea0003800000 */
[----:B------:R-:W1:Y:S01]  /*0a70*/  LDC R0, c[0x0][0x278] ;  /* 0x00009e00ff007b82 */ /* 0x000e620000000800 */
[----:B------:R-:W2:Y:S01]  /*0a80*/  S2R R2, SR_CTAID.Z ;  /* 0x0000000000027919 */ /* 0x000ea20000002700 */
[----:B------:R-:W-:Y:S01]  /*0a90*/  ULDC.64 UR22, c[0x0][0x2f0] ;  /* 0x0000bc0000167ab9 */ /* 0x000fe20000000a00 */
[----:B------:R-:W-:Y:S01]  /*0aa0*/  ULDC UR4, c[0x0][0x2c4] ;  /* 0x0000b10000047ab9 */ /* 0x000fe20000000800 */
[----:B------:R-:W-:Y:S02]  /*0ab0*/  UISETP.NE.U32.AND UP1, UPT, UR22, URZ, UPT ;  /* 0x0000003f1600728c */ /* 0x000fe4000bf25070 */
[----:B------:R-:W-:Y:S02]  /*0ac0*/  UIADD3 UR27, UR4, 0x3f, URZ ;  /* 0x0000003f041b7890 */ /* 0x000fe4000fffe03f */
[----:B------:R-:W-:Y:S02]  /*0ad0*/  UISETP.NE.AND.EX UP1, UPT, UR23, URZ, UPT, UP1 ;  /* 0x0000003f1700728c */ /* 0x000fe4000bf25310 */
[----:B------:R-:W-:Y:S01]  /*0ae0*/  USHF.R.S32.HI UR57, URZ, 0x1f, UR27 ;  /* 0x0000001f3f397899 */ /* 0x000fe2000801141b */
[----:B------:R-:W-:Y:S01]  /*0af0*/  ULDC.U8 UR23, c[0x0][0x3d8] ;  /* 0x0000f60000177ab9 */ /* 0x000fe20000000000 */
[----:B------:R-:W-:Y:S01]  /*0b00*/  ULDC UR29, c[0x0][0x270] ;  /* 0x00009c00001d7ab9 */ /* 0x000fe20000000800 */
[----:B------:R-:W-:-:S02]  /*0b10*/  UISETP.NE.AND UP0, UPT, UR23, URZ, UPT ;  /* 0x0000003f1700728c */ /* 0x000fc4000bf05270 */
[----:B------:R-:W-:Y:S01]  /*0b20*/  ULEA.HI UR57, UR57, UR27, URZ, 0x6 ;  /* 0x0000001b39397291 */ /* 0x000fe2000f8f303f */
[----:B------:R-:W-:Y:S01]  /*0b30*/  ULDC UR28, c[0x0][0x2dc] ;  /* 0x0000b700001c7ab9 */ /* 0x000fe20000000800 */
[----:B------:R-:W-:Y:S02]  /*0b40*/  ULDC.U8 UR25, c[0x0][0x480] ;  /* 0x0001200000197ab9 */ /* 0x000fe40000000000 */
[----:B------:R-:W-:Y:S02]  /*0b50*/  ULOP3.LUT UR40, UR57, 0xffffffc0, URZ, 0xc0, !UPT ;  /* 0xffffffc039287892 */ /* 0x000fe4000f8ec03f */
[----:B------:R-:W-:Y:S01]  /*0b60*/  UIMAD UR38, UR14, UR28, URZ ;  /* 0x0000001c0e2672a4 */ /* 0x000fe2000f8e023f */
[----:B-1----:R-:W-:Y:S02]  /*0b70*/  IABS R6, R0 ;  /* 0x0000000000067213 */ /* 0x002fe40000000000 */
[----:B------:R-:W-:Y:S01]  /*0b80*/  @UP0 UIMAD UR26, UR12, UR4, URZ ;  /* 0x000000040c1a02a4 */ /* 0x000fe2000f8e023f */
[----:B------:R-:W-:Y:S01]  /*0b90*/  ISETP.NE.AND P2, PT, R0, RZ, PT ;  /* 0x000000ff0000720c */ /* 0x000fe20003f45270 */
[----:B------:R-:W-:Y:S01]  /*0ba0*/  @!UP0 UIMAD UR23, UR12, UR29, UR14 ;  /* 0x0000001d0c1782a4 */ /* 0x000fe2000f8e020e */
[----:B------:R-:W1:Y:S01]  /*0bb0*/  I2F.RP R5, R6 ;  /* 0x0000000600057306 */ /* 0x000e620000209400 */
[----:B------:R-:W-:Y:S01]  /*0bc0*/  UIADD3 UR40, UR40, -0x40, URZ ;  /* 0xffffffc028287890 */ /* 0x000fe2000fffe03f */
[----:B------:R-:W-:Y:S01]  /*0bd0*/  @UP0 ULDC UR36, c[0x0][0x2e4] ;  /* 0x0000b90000240ab9 */ /* 0x000fe20000000800 */
[----:B------:R-:W-:Y:S01]  /*0be0*/  USHF.R.S32.HI UR22, URZ, 0x1f, UR24 ;  /* 0x0000001f3f167899 */ /* 0x000fe20008011418 */
[----:B--2---:R-:W-:Y:S01]  /*0bf0*/  IABS R2, R2 ;  /* 0x0000000200027213 */ /* 0x004fe20000000000 */
[----:B------:R-:W-:-:S02]  /*0c00*/  @UP0 UIMAD UR36, UR14, UR36, UR26 ;  /* 0x000000240e2402a4 */ /* 0x000fc4000f8e021a */
[----:B------:R-:W-:Y:S02]  /*0c10*/  USHF.R.S32.HI UR33, URZ, 0x1f, UR34 ;  /* 0x0000001f3f217899 */ /* 0x000fe40008011422 */
[----:B------:R-:W-:Y:S02]  /*0c20*/  USHF.R.S32.HI UR35, URZ, 0x1f, UR29 ;  /* 0x0000001f3f237899 */ /* 0x000fe4000801141d */
[----:B------:R-:W-:Y:S02]  /*0c30*/  USHF.R.S32.HI UR32, URZ, 0x1f, UR38 ;  /* 0x0000001f3f207899 */ /* 0x000fe40008011426 */
[----:B------:R-:W-:Y:S01]  /*0c40*/  USEL UR31, UR58, URZ, UP1 ;  /* 0x0000003f3a1f7287 */ /* 0x000fe20008800000 */
[----:B-1----:R-:W1:Y:S01]  /*0c50*/  MUFU.RCP R8, R5 ;  /* 0x0000000500087308 */ /* 0x002e620000001000 */
[----:B------:R-:W-:Y:S02]  /*0c60*/  USEL UR30, UR59, URZ, UP1 ;  /* 0x0000003f3b1e7287 */ /* 0x000fe40008800000 */
[----:B------:R-:W-:-:S02]  /*0c70*/  @!UP0 UIMAD UR36, UR23, UR4, URZ ;  /* 0x00000004172482a4 */ /* 0x000fc4000f8e023f */
[----:B------:R-:W-:Y:S01]  /*0c80*/  USHF.R.S32.HI UR41, URZ, 0x1f, UR40 ;  /* 0x0000001f3f297899 */ /* 0x000fe20008011428 */
[----:B-1----:R-:W-:-:S04]  /*0c90*/  VIADD R8, R8, 0xffffffe ;  /* 0x0ffffffe08087836 */ /* 0x002fc80000000000 */
[----:B------:R-:W1:Y:S02]  /*0ca0*/  F2I.FTZ.U32.TRUNC.NTZ R9, R8 ;  /* 0x0000000800097305 */ /* 0x000e64000021f000 */
[----:B-1----:R-:W-:Y:S02]  /*0cb0*/  IMAD.MOV R4, RZ, RZ, -R9 ;  /* 0x000000ffff047224 */ /* 0x002fe400078e0a09 */
[----:B------:R-:W-:Y:S02]  /*0cc0*/  IMAD.MOV.U32 R8, RZ, RZ, RZ ;  /* 0x000000ffff087224 */ /* 0x000fe400078e00ff */
[----:B------:R-:W-:-:S04]  /*0cd0*/  IMAD R4, R4, R6, RZ ;  /* 0x0000000604047224 */ /* 0x000fc800078e02ff */
[----:B------:R-:W-:Y:S02]  /*0ce0*/  IMAD.HI.U32 R9, R9, R4, R8 ;  /* 0x0000000409097227 */ /* 0x000fe400078e0008 */
[----:B------:R-:W1:Y:S04]  /*0cf0*/  LDC.64 R4, c[0x0][0x488] ;  /* 0x00012200ff047b82 */ /* 0x000e680000000a00 */
[----:B------:R-:W-:-:S04]  /*0d00*/  IMAD.HI.U32 R22, R9, R2, RZ ;  /* 0x0000000209167227 */ /* 0x000fc800078e00ff */
[----:B------:R-:W-:-:S04]  /*0d10*/  IMAD.MOV R7, RZ, RZ, -R22 ;  /* 0x000000ffff077224 */ /* 0x000fc800078e0a16 */
[C---:B------:R-:W-:Y:S02]  /*0d20*/  IMAD R7, R6.reuse, R7, R2 ;  /* 0x0000000706077224 */ /* 0x040fe400078e0202 */
[----:B------:R-:W1:Y:S03]  /*0d30*/  S2R R2, SR_CTAID.X ;  /* 0x0000000000027919 */ /* 0x000e660000002500 */
[----:B------:R-:W-:-:S13]  /*0d40*/  ISETP.GT.U32.AND P1, PT, R6, R7, PT ;  /* 0x000000070600720c */ /* 0x000fda0003f24070 */
[-C--:B------:R-:W-:Y:S01]  /*0d50*/  @!P1 IADD3 R7, R7, -R6.reuse, RZ ;  /* 0x8000000607079210 */ /* 0x080fe20007ffe0ff */
[----:B------:R-:W-:Y:S01]  /*0d60*/  @!P1 VIADD R22, R22, 0x1 ;  /* 0x0000000116169836 */ /* 0x000fe20000000000 */
[----:B------:R-:W-:Y:S02]  /*0d70*/  ISETP.NE.AND P1, PT, RZ, UR25, PT ;  /* 0x00000019ff007c0c */ /* 0x000fe4000bf25270 */
[----:B------:R-:W-:Y:S02]  /*0d80*/  ISETP.GE.U32.AND P3, PT, R7, R6, PT ;  /* 0x000000060700720c */ /* 0x000fe40003f66070 */
[----:B------:R-:W-:-:S04]  /*0d90*/  LOP3.LUT R6, R0, UR14, RZ, 0x3c, !PT ;  /* 0x0000000e00067c12 */ /* 0x000fc8000f8e3cff */
[----:B------:R-:W-:Y:S01]  /*0da0*/  ISETP.GE.AND P0, PT, R6, RZ, PT ;  /* 0x000000ff0600720c */ /* 0x000fe20003f06270 */
[----:B-1----:R-:W-:-:S06]  /*0db0*/  IMAD.WIDE.U32 R16, R2, R4, RZ ;  /* 0x0000000402107225 */ /* 0x002fcc00078e00ff */
[----:B------:R-:W-:Y:S01]  /*0dc0*/  @P3 VIADD R22, R22, 0x1 ;  /* 0x0000000116163836 */ /* 0x000fe20000000000 */
[----:B------:R-:W-:Y:S01]  /*0dd0*/  SEL R16, R16, RZ, P1 ;  /* 0x000000ff10107207 */ /* 0x000fe20000800000 */
[----:B------:R-:W-:-:S04]  /*0de0*/  IMAD R2, R2, R5, R17 ;  /* 0x0000000502027224 */ /* 0x000fc800078e0211 */
[----:B------:R-:W-:Y:S02]  /*0df0*/  @!P0 IADD3 R22, -R22, RZ, RZ ;  /* 0x000000ff16168210 */ /* 0x000fe40007ffe1ff */
[----:B------:R-:W-:Y:S02]  /*0e00*/  PLOP3.LUT P0, PT, PT, PT, UP0, 0x80, 0x0 ;  /* 0x000000000000781c */ /* 0x000fe40003f0f008 */
[----:B------:R-:W-:Y:S02]  /*0e10*/  @!P2 LOP3.LUT R22, RZ, R0, RZ, 0x33, !PT ;  /* 0x00000000ff16a212 */ /* 0x000fe400078e33ff */
[----:B------:R-:W-:Y:S02]  /*0e20*/  SEL R2, R2, RZ, P1 ;  /* 0x000000ff02027207 */ /* 0x000fe40000800000 */
[----:B------:R-:W-:-:S07]  /*0e30*/  SHF.R.S32.HI R20, RZ, 0x1f, R22 ;  /* 0x0000001fff147819 */ /* 0x000fce0000011416 */
[----:B------:R-:W-:Y:S05]  /*0e40*/  @!P0 BRA `(.L_x_129) ;  /* 0x0000000000208947 */ /* 0x000fea0003800000 */
[----:B------:R-:W-:Y:S01]  /*0e50*/  ULDC UR27, c[0x0][0x2d4] ;  /* 0x0000b500001b7ab9 */ /* 0x000fe20000000800 */
[----:B------:R-:W-:Y:S01]  /*0e60*/  ULDC UR25, c[0x0][0x2c0] ;  /* 0x0000b00000197ab9 */ /* 0x000fe20000000800 */
[----:B------:R-:W-:Y:S01]  /*0e70*/  UIADD3 UR26, UR27, 0x80, URZ ;  /* 0x000000801b1a7890 */ /* 0x000fe2000fffe03f */
[----:B------:R-:W-:Y:S02]  /*0e80*/  ULDC UR23, c[0x0][0x2e4] ;  /* 0x0000b90000177ab9 */ /* 0x000fe40000000800 */
[----:B------:R-:W-:Y:S02]  /*0e90*/  ULEA UR23, UR25, UR23, 0x7 ;  /* 0x0000001719177291 */ /* 0x000fe4000f8e383f */
[----:B------:R-:W-:-:S04]  /*0ea0*/  UIMAD UR26, UR26, UR12, URZ ;  /* 0x0000000c1a1a72a4 */ /* 0x000fc8000f8e023f */
[----:B------:R-:W-:Y:S01]  /*0eb0*/  UIMAD UR26, UR23, UR14, UR26 ;  /* 0x0000000e171a72a4 */ /* 0x000fe2000f8e021a */
[----:B------:R-:W-:Y:S11]  /*0ec0*/  BRA `(.L_x_130) ;  /* 0x00000000000c7947 */ /* 0x000ff60003800000 */
.L_x_129:
[----:B------:R-:W-:Y:S01]  /*0ed0*/  UIMAD UR26, UR12, UR29, UR14 ;  /* 0x0000001d0c1a72a4 */ /* 0x000fe2000f8e020e */
[----:B------:R-:W-:-:S03]  /*0ee0*/  ULDC UR27, c[0x0][0x2d4] ;  /* 0x0000b500001b7ab9 */ /* 0x000fc60000000800 */
[----:B------:R-:W-:-:S12]  /*0ef0*/  UIMAD UR26, UR26, UR27, URZ ;  /* 0x0000001b1a1a72a4 */ /* 0x000fd8000f8e023f */
.L_x_130:
[----:B------:R-:W1:Y:S01]  /*0f00*/  LDC.64 R12, c[0x0][0x250] ;  /* 0x00009400ff0c7b82 */ /* 0x000e620000000a00 */
[----:B------:R-:W-:Y:S01]  /*0f10*/  UIADD3 UR34, UP0, UR34, UR24, URZ ;  /* 0x0000001822227290 */ /* 0x000fe2000ff1e03f */
[----:B------:R-:W-:Y:S01]  /*0f20*/  SHF.R.S32.HI R221, RZ, 0x1f, R220 ;  /* 0x0000001fffdd7819 */ /* 0x000fe200000114dc */
[----:B------:R-:W-:Y:S01]  /*0f30*/  ULEA.HI.SX32 UR57, UR57, 0xffffffff, 0x1a ;  /* 0xffffffff39397891 */ /* 0x000fe2000f8fd23f */
[----:B------:R-:W-:Y:S01]  /*0f40*/  SHF.R.S32.HI R21, RZ, 0x1f, R219 ;  /* 0x0000001fff157819 */ /* 0x000fe200000114db */
[----:B------:R-:W-:Y:S01]  /*0f50*/  UIADD3.X UR33, UR22, UR33, URZ, UP0, !UPT ;  /* 0x0000002116217290 */ /* 0x000fe200087fe43f */
[----:B------:R-:W-:Y:S01]  /*0f60*/  LEA R230, R218, UR5, 0x1 ;  /* 0x00000005dae67c11 */ /* 0x000fe2000f8e08ff */
[----:B------:R-:W-:Y:S01]  /*0f70*/  ULDC.64 UR24, c[0x0][0x428] ;  /* 0x00010a0000187ab9 */ /* 0x000fe20000000a00 */
[----:B------:R-:W2:Y:S01]  /*0f80*/  LDC.64 R4, c[0x0][0x238] ;  /* 0x00008e00ff047b82 */ /* 0x000ea20000000a00 */
[----:B------:R-:W-:Y:S01]  /*0f90*/  ULDC.64 UR22, c[0x0][0x268] ;  /* 0x00009a0000167ab9 */ /* 0x000fe20000000a00 */
[----:B------:R-:W-:-:S02]  /*0fa0*/  ULEA.HI UR39, UR57, UR57, URZ, 0x1 ;  /* 0x0000003939277291 */ /* 0x000fc4000f8f083f */
[----:B------:R-:W-:Y:S02]  /*0fb0*/  UIADD3 UR36, UR40, UR36, URZ ;  /* 0x0000002428247290 */ /* 0x000fe4000fffe03f */
[----:B------:R-:W-:Y:S02]  /*0fc0*/  ULOP3.LUT UR39, UR39, 0xfffffffe, URZ, 0xc0, !UPT ;  /* 0xfffffffe27277892 */ /* 0x000fe4000f8ec03f */
[----:B------:R-:W3:Y:S02]  /*0fd0*/  LDC.64 R14, c[0x0][0x418] ;  /* 0x00010600ff0e7b82 */ /* 0x000ee40000000a00 */
[----:B------:R-:W-:-:S04]  /*0fe0*/  UIADD3 UR39, UR57, -UR39, URZ ;  /* 0x8000002739277290 */ /* 0x000fc8000fffe03f */
[----:B------:R-:W-:Y:S01]  /*0ff0*/  UISETP.NE.AND UP0, UPT, UR39, 0x1, UPT ;  /* 0x000000012700788c */ /* 0x000fe2000bf05270 */
[C---:B-1----:R-:W-:Y:S01]  /*1000*/  IMAD R0, R12.reuse, UR33, RZ ;  /* 0x000000210c007c24 */ /* 0x042fe2000f8e02ff */
[----:B------:R-:W1:Y:S01]  /*1010*/  LDC.64 R10, c[0x0][0x230] ;  /* 0x00008c00ff0a7b82 */ /* 0x000e620000000a00 */
[----:B------:R-:W-:-:S04]  /*1020*/  IMAD.WIDE.U32 R8, R12, UR34, R220 ;  /* 0x000000220c087c25 */ /* 0x000fc8000f8e00dc */
[----:B------:R-:W-:Y:S02]  /*1030*/  IMAD R7, R13, UR34, R0 ;  /* 0x000000220d077c24 */ /* 0x000fe4000f8e0200 */
[----:B------:R-:W4:Y:S01]  /*1040*/  S2R R0, SR_TID.X ;  /* 0x0000000000007919 */ /* 0x000f220000002100 */
[C---:B--2---:R-:W-:Y:S02]  /*1050*/  IMAD R6, R4.reuse, UR21, RZ ;  /* 0x0000001504067c24 */ /* 0x044fe4000f8e02ff */
[----:B------:R-:W-:Y:S02]  /*1060*/  IMAD.IADD R9, R9, 0x1, R7 ;  /* 0x0000000109097824 */ /* 0x000fe400078e0207 */
[----:B------:R-:W-:Y:S02]  /*1070*/  IMAD R6, R5, UR12, R6 ;  /* 0x0000000c05067c24 */ /* 0x000fe4000f8e0206 */
[----:B------:R-:W-:Y:S02]  /*1080*/  IMAD.WIDE.U32 R4, R4, UR12, R8 ;  /* 0x0000000c04047c25 */ /* 0x000fe4000f8e0008 */
[----:B------:R-:W2:Y:S02]  /*1090*/  LDC.64 R8, c[0x0][0x420] ;  /* 0x00010800ff087b82 */ /* 0x000ea40000000a00 */
[----:B------:R-:W-:-:S02]  /*10a0*/  IMAD.IADD R7, R5, 0x1, R6 ;  /* 0x0000000105077824 */ /* 0x000fc400078e0206 */
[----:B------:R-:W-:Y:S02]  /*10b0*/  IMAD R5, R20, UR22, RZ ;  /* 0x0000001614057c24 */ /* 0x000fe4000f8e02ff */
[----:B------:R-:W-:Y:S02]  /*10c0*/  IMAD.MOV.U32 R6, RZ, RZ, R4 ;  /* 0x000000ffff067224 */ /* 0x000fe400078e0004 */
[C---:B------:R-:W-:Y:S02]  /*10d0*/  IMAD R26, R22.reuse, UR23, R5 ;  /* 0x00000017161a7c24 */ /* 0x040fe4000f8e0205 */
[----:B------:R-:W-:Y:S01]  /*10e0*/  IMAD.WIDE.U32 R6, R22, UR22, R6 ;  /* 0x0000001616067c25 */ /* 0x000fe2000f8e0006 */
[----:B------:R-:W1:Y:S01]  /*10f0*/  LDC.64 R4, c[0x0][0x248] ;  /* 0x00009200ff047b82 */ /* 0x000e620000000a00 */
[----:B------:R-:W-:Y:S02]  /*1100*/  ULDC.64 UR22, c[0x0][0x220] ;  /* 0x0000880000167ab9 */ /* 0x000fe40000000a00 */
[----:B------:R-:W-:-:S02]  /*1110*/  IMAD.IADD R27, R7, 0x1, R26 ;  /* 0x00000001071b7824 */ /* 0x000fc400078e021a */
[-C--:B------:R-:W-:Y:S02]  /*1120*/  IMAD R24, R21, R12.reuse, RZ ;  /* 0x0000000c15187224 */ /* 0x080fe400078e02ff */
[----:B------:R-:W-:Y:S02]  /*1130*/  IMAD.MOV.U32 R26, RZ, RZ, R6 ;  /* 0x000000ffff1a7224 */ /* 0x000fe400078e0006 */
[C---:B------:R-:W-:Y:S01]  /*1140*/  IMAD R23, R219.reuse, R13, R24 ;  /* 0x0000000ddb177224 */ /* 0x040fe200078e0218 */
[----:B------:R-:W2:Y:S01]  /*1150*/  LDC.64 R6, c[0x0][0x240] ;  /* 0x00009000ff067b82 */ /* 0x000ea20000000a00 */
[----:B------:R-:W-:Y:S01]  /*1160*/  IMAD.WIDE.U32 R26, R219, R12, R26 ;  /* 0x0000000cdb1a7225 */ /* 0x000fe200078e001a */
[----:B----4-:R-:W-:-:S03]  /*1170*/  SHF.R.S32.HI R19, RZ, 0x1f, R0 ;  /* 0x0000001fff137819 */ /* 0x010fc60000011400 */
[----:B------:R-:W-:Y:S01]  /*1180*/  IMAD.IADD R23, R27, 0x1, R23 ;  /* 0x000000011b177824 */ /* 0x000fe200078e0217 */
[----:B------:R-:W-:Y:S01]  /*1190*/  LEA.HI R25, R19, R0, RZ, 0x5 ;  /* 0x0000000013197211 */ /* 0x000fe200078f28ff */
[C---:B---3--:R-:W-:Y:S02]  /*11a0*/  IMAD R28, R14.reuse, UR21, RZ ;  /* 0x000000150e1c7c24 */ /* 0x048fe4000f8e02ff */
[----:B------:R-:W-:Y:S01]  /*11b0*/  IMAD.WIDE.U32 R30, R14, UR12, R220 ;  /* 0x0000000c0e1e7c25 */ /* 0x000fe2000f8e00dc */
[----:B------:R-:W-:Y:S02]  /*11c0*/  LOP3.LUT R17, R25, 0xffffffe0, RZ, 0xc0, !PT ;  /* 0xffffffe019117812 */ /* 0x000fe400078ec0ff */
[--C-:B------:R-:W-:Y:S01]  /*11d0*/  SHF.R.S32.HI R18, RZ, 0x5, R25.reuse ;  /* 0x00000005ff127819 */ /* 0x100fe20000011419 */
[----:B------:R-:W-:Y:S01]  /*11e0*/  IMAD R15, R15, UR12, R28 ;  /* 0x0000000c0f0f7c24 */ /* 0x000fe2000f8e021c */
[----:B------:R-:W-:Y:S01]  /*11f0*/  SHF.R.S32.HI R25, RZ, 0x1f, R25 ;  /* 0x0000001fff197819 */ /* 0x000fe20000011419 */
[----:B------:R-:W-:-:S02]  /*1200*/  IMAD.IADD R17, R0, 0x1, -R17 ;  /* 0x0000000100117824 */ /* 0x000fc400078e0a11 */
[----:B------:R-:W-:Y:S01]  /*1210*/  IMAD.IADD R31, R31, 0x1, R15 ;  /* 0x000000011f1f7824 */ /* 0x000fe200078e020f */
[----:B------:R-:W-:Y:S01]  /*1220*/  LEA.HI R25, R25, R18, RZ, 0x2 ;  /* 0x0000001219197211 */ /* 0x000fe200078f10ff */
[----:B-1----:R-:W-:Y:S01]  /*1230*/  IMAD.WIDE.U32 R34, R4, UR34, R220 ;  /* 0x0000002204227c25 */ /* 0x002fe2000f8e00dc */
[----:B------:R-:W-:Y:S02]  /*1240*/  SHF.R.S32.HI R24, RZ, 0x1f, R17 ;  /* 0x0000001fff187819 */ /* 0x000fe40000011411 */
[----:B------:R-:W-:Y:S01]  /*1250*/  LOP3.LUT R25, R25, 0xfffffffc, RZ, 0xc0, !PT ;  /* 0xfffffffc19197812 */ /* 0x000fe200078ec0ff */
[----:B------:R-:W-:Y:S01]  /*1260*/  IMAD R28, R10, UR21, RZ ;  /* 0x000000150a1c7c24 */ /* 0x000fe2000f8e02ff */
[----:B------:R-:W-:Y:S02]  /*1270*/  LEA.HI R229, R24, R17, RZ, 0x2 ;  /* 0x0000001118e57211 */ /* 0x000fe400078f10ff */
[----:B------:R-:W-:Y:S01]  /*1280*/  LEA R24, P0, R26, UR22, 0x1 ;  /* 0x000000161a187c11 */ /* 0x000fe2000f8008ff */
[----:B------:R-:W-:Y:S01]  /*1290*/  IMAD.IADD R14, R18, 0x1, -R25 ;  /* 0x00000001120e7824 */ /* 0x000fe200078e0a19 */
[----:B------:R-:W-:Y:S01]  /*12a0*/  IADD3 R15, P2, R219, UR40, RZ ;  /* 0x00000028db0f7c10 */ /* 0x000fe2000ff5e0ff */
[----:B------:R-:W-:Y:S01]  /*12b0*/  IMAD R11, R11, UR12, R28 ;  /* 0x0000000c0b0b7c24 */ /* 0x000fe2000f8e021c */
[----:B------:R-:W-:Y:S01]  /*12c0*/  LEA.HI.X R25, R26, UR23, R23, 0x1, P0 ;  /* 0x000000171a197c11 */ /* 0x000fe200080f0c17 */
[----:B------:R-:W-:Y:S01]  /*12d0*/  ULDC.64 UR22, c[0x0][0x260] ;  /* 0x0000980000167ab9 */ /* 0x000fe20000000a00 */
[C---:B------:R-:W-:Y:S01]  /*12e0*/  LEA R26, P0, R12.reuse, R24, 0x6 ;  /* 0x000000180c1a7211 */ /* 0x040fe200078030ff */
[----:B--2---:R-:W-:Y:S01]  /*12f0*/  IMAD.WIDE.U32 R30, R15, R8, R30 ;  /* 0x000000080f1e7225 */ /* 0x004fe200078e001e */
[----:B------:R-:W-:Y:S01]  /*1300*/  SHF.R.S32.HI R229, RZ, 0x2, R229 ;  /* 0x00000002ffe57819 */ /* 0x000fe200000114e5 */
[----:B------:R-:W-:Y:S01]  /*1310*/  @P1 BAR.SYNC.DEFER_BLOCKING 0x0 ;  /* 0x0000000000001b1d */ /* 0x000fe20000010000 */
[----:B------:R-:W-:Y:S01]  /*1320*/  LEA.HI.X R27, R12, R25, R13, 0x6, P0 ;  /* 0x000000190c1b7211 */ /* 0x000fe200000f340d */
[----:B------:R-:W-:Y:S01]  /*1330*/  IMAD R12, R4, UR33, RZ ;  /* 0x00000021040c7c24 */ /* 0x000fe2000f8e02ff */
[----:B------:R-:W-:Y:S01]  /*1340*/  IADD3.X R29, R21, UR41, RZ, P2, !PT ;  /* 0x00000029151d7c10 */ /* 0x000fe200097fe4ff */
[----:B------:R-:W-:-:S02]  /*1350*/  IMAD R229, R14, 0x10, R229 ;  /* 0x000000100ee57824 */ /* 0x000fc400078e02e5 */
[----:B------:R-:W-:Y:S02]  /*1360*/  IMAD R23, R5, UR34, R12 ;  /* 0x0000002205177c24 */ /* 0x000fe4000f8e020c */
[----:B------:R-:W1:Y:S01]  /*1370*/  LDC.64 R12, c[0x0][0x228] ;  /* 0x00008a00ff0c7b82 */ /* 0x000e620000000a00 */
[----:B------:R-:W-:Y:S01]  /*1380*/  IMAD R14, R29, R8, RZ ;  /* 0x000000081d0e7224 */ /* 0x000fe200078e02ff */
[----:B------:R-:W-:Y:S01]  /*1390*/  SHF.R.S32.HI R228, RZ, 0x1f, R229 ;  /* 0x0000001fffe47819 */ /* 0x000fe200000114e5 */
[----:B------:R-:W-:Y:S02]  /*13a0*/  IMAD.IADD R35, R35, 0x1, R23 ;  /* 0x0000000123237824 */ /* 0x000fe400078e0217 */
[----:B------:R-:W-:Y:S01]  /*13b0*/  IMAD R14, R15, R9, R14 ;  /* 0x000000090f0e7224 */ /* 0x000fe200078e020e */
[----:B------:R-:W-:Y:S01]  /*13c0*/  SHF.L.U64.HI R228, R229, 0x2, R228 ;  /* 0x00000002e5e47819 */ /* 0x000fe200000102e4 */
[----:B------:R-:W-:-:S04]  /*13d0*/  IMAD.WIDE.U32 R34, R10, UR12, R34 ;  /* 0x0000000c0a227c25 */ /* 0x000fc8000f8e0022 */
[-C--:B------:R-:W-:Y:S02]  /*13e0*/  IMAD R32, R29, R6.reuse, RZ ;  /* 0x000000061d207224 */ /* 0x080fe400078e02ff */
[----:B------:R-:W-:Y:S01]  /*13f0*/  IMAD.U32 R10, RZ, RZ, UR24 ;  /* 0x00000018ff0a7e24 */ /* 0x000fe2000f8e00ff */
[----:B------:R-:W-:Y:S01]  /*1400*/  UIMAD UR24, UR20, UR24, URZ ;  /* 0x00000018141872a4 */ /* 0x000fe2000f8e023f */
[----:B------:R-:W-:Y:S01]  /*1410*/  IMAD.IADD R31, R31, 0x1, R14 ;  /* 0x000000011f1f7824 */ /* 0x000fe200078e020e */
[----:B------:R-:W-:Y:S01]  /*1420*/  @!PT LDS RZ, [RZ] ;  /* 0x00000000fffff984 */ /* 0x000fe20000000800 */
[----:B------:R-:W-:Y:S01]  /*1430*/  @!PT LDS RZ, [RZ] ;  /* 0x00000000fffff984 */ /* 0x000fe20000000800 */
[----:B------:R-:W-:Y:S01]  /*1440*/  @!PT LDS RZ, [RZ] ;  /* 0x00000000fffff984 */ /* 0x000fe20000000800 */
[----:B------:R-:W-:Y:S01]  /*1450*/  LDGSTS.E.BYPASS.LTC128B.128 [R230+0x10000], desc[UR16][R24.64] ;  /* 0x1000000018e67fae */ /* 0x000fe2000b901d50 */
[----:B------:R-:W-:Y:S01]  /*1460*/  IMAD.IADD R35, R35, 0x1, R11 ;  /* 0x0000000123237824 */ /* 0x000fe200078e020b */
[----:B------:R-:W-:Y:S01]  /*1470*/  UIMAD UR25, UR14, UR25, UR24 ;  /* 0x000000190e1972a4 */ /* 0x000fe2000f8e0218 */
[C---:B------:R-:W-:Y:S01]  /*1480*/  IMAD.WIDE.U32 R36, R15.reuse, R6, R220 ;  /* 0x000000060f247225 */ /* 0x040fe200078e00dc */
[----:B------:R-:W-:Y:S03]  /*1490*/  LDGSTS.E.BYPASS.LTC128B.128 [R230+0x12000], desc[UR16][R24.64+0x80] ;  /* 0x1200008018e67fae */ /* 0x000fe6000b901d50 */
[----:B------:R-:W-:Y:S01]  /*14a0*/  IMAD R23, R15, R7, R32 ;  /* 0x000000070f177224 */ /* 0x000fe200078e0220 */
[----:B------:R-:W-:Y:S01]  /*14b0*/  LDGSTS.E.BYPASS.LTC128B.128 [R230+0x11000], desc[UR16][R26.64] ;  /* 0x110000001ae67fae */ /* 0x000fe2000b901d50 */
[----:B------:R-:W-:-:S02]  /*14c0*/  IMAD R11, R20, UR22, RZ ;  /* 0x00000016140b7c24 */ /* 0x000fc4000f8e02ff */
[----:B------:R-:W-:Y:S01]  /*14d0*/  IMAD.WIDE.U32 R28, R10, UR14, R30 ;  /* 0x0000000e0a1c7c25 */ /* 0x000fe2000f8e001e */
[----:B------:R-:W-:Y:S03]  /*14e0*/  LDGSTS.E.BYPASS.LTC128B.128 [R230+0x13000], desc[UR16][R26.64+0x80] ;  /* 0x130000801ae67fae */ /* 0x000fe6000b901d50 */
[----:B------:R-:W-:Y:S01]  /*14f0*/  IMAD.IADD R37, R37, 0x1, R23 ;  /* 0x0000000125257824 */ /* 0x000fe200078e0217 */
[----:B------:R-:W0:Y:S01]  /*1500*/  LDGDEPBAR ;  /* 0x00000000000079af */ /* 0x000e220000000000 */
[C---:B------:R-:W-:Y:S02]  /*1510*/  IMAD R10, R22.reuse, UR23, R11 ;  /* 0x00000017160a7c24 */ /* 0x040fe4000f8e020b */
[----:B------:R-:W-:Y:S01]  /*1520*/  IMAD.WIDE.U32 R22, R22, UR22, R34 ;  /* 0x0000001616167c25 */ /* 0x000fe2000f8e0022 */
[----:B------:R-:W-:Y:S02]  /*1530*/  ULDC.64 UR22, c[0x0][0x3e0] ;  /* 0x0000f80000167ab9 */ /* 0x000fe40000000a00 */
[----:B------:R-:W-:Y:S01]  /*1540*/  LEA R236, P0, R28, UR22, 0x1 ;  /* 0x000000161cec7c11 */ /* 0x000fe2000f8008ff */
[----:B-1----:R-:W-:-:S02]  /*1550*/  IMAD R14, R12, UR21, RZ ;  /* 0x000000150c0e7c24 */ /* 0x002fc4000f8e02ff */
[----:B------:R-:W-:Y:S01]  /*1560*/  VIADD R11, R29, UR25 ;  /* 0x000000191d0b7c36 */ /* 0x000fe20008000000 */
[----:B------:R-:W-:Y:S01]  /*1570*/  ULDC.64 UR24, c[0x0][0x210] ;  /* 0x0000840000187ab9 */ /* 0x000fe20000000a00 */
[----:B------:R-:W-:Y:S02]  /*1580*/  IMAD R13, R13, UR12, R14 ;  /* 0x0000000c0d0d7c24 */ /* 0x000fe4000f8e020e */
[----:B------:R-:W-:Y:S01]  /*1590*/  IMAD.WIDE.U32 R36, R12, UR12, R36 ;  /* 0x0000000c0c247c25 */ /* 0x000fe2000f8e0024 */
[----:B------:R-:W-:Y:S01]  /*15a0*/  LEA.HI.X R237, R28, UR23, R11, 0x1, P0 ;  /* 0x000000171ced7c11 */ /* 0x000fe200080f0c0b */
[----:B------:R-:W-:Y:S02]  /*15b0*/  ULDC.64 UR22, c[0x0][0x258] ;  /* 0x0000960000167ab9 */ /* 0x000fe40000000a00 */
[----:B------:R-:W-:Y:S01]  /*15c0*/  IMAD.IADD R23, R23, 0x1, R10 ;  /* 0x0000000117177824 */ /* 0x000fe200078e020a */
[----:B------:R-:W-:Y:S01]  /*15d0*/  UIMAD UR37, UR20, UR22, URZ ;  /* 0x00000016142572a4 */ /* 0x000fe2000f8e023f */
[----:B------:R-:W-:Y:S01]  /*15e0*/  IMAD.IADD R37, R37, 0x1, R13 ;  /* 0x0000000125257824 */ /* 0x000fe200078e020d */
[----:B------:R-:W-:Y:S01]  /*15f0*/  LDGSTS.E.BYPASS.LTC128B.128 [R230+0x8000], desc[UR16][R236.64] ;  /* 0x08000000ece67fae */ /* 0x000fe2000b901d50 */
[----:B------:R-:W-:Y:S01]  /*1600*/  IMAD.U32 R10, RZ, RZ, UR22 ;  /* 0x00000016ff0a7e24 */ /* 0x000fe2000f8e00ff */
[----:B------:R-:W-:Y:S01]  /*1610*/  UIMAD UR37, UR14, UR23, UR37 ;  /* 0x000000170e2572a4 */ /* 0x000fe2000f8e0225 */
[----:B------:R-:W-:Y:S01]  /*1620*/  IMAD R12, R21, R4, RZ ;  /* 0x00000004150c7224 */ /* 0x000fe200078e02ff */
[----:B------:R-:W-:Y:S01]  /*1630*/  LDGSTS.E.BYPASS.LTC128B.128 [R230+0xa000], desc[UR16][R236.64+0x80] ;  /* 0x0a000080ece67fae */ /* 0x000fe2000b901d50 */
[----:B------:R-:W-:Y:S01]  /*1640*/  IMAD.WIDE.U32 R14, R10, UR14, R36 ;  /* 0x0000000e0a0e7c25 */ /* 0x000fe2000f8e0024 */
[----:B------:R-:W-:Y:S01]  /*1650*/  LEA R10, P0, R8, R236, 0x6 ;  /* 0x000000ec080a7211 */ /* 0x000fe200078030ff */
[----:B------:R-:W-:-:S02]  /*1660*/  ULDC.64 UR22, c[0x0][0x218] ;  /* 0x0000860000167ab9 */ /* 0x000fc40000000a00 */
[C---:B------:R-:W-:Y:S01]  /*1670*/  IMAD R12, R219.reuse, R5, R12 ;  /* 0x00000005db0c7224 */ /* 0x040fe200078e020c */
[----:B------:R-:W-:Y:S01]  /*1680*/  LEA.HI.X R11, R8, R237, R9, 0x6, P0 ;  /* 0x000000ed080b7211 */ /* 0x000fe200000f3409 */
[----:B------:R-:W-:Y:S01]  /*1690*/  IMAD.WIDE.U32 R22, R219, R4, R22 ;  /* 0x00000004db167225 */ /* 0x000fe200078e0016 */
[----:B------:R-:W-:-:S03]  /*16a0*/  LEA R238, P1, R14, UR24, 0x1 ;  /* 0x000000180eee7c11 */ /* 0x000fc6000f8208ff */
[----:B------:R-:W-:Y:S01]  /*16b0*/  IMAD.IADD R9, R23, 0x1, R12 ;  /* 0x0000000117097824 */ /* 0x000fe200078e020c */
[C---:B------:R-:W-:Y:S01]  /*16c0*/  LEA R12, P0, R22.reuse, UR22, 0x1 ;  /* 0x00000016160c7c11 */ /* 0x040fe2000f8008ff */
[----:B------:R-:W-:Y:S01]  /*16d0*/  VIADD R8, R15, UR37 ;  /* 0x000000250f087c36 */ /* 0x000fe20008000000 */
[----:B------:R-:W-:Y:S01]  /*16e0*/  LDGSTS.E.BYPASS.LTC128B.128 [R230+0x9000], desc[UR16][R10.64] ;  /* 0x090000000ae67fae */ /* 0x000fe2000b901d50 */
[----:B------:R-:W-:Y:S01]  /*16f0*/  IMAD.SHL.U32 R229, R229, 0x4, RZ ;  /* 0x00000004e5e57824 */ /* 0x000fe200078e00ff */
[----:B------:R-:W-:Y:S01]  /*1700*/  LEA.HI.X R13, R22, UR23, R9, 0x1, P0 ;  /* 0x00000017160d7c11 */ /* 0x000fe200080f0c09 */
[----:B------:R-:W-:Y:S01]  /*1710*/  ULDC.64 UR22, c[0x0][0x2b0] ;  /* 0x0000ac0000167ab9 */ /* 0x000fe20000000a00 */
[----:B------:R-:W-:Y:S01]  /*1720*/  VIADD R9, R218, 0x2000 ;  /* 0x00002000da097836 */ /* 0x000fe20000000000 */
[----:B------:R-:W-:Y:S01]  /*1730*/  UIMAD.WIDE UR36, UR36, 0x4, UR22 ;  /* 0x00000004242478a5 */ /* 0x000fe2000f8e0216 */
[----:B------:R-:W-:Y:S01]  /*1740*/  PLOP3.LUT P0, PT, PT, PT, UP0, 0x80, 0x0 ;  /* 0x000000000000781c */ /* 0x000fe20003f0f008 */
[----:B------:R-:W-:Y:S01]  /*1750*/  LDGSTS.E.BYPASS.LTC128B.128 [R230+0xb000], desc[UR16][R10.64+0x80] ;  /* 0x0b0000800ae67fae */ /* 0x000fe2000b901d50 */
[----:B------:R-:W-:-:S02]  /*1760*/  LEA.HI.X R239, R14, UR25, R8, 0x1, P1 ;  /* 0x000000190eef7c11 */ /* 0x000fc400088f0c08 */
[----:B------:R-:W-:Y:S02]  /*1770*/  SEL R9, R9, R218, !P0 ;  /* 0x000000da09097207 */ /* 0x000fe40004000000 */
[C---:B------:R-:W-:Y:S02]  /*1780*/  LEA R14, P2, R6.reuse, R238, 0x6 ;  /* 0x000000ee060e7211 */ /* 0x040fe400078430ff */
[----:B------:R-:W-:Y:S02]  /*1790*/  IADD3 R8, P1, R229, UR36, RZ ;  /* 0x00000024e5087c10 */ /* 0x000fe4000ff3e0ff */
[----:B------:R-:W-:Y:S02]  /*17a0*/  LEA R234, R9, UR5, 0x1 ;  /* 0x0000000509ea7c11 */ /* 0x000fe4000f8e08ff */
[----:B------:R-:W-:Y:S02]  /*17b0*/  LEA.HI.X R15, R6, R239, R7, 0x6, P2 ;  /* 0x000000ef060f7211 */ /* 0x000fe400010f3407 */
[----:B------:R-:W-:Y:S01]  /*17c0*/  IADD3.X R9, R228, UR37, RZ, P1, !PT ;  /* 0x00000025e4097c10 */ /* 0x000fe20008ffe4ff */
[----:B------:R-:W-:Y:S01]  /*17d0*/  LDGSTS.E.BYPASS.LTC128B.128 [R234], desc[UR16][R238.64] ;  /* 0x00000000eeea7fae */ /* 0x000fe2000b901d50 */
[----:B------:R-:W-:-:S03]  /*17e0*/  LEA R6, P1, R4, R12, 0x6 ;  /* 0x0000000c04067211 */ /* 0x000fc600078230ff */
[----:B------:R-:W-:Y:S01]  /*17f0*/  LDGSTS.E.BYPASS.LTC128B.128 [R234+0x2000], desc[UR16][R238.64+0x80] ;  /* 0x02000080eeea7fae */ /* 0x000fe2000b901d50 */
[----:B------:R-:W-:-:S03]  /*1800*/  LEA.HI.X R7, R4, R13, R5, 0x6, P1 ;  /* 0x0000000d04077211 */ /* 0x000fc600008f3405 */
[----:B------:R-:W-:Y:S04]  /*1810*/  LDGSTS.E.BYPASS.LTC128B.128 [R234+0x1000], desc[UR16][R14.64] ;  /* 0x010000000eea7fae */ /* 0x000fe8000b901d50 */
[----:B------:R-:W-:Y:S04]  /*1820*/  LDGSTS.E.BYPASS.LTC128B.128 [R234+0x3000], desc[UR16][R14.64+0x80] ;  /* 0x030000800eea7fae */ /* 0x000fe8000b901d50 */
[----:B------:R-:W-:Y:S04]  /*1830*/  LDGSTS.E.BYPASS.LTC128B.128 [R230+0xc000], desc[UR16][R12.64] ;  /* 0x0c0000000ce67fae */ /* 0x000fe8000b901d50 */
[----:B------:R-:W-:Y:S04]  /*1840*/  LDGSTS.E.BYPASS.LTC128B.128 [R230+0xe000], desc[UR16][R12.64+0x80] ;  /* 0x0e0000800ce67fae */ /* 0x000fe8000b901d50 */
[----:B------:R-:W-:Y:S04]  /*1850*/  LDGSTS.E.BYPASS.LTC128B.128 [R230+0xd000], desc[UR16][R6.64] ;  /* 0x0d00000006e67fae */ /* 0x000fe8000b901d50 */
[----:B------:R1:W-:Y:S04]  /*1860*/  LDGSTS.E.BYPASS.LTC128B.128 [R230+0xf000], desc[UR16][R6.64+0x80] ;  /* 0x0f00008006e67fae */ /* 0x0003e8000b901d50 */
[----:B------:R-:W0:Y:S01]  /*1870*/  LDGDEPBAR ;  /* 0x00000000000079af */ /* 0x000e220000000000 */
[----:B------:R-:W-:Y:S01]  /*1880*/  UIMAD UR50, UR29, UR28, URZ ;  /* 0x0000001c1d3272a4 */ /* 0x000fe2000f8e023f */
[----:B------:R-:W-:Y:S01]  /*1890*/  IMAD.U32 R5, RZ, RZ, UR38 ;  /* 0x00000026ff057e24 */ /* 0x000fe2000f8e00ff */
[----:B------:R-:W-:Y:S01]  /*18a0*/  USHF.R.S32.HI UR22, URZ, 0x1f, UR28 ;  /* 0x0000001f3f167899 */ /* 0x000fe2000801141c */
[----:B------:R2:W5:Y:S01]  /*18b0*/  LDG.E R233, desc[UR16][R8.64] ;  /* 0x0000001008e97981 */ /* 0x000562000c1e1900 */
[----:B------:R-:W-:-:S02]  /*18c0*/  USHF.L.U32 UR23, UR50, 0x6, URZ ;  /* 0x0000000632177899 */ /* 0x000fc4000800063f */
[----:B------:R-:W-:Y:S01]  /*18d0*/  IMAD R18, R18, UR50, R17 ;  /* 0x0000003212127c24 */ /* 0x000fe2000f8e0211 */
[----:B------:R-:W-:Y:S01]  /*18e0*/  UIMAD.WIDE.U32 UR42, UR28, UR29, URZ ;  /* 0x0000001d1c2a72a5 */ /* 0x000fe2000f8e003f */
[----:B------:R-:W-:Y:S01]  /*18f0*/  IMAD.U32 R4, RZ, RZ, UR32 ;  /* 0x00000020ff047e24 */ /* 0x000fe2000f8e00ff */
[----:B------:R-:W-:Y:S01]  /*1900*/  USHF.R.S32.HI UR24, URZ, 0x1f, UR23 ;  /* 0x0000001f3f187899 */ /* 0x000fe20008011417 */
[----:B------:R2:W5:Y:S01]  /*1910*/  LDG.E R232, desc[UR16][R8.64+0x20] ;  /* 0x0000201008e87981 */ /* 0x000562000c1e1900 */
[----:B------:R-:W-:Y:S01]  /*1920*/  IADD3 R5, P2, P1, R18, UR23, R5 ;  /* 0x0000001712057c10 */ /* 0x000fe2000f95e005 */
[----:B------:R-:W-:Y:S01]  /*1930*/  UIMAD UR22, UR22, UR29, URZ ;  /* 0x0000001d161672a4 */ /* 0x000fe2000f8e023f */
[----:B------:R-:W-:Y:S01]  /*1940*/  CS2R R94, SRZ ;  /* 0x00000000005e7805 */ /* 0x000fe2000001ff00 */
[----:B------:R-:W-:Y:S01]  /*1950*/  UIMAD.WIDE UR38, UR12, UR27, UR40 ;  /* 0x0000001b0c2672a5 */ /* 0x000fe2000f8e0228 */
[----:B------:R-:W-:Y:S01]  /*1960*/  CS2R R92, SRZ ;  /* 0x00000000005c7805 */ /* 0x000fe2000001ff00 */
[----:B------:R-:W-:Y:S01]  /*1970*/  UIMAD UR22, UR35, UR28, UR22 ;  /* 0x0000001c231672a4 */ /* 0x000fe2000f8e0216 */
[----:B------:R-:W-:Y:S01]  /*1980*/  CS2R R98, SRZ ;  /* 0x0000000000627805 */ /* 0x000fe2000001ff00 */
[----:B------:R-:W-:Y:S01]  /*1990*/  UIADD3 UR31, UP0, UR38, UR31, URZ ;  /* 0x0000001f261f7290 */ /* 0x000fe2000ff1e03f */
[----:B------:R-:W-:Y:S01]  /*19a0*/  CS2R R96, SRZ ;  /* 0x0000000000607805 */ /* 0x000fe2000001ff00 */
[----:B------:R-:W-:Y:S01]  /*19b0*/  UIADD3 UR22, UR43, UR22, URZ ;  /* 0x000000162b167290 */ /* 0x000fe2000fffe03f */
[----:B------:R-:W-:-:S02]  /*19c0*/  CS2R R90, SRZ ;  /* 0x00000000005a7805 */ /* 0x000fc4000001ff00 */
[----:B-1----:R-:W-:Y:S01]  /*19d0*/  SHF.R.S32.HI R7, RZ, 0x1f, R18 ;  /* 0x0000001fff077819 */ /* 0x002fe20000011412 */
[----:B------:R-:W-:-:S04]  /*19e0*/  DEPBAR.LE SB0, 0x1 ;  /* 0x000080400000791a */ /* 0x000fc80000000000 */
[----:B------:R-:W-:Y:S01]  /*19f0*/  IADD3.X R7, R7, UR24, R4, P2, P1 ;  /* 0x0000001807077c10 */ /* 0x000fe200097e2404 */
[----:B------:R-:W-:Y:S01]  /*1a00*/  BAR.SYNC.DEFER_BLOCKING 0x0 ;  /* 0x0000000000007b1d */ /* 0x000fe20000010000 */
[----:B------:R-:W-:Y:S01]  /*1a10*/  IADD3 R16, P1, R5, R16, RZ ;  /* 0x0000001005107210 */ /* 0x000fe20007f3e0ff */
[----:B------:R-:W-:Y:S01]  /*1a20*/  UIADD3.X UR30, UR39, UR30, URZ, UP0, !UPT ;  /* 0x0000001e271e7290 */ /* 0x000fe200087fe43f */
[----:B------:R-:W-:Y:S01]  /*1a30*/  LEA.HI R5, R19, R0, RZ, 0x3 ;  /* 0x0000000013057211 */ /* 0x000fe200078f18ff */
[----:B------:R-:W-:Y:S01]  /*1a40*/  UIMAD UR22, UR22, UR31, URZ ;  /* 0x0000001f161672a4 */ /* 0x000fe2000f8e023f */
[----:B------:R-:W-:Y:S01]  /*1a50*/  IMAD.U32 R6, RZ, RZ, UR42 ;  /* 0x0000002aff067e24 */ /* 0x000fe2000f8e00ff */
[----:B------:R-:W-:Y:S01]  /*1a60*/  UISETP.GE.AND UP0, UPT, UR4, 0x1, UPT ;  /* 0x000000010400788c */ /* 0x000fe2000bf06270 */
[----:B------:R-:W-:Y:S01]  /*1a70*/  LOP3.LUT R5, R5, 0xfffffff8, RZ, 0xc0, !PT ;  /* 0xfffffff805057812 */ /* 0x000fe200078ec0ff */
[----:B------:R-:W-:Y:S01]  /*1a80*/  IMAD.X R17, R7, 0x1, R2, P1 ;  /* 0x0000000107117824 */ /* 0x000fe200008e0602 */
[----:B------:R-:W-:Y:S01]  /*1a90*/  UIMAD UR30, UR30, UR42, UR22 ;  /* 0x0000002a1e1e72a4 */ /* 0x000fe2000f8e0216 */
[----:B------:R-:W-:Y:S01]  /*1aa0*/  IMAD.U32 R7, RZ, RZ, UR43 ;  /* 0x0000002bff077e24 */ /* 0x000fe2000f8e00ff */
[----:B------:R-:W-:Y:S01]  /*1ab0*/  UIADD3 UR26, UR40, UR26, URZ ;  /* 0x0000001a281a7290 */ /* 0x000fe2000fffe03f */
[----:B------:R-:W-:Y:S01]  /*1ac0*/  IMAD.IADD R5, R0, 0x1, -R5 ;  /* 0x0000000100057824 */ /* 0x000fe200078e0a05 */
[----:B------:R-:W-:Y:S01]  /*1ad0*/  ULDC.64 UR22, c[0x0][0x400] ;  /* 0x0001000000167ab9 */ /* 0x000fe20000000a00 */
[----:B------:R-:W-:Y:S01]  /*1ae0*/  IMAD.WIDE.U32 R16, R6, UR31, R16 ;  /* 0x0000001f06107c25 */ /* 0x000fe2000f8e0010 */
[----:B------:R-:W-:Y:S01]  /*1af0*/  ULDC.64 UR24, c[0x0][0x478] ;  /* 0x00011e0000187ab9 */ /* 0x000fe20000000a00 */
[----:B------:R-:W-:-:S02]  /*1b00*/  CS2R R88, SRZ ;  /* 0x0000000000587805 */ /* 0x000fc4000001ff00 */
[----:B------:R-:W-:Y:S01]  /*1b10*/  LOP3.LUT P1, RZ, R5, 0x2, RZ, 0xc0, !PT ;  /* 0x0000000205ff7812 */ /* 0x000fe2000782c0ff */
[----:B------:R-:W-:Y:S01]  /*1b20*/  IMAD.MOV.U32 R5, RZ, RZ, 0x20 ;  /* 0x00000020ff057424 */ /* 0x000fe200078e00ff */
[----:B------:R-:W-:Y:S01]  /*1b30*/  LEA R240, P2, R16, UR22, 0x2 ;  /* 0x0000001610f07c11 */ /* 0x000fe2000f8410ff */
[----:B------:R-:W-:Y:S01]  /*1b40*/  VIADD R0, R17, UR30 ;  /* 0x0000001e11007c36 */ /* 0x000fe20008000000 */
[----:B------:R-:W-:Y:S01]  /*1b50*/  UIMAD.WIDE UR38, UR26, 0x4, UR24 ;  /* 0x000000041a2678a5 */ /* 0x000fe2000f8e0218 */
[----:B------:R-:W-:Y:S02]  /*1b60*/  CS2R R86, SRZ ;  /* 0x0000000000567805 */ /* 0x000fe4000001ff00 */
[----:B------:R-:W-:Y:S01]  /*1b70*/  SEL R5, R5, 0xffffffe0, !P1 ;  /* 0xffffffe005057807 */ /* 0x000fe20004800000 */
[----:B------:R2:W1:Y:S01]  /*1b80*/  LDSM.16.M88.4 R116, [R211+UR5+0x10000] ;  /* 0x01000005d374783b */ /* 0x0004620008000200 */
[----:B------:R-:W-:Y:S02]  /*1b90*/  PLOP3.LUT P1, PT, PT, PT, UP0, 0x80, 0x0 ;  /* 0x000000000000781c */ /* 0x000fe40003f2f008 */
[----:B------:R-:W-:-:S02]  /*1ba0*/  CS2R R84, SRZ ;  /* 0x0000000000547805 */ /* 0x000fc4000001ff00 */
[----:B------:R-:W-:Y:S01]  /*1bb0*/  LEA.HI.X R241, R16, UR23, R0, 0x2, P2 ;  /* 0x0000001710f17c11 */ /* 0x000fe200090f1400 */
[----:B------:R-:W-:Y:S01]  /*1bc0*/  IMAD.IADD R0, R5, 0x1, R204 ;  /* 0x0000000105007824 */ /* 0x000fe200078e02cc */
[----:B------:R2:W3:Y:S01]  /*1bd0*/  LDSM.16.M88.4 R120, [R211+UR5+0x10800] ;  /* 0x01080005d378783b */ /* 0x0004e20008000200 */
[----:B------:R-:W-:Y:S02]  /*1be0*/  CS2R R78, SRZ ;  /* 0x00000000004e7805 */ /* 0x000fe4000001ff00 */
[----:B------:R-:W-:Y:S02]  /*1bf0*/  CS2R R76, SRZ ;  /* 0x00000000004c7805 */ /* 0x000fe4000001ff00 */
[----:B------:R-:W-:Y:S01]  /*1c00*/  CS2R R82, SRZ ;  /* 0x0000000000527805 */ /* 0x000fe2000001ff00 */
[----:B------:R2:W4:Y:S01]  /*1c10*/  LDSM.16.M88.4 R140, [R0+0x10000] ;  /* 0x01000000008c783b */ /* 0x0005220000000200 */
[----:B------:R-:W-:Y:S02]  /*1c20*/  CS2R R80, SRZ ;  /* 0x0000000000507805 */ /* 0x000fe4000001ff00 */
[----:B------:R-:W-:-:S02]  /*1c30*/  CS2R R74, SRZ ;  /* 0x00000000004a7805 */ /* 0x000fc4000001ff00 */
[----:B------:R-:W-:Y:S01]  /*1c40*/  CS2R R72, SRZ ;  /* 0x0000000000487805 */ /* 0x000fe2000001ff00 */
[----:B------:R2:W1:Y:S01]  /*1c50*/  LDSM.16.M88.4 R144, [R0+0x10800] ;  /* 0x010800000090783b */ /* 0x0004620000000200 */
[----:B------:R-:W-:Y:S02]  /*1c60*/  CS2R R70, SRZ ;  /* 0x0000000000467805 */ /* 0x000fe4000001ff00 */
[----:B------:R-:W-:Y:S02]  /*1c70*/  CS2R R68, SRZ ;  /* 0x0000000000447805 */ /* 0x000fe4000001ff00 */
[----:B------:R-:W-:Y:S01]  /*1c80*/  CS2R R46, SRZ ;  /* 0x00000000002e7805 */ /* 0x000fe2000001ff00 */
[----:B------:R2:W1:Y:S01]  /*1c90*/  LDSM.16.M88.4 R172, [R0+0x12000] ;  /* 0x0120000000ac783b */ /* 0x0004620000000200 */
        /* <DEDUP_REMOVED lines=19> */
[----:B------:R2:W1:Y:S04]  /*1dd0*/  LDSM.16.M88.4 R136, [R204+0x10800] ;  /* 0x01080000cc88783b */ /* 0x0004680000000200 */
[----:B------:R2:W1:Y:S04]  /*1de0*/  LDSM.16.M88.4 R148, [R211+UR5+0x12000] ;  /* 0x01200005d394783b */ /* 0x0004680008000200 */
[----:B------:R2:W1:Y:S04]  /*1df0*/  LDSM.16.M88.4 R152, [R211+UR5+0x12800] ;  /* 0x01280005d398783b */ /* 0x0004680008000200 */
[----:B------:R2:W1:Y:S04]  /*1e00*/  LDSM.16.M88.4 R156, [R205+0x12000] ;  /* 0x01200000cd9c783b */ /* 0x0004680000000200 */
[----:B------:R2:W1:Y:S04]  /*1e10*/  LDSM.16.M88.4 R160, [R205+0x12800] ;  /* 0x01280000cda0783b */ /* 0x0004680000000200 */
[----:B------:R2:W1:Y:S04]  /*1e20*/  LDSM.16.M88.4 R164, [R204+0x12000] ;  /* 0x01200000cca4783b */ /* 0x0004680000000200 */
[----:B------:R2:W1:Y:S01]  /*1e30*/  LDSM.16.M88.4 R168, [R204+0x12800] ;  /* 0x01280000cca8783b */ /* 0x0004620000000200 */
[----:B---34-:R-:W-:Y:S05]  /*1e40*/  @!P1 BRA `(.L_x_131) ;  /* 0x0000002400609947 */ /* 0x018fea0003800000 */
[----:B------:R-:W-:Y:S01]  /*1e50*/  USHF.L.U32 UR55, UR50, 0x4, URZ ;  /* 0x0000000432377899 */ /* 0x000fe2000800063f */
[----:B------:R-:W3:Y:S01]  /*1e60*/  LDC R231, c[0x0][0x2dc] ;  /* 0x0000b700ffe77b82 */ /* 0x000ee20000000800 */
[----:B------:R-:W-:Y:S01]  /*1e70*/  USHF.L.U32 UR56, UR50, 0x3, URZ ;  /* 0x0000000332387899 */ /* 0x000fe2000800063f */
[----:B------:R-:W-:Y:S01]  /*1e80*/  VIADD R207, R212, 0x2000 ;  /* 0x00002000d4cf7836 */ /* 0x000fe20000000000 */
[----:B------:R-:W-:Y:S01]  /*1e90*/  UIADD3 UR48, UR55, 0x60, URZ ;  /* 0x0000006037307890 */ /* 0x000fe2000fffe03f */
[----:B------:R-:W-:Y:S01]  /*1ea0*/  IADD3 R206, R213, 0x2000, RZ ;  /* 0x00002000d5ce7810 */ /* 0x000fe20007ffe0ff */
[----:B------:R-:W-:Y:S01]  /*1eb0*/  UIADD3 UR31, UR55, 0x20, URZ ;  /* 0x00000020371f7890 */ /* 0x000fe2000fffe03f */
[----:B------:R-:W-:Y:S01]  /*1ec0*/  IMAD.MOV.U32 R2, RZ, RZ, 0x20 ;  /* 0x00000020ff027424 */ /* 0x000fe200078e00ff */
[----:B------:R-:W-:Y:S01]  /*1ed0*/  UIADD3 UR49, UR55, 0x40, URZ ;  /* 0x0000004037317890 */ /* 0x000fe2000fffe03f */
[----:B--2---:R-:W-:Y:S01]  /*1ee0*/  MOV R0, 0x40 ;  /* 0x0000004000007802 */ /* 0x004fe20000000f00 */
[----:B------:R-:W-:Y:S01]  /*1ef0*/  UIADD3 UR47, UR56, UR48, URZ ;  /* 0x00000030382f7290 */ /* 0x000fe2000fffe03f */
[----:B------:R-:W-:Y:S01]  /*1f00*/  SEL R207, R207, R212, !P0 ;  /* 0x000000d4cfcf7207 */ /* 0x000fe20004000000 */
[----:B------:R-:W-:Y:S01]  /*1f10*/  UIADD3 UR30, UR56, UR31, URZ ;  /* 0x0000001f381e7290 */ /* 0x000fe2000fffe03f */
[----:B------:R-:W-:Y:S01]  /*1f20*/  SEL R206, R206, R213, !P0 ;  /* 0x000000d5cece7207 */ /* 0x000fe20004000000 */
[----:B------:R-:W-:Y:S01]  /*1f30*/  UIADD3 UR25, UR56, UR49, URZ ;  /* 0x0000003138197290 */ /* 0x000fe2000fffe03f */
[----:B------:R-:W-:Y:S01]  /*1f40*/  IMAD.MOV.U32 R95, RZ, RZ, RZ ;  /* 0x000000ffff5f7224 */ /* 0x000fe200078e00ff */
[----:B------:R-:W-:-:S02]  /*1f50*/  UIADD3 UR46, UR56, UR47, URZ ;  /* 0x0000002f382e7290 */ /* 0x000fc4000fffe03f */
[----:B------:R-:W-:Y:S02]  /*1f60*/  UIADD3 UR29, UR56, UR30, URZ ;  /* 0x0000001e381d7290 */ /* 0x000fe4000fffe03f */
[----:B------:R-:W-:Y:S02]  /*1f70*/  UIADD3 UR24, UR56, UR25, URZ ;  /* 0x0000001938187290 */ /* 0x000fe4000fffe03f */
[----:B------:R-:W-:Y:S02]  /*1f80*/  UIADD3 UR45, UR56, UR46, URZ ;  /* 0x0000002e382d7290 */ /* 0x000fe4000fffe03f */
[----:B------:R-:W-:Y:S02]  /*1f90*/  UIADD3 UR28, UR56, UR29, URZ ;  /* 0x0000001d381c7290 */ /* 0x000fe4000fffe03f */
[----:B------:R-:W-:Y:S02]  /*1fa0*/  UIADD3 UR23, UR56, UR24, URZ ;  /* 0x0000001838177290 */ /* 0x000fe4000fffe03f */
[----:B------:R-:W-:-:S02]  /*1fb0*/  UIADD3 UR44, UR56, UR45, URZ ;  /* 0x0000002d382c7290 */ /* 0x000fc4000fffe03f */
[----:B------:R-:W-:Y:S02]  /*1fc0*/  UIADD3 UR27, UR56, UR28, URZ ;  /* 0x0000001c381b7290 */ /* 0x000fe4000fffe03f */
[----:B------:R-:W-:Y:S02]  /*1fd0*/  UIADD3 UR22, UR56, UR23, URZ ;  /* 0x0000001738167290 */ /* 0x000fe4000fffe03f */
[----:B------:R-:W-:Y:S02]  /*1fe0*/  UIMAD UR54, UR50, 0x18, URZ ;  /* 0x00000018323678a4 */ /* 0x000fe4000f8e023f */
[----:B------:R-:W-:Y:S02]  /*1ff0*/  USHF.L.U32 UR53, UR50, 0x5, URZ ;  /* 0x0000000532357899 */ /* 0x000fe4000800063f */
[----:B------:R-:W-:Y:S02]  /*2000*/  UIMAD UR52, UR50, 0x28, URZ ;  /* 0x00000028323478a4 */ /* 0x000fe4000f8e023f */
[----:B------:R-:W-:-:S02]  /*2010*/  UIMAD UR51, UR50, 0x30, URZ ;  /* 0x00000030323378a4 */ /* 0x000fc4000f8e023f */
[----:B------:R-:W-:Y:S02]  /*2020*/  UIMAD UR50, UR50, 0x38, URZ ;  /* 0x00000038323278a4 */ /* 0x000fe4000f8e023f */
[----:B------:R-:W-:Y:S02]  /*2030*/  UIADD3 UR43, UR56, UR44, URZ ;  /* 0x0000002c382b7290 */ /* 0x000fe4000fffe03f */
[----:B------:R-:W-:Y:S02]  /*2040*/  UIADD3 UR26, UR56, UR27, URZ ;  /* 0x0000001b381a7290 */ /* 0x000fe4000fffe03f */
[----:B------:R-:W-:Y:S01]  /*2050*/  UIADD3 UR4, UR56, UR22, URZ ;  /* 0x0000001638047290 */ /* 0x000fe2000fffe03f */
[----:B------:R-:W-:Y:S01]  /*2060*/  LEA R207, R207, UR5, 0x1 ;  /* 0x00000005cfcf7c11 */ /* 0x000fe2000f8e08ff */
[----:B------:R-:W-:Y:S01]  /*2070*/  ULDC UR32, c[0x0][0x270] ;  /* 0x00009c0000207ab9 */ /* 0x000fe20000000800 */
[----:B------:R-:W-:Y:S01]  /*2080*/  LEA R206, R206, UR5, 0x1 ;  /* 0x00000005cece7c11 */ /* 0x000fe2000f8e08ff */
[----:B---3--:R-:W-:-:S08]  /*2090*/  ULDC UR35, c[0x0][0x2ec] ;  /* 0x0000bb0000237ab9 */ /* 0x008fd00000000800 */
.L_x_134:
[----:B------:R-:W0:Y:S01]  /*20a0*/  LDGDEPBAR ;  /* 0x00000000000079af */ /* 0x000e220000000000 */
[----:B------:R-:W-:Y:S01]  /*20b0*/  R2P PR, R217, 0x6 ;  /* 0x00000006d9007804 */ /* 0x000fe20000000000 */
[----:B-----5:R-:W-:Y:S01]  /*20c0*/  FMUL.FTZ R202, R232, 1.4426950216293334961 ;  /* 0x3fb8aa3be8ca7820 */ /* 0x020fe20000410000 */
[C---:B------:R-:W-:Y:S01]  /*20d0*/  FSETP.NEU.FTZ.AND P0, PT, R233.reuse, -INF , PT ;  /* 0xff800000e900780b */ /* 0x040fe20003f1d000 */
[----:B------:R-:W-:Y:S01]  /*20e0*/  FMUL.FTZ R200, R233, 1.4426950216293334961 ;  /* 0x3fb8aa3be9c87820 */ /* 0x000fe20000410000 */
[----:B------:R-:W-:Y:S01]  /*20f0*/  UISETP.GE.AND UP2, UPT, UR57, 0x1, UPT ;  /* 0x000000013900788c */ /* 0x000fe2000bf46270 */
[----:B------:R-:W-:Y:S02]  /*2100*/  SEL R181, R2, 0xffffffe0, !P1 ;  /* 0xffffffe002b57807 */ /* 0x000fe40004800000 */
[----:B------:R-:W-:Y:S02]  /*2110*/  SEL R197, R0, 0xffffffc0, !P2 ;  /* 0xffffffc000c57807 */ /* 0x000fe40005000000 */
[C---:B------:R-:W-:Y:S02]  /*2120*/  IADD3 R184, R206.reuse, R181, RZ ;  /* 0x000000b5ceb87210 */ /* 0x040fe40007ffe0ff */
[----:B------:R-:W-:Y:S02]  /*2130*/  IADD3 R182, R206, R197, RZ ;  /* 0x000000c5ceb67210 */ /* 0x000fe40007ffe0ff */
[----:B------:R-:W-:Y:S02]  /*2140*/  IADD3 R180, R197, R184, RZ ;  /* 0x000000b8c5b47210 */ /* 0x000fe40007ffe0ff */
[----:B------:R-:W-:Y:S02]  /*2150*/  FSEL R200, R200, RZ, P0 ;  /* 0x000000ffc8c87208 */ /* 0x000fe40000000000 */
[----:B------:R-:W-:Y:S02]  /*2160*/  FSETP.NEU.FTZ.AND P0, PT, R232, -INF , PT ;  /* 0xff800000e800780b */ /* 0x000fe40003f1d000 */
[----:B------:R-:W-:Y:S02]  /*2170*/  PLOP3.LUT P1, PT, PT, PT, UP2, 0x80, 0x0 ;  /* 0x000000000000781c */ /* 0x000fe40003f2f028 */
[----:B------:R-:W-:Y:S01]  /*2180*/  FSEL R202, R202, RZ, P0 ;  /* 0x000000ffcaca7208 */ /* 0x000fe20000000000 */
[----:B------:R-:W-:Y:S04]  /*2190*/  DEPBAR.LE SB0, 0x0 ;  /* 0x000080000000791a */ /* 0x000fe80000000000 */
[----:B------:R-:W-:Y:S01]  /*21a0*/  BAR.SYNC.DEFER_BLOCKING 0x0 ;  /* 0x0000000000007b1d */ /* 0x000fe20000010000 */
[----:B------:R-:W-:Y:S04]  /*21b0*/  IADD3 R214, P0, R229, UR38, RZ ;  /* 0x00000026e5d67c10 */ /* 0x000fe8000ff1e0ff */
[----:B------:R-:W-:Y:S01]  /*21c0*/  IADD3.X R215, R228, UR39, RZ, P0, !PT ;  /* 0x00000027e4d77c10 */ /* 0x000fe200087fe4ff */
[----:B------:R-:W-:Y:S06]  /*21d0*/  LDSM.16.M88.4 R52, [R206] ;  /* 0x00000000ce34783b */ /* 0x000fec0000000200 */
[----:B------:R-:W2:Y:S06]  /*21e0*/  LDSM.16.M88.4 R56, [R211+UR5+0xc000] ;  /* 0x00c00005d338783b */ /* 0x000eac0008000200 */
[----:B------:R-:W3:Y:S06]  /*21f0*/  LDSM.16.M88.4 R60, [R211+UR5+0xc800] ;  /* 0x00c80005d33c783b */ /* 0x000eec0008000200 */
[----:B------:R-:W-:Y:S06]  /*2200*/  LDSM.16.M88.4 R64, [R184] ;  /* 0x00000000b840783b */ /* 0x000fec0000000200 */
[----:B------:R-:W4:Y:S06]  /*2210*/  LDSM.16.M88.4 R100, [R205+0xc000] ;  /* 0x00c00000cd64783b */ /* 0x000f2c0000000200 */
[----:B------:R-:W1:Y:S06]  /*2220*/  LDSM.16.M88.4 R104, [R205+0xc800] ;  /* 0x00c80000cd68783b */ /* 0x000e6c0000000200 */
[----:B------:R-:W4:Y:S06]  /*2230*/  LDG.E R191, desc[UR16][R214.64] ;  /* 0x00000010d6bf7981 */ /* 0x000f2c000c1e1900 */
[----:B------:R-:W-:Y:S01]  /*2240*/  LDSM.16.M88.4 R108, [R182] ;  /* 0x00000000b66c783b */ /* 0x000fe20000000200 */
[C---:B--2---:R-:W-:Y:S05]  /*2250*/  HMMA.16816.F32 R4, R52.reuse, R56, RZ ;  /* 0x000000383404723c */ /* 0x044fea00000018ff */
[----:B------:R2:W2:Y:S06]  /*2260*/  LDG.E R196, desc[UR16][R214.64+0x20] ;  /* 0x00002010d6c47981 */ /* 0x0004ac000c1e1900 */
[----:B------:R-:W1:Y:S01]  /*2270*/  LDSM.16.M88.4 R112, [R204+0xc000] ;  /* 0x00c00000cc70783b */ /* 0x000e620000000200 */
[C---:B------:R-:W-:Y:S05]  /*2280*/  HMMA.16816.F32 R8, R52.reuse, R58, RZ ;  /* 0x0000003a3408723c */ /* 0x040fea00000018ff */
[----:B------:R-:W-:Y:S01]  /*2290*/  LDSM.16.M88.4 R56, [R180] ;  /* 0x00000000b438783b */ /* 0x000fe20000000200 */
[C---:B---3--:R-:W-:Y:S06]  /*22a0*/  HMMA.16816.F32 R12, R52.reuse, R60, RZ ;  /* 0x0000003c340c723c */ /* 0x048fec00000018ff */
[----:B------:R-:W-:Y:S01]  /*22b0*/  HMMA.16816.F32 R16, R52, R62, RZ ;  /* 0x0000003e3410723c */ /* 0x000fe200000018ff */
[----:B------:R-:W3:Y:S05]  /*22c0*/  LDSM.16.M88.4 R52, [R204+0xc800] ;  /* 0x00c80000cc34783b */ /* 0x000eea0000000200 */
[C---:B----4-:R-:W-:Y:S01]  /*22d0*/  HMMA.16816.F32 R4, R64.reuse, R100, R4 ;  /* 0x000000644004723c */ /* 0x050fe20000001804 */
[----:B------:R-:W4:Y:S05]  /*22e0*/  LDSM.16.M88.4 R60, [R210] ;  /* 0x00000000d23c783b */ /* 0x000f2a0000000200 */
[C---:B------:R-:W-:Y:S01]  /*22f0*/  HMMA.16816.F32 R8, R64.reuse, R102, R8 ;  /* 0x000000664008723c */ /* 0x040fe20000001808 */
[----:B------:R-:W-:Y:S05]  /*2300*/  LDSM.16.M88.4 R100, [R206+0x2000] ;  /* 0x00200000ce64783b */ /* 0x000fea0000000200 */
[C---:B-1----:R-:W-:Y:S06]  /*2310*/  HMMA.16816.F32 R12, R64.reuse, R104, R12 ;  /* 0x00000068400c723c */ /* 0x042fec000000180c */
[----:B------:R-:W-:Y:S01]  /*2320*/  HMMA.16816.F32 R16, R64, R106, R16 ;  /* 0x0000006a4010723c */ /* 0x000fe20000001810 */
[----:B------:R-:W1:Y:S05]  /*2330*/  LDSM.16.M88.4 R64, [R210+0x800] ;  /* 0x00080000d240783b */ /* 0x000e6a0000000200 */
[C---:B------:R-:W-:Y:S01]  /*2340*/  HMMA.16816.F32 R4, R108.reuse, R112, R4 ;  /* 0x000000706c04723c */ /* 0x040fe20000001804 */
[----:B------:R-:W1:Y:S05]  /*2350*/  LDSM.16.M88.4 R104, [R211+UR5+0xe000] ;  /* 0x00e00005d368783b */ /* 0x000e6a0008000200 */
[C---:B------:R-:W-:Y:S01]  /*2360*/  HMMA.16816.F32 R8, R108.reuse, R114, R8 ;  /* 0x000000726c08723c */ /* 0x040fe20000001808 */
[----:B------:R-:W-:Y:S05]  /*2370*/  LDSM.16.M88.4 R112, [R205+0xe000] ;  /* 0x00e00000cd70783b */ /* 0x000fea0000000200 */
[C---:B---3--:R-:W-:Y:S06]  /*2380*/  HMMA.16816.F32 R12, R108.reuse, R52, R12 ;  /* 0x000000346c0c723c */ /* 0x048fec000000180c */
[----:B------:R-:W-:Y:S01]  /*2390*/  HMMA.16816.F32 R16, R108, R54, R16 ;  /* 0x000000366c10723c */ /* 0x000fe20000001810 */
[----:B------:R-:W3:Y:S05]  /*23a0*/  LDSM.16.M88.4 R52, [R211+UR5+0xe800] ;  /* 0x00e80005d334783b */ /* 0x000eea0008000200 */
[C---:B----4-:R-:W-:Y:S01]  /*23b0*/  HMMA.16816.F32 R4, R56.reuse, R60, R4 ;  /* 0x0000003c3804723c */ /* 0x050fe20000001804 */
[----:B------:R-:W4:Y:S05]  /*23c0*/  LDSM.16.M88.4 R108, [R184+0x2000] ;  /* 0x00200000b86c783b */ /* 0x000f2a0000000200 */
[C---:B------:R-:W-:Y:S01]  /*23d0*/  HMMA.16816.F32 R8, R56.reuse, R62, R8 ;  /* 0x0000003e3808723c */ /* 0x040fe20000001808 */
[----:B------:R-:W-:Y:S05]  /*23e0*/  LDSM.16.M88.4 R60, [R182+0x2000] ;  /* 0x00200000b63c783b */ /* 0x000fea0000000200 */
[C---:B-1----:R-:W-:Y:S06]  /*23f0*/  HMMA.16816.F32 R12, R56.reuse, R64, R12 ;  /* 0x00000040380c723c */ /* 0x042fec000000180c */
[----:B------:R-:W-:Y:S01]  /*2400*/  HMMA.16816.F32 R16, R56, R66, R16 ;  /* 0x000000423810723c */ /* 0x000fe20000001810 */
[----:B------:R-:W1:Y:S05]  /*2410*/  LDSM.16.M88.4 R56, [R205+0xe800] ;  /* 0x00e80000cd38783b */ /* 0x000e6a0000000200 */
[C---:B------:R-:W-:Y:S01]  /*2420*/  HMMA.16816.F32 R4, R100.reuse, R104, R4 ;  /* 0x000000686404723c */ /* 0x040fe20000001804 */
[----:B------:R-:W1:Y:S05]  /*2430*/  LDSM.16.M88.4 R64, [R204+0xe000] ;  /* 0x00e00000cc40783b */ /* 0x000e6a0000000200 */
[C---:B------:R-:W-:Y:S01]  /*2440*/  HMMA.16816.F32 R8, R100.reuse, R106, R8 ;  /* 0x0000006a6408723c */ /* 0x040fe20000001808 */
[----:B------:R-:W-:Y:S05]  /*2450*/  LDSM.16.M88.4 R104, [R210+0x2000] ;  /* 0x00200000d268783b */ /* 0x000fea0000000200 */
[C---:B---3--:R-:W-:Y:S06]  /*2460*/  HMMA.16816.F32 R12, R100.reuse, R52, R12 ;  /* 0x00000034640c723c */ /* 0x048fec000000180c */
[----:B------:R-:W-:Y:S01]  /*2470*/  HMMA.16816.F32 R16, R100, R54, R16 ;  /* 0x000000366410723c */ /* 0x000fe20000001810 */
[----:B------:R-:W3:Y:S05]  /*2480*/  LDSM.16.M88.4 R52, [R204+0xe800] ;  /* 0x00e80000cc34783b */ /* 0x000eea0000000200 */
[C---:B----4-:R-:W-:Y:S01]  /*2490*/  HMMA.16816.F32 R4, R108.reuse, R112, R4 ;  /* 0x000000706c04723c */ /* 0x050fe20000001804 */
[----:B------:R-:W4:Y:S05]  /*24a0*/  LDSM.16.M88.4 R100, [R180+0x2000] ;  /* 0x00200000b464783b */ /* 0x000f2a0000000200 */
[C---:B------:R-:W-:Y:S06]  /*24b0*/  HMMA.16816.F32 R8, R108.reuse, R114, R8 ;  /* 0x000000726c08723c */ /* 0x040fec0000001808 */
[C---:B-1----:R-:W-:Y:S06]  /*24c0*/  HMMA.16816.F32 R12, R108.reuse, R56, R12 ;  /* 0x000000386c0c723c */ /* 0x042fec000000180c */
[----:B------:R-:W-:Y:S06]  /*24d0*/  HMMA.16816.F32 R16, R108, R58, R16 ;  /* 0x0000003a6c10723c */ /* 0x000fec0000001810 */
[C---:B------:R-:W-:Y:S06]  /*24e0*/  HMMA.16816.F32 R4, R60.reuse, R64, R4 ;  /* 0x000000403c04723c */ /* 0x040fec0000001804 */
[C---:B------:R-:W-:Y:S06]  /*24f0*/  HMMA.16816.F32 R8, R60.reuse, R66, R8 ;  /* 0x000000423c08723c */ /* 0x040fec0000001808 */
[C---:B---3--:R-:W-:Y:S06]  /*2500*/  HMMA.16816.F32 R12, R60.reuse, R52, R12 ;  /* 0x000000343c0c723c */ /* 0x048fec000000180c */
[----:B------:R-:W-:Y:S01]  /*2510*/  HMMA.16816.F32 R16, R60, R54, R16 ;  /* 0x000000363c10723c */ /* 0x000fe20000001810 */
[----:B------:R-:W1:Y:S05]  /*2520*/  LDSM.16.M88.4 R52, [R210+0x2800] ;  /* 0x00280000d234783b */ /* 0x000e6a0000000200 */
[C---:B----4-:R-:W-:Y:S06]  /*2530*/  HMMA.16816.F32 R4, R100.reuse, R104, R4 ;  /* 0x000000686404723c */ /* 0x050fec0000001804 */
[C---:B------:R-:W-:Y:S11]  /*2540*/  HMMA.16816.F32 R8, R100.reuse, R106, R8 ;  /* 0x0000006a6408723c */ /* 0x040ff60000001808 */
[----:B------:R-:W-:Y:S07]  /*2550*/  @!UPT UIADD3 URZ, URZ, URZ, URZ ;  /* 0x0000003f3f3ff290 */ /* 0x000fee000fffe03f */
[--C-:B------:R-:W-:Y:S01]  /*2560*/  FFMA.FTZ R183, R4, UR35, -R200.reuse ;  /* 0x0000002304b77c23 */ /* 0x100fe200080108c8 */
[----:B------:R-:W-:Y:S01]  /*2570*/  FFMA.FTZ R186, R5, UR35, -R200 ;  /* 0x0000002305ba7c23 */ /* 0x000fe200080108c8 */
[--C-:B------:R-:W-:Y:S01]  /*2580*/  FFMA.FTZ R185, R6, UR35, -R202.reuse ;  /* 0x0000002306b97c23 */ /* 0x100fe200080108ca */
[----:B------:R-:W-:Y:S03]  /*2590*/  FFMA.FTZ R188, R7, UR35, -R202 ;  /* 0x0000002307bc7c23 */ /* 0x000fe600080108ca */
[--C-:B------:R-:W-:Y:S01]  /*25a0*/  FFMA.FTZ R187, R8, UR35, -R200.reuse ;  /* 0x0000002308bb7c23 */ /* 0x100fe200080108c8 */
[----:B------:R-:W-:Y:S01]  /*25b0*/  FFMA.FTZ R190, R9, UR35, -R200 ;  /* 0x0000002309be7c23 */ /* 0x000fe200080108c8 */
[--C-:B------:R-:W-:Y:S01]  /*25c0*/  FFMA.FTZ R189, R10, UR35, -R202.reuse ;  /* 0x000000230abd7c23 */ /* 0x100fe200080108ca */
[----:B------:R-:W-:Y:S01]  /*25d0*/  FFMA.FTZ R192, R11, UR35, -R202 ;  /* 0x000000230bc07c23 */ /* 0x000fe200080108ca */
[----:B------:R-:W-:Y:S01]  /*25e0*/  MUFU.EX2 R183, R183 ;  /* 0x000000b700b77308 */ /* 0x000fe20000000800 */
[C---:B-1----:R-:W-:Y:S06]  /*25f0*/  HMMA.16816.F32 R12, R100.reuse, R52, R12 ;  /* 0x00000034640c723c */ /* 0x042fec000000180c */
[----:B------:R-:W-:Y:S03]  /*2600*/  HMMA.16816.F32 R16, R100, R54, R16 ;  /* 0x000000366410723c */ /* 0x000fe60000001810 */
[----:B------:R-:W1:Y:S04]  /*2610*/  MUFU.EX2 R186, R186 ;  /* 0x000000ba00ba7308 */ /* 0x000e680000000800 */
[----:B------:R-:W-:Y:S06]  /*2620*/  LEA R100, R213, UR5, 0x1 ;  /* 0x00000005d5647c11 */ /* 0x000fec000f8e08ff */
[----:B------:R-:W-:Y:S01]  /*2630*/  MUFU.EX2 R185, R185 ;  /* 0x000000b900b97308 */ /* 0x000fe20000000800 */
[C---:B------:R-:W-:Y:S02]  /*2640*/  IADD3 R66, R100.reuse, R181, RZ ;  /* 0x000000b564427210 */ /* 0x040fe40007ffe0ff */
[----:B------:R-:W-:Y:S02]  /*2650*/  IADD3 R65, R100, R197, RZ ;  /* 0x000000c564417210 */ /* 0x000fe40007ffe0ff */
[----:B------:R-:W-:Y:S05]  /*2660*/  IADD3 R64, R197, R66, RZ ;  /* 0x00000042c5407210 */ /* 0x000fea0007ffe0ff */
[----:B------:R-:W3:Y:S01]  /*2670*/  MUFU.EX2 R188, R188 ;  /* 0x000000bc00bc7308 */ /* 0x000ee20000000800 */
[--C-:B------:R-:W-:Y:S01]  /*2680*/  FFMA.FTZ R193, R12, UR35, -R200.reuse ;  /* 0x000000230cc17c23 */ /* 0x100fe200080108c8 */
[----:B------:R-:W-:Y:S01]  /*2690*/  FFMA.FTZ R194, R13, UR35, -R200 ;  /* 0x000000230dc27c23 */ /* 0x000fe200080108c8 */
[--C-:B------:R-:W-:Y:S01]  /*26a0*/  FFMA.FTZ R195, R14, UR35, -R202.reuse ;  /* 0x000000230ec37c23 */ /* 0x100fe200080108ca */
[----:B------:R-:W-:Y:S01]  /*26b0*/  FFMA.FTZ R198, R15, UR35, -R202 ;  /* 0x000000230fc67c23 */ /* 0x000fe200080108ca */
[----:B-1----:R-:W-:Y:S01]  /*26c0*/  F2FP.F16.F32.PACK_AB R244, R186, R183 ;  /* 0x000000b7baf4723e */ /* 0x002fe200000000ff */
[----:B------:R-:W-:Y:S04]  /*26d0*/  FFMA.FTZ R199, R16, UR35, -R200 ;  /* 0x0000002310c77c23 */ /* 0x000fe800080108c8 */
[----:B------:R-:W-:Y:S01]  /*26e0*/  MUFU.EX2 R187, R187 ;  /* 0x000000bb00bb7308 */ /* 0x000fe20000000800 */
[----:B------:R-:W-:Y:S01]  /*26f0*/  FFMA.FTZ R201, R18, UR35, -R202 ;  /* 0x0000002312c97c23 */ /* 0x000fe200080108ca */
[----:B------:R-:W-:Y:S01]  /*2700*/  FFMA.FTZ R200, R17, UR35, -R200 ;  /* 0x0000002311c87c23 */ /* 0x000fe200080108c8 */
[----:B------:R-:W-:Y:S01]  /*2710*/  FFMA.FTZ R202, R19, UR35, -R202 ;  /* 0x0000002313ca7c23 */ /* 0x000fe200080108ca */
[----:B------:R-:W-:Y:S06]  /*2720*/  STS [R223+0x12000], R244 ;  /* 0x012000f4df007388 */ /* 0x000fec0000000800 */
[----:B------:R-:W1:Y:S01]  /*2730*/  MUFU.EX2 R190, R190 ;  /* 0x000000be00be7308 */ /* 0x000e620000000800 */
[----:B---3--:R-:W-:Y:S05]  /*2740*/  F2FP.F16.F32.PACK_AB R242, R188, R185 ;  /* 0x000000b9bcf2723e */ /* 0x008fea00000000ff */
[----:B------:R-:W-:Y:S04]  /*2750*/  STS [R223+0x12400], R242 ;  /* 0x012400f2df007388 */ /* 0x000fe80000000800 */
[----:B------:R-:W-:Y:S10]  /*2760*/  MUFU.EX2 R189, R189 ;  /* 0x000000bd00bd7308 */ /* 0x000ff40000000800 */
[----:B------:R-:W3:Y:S01]  /*2770*/  MUFU.EX2 R192, R192 ;  /* 0x000000c000c07308 */ /* 0x000ee20000000800 */
[----:B-1----:R-:W-:Y:S05]  /*2780*/  F2FP.F16.F32.PACK_AB R243, R190, R187 ;  /* 0x000000bbbef3723e */ /* 0x002fea00000000ff */
[----:B------:R-:W-:Y:S04]  /*2790*/  STS [R226+0x12000], R243 ;  /* 0x012000f3e2007388 */ /* 0x000fe80000000800 */
[----:B------:R-:W-:Y:S10]  /*27a0*/  MUFU.EX2 R193, R193 ;  /* 0x000000c100c17308 */ /* 0x000ff40000000800 */
[----:B------:R-:W2:Y:S01]  /*27b0*/  MUFU.EX2 R194, R194 ;  /* 0x000000c200c27308 */ /* 0x000ea20000000800 */
[----:B---3--:R-:W-:Y:S05]  /*27c0*/  F2FP.F16.F32.PACK_AB R235, R192, R189 ;  /* 0x000000bdc0eb723e */ /* 0x008fea00000000ff */
[----:B------:R-:W-:Y:S04]  /*27d0*/  STS [R226+0x12400], R235 ;  /* 0x012400ebe2007388 */ /* 0x000fe80000000800 */
[----:B------:R-:W-:Y:S10]  /*27e0*/  MUFU.EX2 R195, R195 ;  /* 0x000000c300c37308 */ /* 0x000ff40000000800 */
[----:B------:R-:W1:Y:S01]  /*27f0*/  MUFU.EX2 R198, R198 ;  /* 0x000000c600c67308 */ /* 0x000e620000000800 */
[----:B--2---:R-:W-:Y:S05]  /*2800*/  F2FP.F16.F32.PACK_AB R215, R194, R193 ;  /* 0x000000c1c2d7723e */ /* 0x004fea00000000ff */
[----:B------:R-:W-:Y:S04]  /*2810*/  STS [R224+0x12000], R215 ;  /* 0x012000d7e0007388 */ /* 0x000fe80000000800 */
[----:B------:R-:W-:Y:S10]  /*2820*/  MUFU.EX2 R199, R199 ;  /* 0x000000c700c77308 */ /* 0x000ff40000000800 */
[----:B------:R-:W2:Y:S01]  /*2830*/  MUFU.EX2 R200, R200 ;  /* 0x000000c800c87308 */ /* 0x000ea20000000800 */
[----:B-1----:R-:W-:Y:S05]  /*2840*/  F2FP.F16.F32.PACK_AB R203, R198, R195 ;  /* 0x000000c3c6cb723e */ /* 0x002fea00000000ff */
[----:B------:R-:W-:Y:S04]  /*2850*/  STS [R224+0x12400], R203 ;  /* 0x012400cbe0007388 */ /* 0x000fe80000000800 */
[----:B------:R-:W-:Y:S10]  /*2860*/  MUFU.EX2 R201, R201 ;  /* 0x000000c900c97308 */ /* 0x000ff40000000800 */
[----:B------:R-:W1:Y:S01]  /*2870*/  MUFU.EX2 R202, R202 ;  /* 0x000000ca00ca7308 */ /* 0x000e620000000800 */
[----:B--2---:R-:W-:Y:S05]  /*2880*/  F2FP.F16.F32.PACK_AB R216, R200, R199 ;  /* 0x000000c7c8d8723e */ /* 0x004fea00000000ff */
[----:B------:R-:W-:Y:S01]  /*2890*/  STS [R227+0x12000], R216 ;  /* 0x012000d8e3007388 */ /* 0x000fe20000000800 */
[----:B-1----:R-:W-:Y:S05]  /*28a0*/  F2FP.F16.F32.PACK_AB R214, R202, R201 ;  /* 0x000000c9cad6723e */ /* 0x002fea00000000ff */
[----:B------:R-:W-:Y:S06]  /*28b0*/  STS [R227+0x12400], R214 ;  /* 0x012400d6e3007388 */ /* 0x000fec0000000800 */
[----:B------:R-:W1:Y:S06]  /*28c0*/  LDSM.16.M88.4 R52, [R100+0x8000] ;  /* 0x008000006434783b */ /* 0x000e6c0000000200 */
[----:B------:R-:W2:Y:S06]  /*28d0*/  LDSM.16.M88.4 R56, [R66+0x8000] ;  /* 0x008000004238783b */ /* 0x000eac0000000200 */
[----:B------:R-:W3:Y:S01]  /*28e0*/  LDSM.16.M88.4 R60, [R65+0x8000] ;  /* 0x00800000413c783b */ /* 0x000ee20000000200 */
[C---:B-1----:R-:W-:Y:S06]  /*28f0*/  HMMA.16816.F32 R4, R52.reuse, R116, RZ ;  /* 0x000000743404723c */ /* 0x042fec00000018ff */
[C---:B------:R-:W-:Y:S06]  /*2900*/  HMMA.16816.F32 R8, R52.reuse, R118, RZ ;  /* 0x000000763408723c */ /* 0x040fec00000018ff */
[C---:B------:R-:W-:Y:S06]  /*2910*/  HMMA.16816.F32 R12, R52.reuse, R120, RZ ;  /* 0x00000078340c723c */ /* 0x040fec00000018ff */
[----:B------:R-:W-:Y:S01]  /*2920*/  HMMA.16816.F32 R16, R52, R122, RZ ;  /* 0x0000007a3410723c */ /* 0x000fe200000018ff */
[----:B------:R-:W1:Y:S05]  /*2930*/  LDSM.16.M88.4 R52, [R64+0x8000] ;  /* 0x008000004034783b */ /* 0x000e6a0000000200 */
[C---:B--2---:R-:W-:Y:S06]  /*2940*/  HMMA.16816.F32 R4, R56.reuse, R124, R4 ;  /* 0x0000007c3804723c */ /* 0x044fec0000001804 */
[C---:B------:R-:W-:Y:S06]  /*2950*/  HMMA.16816.F32 R8, R56.reuse, R126, R8 ;  /* 0x0000007e3808723c */ /* 0x040fec0000001808 */
[C---:B------:R-:W-:Y:S06]  /*2960*/  HMMA.16816.F32 R12, R56.reuse, R128, R12 ;  /* 0x00000080380c723c */ /* 0x040fec000000180c */
[----:B------:R-:W-:Y:S01]  /*2970*/  HMMA.16816.F32 R16, R56, R130, R16 ;  /* 0x000000823810723c */ /* 0x000fe20000001810 */
[----:B------:R-:W2:Y:S05]  /*2980*/  LDSM.16.M88.4 R56, [R100+0xa000] ;  /* 0x00a000006438783b */ /* 0x000eaa0000000200 */
[C---:B---3--:R-:W-:Y:S06]  /*2990*/  HMMA.16816.F32 R4, R60.reuse, R132, R4 ;  /* 0x000000843c04723c */ /* 0x048fec0000001804 */
[C---:B------:R-:W-:Y:S06]  /*29a0*/  HMMA.16816.F32 R8, R60.reuse, R134, R8 ;  /* 0x000000863c08723c */ /* 0x040fec0000001808 */
[C---:B------:R-:W-:Y:S06]  /*29b0*/  HMMA.16816.F32 R12, R60.reuse, R136, R12 ;  /* 0x000000883c0c723c */ /* 0x040fec000000180c */
[----:B------:R-:W-:Y:S01]  /*29c0*/  HMMA.16816.F32 R16, R60, R138, R16 ;  /* 0x0000008a3c10723c */ /* 0x000fe20000001810 */
[----:B------:R-:W3:Y:S05]  /*29d0*/  LDSM.16.M88.4 R60, [R66+0xa000] ;  /* 0x00a00000423c783b */ /* 0x000eea0000000200 */
[C---:B-1----:R-:W-:Y:S06]  /*29e0*/  HMMA.16816.F32 R4, R52.reuse, R140, R4 ;  /* 0x0000008c3404723c */ /* 0x042fec0000001804 */
[C---:B------:R-:W-:Y:S06]  /*29f0*/  HMMA.16816.F32 R8, R52.reuse, R142, R8 ;  /* 0x0000008e3408723c */ /* 0x040fec0000001808 */
[C---:B------:R-:W-:Y:S06]  /*2a00*/  HMMA.16816.F32 R12, R52.reuse, R144, R12 ;  /* 0x00000090340c723c */ /* 0x040fec000000180c */
[----:B------:R-:W-:Y:S01]  /*2a10*/  HMMA.16816.F32 R16, R52, R146, R16 ;  /* 0x000000923410723c */ /* 0x000fe20000001810 */
        /* <DEDUP_REMOVED lines=9> */
[----:B------:R-:W-:Y:S06]  /*2ab0*/  HMMA.16816.F32 R16, R60, R162, R16 ;  /* 0x000000a23c10723c */ /* 0x000fec0000001810 */
        /* <DEDUP_REMOVED lines=8> */
[C---:B------:R-:W-:Y:S01]  /*2b40*/  FADD.FTZ R214, -R191.reuse, R4 ;  /* 0x00000004bfd67221 */ /* 0x040fe20000010100 */
[----:B------:R-:W-:Y:S04]  /*2b50*/  FADD.FTZ R203, -R191, R5 ;  /* 0x00000005bfcb7221 */ /* 0x000fe80000010100 */
[----:B------:R-:W-:Y:S01]  /*2b60*/  FMUL.FTZ R214, R183, R214 ;  /* 0x000000d6b7d67220 */ /* 0x000fe20000410000 */
[----:B------:R-:W-:Y:S01]  /*2b70*/  FMUL.FTZ R203, R186, R203 ;  /* 0x000000cbbacb7220 */ /* 0x000fe20000410000 */
[C---:B------:R-:W-:Y:S01]  /*2b80*/  FADD.FTZ R183, -R191.reuse, R9 ;  /* 0x00000009bfb77221 */ /* 0x040fe20000010100 */
[----:B------:R-:W-:Y:S03]  /*2b90*/  FADD.FTZ R186, -R191, R8 ;  /* 0x00000008bfba7221 */ /* 0x000fe60000010100 */
[----:B------:R-:W-:Y:S01]  /*2ba0*/  FMUL.FTZ R183, R190, R183 ;  /* 0x000000b7beb77220 */ /* 0x000fe20000410000 */
[----:B------:R-:W-:Y:S01]  /*2bb0*/  F2FP.F16.F32.PACK_AB R190, R203, R214 ;  /* 0x000000d6cbbe723e */ /* 0x000fe200000000ff */
[----:B------:R-:W-:Y:S01]  /*2bc0*/  FMUL.FTZ R186, R187, R186 ;  /* 0x000000babbba7220 */ /* 0x000fe20000410000 */
[C---:B------:R-:W-:Y:S01]  /*2bd0*/  FADD.FTZ R214, -R191.reuse, R12 ;  /* 0x0000000cbfd67221 */ /* 0x040fe20000010100 */
[C---:B------:R-:W-:Y:S03]  /*2be0*/  FADD.FTZ R187, -R191.reuse, R13 ;  /* 0x0000000dbfbb7221 */ /* 0x040fe60000010100 */
        /* <DEDUP_REMOVED lines=10> */
[C---:B------:R-:W-:Y:S01]  /*2c90*/  FADD.FTZ R188, -R196.reuse, R10 ;  /* 0x0000000ac4bc7221 */ /* 0x040fe20000010100 */
[----:B------:R-:W-:Y:S01]  /*2ca0*/  FADD.FTZ R185, -R196, R11 ;  /* 0x0000000bc4b97221 */ /* 0x000fe20000010100 */
[----:B------:R-:W-:Y:S01]  /*2cb0*/  FMUL.FTZ R187, R194, R187 ;  /* 0x000000bbc2bb7220 */ /* 0x000fe20000410000 */
[----:B------:R-:W-:Y:S01]  /*2cc0*/  F2FP.F16.F32.PACK_AB R216, R191, R216 ;  /* 0x000000d8bfd8723e */ /* 0x000fe200000000ff */
[----:B------:R-:W-:Y:S01]  /*2cd0*/  FMUL.FTZ R188, R189, R188 ;  /* 0x000000bcbdbc7220 */ /* 0x000fe20000410000 */
[----:B------:R-:W-:Y:S01]  /*2ce0*/  FMUL.FTZ R185, R192, R185 ;  /* 0x000000b9c0b97220 */ /* 0x000fe20000410000 */
        /* <DEDUP_REMOVED lines=12> */
[----:B------:R-:W-:Y:S04]  /*2db0*/  ULOP3.LUT UR40, UR57, 0x1, URZ, 0xc0, !UPT ;  /* 0x0000000139287892 */ /* 0x000fe8000f8ec03f */
[----:B------:R-:W-:Y:S03]  /*2dc0*/  UISETP.NE.U32.AND UP0, UPT, UR40, 0x1, UPT ;  /* 0x000000012800788c */ /* 0x000fe6000bf05070 */
[----:B------:R-:W2:Y:S01]  /*2dd0*/  LDC R5, c[0x0][0x244] ;  /* 0x00009100ff057b82 */ /* 0x000ea20000000800 */
[----:B------:R-:W-:Y:S06]  /*2de0*/  USEL UR40, UR13, 0x4000, !UP0 ;  /* 0x000040000d287887 */ /* 0x000fec000c000000 */
[----:B------:R-:W-:Y:S02]  /*2df0*/  VIADD R234, R234, UR40 ;  /* 0x00000028eaea7c36 */ /* 0x000fe40008000000 */
[----:B------:R-:W-:Y:S02]  /*2e00*/  VIADD R206, R206, UR40 ;  /* 0x00000028cece7c36 */ /* 0x000fe40008000000 */
[----:B-1----:R-:W-:Y:S05]  /*2e10*/  IMAD.U32 R9, R7, -0x40, RZ ;  /* 0xffffffc007097824 */ /* 0x002fea00078e00ff */
[C---:B------:R-:W-:Y:S04]  /*2e20*/  LEA R238, P0, R9.reuse, R238, 0x1 ;  /* 0x000000ee09ee7211 */ /* 0x040fe800078008ff */
[----:B------:R-:W-:Y:S02]  /*2e30*/  LEA.HI.X.SX32 R239, R9, R239, 0x1, P0 ;  /* 0x000000ef09ef7211 */ /* 0x000fe400000f0eff */
[C---:B------:R-:W-:Y:S03]  /*2e40*/  LEA R4, P0, R7.reuse, R238, 0x6 ;  /* 0x000000ee07047211 */ /* 0x040fe600078030ff */
        /* <DEDUP_REMOVED lines=9> */
.L_x_132:
[----:B------:R-:W-:Y:S01]  /*2ee0*/  F2FP.F16.F32.PACK_AB R185, R185, R188 ;  /* 0x000000bcb9b9723e */ /* 0x000fe200000000ff */
[----:B------:R-:W-:Y:S01]  /*2ef0*/  STS [R223+0x10000], R190 ;  /* 0x010000bedf007388 */ /* 0x000fe20000000800 */
[----:B------:R-:W-:Y:S02]  /*2f00*/  F2FP.F16.F32.PACK_AB R189, R189, R192 ;  /* 0x000000c0bdbd723e */ /* 0x000fe400000000ff */
[----:B------:R-:W-:Y:S01]  /*2f10*/  F2FP.F16.F32.PACK_AB R194, R191, R194 ;  /* 0x000000c2bfc2723e */ /* 0x000fe200000000ff */
[----:B------:R-:W-:Y:S01]  /*2f20*/  STS [R223+0x10400], R186 ;  /* 0x010400badf007388 */ /* 0x000fe20000000800 */
[----:B------:R-:W-:Y:S03]  /*2f30*/  LEA R214, R212, UR5, 0x1 ;  /* 0x00000005d4d67c11 */ /* 0x000fe6000f8e08ff */
[----:B------:R-:W-:Y:S04]  /*2f40*/  STS [R226+0x10000], R183 ;  /* 0x010000b7e2007388 */ /* 0x000fe80000000800 */
[----:B------:R-:W-:Y:S04]  /*2f50*/  STS [R226+0x10400], R185 ;  /* 0x010400b9e2007388 */ /* 0x000fe80000000800 */
[----:B------:R-:W-:Y:S04]  /*2f60*/  STS [R224+0x10000], R187 ;  /* 0x010000bbe0007388 */ /* 0x000fe80000000800 */
[----:B------:R-:W-:Y:S04]  /*2f70*/  STS [R224+0x10400], R189 ;  /* 0x010400bde0007388 */ /* 0x000fe80000000800 */
[----:B------:R-:W-:Y:S04]  /*2f80*/  STS [R227+0x10000], R216 ;  /* 0x010000d8e3007388 */ /* 0x000fe80000000800 */
[----:B------:R-:W-:Y:S01]  /*2f90*/  STS [R227+0x10400], R194 ;  /* 0x010400c2e3007388 */ /* 0x000fe20000000800 */
[----:B------:R-:W-:Y:S06]  /*2fa0*/  BAR.SYNC.DEFER_BLOCKING 0x0 ;  /* 0x0000000000007b1d */ /* 0x000fec0000010000 */
[----:B-1----:R-:W-:Y:S04]  /*2fb0*/  LDSM.16.MT88.4 R4, [R209+0x12000] ;  /* 0x01200000d104783b */ /* 0x002fe80000004200 */
        /* <DEDUP_REMOVED lines=40> */
[-C--:B---3--:R-:W-:Y:S05]  /*3240*/  HMMA.16816.F32 R20, R52, R56.reuse, R20 ;  /* 0x000000383414723c */ /* 0x088fea0000001814 */
[----:B------:R-:W-:Y:S01]  /*3250*/  IMAD R5, R231, UR32, RZ ;  /* 0x00000020e7057c24 */ /* 0x000fe2000f8e02ff */
[C---:B------:R-:W-:Y:S05]  /*3260*/  HMMA.16816.F32 R24, R60.reuse, R56, R24 ;  /* 0x000000383c18723c */ /* 0x040fea0000001818 */
[----:B------:R-:W-:Y:S01]  /*3270*/  IMAD.U32 R5, R5, -0x40, RZ ;  /* 0xffffffc005057824 */ /* 0x000fe200078e00ff */
[-C--:B------:R-:W-:Y:S05]  /*3280*/  HMMA.16816.F32 R28, R60, R58.reuse, R28 ;  /* 0x0000003a3c1c723c */ /* 0x080fea000000181c */
[C---:B------:R-:W-:Y:S01]  /*3290*/  LEA R240, P0, R5.reuse, R240, 0x2 ;  /* 0x000000f005f07211 */ /* 0x040fe200078010ff */
[C---:B------:R-:W-:Y:S05]  /*32a0*/  HMMA.16816.F32 R32, R52.reuse, R58, R32 ;  /* 0x0000003a3420723c */ /* 0x040fea0000001820 */
[----:B------:R-:W-:Y:S01]  /*32b0*/  LEA.HI.X.SX32 R241, R5, R241, 0x2, P0 ;  /* 0x000000f105f17211 */ /* 0x000fe200000f16ff */
        /* <DEDUP_REMOVED lines=11> */
[----:B------:R-:W-:Y:S02]  /*3370*/  LEA.HI.X.SX32 R237, R9, R237, 0x1, P0 ;  /* 0x000000ed09ed7211 */ /* 0x000fe400000f0eff */
[C---:B------:R-:W-:Y:S03]  /*3380*/  LEA R10, P0, R7.reuse, R236, 0x6 ;  /* 0x000000ec070a7211 */ /* 0x040fe600078030ff */
        /* <DEDUP_REMOVED lines=9> */
.L_x_133:
[----:B------:R-:W-:Y:S01]  /*3420*/  LDSM.16.M88.4 R100, [R208] ;  /* 0x00000000d064783b */ /* 0x000fe20000000200 */
[C---:B------:R-:W-:Y:S01]  /*3430*/  IMAD.IADD R196, R208.reuse, 0x1, R181 ;  /* 0x00000001d0c47824 */ /* 0x040fe200078e02b5 */
[----:B------:R-:W-:Y:S01]  /*3440*/  ULOP3.LUT UR40, UR57, 0x1, URZ, 0xc0, !UPT ;  /* 0x0000000139287892 */ /* 0x000fe2000f8ec03f */
[----:B------:R-:W-:Y:S01]  /*3450*/  IMAD.IADD R216, R208, 0x1, R197 ;  /* 0x00000001d0d87824 */ /* 0x000fe200078e02c5 */
[----:B------:R-:W2:Y:S01]  /*3460*/  LDSM.16.MT88.4 R16, [R214+0xc000] ;  /* 0x00c00000d610783b */ /* 0x000ea20000004200 */
[----:B------:R-:W-:Y:S01]  /*3470*/  IMAD.IADD R215, R197, 0x1, R196 ;  /* 0x00000001c5d77824 */ /* 0x000fe200078e02c4 */
[----:B------:R-:W-:Y:S02]  /*3480*/  UISETP.NE.U32.AND UP0, UPT, UR40, 0x1, UPT ;  /* 0x000000012800788c */ /* 0x000fe4000bf05070 */
[----:B------:R-:W1:Y:S01]  /*3490*/  LDSM.16.M88.4 R60, [R208+0x1000] ;  /* 0x00100000d03c783b */ /* 0x000e620000000200 */
[----:B------:R-:W-:Y:S02]  /*34a0*/  @UP2 UIADD3 UR41, UP1, UR36, -0x100, URZ ;  /* 0xffffff0024292890 */ /* 0x000fe4000ff3e03f */
[----:B------:R-:W-:Y:S01]  /*34b0*/  UIADD3 UR42, UR57, -0x1, URZ ;  /* 0xffffffff392a7890 */ /* 0x000fe2000fffe03f */
[----:B------:R-:W3:Y:S01]  /*34c0*/  LDSM.16.MT88.4 R64, [R214+0xe000] ;  /* 0x00e00000d640783b */ /* 0x000ee20000004200 */
[----:B------:R-:W-:Y:S03]  /*34d0*/  @UP2 UIADD3.X UR40, UR37, -0x1, URZ, UP1, !UPT ;  /* 0xffffffff25282890 */ /* 0x000fe60008ffe43f */
[----:B------:R-:W-:Y:S04]  /*34e0*/  LDSM.16.MT88.4 R108, [R214+0xc800] ;  /* 0x00c80000d66c783b */ /* 0x000fe80000004200 */
[----:B------:R-:W4:Y:S04]  /*34f0*/  LDSM.16.M88.4 R104, [R196] ;  /* 0x00000000c468783b */ /* 0x000f280000000200 */
[----:B------:R-:W4:Y:S04]  /*3500*/  LDSM.16.M88.4 R112, [R196+0x1000] ;  /* 0x00100000c470783b */ /* 0x000f280000000200 */
[----:B------:R-:W4:Y:S04]  /*3510*/  LDSM.16.MT88.4 R180, [R214+0xe800] ;  /* 0x00e80000d6b4783b */ /* 0x000f280000004200 */
[----:B------:R-:W-:Y:S04]  /*3520*/  LDSM.16.MT88.4 R188, [R214+0xd000] ;  /* 0x00d00000d6bc783b */ /* 0x000fe80000004200 */
[----:B------:R-:W4:Y:S04]  /*3530*/  LDSM.16.M88.4 R184, [R216] ;  /* 0x00000000d8b8783b */ /* 0x000f280000000200 */
[----:B------:R-:W4:Y:S01]  /*3540*/  LDSM.16.M88.4 R192, [R216+0x1000] ;  /* 0x00100000d8c0783b */ /* 0x000f220000000200 */
[-C--:B--2---:R-:W-:Y:S03]  /*3550*/  HMMA.16816.F32 R4, R100, R16.reuse, RZ ;  /* 0x000000106404723c */ /* 0x084fe600000018ff */
[----:B------:R-:W-:Y:S04]  /*3560*/  LDSM.16.MT88.4 R200, [R214+0xd800] ;  /* 0x00d80000d6c8783b */ /* 0x000fe80000004200 */
[----:B------:R-:W-:Y:S01]  /*3570*/  LDSM.16.M88.4 R196, [R215] ;  /* 0x00000000d7c4783b */ /* 0x000fe20000000200 */
[C---:B-1----:R-:W-:Y:S06]  /*3580*/  HMMA.16816.F32 R8, R60.reuse, R16, RZ ;  /* 0x000000103c08723c */ /* 0x042fec00000018ff */
[-C--:B------:R-:W-:Y:S06]  /*3590*/  HMMA.16816.F32 R12, R60, R18.reuse, RZ ;  /* 0x000000123c0c723c */ /* 0x080fec00000018ff */
[C---:B------:R-:W-:Y:S06]  /*35a0*/  HMMA.16816.F32 R16, R100.reuse, R18, RZ ;  /* 0x000000126410723c */ /* 0x040fec00000018ff */
[-C--:B---3--:R-:W-:Y:S06]  /*35b0*/  HMMA.16816.F32 R52, R100, R64.reuse, RZ ;  /* 0x000000406434723c */ /* 0x088fec00000018ff */
[C---:B------:R-:W-:Y:S06]  /*35c0*/  HMMA.16816.F32 R56, R60.reuse, R64, RZ ;  /* 0x000000403c38723c */ /* 0x040fec00000018ff */
[-C--:B------:R-:W-:Y:S06]  /*35d0*/  HMMA.16816.F32 R60, R60, R66.reuse, RZ ;  /* 0x000000423c3c723c */ /* 0x080fec00000018ff */
[----:B------:R-:W-:Y:S01]  /*35e0*/  HMMA.16816.F32 R64, R100, R66, RZ ;  /* 0x000000426440723c */ /* 0x000fe200000018ff */
[----:B------:R-:W1:Y:S05]  /*35f0*/  LDSM.16.MT88.4 R100, [R214+0xf000] ;  /* 0x00f00000d664783b */ /* 0x000e6a0000004200 */
[-C--:B----4-:R-:W-:Y:S06]  /*3600*/  HMMA.16816.F32 R4, R104, R108.reuse, R4 ;  /* 0x0000006c6804723c */ /* 0x090fec0000001804 */
[C---:B------:R-:W-:Y:S06]  /*3610*/  HMMA.16816.F32 R8, R112.reuse, R108, R8 ;  /* 0x0000006c7008723c */ /* 0x040fec0000001808 */
[-C--:B------:R-:W-:Y:S06]  /*3620*/  HMMA.16816.F32 R12, R112, R110.reuse, R12 ;  /* 0x0000006e700c723c */ /* 0x080fec000000180c */
[C---:B------:R-:W-:Y:S01]  /*3630*/  HMMA.16816.F32 R16, R104.reuse, R110, R16 ;  /* 0x0000006e6810723c */ /* 0x040fe20000001810 */
[----:B------:R-:W2:Y:S05]  /*3640*/  LDSM.16.M88.4 R108, [R215+0x1000] ;  /* 0x00100000d76c783b */ /* 0x000eaa0000000200 */
[-C--:B------:R-:W-:Y:S06]  /*3650*/  HMMA.16816.F32 R52, R104, R180.reuse, R52 ;  /* 0x000000b46834723c */ /* 0x080fec0000001834 */
[C---:B------:R-:W-:Y:S06]  /*3660*/  HMMA.16816.F32 R56, R112.reuse, R180, R56 ;  /* 0x000000b47038723c */ /* 0x040fec0000001838 */
[-C--:B------:R-:W-:Y:S01]  /*3670*/  HMMA.16816.F32 R60, R112, R182.reuse, R60 ;  /* 0x000000b6703c723c */ /* 0x080fe2000000183c */
[----:B------:R-:W-:Y:S05]  /*3680*/  IMAD.U32 R181, RZ, RZ, UR56 ;  /* 0x00000038ffb57e24 */ /* 0x000fea000f8e00ff */
[----:B------:R-:W-:Y:S01]  /*3690*/  HMMA.16816.F32 R64, R104, R182, R64 ;  /* 0x000000b66840723c */ /* 0x000fe20000001840 */
[----:B------:R-:W3:Y:S01]  /*36a0*/  LDSM.16.MT88.4 R104, [R214+0xf800] ;  /* 0x00f80000d668783b */ /* 0x000ee20000004200 */
[----:B------:R-:W-:Y:S03]  /*36b0*/  IMAD.U32 R113, RZ, RZ, UR56 ;  /* 0x00000038ff717e24 */ /* 0x000fe6000f8e00ff */
[----:B------:R-:W-:Y:S01]  /*36c0*/  @P1 IADD3 R114, P0, R229, UR36, RZ ;  /* 0x00000024e5721c10 */ /* 0x000fe2000ff1e0ff */
[-C--:B------:R-:W-:Y:S01]  /*36d0*/  HMMA.16816.F32 R4, R184, R188.reuse, R4 ;  /* 0x000000bcb804723c */ /* 0x080fe20000001804 */
[----:B------:R-:W-:Y:S01]  /*36e0*/  IMAD.U32 R183, RZ, RZ, UR54 ;  /* 0x00000036ffb77e24 */ /* 0x000fe2000f8e00ff */
[----:B------:R-:W-:Y:S03]  /*36f0*/  @UP2 UMOV UR36, UR41 ;  /* 0x0000002900242c82 */ /* 0x000fe60008000000 */
[----:B------:R-:W-:Y:S01]  /*3700*/  @P1 IADD3.X R115, R228, UR37, RZ, P0, !PT ;  /* 0x00000025e4731c10 */ /* 0x000fe200087fe4ff */
[C---:B------:R-:W-:Y:S01]  /*3710*/  HMMA.16816.F32 R8, R192.reuse, R188, R8 ;  /* 0x000000bcc008723c */ /* 0x040fe20000001808 */
[----:B------:R-:W-:Y:S03]  /*3720*/  @UP2 UMOV UR37, UR40 ;  /* 0x0000002800252c82 */ /* 0x000fe60008000000 */
[----:B------:R-:W5:Y:S01]  /*3730*/  @P1 LDG.E R233, desc[UR16][R114.64+-0x100] ;  /* 0xffff001072e91981 */ /* 0x000f62000c1e1900 */
[-C--:B------:R-:W-:Y:S01]  /*3740*/  LEA R112, P0, R113, R240.reuse, 0x2 ;  /* 0x000000f071707211 */ /* 0x080fe200078010ff */
[-C--:B------:R-:W-:Y:S02]  /*3750*/  HMMA.16816.F32 R12, R192, R190.reuse, R12 ;  /* 0x000000bec00c723c */ /* 0x080fe4000000180c */
[----:B------:R4:W5:Y:S03]  /*3760*/  @P1 LDG.E R232, desc[UR16][R114.64+-0xe0] ;  /* 0xffff201072e81981 */ /* 0x000966000c1e1900 */
[-C--:B------:R-:W-:Y:S01]  /*3770*/  LEA.HI.X.SX32 R113, R181, R241.reuse, 0x2, P0 ;  /* 0x000000f1b5717211 */ /* 0x080fe200000f16ff */
[C---:B------:R-:W-:Y:S01]  /*3780*/  HMMA.16816.F32 R16, R184.reuse, R190, R16 ;  /* 0x000000beb810723c */ /* 0x040fe20000001810 */
[----:B------:R-:W-:Y:S05]  /*3790*/  IMAD.U32 R181, RZ, RZ, UR54 ;  /* 0x00000036ffb57e24 */ /* 0x000fea000f8e00ff */
[-C--:B-1----:R-:W-:Y:S06]  /*37a0*/  HMMA.16816.F32 R52, R184, R100.reuse, R52 ;  /* 0x00000064b834723c */ /* 0x082fec0000001834 */
[C---:B------:R-:W-:Y:S06]  /*37b0*/  HMMA.16816.F32 R56, R192.reuse, R100, R56 ;  /* 0x00000064c038723c */ /* 0x040fec0000001838 */
[-C--:B------:R-:W-:Y:S06]  /*37c0*/  HMMA.16816.F32 R60, R192, R102.reuse, R60 ;  /* 0x00000066c03c723c */ /* 0x080fec000000183c */
[----:B------:R-:W-:Y:S01]  /*37d0*/  HMMA.16816.F32 R64, R184, R102, R64 ;  /* 0x00000066b840723c */ /* 0x000fe20000001840 */
[----:B------:R-:W-:Y:S05]  /*37e0*/  LDSM.16.MT88.4 R100, [R207+0x2800] ;  /* 0x00280000cf64783b */ /* 0x000fea0000004200 */
[-C--:B------:R-:W-:Y:S01]  /*37f0*/  HMMA.16816.F32 R4, R196, R200.reuse, R4 ;  /* 0x000000c8c404723c */ /* 0x080fe20000001804 */
[----:B------:R-:W-:Y:S05]  /*3800*/  IMAD.U32 R185, RZ, RZ, UR55 ;  /* 0x00000037ffb97e24 */ /* 0x000fea000f8e00ff */
[C---:B--2---:R-:W-:Y:S06]  /*3810*/  HMMA.16816.F32 R8, R108.reuse, R200, R8 ;  /* 0x000000c86c08723c */ /* 0x044fec0000001808 */
[-C--:B------:R-:W-:Y:S06]  /*3820*/  HMMA.16816.F32 R12, R108, R202.reuse, R12 ;  /* 0x000000ca6c0c723c */ /* 0x080fec000000180c */
[C---:B------:R-:W-:Y:S05]  /*3830*/  HMMA.16816.F32 R16, R196.reuse, R202, R16 ;  /* 0x000000cac410723c */ /* 0x040fea0000001810 */
[----:B------:R-:W-:Y:S01]  /*3840*/  REDG.E.ADD.F32.FTZ.RN.STRONG.GPU desc[UR16][R240.64], R4 ;  /* 0x00000004f00079a6 */ /* 0x000fe2000c10f390 */
[-C--:B---3--:R-:W-:Y:S03]  /*3850*/  HMMA.16816.F32 R52, R196, R104.reuse, R52 ;  /* 0x00000068c434723c */ /* 0x088fe60000001834 */
[----:B------:R1:W-:Y:S03]  /*3860*/  REDG.E.ADD.F32.FTZ.RN.STRONG.GPU desc[UR16][R112.64], R5 ;  /* 0x00000005700079a6 */ /* 0x0003e6000c10f390 */
[C---:B------:R-:W-:Y:S06]  /*3870*/  HMMA.16816.F32 R56, R108.reuse, R104, R56 ;  /* 0x000000686c38723c */ /* 0x040fec0000001838 */
[-C--:B------:R-:W-:Y:S01]  /*3880*/  HMMA.16816.F32 R60, R108, R106.reuse, R60 ;  /* 0x0000006a6c3c723c */ /* 0x080fe2000000183c */
[----:B------:R-:W-:Y:S05]  /*3890*/  IMAD.U32 R105, RZ, RZ, UR55 ;  /* 0x00000037ff697e24 */ /* 0x000fea000f8e00ff */
[----:B------:R-:W-:Y:S01]  /*38a0*/  HMMA.16816.F32 R64, R196, R106, R64 ;  /* 0x0000006ac440723c */ /* 0x000fe20000001840 */
[----:B------:R-:W-:Y:S04]  /*38b0*/  IMAD.U32 R111, RZ, RZ, UR53 ;  /* 0x00000035ff6f7e24 */ /* 0x000fe8000f8e00ff */
[-C--:B------:R-:W-:Y:S01]  /*38c0*/  LEA R110, P0, R105, R240.reuse, 0x2 ;  /* 0x000000f0696e7211 */ /* 0x080fe200078010ff */
[----:B------:R-:W-:Y:S01]  /*38d0*/  IMAD.U32 R109, RZ, RZ, UR52 ;  /* 0x00000034ff6d7e24 */ /* 0x000fe2000f8e00ff */
[-C--:B------:R-:W-:Y:S01]  /*38e0*/  LEA R104, P1, R111, R240.reuse, 0x2 ;  /* 0x000000f06f687211 */ /* 0x080fe200078210ff */
[----:B------:R-:W-:Y:S03]  /*38f0*/  IMAD.U32 R105, RZ, RZ, UR53 ;  /* 0x00000035ff697e24 */ /* 0x000fe6000f8e00ff */
[-C--:B------:R-:W-:Y:S01]  /*3900*/  LEA.HI.X.SX32 R111, R185, R241.reuse, 0x2, P0 ;  /* 0x000000f1b96f7211 */ /* 0x080fe200000f16ff */
[----:B-1----:R-:W-:Y:S01]  /*3910*/  IMAD.U32 R5, RZ, RZ, UR52 ;  /* 0x00000034ff057e24 */ /* 0x002fe2000f8e00ff */
[-C--:B------:R-:W-:Y:S01]  /*3920*/  LEA R108, P2, R183, R240.reuse, 0x2 ;  /* 0x000000f0b76c7211 */ /* 0x080fe200078410ff */
[----:B------:R-:W-:Y:S01]  /*3930*/  IMAD.U32 R107, RZ, RZ, UR50 ;  /* 0x00000032ff6b7e24 */ /* 0x000fe2000f8e00ff */
[-C--:B----4-:R-:W-:Y:S01]  /*3940*/  LEA R114, P0, R109, R240.reuse, 0x2 ;  /* 0x000000f06d727211 */ /* 0x090fe200078010ff */
[----:B------:R1:W-:Y:S01]  /*3950*/  REDG.E.ADD.F32.FTZ.RN.STRONG.GPU desc[UR16][R110.64], R6 ;  /* 0x000000066e0079a6 */ /* 0x0003e2000c10f390 */
[-C--:B------:R-:W-:Y:S01]  /*3960*/  LEA.HI.X.SX32 R109, R181, R241.reuse, 0x2, P2 ;  /* 0x000000f1b56d7211 */ /* 0x080fe200010f16ff */
[----:B------:R-:W-:Y:S01]  /*3970*/  IMAD.U32 R181, RZ, RZ, UR51 ;  /* 0x00000033ffb57e24 */ /* 0x000fe2000f8e00ff */
[-C--:B------:R-:W-:Y:S02]  /*3980*/  LEA.HI.X.SX32 R105, R105, R241.reuse, 0x2, P1 ;  /* 0x000000f169697211 */ /* 0x080fe400008f16ff */
[-C--:B------:R-:W-:Y:S01]  /*3990*/  LEA.HI.X.SX32 R115, R5, R241.reuse, 0x2, P0 ;  /* 0x000000f105737211 */ /* 0x080fe200000f16ff */
[----:B------:R2:W-:Y:S01]  /*39a0*/  REDG.E.ADD.F32.FTZ.RN.STRONG.GPU desc[UR16][R108.64], R7 ;  /* 0x000000076c0079a6 */ /* 0x0005e2000c10f390 */
[----:B------:R-:W-:Y:S01]  /*39b0*/  IMAD.U32 R5, RZ, RZ, UR51 ;  /* 0x00000033ff057e24 */ /* 0x000fe2000f8e00ff */
[-C--:B------:R-:W-:Y:S02]  /*39c0*/  LEA R106, P0, R107, R240.reuse, 0x2 ;  /* 0x000000f06b6a7211 */ /* 0x080fe400078010ff */
[----:B------:R3:W-:Y:S02]  /*39d0*/  REDG.E.ADD.F32.FTZ.RN.STRONG.GPU desc[UR16][R104.64], R8 ;  /* 0x00000008680079a6 */ /* 0x0007e4000c10f390 */
[-C--:B------:R-:W-:Y:S01]  /*39e0*/  LEA R182, P1, R5, R240.reuse, 0x2 ;  /* 0x000000f005b67211 */ /* 0x080fe200078210ff */
[----:B------:R-:W-:Y:S01]  /*39f0*/  IMAD.U32 R5, RZ, RZ, UR31 ;  /* 0x0000001fff057e24 */ /* 0x000fe2000f8e00ff */
[----:B------:R4:W-:Y:S02]  /*3a00*/  REDG.E.ADD.F32.FTZ.RN.STRONG.GPU desc[UR16][R114.64], R9 ;  /* 0x00000009720079a6 */ /* 0x0009e4000c10f390 */
[-C--:B------:R-:W-:Y:S05]  /*3a10*/  LEA.HI.X.SX32 R183, R181, R241.reuse, 0x2, P1 ;  /* 0x000000f1b5b77211 */ /* 0x080fea00008f16ff */
[----:B------:R4:W-:Y:S01]  /*3a20*/  REDG.E.ADD.F32.FTZ.RN.STRONG.GPU desc[UR16][R182.64], R10 ;  /* 0x0000000ab60079a6 */ /* 0x0009e2000c10f390 */
[----:B-1----:R-:W-:Y:S01]  /*3a30*/  IMAD.U32 R111, RZ, RZ, UR50 ;  /* 0x00000032ff6f7e24 */ /* 0x002fe2000f8e00ff */
[-C--:B------:R-:W-:Y:S01]  /*3a40*/  LEA R6, P1, R5, R240.reuse, 0x2 ;  /* 0x000000f005067211 */ /* 0x080fe200078210ff */
[----:B------:R-:W-:Y:S03]  /*3a50*/  IMAD.U32 R5, RZ, RZ, UR30 ;  /* 0x0000001eff057e24 */ /* 0x000fe6000f8e00ff */
[-C--:B------:R-:W-:Y:S01]  /*3a60*/  LEA.HI.X.SX32 R107, R111, R241.reuse, 0x2, P0 ;  /* 0x000000f16f6b7211 */ /* 0x080fe200000f16ff */
[----:B--2---:R-:W-:Y:S02]  /*3a70*/  IMAD.U32 R7, RZ, RZ, UR30 ;  /* 0x0000001eff077e24 */ /* 0x004fe4000f8e00ff */
[----:B------:R-:W-:Y:S02]  /*3a80*/  IMAD.U32 R109, RZ, RZ, UR28 ;  /* 0x0000001cff6d7e24 */ /* 0x000fe4000f8e00ff */
[----:B------:R1:W-:Y:S01]  /*3a90*/  REDG.E.ADD.F32.FTZ.RN.STRONG.GPU desc[UR16][R106.64], R11 ;  /* 0x0000000b6a0079a6 */ /* 0x0003e2000c10f390 */
[----:B---3--:R-:W-:Y:S02]  /*3aa0*/  IMAD.U32 R105, RZ, RZ, UR31 ;  /* 0x0000001fff697e24 */ /* 0x008fe4000f8e00ff */
[----:B------:R-:W-:Y:S01]  /*3ab0*/  IMAD.U32 R111, RZ, RZ, UR29 ;  /* 0x0000001dff6f7e24 */ /* 0x000fe2000f8e00ff */
[----:B------:R-:W-:Y:S01]  /*3ac0*/  REDG.E.ADD.F32.FTZ.RN.STRONG.GPU desc[UR16][R240.64+0x80], R16 ;  /* 0x00008010f00079a6 */ /* 0x000fe2000c10f390 */
[-C--:B----4-:R-:W-:Y:S01]  /*3ad0*/  LEA R114, P0, R7, R240.reuse, 0x2 ;  /* 0x000000f007727211 */ /* 0x090fe200078010ff */
[----:B------:R-:W-:Y:S01]  /*3ae0*/  IMAD.U32 R9, RZ, RZ, UR26 ;  /* 0x0000001aff097e24 */ /* 0x000fe2000f8e00ff */
[-C--:B------:R-:W-:Y:S01]  /*3af0*/  LEA.HI.X.SX32 R7, R105, R241.reuse, 0x2, P1 ;  /* 0x000000f169077211 */ /* 0x080fe200008f16ff */
[----:B------:R2:W-:Y:S01]  /*3b00*/  REDG.E.ADD.F32.FTZ.RN.STRONG.GPU desc[UR16][R112.64+0x80], R17 ;  /* 0x00008011700079a6 */ /* 0x0005e2000c10f390 */
[-C--:B------:R-:W-:Y:S01]  /*3b10*/  LEA.HI.X.SX32 R115, R5, R241.reuse, 0x2, P0 ;  /* 0x000000f105737211 */ /* 0x080fe200000f16ff */
[----:B------:R-:W-:Y:S01]  /*3b20*/  IMAD.U32 R5, RZ, RZ, UR29 ;  /* 0x0000001dff057e24 */ /* 0x000fe2000f8e00ff */
[-C--:B------:R-:W-:Y:S01]  /*3b30*/  LEA R8, P2, R109, R240.reuse, 0x2 ;  /* 0x000000f06d087211 */ /* 0x080fe200078410ff */
[----:B------:R3:W-:Y:S01]  /*3b40*/  REDG.E.ADD.F32.FTZ.RN.STRONG.GPU desc[UR16][R6.64], R18 ;  /* 0x00000012060079a6 */ /* 0x0007e2000c10f390 */
[----:B------:R-:W-:Y:S02]  /*3b50*/  IMAD.U32 R105, RZ, RZ, UR27 ;  /* 0x0000001bff697e24 */ /* 0x000fe4000f8e00ff */
[-C--:B------:R-:W-:Y:S01]  /*3b60*/  LEA R104, P0, R5, R240.reuse, 0x2 ;  /* 0x000000f005687211 */ /* 0x080fe200078010ff */
[----:B------:R4:W-:Y:S01]  /*3b70*/  REDG.E.ADD.F32.FTZ.RN.STRONG.GPU desc[UR16][R114.64], R19 ;  /* 0x00000013720079a6 */ /* 0x0009e2000c10f390 */
[----:B------:R-:W-:Y:S01]  /*3b80*/  IMAD.U32 R5, RZ, RZ, UR27 ;  /* 0x0000001bff057e24 */ /* 0x000fe2000f8e00ff */
[-C--:B------:R-:W-:Y:S01]  /*3b90*/  LEA R4, P1, R105, R240.reuse, 0x2 ;  /* 0x000000f069047211 */ /* 0x080fe200078210ff */
[----:B------:R-:W-:Y:S01]  /*3ba0*/  IMAD.U32 R109, RZ, RZ, UR49 ;  /* 0x00000031ff6d7e24 */ /* 0x000fe2000f8e00ff */
[-C--:B------:R-:W-:Y:S02]  /*3bb0*/  LEA.HI.X.SX32 R105, R111, R241.reuse, 0x2, P0 ;  /* 0x000000f16f697211 */ /* 0x080fe400000f16ff */
[-C--:B------:R-:W-:Y:S02]  /*3bc0*/  LEA R10, P0, R9, R240.reuse, 0x2 ;  /* 0x000000f0090a7211 */ /* 0x080fe400078010ff */
[-C--:B------:R-:W-:Y:S01]  /*3bd0*/  LEA.HI.X.SX32 R5, R5, R241.reuse, 0x2, P1 ;  /* 0x000000f105057211 */ /* 0x080fe200008f16ff */
[----:B------:R4:W-:Y:S01]  /*3be0*/  REDG.E.ADD.F32.FTZ.RN.STRONG.GPU desc[UR16][R104.64], R12 ;  /* 0x0000000c680079a6 */ /* 0x0009e2000c10f390 */
[----:B-1----:R-:W-:Y:S02]  /*3bf0*/  IMAD.U32 R11, RZ, RZ, UR28 ;  /* 0x0000001cff0b7e24 */ /* 0x002fe4000f8e00ff */
[----:B------:R-:W-:Y:S03]  /*3c00*/  IMAD.U32 R107, RZ, RZ, UR25 ;  /* 0x00000019ff6b7e24 */ /* 0x000fe6000f8e00ff */
[-C--:B------:R-:W-:Y:S01]  /*3c10*/  LEA.HI.X.SX32 R9, R11, R241.reuse, 0x2, P2 ;  /* 0x000000f10b097211 */ /* 0x080fe200010f16ff */
[----:B--2---:R-:W-:Y:S04]  /*3c20*/  IMAD.U32 R17, RZ, RZ, UR24 ;  /* 0x00000018ff117e24 */ /* 0x004fe8000f8e00ff */
[----:B------:R1:W-:Y:S01]  /*3c30*/  REDG.E.ADD.F32.FTZ.RN.STRONG.GPU desc[UR16][R8.64], R13 ;  /* 0x0000000d080079a6 */ /* 0x0003e2000c10f390 */
[----:B---3--:R-:W-:Y:S03]  /*3c40*/  MOV R7, UR26 ;  /* 0x0000001a00077c02 */ /* 0x008fe60008000f00 */
[----:B------:R2:W-:Y:S01]  /*3c50*/  REDG.E.ADD.F32.FTZ.RN.STRONG.GPU desc[UR16][R4.64], R14 ;  /* 0x0000000e040079a6 */ /* 0x0005e2000c10f390 */
[-C--:B------:R-:W-:Y:S01]  /*3c60*/  LEA R18, P1, R107, R240.reuse, 0x2 ;  /* 0x000000f06b127211 */ /* 0x080fe200078210ff */
[----:B----4-:R-:W-:Y:S01]  /*3c70*/  IMAD.U32 R19, RZ, RZ, UR25 ;  /* 0x00000019ff137e24 */ /* 0x010fe2000f8e00ff */
[-C--:B------:R-:W-:Y:S01]  /*3c80*/  LEA.HI.X.SX32 R11, R7, R241.reuse, 0x2, P0 ;  /* 0x000000f1070b7211 */ /* 0x080fe200000f16ff */
[----:B------:R-:W-:Y:S01]  /*3c90*/  IMAD.U32 R7, RZ, RZ, UR49 ;  /* 0x00000031ff077e24 */ /* 0x000fe2000f8e00ff */
[-C--:B------:R-:W-:Y:S02]  /*3ca0*/  LEA R6, P0, R17, R240.reuse, 0x2 ;  /* 0x000000f011067211 */ /* 0x080fe400078010ff */
[-C--:B------:R-:W-:Y:S01]  /*3cb0*/  LEA.HI.X.SX32 R19, R19, R241.reuse, 0x2, P1 ;  /* 0x000000f113137211 */ /* 0x080fe200008f16ff */
[----:B------:R3:W-:Y:S01]  /*3cc0*/  REDG.E.ADD.F32.FTZ.RN.STRONG.GPU desc[UR16][R10.64], R15 ;  /* 0x0000000f0a0079a6 */ /* 0x0007e2000c10f390 */
[-C--:B------:R-:W-:Y:S01]  /*3cd0*/  LEA R16, P2, R7, R240.reuse, 0x2 ;  /* 0x000000f007107211 */ /* 0x080fe200078410ff */
[----:B------:R-:W-:Y:S02]  /*3ce0*/  IMAD.U32 R7, RZ, RZ, UR24 ;  /* 0x00000018ff077e24 */ /* 0x000fe4000f8e00ff */
[----:B------:R-:W-:Y:S01]  /*3cf0*/  REDG.E.ADD.F32.FTZ.RN.STRONG.GPU desc[UR16][R240.64+0x100], R52 ;  /* 0x00010034f00079a6 */ /* 0x000fe2000c10f390 */
[-C--:B------:R-:W-:Y:S01]  /*3d00*/  LEA.HI.X.SX32 R17, R109, R241.reuse, 0x2, P2 ;  /* 0x000000f16d117211 */ /* 0x080fe200010f16ff */
[----:B------:R-:W-:Y:S01]  /*3d10*/  IMAD.U32 R105, RZ, RZ, UR23 ;  /* 0x00000017ff697e24 */ /* 0x000fe2000f8e00ff */
[-C--:B------:R-:W-:Y:S01]  /*3d20*/  LEA.HI.X.SX32 R7, R7, R241.reuse, 0x2, P0 ;  /* 0x000000f107077211 */ /* 0x080fe200000f16ff */
[----:B------:R4:W-:Y:S04]  /*3d30*/  REDG.E.ADD.F32.FTZ.RN.STRONG.GPU desc[UR16][R112.64+0x100], R53 ;  /* 0x00010035700079a6 */ /* 0x0009e8000c10f390 */
[----:B------:R4:W-:Y:S01]  /*3d40*/  REDG.E.ADD.F32.FTZ.RN.STRONG.GPU desc[UR16][R16.64], R54 ;  /* 0x00000036100079a6 */ /* 0x0009e2000c10f390 */
[----:B-1----:R-:W-:Y:S03]  /*3d50*/  IMAD.U32 R13, RZ, RZ, UR22 ;  /* 0x00000016ff0d7e24 */ /* 0x002fe6000f8e00ff */
[----:B------:R1:W-:Y:S01]  /*3d60*/  REDG.E.ADD.F32.FTZ.RN.STRONG.GPU desc[UR16][R18.64], R55 ;  /* 0x00000037120079a6 */ /* 0x0003e2000c10f390 */
[----:B------:R-:W-:Y:S02]  /*3d70*/  IMAD.U32 R9, RZ, RZ, UR48 ;  /* 0x00000030ff097e24 */ /* 0x000fe4000f8e00ff */
[----:B--2---:R-:W-:Y:S01]  /*3d80*/  IMAD.U32 R5, RZ, RZ, UR23 ;  /* 0x00000017ff057e24 */ /* 0x004fe2000f8e00ff */
[----:B------:R2:W-:Y:S01]  /*3d90*/  REDG.E.ADD.F32.FTZ.RN.STRONG.GPU desc[UR16][R6.64], R56 ;  /* 0x00000038060079a6 */ /* 0x0005e2000c10f390 */
[----:B---3--:R-:W-:Y:S03]  /*3da0*/  IMAD.U32 R11, RZ, RZ, UR4 ;  /* 0x00000004ff0b7e24 */ /* 0x008fe6000f8e00ff */
[-C--:B------:R-:W-:Y:S01]  /*3db0*/  LEA R10, P2, R5, R240.reuse, 0x2 ;  /* 0x000000f0050a7211 */ /* 0x080fe200078410ff */
[----:B------:R-:W-:Y:S02]  /*3dc0*/  IMAD.U32 R15, RZ, RZ, UR22 ;  /* 0x00000016ff0f7e24 */ /* 0x000fe4000f8e00ff */
[----:B------:R-:W-:Y:S01]  /*3dd0*/  IMAD.U32 R5, RZ, RZ, UR4 ;  /* 0x00000004ff057e24 */ /* 0x000fe2000f8e00ff */
[-C--:B------:R-:W-:Y:S02]  /*3de0*/  LEA R4, P0, R11, R240.reuse, 0x2 ;  /* 0x000000f00b047211 */ /* 0x080fe400078010ff */
[-C--:B------:R-:W-:Y:S01]  /*3df0*/  LEA R12, P1, R15, R240.reuse, 0x2 ;  /* 0x000000f00f0c7211 */ /* 0x080fe200078210ff */
[----:B------:R-:W-:Y:S01]  /*3e00*/  IMAD.U32 R15, RZ, RZ, UR46 ;  /* 0x0000002eff0f7e24 */ /* 0x000fe2000f8e00ff */
[-C--:B------:R-:W-:Y:S01]  /*3e10*/  LEA.HI.X.SX32 R11, R105, R241.reuse, 0x2, P2 ;  /* 0x000000f1690b7211 */ /* 0x080fe200010f16ff */
[----:B----4-:R-:W-:Y:S01]  /*3e20*/  IMAD.U32 R53, RZ, RZ, UR47 ;  /* 0x0000002fff357e24 */ /* 0x010fe2000f8e00ff */
[-C--:B------:R-:W-:Y:S01]  /*3e30*/  LEA.HI.X.SX32 R13, R13, R241.reuse, 0x2, P1 ;  /* 0x000000f10d0d7211 */ /* 0x080fe200008f16ff */
[----:B------:R-:W-:Y:S01]  /*3e40*/  IMAD.U32 R17, RZ, RZ, UR44 ;  /* 0x0000002cff117e24 */ /* 0x000fe2000f8e00ff */
[-C--:B------:R-:W-:Y:S01]  /*3e50*/  LEA.HI.X.SX32 R5, R5, R241.reuse, 0x2, P0 ;  /* 0x000000f105057211 */ /* 0x080fe200000f16ff */
[----:B------:R3:W-:Y:S01]  /*3e60*/  REDG.E.ADD.F32.FTZ.RN.STRONG.GPU desc[UR16][R10.64], R57 ;  /* 0x000000390a0079a6 */ /* 0x0007e2000c10f390 */
[-C--:B------:R-:W-:Y:S01]  /*3e70*/  LEA R104, P3, R15, R240.reuse, 0x2 ;  /* 0x000000f00f687211 */ /* 0x080fe200078610ff */
[----:B-1----:R-:W-:Y:S02]  /*3e80*/  IMAD.U32 R19, RZ, RZ, UR45 ;  /* 0x0000002dff137e24 */ /* 0x002fe4000f8e00ff */
[----:B------:R1:W-:Y:S01]  /*3e90*/  REDG.E.ADD.F32.FTZ.RN.STRONG.GPU desc[UR16][R12.64], R58 ;  /* 0x0000003a0c0079a6 */ /* 0x0003e2000c10f390 */
[----:B------:R-:W-:Y:S01]  /*3ea0*/  IMAD.U32 R55, RZ, RZ, UR44 ;  /* 0x0000002cff377e24 */ /* 0x000fe2000f8e00ff */
[-C--:B--2---:R-:W-:Y:S01]  /*3eb0*/  LEA R6, P1, R9, R240.reuse, 0x2 ;  /* 0x000000f009067211 */ /* 0x084fe200078210ff */
[----:B------:R-:W-:Y:S01]  /*3ec0*/  IMAD.U32 R7, RZ, RZ, UR48 ;  /* 0x00000030ff077e24 */ /* 0x000fe2000f8e00ff */
[----:B------:R2:W-:Y:S01]  /*3ed0*/  REDG.E.ADD.F32.FTZ.RN.STRONG.GPU desc[UR16][R4.64], R59 ;  /* 0x0000003b040079a6 */ /* 0x0005e2000c10f390 */
[----:B------:R-:W-:Y:S02]  /*3ee0*/  MOV R9, UR47 ;  /* 0x0000002f00097c02 */ /* 0x000fe40008000f00 */
[-C--:B------:R-:W-:Y:S01]  /*3ef0*/  LEA R106, P2, R19, R240.reuse, 0x2 ;  /* 0x000000f0136a7211 */ /* 0x080fe200078410ff */
[----:B------:R-:W-:Y:S01]  /*3f00*/  REDG.E.ADD.F32.FTZ.RN.STRONG.GPU desc[UR16][R240.64+0x180], R64 ;  /* 0x00018040f00079a6 */ /* 0x000fe2000c10f390 */
[-C--:B------:R-:W-:Y:S02]  /*3f10*/  LEA.HI.X.SX32 R7, R7, R241.reuse, 0x2, P1 ;  /* 0x000000f107077211 */ /* 0x080fe400008f16ff */
[-C--:B------:R-:W-:Y:S01]  /*3f20*/  LEA R52, P0, R9, R240.reuse, 0x2 ;  /* 0x000000f009347211 */ /* 0x080fe200078010ff */
[----:B------:R-:W-:Y:S01]  /*3f30*/  REDG.E.ADD.F32.FTZ.RN.STRONG.GPU desc[UR16][R112.64+0x180], R65 ;  /* 0x00018041700079a6 */ /* 0x000fe2000c10f390 */
[-C--:B------:R-:W-:Y:S01]  /*3f40*/  LEA R108, P1, R17, R240.reuse, 0x2 ;  /* 0x000000f0116c7211 */ /* 0x080fe200078210ff */
[----:B------:R-:W-:Y:S01]  /*3f50*/  IMAD.U32 R9, RZ, RZ, UR43 ;  /* 0x0000002bff097e24 */ /* 0x000fe2000f8e00ff */
[-C--:B------:R-:W-:Y:S01]  /*3f60*/  LEA.HI.X.SX32 R53, R53, R241.reuse, 0x2, P0 ;  /* 0x000000f135357211 */ /* 0x080fe200000f16ff */
[----:B------:R-:W-:Y:S01]  /*3f70*/  REDG.E.ADD.F32.FTZ.RN.STRONG.GPU desc[UR16][R6.64], R66 ;  /* 0x00000042060079a6 */ /* 0x000fe2000c10f390 */
[-C--:B------:R-:W-:Y:S02]  /*3f80*/  LEA.HI.X.SX32 R109, R55, R241.reuse, 0x2, P1 ;  /* 0x000000f1376d7211 */ /* 0x080fe400008f16ff */
[----:B------:R-:W-:Y:S01]  /*3f90*/  ISETP.LT.AND P1, PT, RZ, UR57, PT ;  /* 0x00000039ff007c0c */ /* 0x000fe2000bf21270 */
[----:B------:R-:W-:Y:S01]  /*3fa0*/  REDG.E.ADD.F32.FTZ.RN.STRONG.GPU desc[UR16][R52.64], R67 ;  /* 0x00000043340079a6 */ /* 0x000fe2000c10f390 */
[----:B------:R-:W-:Y:S01]  /*3fb0*/  UMOV UR57, UR42 ;  /* 0x0000002a00397c82 */ /* 0x000fe20008000000 */
[----:B---3--:R-:W-:Y:S02]  /*3fc0*/  IMAD.U32 R11, RZ, RZ, UR43 ;  /* 0x0000002bff0b7e24 */ /* 0x008fe4000f8e00ff */
[----:B------:R-:W-:Y:S01]  /*3fd0*/  LDSM.16.MT88.4 R16, [R207+0x2000] ;  /* 0x00200000cf10783b */ /* 0x000fe20000004200 */
[----:B-1----:R-:W-:Y:S02]  /*3fe0*/  IMAD.U32 R13, RZ, RZ, UR46 ;  /* 0x0000002eff0d7e24 */ /* 0x002fe4000f8e00ff */
[----:B------:R-:W-:Y:S01]  /*3ff0*/  LEA R110, P0, R11, R240, 0x2 ;  /* 0x000000f00b6e7211 */ /* 0x000fe200078010ff */
[----:B------:R-:W-:Y:S01]  /*4000*/  LDSM.16.MT88.4 R52, [R209+0x10800] ;  /* 0x01080000d134783b */ /* 0x000fe20000004200 */
[----:B--2---:R-:W-:Y:S01]  /*4010*/  IMAD.U32 R5, RZ, RZ, UR45 ;  /* 0x0000002dff057e24 */ /* 0x004fe2000f8e00ff */
[-C--:B------:R-:W-:Y:S02]  /*4020*/  LEA.HI.X.SX32 R105, R13, R241.reuse, 0x2, P3 ;  /* 0x000000f10d697211 */ /* 0x080fe400018f16ff */
[----:B------:R-:W-:Y:S01]  /*4030*/  LDSM.16.MT88.4 R56, [R207+0x800] ;  /* 0x00080000cf38783b */ /* 0x000fe20000004200 */
[-C--:B------:R-:W-:Y:S02]  /*4040*/  LEA.HI.X.SX32 R111, R9, R241.reuse, 0x2, P0 ;  /* 0x000000f1096f7211 */ /* 0x080fe400000f16ff */
[----:B------:R-:W-:Y:S01]  /*4050*/  LEA.HI.X.SX32 R107, R5, R241, 0x2, P2 ;  /* 0x000000f1056b7211 */ /* 0x000fe200010f16ff */
[----:B------:R-:W-:Y:S01]  /*4060*/  REDG.E.ADD.F32.FTZ.RN.STRONG.GPU desc[UR16][R104.64], R60 ;  /* 0x0000003c680079a6 */ /* 0x000fe2000c10f390 */
[----:B------:R-:W-:Y:S01]  /*4070*/  PLOP3.LUT P0, PT, PT, PT, UP0, 0x80, 0x0 ;  /* 0x000000000000781c */ /* 0x000fe20003f0f008 */
[----:B------:R-:W-:Y:S02]  /*4080*/  @UP2 UIADD3 UR38, UP0, UR38, -0x100, URZ ;  /* 0xffffff0026262890 */ /* 0x000fe4000ff1e03f */
[----:B------:R-:W-:Y:S02]  /*4090*/  REDG.E.ADD.F32.FTZ.RN.STRONG.GPU desc[UR16][R106.64], R61 ;  /* 0x0000003d6a0079a6 */ /* 0x000fe4000c10f390 */
[----:B------:R-:W-:Y:S02]  /*40a0*/  @UP2 UIADD3.X UR39, UR39, -0x1, URZ, UP0, !UPT ;  /* 0xffffffff27272890 */ /* 0x000fe400087fe43f */
[----:B------:R-:W-:Y:S04]  /*40b0*/  REDG.E.ADD.F32.FTZ.RN.STRONG.GPU desc[UR16][R108.64], R62 ;  /* 0x0000003e6c0079a6 */ /* 0x000fe8000c10f390 */
[----:B------:R-:W-:Y:S04]  /*40c0*/  REDG.E.ADD.F32.FTZ.RN.STRONG.GPU desc[UR16][R110.64], R63 ;  /* 0x0000003f6e0079a6 */ /* 0x000fe8000c10f390 */
[----:B------:R-:W-:Y:S04]  /*40d0*/  LDSM.16.MT88.4 R4, [R209+0x10000] ;  /* 0x01000000d104783b */ /* 0x000fe80000004200 */
[----:B------:R-:W1:Y:S04]  /*40e0*/  LDSM.16.MT88.4 R8, [R207] ;  /* 0x00000000cf08783b */ /* 0x000e680000004200 */
[----:B------:R-:W2:Y:S04]  /*40f0*/  LDSM.16.MT88.4 R12, [R3+0x10000] ;  /* 0x01000000030c783b */ /* 0x000ea80000004200 */
[----:B------:R-:W3:Y:S04]  /*4100*/  LDSM.16.MT88.4 R64, [R3+0x10800] ;  /* 0x010800000340783b */ /* 0x000ee80000004200 */
[----:B------:R-:W-:Y:S04]  /*4110*/  LDSM.16.MT88.4 R60, [R207+0x1000] ;  /* 0x00100000cf3c783b */ /* 0x000fe80000004200 */
[----:B------:R-:W-:Y:S01]  /*4120*/  LDSM.16.MT88.4 R104, [R3+0x11000] ;  /* 0x011000000368783b */ /* 0x000fe20000004200 */
[-C--:B-1----:R-:W-:Y:S06]  /*4130*/  HMMA.16816.F32 R68, R4, R8.reuse, R68 ;  /* 0x000000080444723c */ /* 0x082fec0000001844 */
[C---:B--2---:R-:W-:Y:S06]  /*4140*/  HMMA.16816.F32 R72, R12.reuse, R8, R72 ;  /* 0x000000080c48723c */ /* 0x044fec0000001848 */
[-C--:B------:R-:W-:Y:S06]  /*4150*/  HMMA.16816.F32 R76, R12, R10.reuse, R76 ;  /* 0x0000000a0c4c723c */ /* 0x080fec000000184c */
[C---:B------:R-:W-:Y:S01]  /*4160*/  HMMA.16816.F32 R80, R4.reuse, R10, R80 ;  /* 0x0000000a0450723c */ /* 0x040fe20000001850 */
[----:B------:R-:W1:Y:S05]  /*4170*/  LDSM.16.MT88.4 R8, [R209+0x11000] ;  /* 0x01100000d108783b */ /* 0x000e6a0000004200 */
[-C--:B------:R-:W-:Y:S06]  /*4180*/  HMMA.16816.F32 R84, R4, R16.reuse, R84 ;  /* 0x000000100454723c */ /* 0x080fec0000001854 */
[C---:B------:R-:W-:Y:S06]  /*4190*/  HMMA.16816.F32 R88, R12.reuse, R16, R88 ;  /* 0x000000100c58723c */ /* 0x040fec0000001858 */
[-C--:B------:R-:W-:Y:S01]  /*41a0*/  HMMA.16816.F32 R92, R12, R18.reuse, R92 ;  /* 0x000000120c5c723c */ /* 0x080fe2000000185c */
[----:B------:R-:W2:Y:S05]  /*41b0*/  LDSM.16.MT88.4 R12, [R207+0x3000] ;  /* 0x00300000cf0c783b */ /* 0x000eaa0000004200 */
[----:B------:R-:W-:Y:S01]  /*41c0*/  HMMA.16816.F32 R96, R4, R18, R96 ;  /* 0x000000120460723c */ /* 0x000fe20000001860 */
[----:B------:R-:W-:Y:S04]  /*41d0*/  LDSM.16.MT88.4 R4, [R209+0x11800] ;  /* 0x01180000d104783b */ /* 0x000fe80000004200 */
[----:B------:R-:W4:Y:S01]  /*41e0*/  LDSM.16.MT88.4 R16, [R207+0x1800] ;  /* 0x00180000cf10783b */ /* 0x000f220000004200 */
[-C--:B------:R-:W-:Y:S06]  /*41f0*/  HMMA.16816.F32 R68, R52, R56.reuse, R68 ;  /* 0x000000383444723c */ /* 0x080fec0000001844 */
[C---:B---3--:R-:W-:Y:S06]  /*4200*/  HMMA.16816.F32 R72, R64.reuse, R56, R72 ;  /* 0x000000384048723c */ /* 0x048fec0000001848 */
[-C--:B------:R-:W-:Y:S06]  /*4210*/  HMMA.16816.F32 R76, R64, R58.reuse, R76 ;  /* 0x0000003a404c723c */ /* 0x080fec000000184c */
[C---:B------:R-:W-:Y:S01]  /*4220*/  HMMA.16816.F32 R80, R52.reuse, R58, R80 ;  /* 0x0000003a3450723c */ /* 0x040fe20000001850 */
[----:B------:R-:W3:Y:S05]  /*4230*/  LDSM.16.MT88.4 R56, [R3+0x11800] ;  /* 0x011800000338783b */ /* 0x000eea0000004200 */
[-C--:B------:R-:W-:Y:S06]  /*4240*/  HMMA.16816.F32 R84, R52, R100.reuse, R84 ;  /* 0x000000643454723c */ /* 0x080fec0000001854 */
[C---:B------:R-:W-:Y:S06]  /*4250*/  HMMA.16816.F32 R88, R64.reuse, R100, R88 ;  /* 0x000000644058723c */ /* 0x040fec0000001858 */
[-C--:B------:R-:W-:Y:S01]  /*4260*/  HMMA.16816.F32 R92, R64, R102.reuse, R92 ;  /* 0x00000066405c723c */ /* 0x080fe2000000185c */
[----:B------:R-:W3:Y:S05]  /*4270*/  LDSM.16.MT88.4 R64, [R207+0x3800] ;  /* 0x00380000cf40783b */ /* 0x000eea0000004200 */
[----:B------:R-:W-:Y:S06]  /*4280*/  HMMA.16816.F32 R96, R52, R102, R96 ;  /* 0x000000663460723c */ /* 0x000fec0000001860 */
[-C--:B-1----:R-:W-:Y:S06]  /*4290*/  HMMA.16816.F32 R68, R8, R60.reuse, R68 ;  /* 0x0000003c0844723c */ /* 0x082fec0000001844 */
[C---:B------:R-:W-:Y:S06]  /*42a0*/  HMMA.16816.F32 R72, R104.reuse, R60, R72 ;  /* 0x0000003c6848723c */ /* 0x040fec0000001848 */
[-C--:B------:R-:W-:Y:S06]  /*42b0*/  HMMA.16816.F32 R76, R104, R62.reuse, R76 ;  /* 0x0000003e684c723c */ /* 0x080fec000000184c */
[C---:B------:R-:W-:Y:S06]  /*42c0*/  HMMA.16816.F32 R80, R8.reuse, R62, R80 ;  /* 0x0000003e0850723c */ /* 0x040fec0000001850 */
[-C--:B--2---:R-:W-:Y:S06]  /*42d0*/  HMMA.16816.F32 R84, R8, R12.reuse, R84 ;  /* 0x0000000c0854723c */ /* 0x084fec0000001854 */
[C---:B------:R-:W-:Y:S06]  /*42e0*/  HMMA.16816.F32 R88, R104.reuse, R12, R88 ;  /* 0x0000000c6858723c */ /* 0x040fec0000001858 */
[-C--:B------:R-:W-:Y:S06]  /*42f0*/  HMMA.16816.F32 R92, R104, R14.reuse, R92 ;  /* 0x0000000e685c723c */ /* 0x080fec000000185c */
[----:B------:R-:W-:Y:S06]  /*4300*/  HMMA.16816.F32 R96, R8, R14, R96 ;  /* 0x0000000e0860723c */ /* 0x000fec0000001860 */
[-C--:B----4-:R-:W-:Y:S06]  /*4310*/  HMMA.16816.F32 R68, R4, R16.reuse, R68 ;  /* 0x000000100444723c */ /* 0x090fec0000001844 */
[C---:B---3--:R-:W-:Y:S06]  /*4320*/  HMMA.16816.F32 R72, R56.reuse, R16, R72 ;  /* 0x000000103848723c */ /* 0x048fec0000001848 */
[-C--:B------:R-:W-:Y:S06]  /*4330*/  HMMA.16816.F32 R76, R56, R18.reuse, R76 ;  /* 0x00000012384c723c */ /* 0x080fec000000184c */
[C---:B------:R-:W-:Y:S06]  /*4340*/  HMMA.16816.F32 R80, R4.reuse, R18, R80 ;  /* 0x000000120450723c */ /* 0x040fec0000001850 */
[-C--:B------:R-:W-:Y:S06]  /*4350*/  HMMA.16816.F32 R84, R4, R64.reuse, R84 ;  /* 0x000000400454723c */ /* 0x080fec0000001854 */
[C---:B------:R-:W-:Y:S06]  /*4360*/  HMMA.16816.F32 R88, R56.reuse, R64, R88 ;  /* 0x000000403858723c */ /* 0x040fec0000001858 */
[-C--:B------:R-:W-:Y:S06]  /*4370*/  HMMA.16816.F32 R92, R56, R66.reuse, R92 ;  /* 0x00000042385c723c */ /* 0x080fec000000185c */
[----:B------:R-:W-:Y:S07]  /*4380*/  HMMA.16816.F32 R96, R4, R66, R96 ;  /* 0x000000420460723c */ /* 0x000fee0000001860 */
[C---:B------:R-:W-:Y:S04]  /*4390*/  VIADD R4, R207.reuse, 0xffffc000 ;  /* 0xffffc000cf047836 */ /* 0x040fe80000000000 */
[----:B------:R-:W-:Y:S04]  /*43a0*/  @P0 VIADD R4, R207, 0x4000 ;  /* 0x00004000cf040836 */ /* 0x000fe80000000000 */
[----:B------:R-:W-:Y:S01]  /*43b0*/  IMAD.MOV.U32 R207, RZ, RZ, R4 ;  /* 0x000000ffffcf7224 */ /* 0x000fe200078e0004 */
[----:B------:R-:W-:Y:S08]  /*43c0*/  @P1 BRA `(.L_x_134) ;  /* 0xffffffdc00341947 */ /* 0x000ff0000383ffff */
.L_x_131:
[----:B------:R-:W-:Y:S01]  /*43d0*/  BAR.SYNC.DEFER_BLOCKING 0x0 ;  /* 0x0000000000007b1d */ /* 0x000fe20000010000 */
[----:B------:R-:W-:Y:S02]  /*43e0*/  F2FP.F16.F32.PACK_AB R21, R21, R20 ;  /* 0x000000141515723e */ /* 0x000fe400000000ff */
[----:B------:R-:W-:Y:S02]  /*43f0*/  F2FP.F16.F32.PACK_AB R23, R23, R22 ;  /* 0x000000161717723e */ /* 0x000fe400000000ff */
[----:B------:R-:W-:Y:S01]  /*4400*/  F2FP.F16.F32.PACK_AB R32, R33, R32 ;  /* 0x000000202120723e */ /* 0x000fe200000000ff */
[----:B------:R-:W-:Y:S02]  /*4410*/  ULDC UR4, c[0x0][0x390] ;  /* 0x0000e40000047ab9 */ /* 0x000fe40000000800 */
[----:B------:R-:W2:Y:S01]  /*4420*/  LDC.64 R6, c[0x0][0x450] ;  /* 0x00011400ff067b82 */ /* 0x000ea20000000a00 */
        /* <DEDUP_REMOVED lines=37> */
[----:B------:R-:W3:Y:S01]  /*4680*/  LDC.64 R4, c[0x0][0x458] ;  /* 0x00011600ff047b82 */ /* 0x000ee20000000a00 */
[----:B------:R-:W-:Y:S01]  /*4690*/  F2FP.F16.F32.PACK_AB R75, R75, R74 ;  /* 0x0000004a4b4b723e */ /* 0x000fe200000000ff */
[----:B------:R-:W-:Y:S01]  /*46a0*/  STS [R222], R69 ;  /* 0x00000045de007388 */ /* 0x000fe20000000800 */
[----:B------:R-:W-:Y:S01]  /*46b0*/  F2FP.F16.F32.PACK_AB R76, R77, R76 ;  /* 0x0000004c4d4c723e */ /* 0x000fe200000000ff */
[----:B--2---:R-:W-:Y:S01]  /*46c0*/  IMAD R0, R6, UR33, RZ ;  /* 0x0000002106007c24 */ /* 0x004fe2000f8e02ff */
[----:B------:R-:W-:Y:S01]  /*46d0*/  F2FP.F16.F32.PACK_AB R78, R79, R78 ;  /* 0x0000004e4f4e723e */ /* 0x000fe200000000ff */
[----:B------:R-:W-:Y:S01]  /*46e0*/  STS [R222+0x400], R71 ;  /* 0x00040047de007388 */ /* 0x000fe20000000800 */
[----:B------:R-:W-:Y:S01]  /*46f0*/  F2FP.F16.F32.PACK_AB R85, R85, R84 ;  /* 0x000000545555723e */ /* 0x000fe200000000ff */
[----:B------:R-:W2:Y:S01]  /*4700*/  LDC.64 R10, c[0x0][0x438] ;  /* 0x00010e00ff0a7b82 */ /* 0x000ea20000000a00 */
[----:B------:R-:W-:Y:S01]  /*4710*/  F2FP.F16.F32.PACK_AB R87, R87, R86 ;  /* 0x000000565757723e */ /* 0x000fe200000000ff */
[----:B------:R-:W-:Y:S01]  /*4720*/  STS [R225], R80 ;  /* 0x00000050e1007388 */ /* 0x000fe20000000800 */
[----:B------:R-:W-:Y:S01]  /*4730*/  F2FP.F16.F32.PACK_AB R96, R97, R96 ;  /* 0x000000606160723e */ /* 0x000fe200000000ff */
[----:B------:R-:W-:Y:S01]  /*4740*/  IMAD R0, R7, UR34, R0 ;  /* 0x0000002207007c24 */ /* 0x000fe2000f8e0200 */
[----:B------:R-:W-:Y:S01]  /*4750*/  F2FP.F16.F32.PACK_AB R98, R99, R98 ;  /* 0x000000626362723e */ /* 0x000fe200000000ff */
[----:B------:R-:W-:Y:S01]  /*4760*/  STS [R225+0x400], R82 ;  /* 0x00040052e1007388 */ /* 0x000fe20000000800 */
[----:B------:R-:W-:Y:S01]  /*4770*/  F2FP.F16.F32.PACK_AB R89, R89, R88 ;  /* 0x000000585959723e */ /* 0x000fe200000000ff */
[----:B------:R-:W4:Y:S01]  /*4780*/  LDC.64 R14, c[0x0][0x440] ;  /* 0x00011000ff0e7b82 */ /* 0x000f220000000a00 */
[----:B------:R-:W-:Y:S01]  /*4790*/  F2FP.F16.F32.PACK_AB R91, R91, R90 ;  /* 0x0000005a5b5b723e */ /* 0x000fe200000000ff */
[----:B------:R-:W-:Y:S01]  /*47a0*/  STS [R222+0x1000], R73 ;  /* 0x00100049de007388 */ /* 0x000fe20000000800 */
[----:B------:R-:W-:Y:S01]  /*47b0*/  F2FP.F16.F32.PACK_AB R92, R93, R92 ;  /* 0x0000005c5d5c723e */ /* 0x000fe200000000ff */
[----:B------:R-:W-:Y:S01]  /*47c0*/  ULDC.64 UR22, c[0x0][0x3f0] ;  /* 0x0000fc0000167ab9 */ /* 0x000fe20000000a00 */
[----:B------:R-:W-:Y:S01]  /*47d0*/  F2FP.F16.F32.PACK_AB R94, R95, R94 ;  /* 0x0000005e5f5e723e */ /* 0x000fe200000000ff */
[----:B------:R-:W-:Y:S01]  /*47e0*/  STS [R222+0x1400], R75 ;  /* 0x0014004bde007388 */ /* 0x000fe20000000800 */
[----:B------:R-:W-:Y:S01]  /*47f0*/  F2FP.F16.F32.PACK_AB R34, R35, R34 ;  /* 0x000000222322723e */ /* 0x000fe200000000ff */
[----:B------:R-:W1:Y:S01]  /*4800*/  LDC.64 R12, c[0x0][0x468] ;  /* 0x00011a00ff0c7b82 */ /* 0x000e620000000a00 */
[----:B------:R-:W-:Y:S01]  /*4810*/  F2FP.F16.F32.PACK_AB R25, R25, R24 ;  /* 0x000000181919723e */ /* 0x000fe200000000ff */
[----:B------:R-:W-:Y:S01]  /*4820*/  STS [R225+0x1000], R76 ;  /* 0x0010004ce1007388 */ /* 0x000fe20000000800 */
[----:B------:R-:W-:Y:S01]  /*4830*/  F2FP.F16.F32.PACK_AB R27, R27, R26 ;  /* 0x0000001a1b1b723e */ /* 0x000fe200000000ff */
[----:B---3--:R-:W-:Y:S01]  /*4840*/  IMAD R2, R4, UR33, RZ ;  /* 0x0000002104027c24 */ /* 0x008fe2000f8e02ff */
[----:B------:R-:W-:Y:S01]  /*4850*/  F2FP.F16.F32.PACK_AB R28, R29, R28 ;  /* 0x0000001c1d1c723e */ /* 0x000fe200000000ff */
[----:B------:R-:W-:Y:S01]  /*4860*/  STS [R225+0x1400], R78 ;  /* 0x0014004ee1007388 */ /* 0x000fe20000000800 */
[----:B------:R-:W-:Y:S01]  /*4870*/  F2FP.F16.F32.PACK_AB R30, R31, R30 ;  /* 0x0000001e1f1e723e */ /* 0x000fe200000000ff */
[----:B------:R-:W3:Y:S01]  /*4880*/  LDC.64 R8, c[0x0][0x470] ;  /* 0x00011c00ff087b82 */ /* 0x000ee20000000a00 */
[----:B------:R-:W-:Y:S01]  /*4890*/  F2FP.F16.F32.PACK_AB R37, R37, R36 ;  /* 0x000000242525723e */ /* 0x000fe200000000ff */
[----:B------:R-:W-:Y:S01]  /*48a0*/  STS [R222+0x2000], R85 ;  /* 0x00200055de007388 */ /* 0x000fe20000000800 */
[----:B------:R-:W-:Y:S01]  /*48b0*/  F2FP.F16.F32.PACK_AB R39, R39, R38 ;  /* 0x000000262727723e */ /* 0x000fe200000000ff */
[----:B------:R-:W-:Y:S01]  /*48c0*/  IMAD R2, R5, UR34, R2 ;  /* 0x0000002205027c24 */ /* 0x000fe2000f8e0202 */
[----:B------:R-:W-:Y:S01]  /*48d0*/  F2FP.F16.F32.PACK_AB R48, R49, R48 ;  /* 0x000000303130723e */ /* 0x000fe200000000ff */
[----:B------:R-:W-:Y:S01]  /*48e0*/  STS [R222+0x2400], R87 ;  /* 0x00240057de007388 */ /* 0x000fe20000000800 */
[----:B------:R-:W-:-:S02]  /*48f0*/  F2FP.F16.F32.PACK_AB R50, R51, R50 ;  /* 0x000000323332723e */ /* 0x000fc400000000ff */
[----:B------:R-:W-:Y:S01]  /*4900*/  F2FP.F16.F32.PACK_AB R41, R41, R40 ;  /* 0x000000282929723e */ /* 0x000fe200000000ff */
[----:B------:R-:W-:Y:S01]  /*4910*/  STS [R225+0x2000], R96 ;  /* 0x00200060e1007388 */ /* 0x000fe20000000800 */
[----:B------:R-:W-:Y:S02]  /*4920*/  F2FP.F16.F32.PACK_AB R43, R43, R42 ;  /* 0x0000002a2b2b723e */ /* 0x000fe400000000ff */
[----:B------:R-:W-:Y:S01]  /*4930*/  F2FP.F16.F32.PACK_AB R44, R45, R44 ;  /* 0x0000002c2d2c723e */ /* 0x000fe200000000ff */
[----:B------:R-:W-:Y:S01]  /*4940*/  STS [R225+0x2400], R98 ;  /* 0x00240062e1007388 */ /* 0x000fe20000000800 */
[----:B------:R-:W-:Y:S02]  /*4950*/  F2FP.F16.F32.PACK_AB R46, R47, R46 ;  /* 0x0000002e2f2e723e */ /* 0x000fe400000000ff */
[----:B------:R-:W-:Y:S01]  /*4960*/  SHF.R.S32.HI R17, RZ, 0x1f, R220 ;  /* 0x0000001fff117819 */ /* 0x000fe200000114dc */
[----:B------:R-:W-:Y:S01]  /*4970*/  STS [R222+0x3000], R89 ;  /* 0x00300059de007388 */ /* 0x000fe20000000800 */
[----:B------:R-:W-:-:S03]  /*4980*/  MOV R16, R220 ;  /* 0x000000dc00107202 */ /* 0x000fc60000000f00 */
[----:B------:R-:W-:Y:S02]  /*4990*/  STS [R222+0x3400], R91 ;  /* 0x0034005bde007388 */ /* 0x000fe40000000800 */
[--C-:B------:R-:W-:Y:S02]  /*49a0*/  IMAD.WIDE.U32 R18, R6, UR34, R16.reuse ;  /* 0x0000002206127c25 */ /* 0x100fe4000f8e0010 */
[----:B------:R-:W-:Y:S02]  /*49b0*/  STS [R225+0x3000], R92 ;  /* 0x0030005ce1007388 */ /* 0x000fe40000000800 */
[----:B------:R-:W-:Y:S01]  /*49c0*/  IMAD.WIDE.U32 R16, R4, UR34, R16 ;  /* 0x0000002204107c25 */ /* 0x000fe2000f8e0010 */
[----:B------:R-:W-:Y:S01]  /*49d0*/  IADD3 R19, R19, R0, RZ ;  /* 0x0000000013137210 */ /* 0x000fe20007ffe0ff */
[----:B------:R-:W-:Y:S02]  /*49e0*/  STS [R225+0x3400], R94 ;  /* 0x0034005ee1007388 */ /* 0x000fe40000000800 */
[C---:B--2---:R-:W-:Y:S01]  /*49f0*/  IMAD R0, R10.reuse, UR18, RZ ;  /* 0x000000120a007c24 */ /* 0x044fe2000f8e02ff */
[----:B------:R-:W-:Y:S01]  /*4a00*/  IADD3 R17, R17, R2, RZ ;  /* 0x0000000211117210 */ /* 0x000fe20007ffe0ff */
[----:B------:R-:W-:Y:S01]  /*4a10*/  STS [R222+0x4000], R21 ;  /* 0x00400015de007388 */ /* 0x000fe20000000800 */
[----:B------:R-:W-:-:S03]  /*4a20*/  IMAD.WIDE.U32 R18, R10, UR10, R18 ;  /* 0x0000000a0a127c25 */ /* 0x000fc6000f8e0012 */
[----:B------:R-:W-:Y:S01]  /*4a30*/  STS [R222+0x4400], R23 ;  /* 0x00440017de007388 */ /* 0x000fe20000000800 */
[----:B------:R-:W-:Y:S02]  /*4a40*/  IMAD R0, R11, UR10, R0 ;  /* 0x0000000a0b007c24 */ /* 0x000fe4000f8e0200 */
[C---:B----4-:R-:W-:Y:S01]  /*4a50*/  IMAD R2, R14.reuse, UR18, RZ ;  /* 0x000000120e027c24 */ /* 0x050fe2000f8e02ff */
[----:B------:R-:W-:Y:S01]  /*4a60*/  STS [R225+0x4000], R32 ;  /* 0x00400020e1007388 */ /* 0x000fe20000000800 */
[----:B------:R-:W-:Y:S01]  /*4a70*/  IMAD.WIDE.U32 R10, R14, UR10, R16 ;  /* 0x0000000a0e0a7c25 */ /* 0x000fe2000f8e0010 */
[----:B------:R-:W-:Y:S02]  /*4a80*/  IADD3 R47, R19, R0, RZ ;  /* 0x00000000132f7210 */ /* 0x000fe40007ffe0ff */
[----:B------:R-:W-:Y:S01]  /*4a90*/  STS [R225+0x4400], R34 ;  /* 0x00440022e1007388 */ /* 0x000fe20000000800 */
[----:B------:R-:W-:Y:S02]  /*4aa0*/  IMAD R15, R15, UR10, R2 ;  /* 0x0000000a0f0f7c24 */ /* 0x000fe4000f8e0202 */
[----:B-1----:R-:W-:Y:S01]  /*4ab0*/  IMAD R0, R12, UR19, RZ ;  /* 0x000000130c007c24 */ /* 0x002fe2000f8e02ff */
[----:B------:R-:W-:Y:S01]  /*4ac0*/  STS [R222+0x5000], R25 ;  /* 0x00500019de007388 */ /* 0x000fe20000000800 */
[----:B---3--:R-:W-:Y:S01]  /*4ad0*/  IMAD R2, R8, UR19, RZ ;  /* 0x0000001308027c24 */ /* 0x008fe2000f8e02ff */
[----:B------:R-:W-:Y:S01]  /*4ae0*/  IADD3 R45, R11, R15, RZ ;  /* 0x0000000f0b2d7210 */ /* 0x000fe20007ffe0ff */
[----:B------:R-:W-:Y:S01]  /*4af0*/  IMAD R0, R13, UR11, R0 ;  /* 0x0000000b0d007c24 */ /* 0x000fe2000f8e0200 */
[----:B------:R-:W-:Y:S01]  /*4b00*/  STS [R222+0x5400], R27 ;  /* 0x0054001bde007388 */ /* 0x000fe20000000800 */
[----:B------:R-:W-:Y:S01]  /*4b10*/  SHF.R.S32.HI R11, RZ, 0x1f, R219 ;  /* 0x0000001fff0b7819 */ /* 0x000fe200000114db */
[----:B------:R-:W-:-:S02]  /*4b20*/  IMAD R2, R9, UR11, R2 ;  /* 0x0000000b09027c24 */ /* 0x000fc4000f8e0202 */
[----:B------:R-:W-:Y:S04]  /*4b30*/  STS [R225+0x5000], R28 ;  /* 0x0050001ce1007388 */ /* 0x000fe80000000800 */
[----:B------:R-:W-:Y:S04]  /*4b40*/  STS [R225+0x5400], R30 ;  /* 0x0054001ee1007388 */ /* 0x000fe80000000800 */
[----:B------:R-:W-:Y:S04]  /*4b50*/  STS [R222+0x6000], R37 ;  /* 0x00600025de007388 */ /* 0x000fe80000000800 */
[----:B------:R-:W-:Y:S04]  /*4b60*/  STS [R222+0x6400], R39 ;  /* 0x00640027de007388 */ /* 0x000fe80000000800 */
[----:B------:R-:W-:Y:S04]  /*4b70*/  STS [R225+0x6000], R48 ;  /* 0x00600030e1007388 */ /* 0x000fe80000000800 */
[----:B------:R-:W-:Y:S04]  /*4b80*/  STS [R225+0x6400], R50 ;  /* 0x00640032e1007388 */ /* 0x000fe80000000800 */
[----:B------:R-:W-:Y:S04]  /*4b90*/  STS [R222+0x7000], R41 ;  /* 0x00700029de007388 */ /* 0x000fe80000000800 */
[----:B------:R-:W-:Y:S04]  /*4ba0*/  STS [R222+0x7400], R43 ;  /* 0x0074002bde007388 */ /* 0x000fe80000000800 */
[----:B------:R1:W-:Y:S04]  /*4bb0*/  STS [R225+0x7000], R44 ;  /* 0x0070002ce1007388 */ /* 0x0003e80000000800 */
[----:B------:R2:W-:Y:S01]  /*4bc0*/  STS [R225+0x7400], R46 ;  /* 0x0074002ee1007388 */ /* 0x0005e20000000800 */
[----:B------:R-:W-:Y:S01]  /*4bd0*/  BAR.SYNC.DEFER_BLOCKING 0x0 ;  /* 0x0000000000007b1d */ /* 0x000fe20000010000 */
[----:B-1----:R-:W-:-:S02]  /*4be0*/  MOV R44, R10 ;  /* 0x0000000a002c7202 */ /* 0x002fc40000000f00 */
[----:B--2---:R-:W-:-:S03]  /*4bf0*/  MOV R46, R18 ;  /* 0x00000012002e7202 */ /* 0x004fc60000000f00 */
[----:B------:R-:W-:Y:S01]  /*4c00*/  IMAD.WIDE.U32 R8, R8, UR11, R44 ;  /* 0x0000000b08087c25 */ /* 0x000fe2000f8e002c */
[----:B------:R-:W1:Y:S03]  /*4c10*/  LDS.128 R36, [R230+0xc000] ;  /* 0x00c00000e6247984 */ /* 0x000e660000000c00 */
[----:B------:R-:W-:Y:S01]  /*4c20*/  IMAD.WIDE.U32 R46, R12, UR11, R46 ;  /* 0x0000000b0c2e7c25 */ /* 0x000fe2000f8e002e */
[----:B------:R-:W-:Y:S01]  /*4c30*/  IADD3 R9, R9, R2, RZ ;  /* 0x0000000209097210 */ /* 0x000fe20007ffe0ff */
[----:B------:R-:W2:Y:S02]  /*4c40*/  LDS.128 R28, [R230+0xe000] ;  /* 0x00e00000e61c7984 */ /* 0x000ea40000000c00 */
[----:B------:R-:W-:Y:S01]  /*4c50*/  IMAD R2, R11, R4, RZ ;  /* 0x000000040b027224 */ /* 0x000fe200078e02ff */
[----:B------:R-:W-:Y:S01]  /*4c60*/  IADD3 R47, R47, R0, RZ ;  /* 0x000000002f2f7210 */ /* 0x000fe20007ffe0ff */
[----:B------:R-:W3:Y:S01]  /*4c70*/  LDS.128 R32, [R230+0xd000] ;  /* 0x00d00000e6207984 */ /* 0x000ee20000000c00 */
[----:B------:R-:W-:-:S02]  /*4c80*/  IMAD R0, R11, R6, RZ ;  /* 0x000000060b007224 */ /* 0x000fc400078e02ff */
[C---:B------:R-:W-:Y:S01]  /*4c90*/  IMAD R2, R219.reuse, R5, R2 ;  /* 0x00000005db027224 */ /* 0x040fe200078e0202 */
[----:B------:R-:W4:Y:S01]  /*4ca0*/  LDS.128 R24, [R230+0xf000] ;  /* 0x00f00000e6187984 */ /* 0x000f220000000c00 */
[C---:B------:R-:W-:Y:S02]  /*4cb0*/  IMAD R0, R219.reuse, R7, R0 ;  /* 0x00000007db007224 */ /* 0x040fe400078e0200 */
[C---:B------:R-:W-:Y:S01]  /*4cc0*/  IMAD.WIDE.U32 R44, R219.reuse, R6, R46 ;  /* 0x00000006db2c7225 */ /* 0x040fe200078e002e */
[----:B------:R-:W4:Y:S03]  /*4cd0*/  LDS.128 R20, [R230+0x10000] ;  /* 0x01000000e6147984 */ /* 0x000f260000000c00 */
[----:B------:R-:W-:Y:S01]  /*4ce0*/  IMAD.WIDE.U32 R8, R219, R4, R8 ;  /* 0x00000004db087225 */ /* 0x000fe200078e0008 */
[----:B------:R-:W4:Y:S01]  /*4cf0*/  LDS.128 R12, [R230+0x12000] ;  /* 0x01200000e60c7984 */ /* 0x000f220000000c00 */
[----:B------:R-:W-:-:S02]  /*4d00*/  IADD3 R0, R45, R0, RZ ;  /* 0x000000002d007210 */ /* 0x000fc40007ffe0ff */
[C---:B------:R-:W-:Y:S01]  /*4d10*/  LEA R10, P0, R44.reuse, UR22, 0x1 ;  /* 0x000000162c0a7c11 */ /* 0x040fe2000f8008ff */
[----:B------:R-:W4:Y:S01]  /*4d20*/  LDS.128 R16, [R230+0x11000] ;  /* 0x01100000e6107984 */ /* 0x000f220000000c00 */
[----:B------:R-:W-:Y:S02]  /*4d30*/  IADD3 R2, R9, R2, RZ ;  /* 0x0000000209027210 */ /* 0x000fe40007ffe0ff */
[----:B------:R-:W-:Y:S01]  /*4d40*/  LEA.HI.X R11, R44, UR23, R0, 0x1, P0 ;  /* 0x000000172c0b7c11 */ /* 0x000fe200080f0c00 */
[----:B------:R-:W4:Y:S01]  /*4d50*/  LDS.128 R40, [R230+0x13000] ;  /* 0x01300000e6287984 */ /* 0x000f220000000c00 */
[----:B------:R-:W-:Y:S01]  /*4d60*/  ULDC.64 UR22, c[0x0][0x3f8] ;  /* 0x0000fe0000167ab9 */ /* 0x000fe20000000a00 */
[----:B------:R-:W-:Y:S02]  /*4d70*/  LEA R44, P1, R6, R10, 0x6 ;  /* 0x0000000a062c7211 */ /* 0x000fe400078230ff */
[----:B------:R-:W-:Y:S02]  /*4d80*/  LEA R46, P0, R8, UR22, 0x1 ;  /* 0x00000016082e7c11 */ /* 0x000fe4000f8008ff */
[----:B------:R-:W-:-:S02]  /*4d90*/  LEA.HI.X R45, R6, R11, R7, 0x6, P1 ;  /* 0x0000000b062d7211 */ /* 0x000fc400008f3407 */
[----:B------:R-:W-:Y:S02]  /*4da0*/  LEA.HI.X R47, R8, UR23, R2, 0x1, P0 ;  /* 0x00000017082f7c11 */ /* 0x000fe400080f0c02 */
[C---:B------:R-:W-:Y:S01]  /*4db0*/  LEA R6, P0, R4.reuse, R46, 0x6 ;  /* 0x0000002e04067211 */ /* 0x040fe200078030ff */
[----:B-1----:R1:W-:Y:S03]  /*4dc0*/  STG.E.128 desc[UR16][R10.64], R36 ;  /* 0x000000240a007986 */ /* 0x0023e6000c101d10 */
[----:B------:R-:W-:Y:S01]  /*4dd0*/  LEA.HI.X R7, R4, R47, R5, 0x6, P0 ;  /* 0x0000002f04077211 */ /* 0x000fe200000f3405 */
[----:B--2---:R1:W-:Y:S04]  /*4de0*/  STG.E.128 desc[UR16][R10.64+0x80], R28 ;  /* 0x0000801c0a007986 */ /* 0x0043e8000c101d10 */
[----:B---3--:R1:W-:Y:S04]  /*4df0*/  STG.E.128 desc[UR16][R44.64], R32 ;  /* 0x000000202c007986 */ /* 0x0083e8000c101d10 */
[----:B----4-:R1:W-:Y:S04]  /*4e00*/  STG.E.128 desc[UR16][R44.64+0x80], R24 ;  /* 0x000080182c007986 */ /* 0x0103e8000c101d10 */
[----:B------:R1:W-:Y:S04]  /*4e10*/  STG.E.128 desc[UR16][R46.64], R20 ;  /* 0x000000142e007986 */ /* 0x0003e8000c101d10 */
[----:B------:R1:W-:Y:S04]  /*4e20*/  STG.E.128 desc[UR16][R46.64+0x80], R12 ;  /* 0x0000800c2e007986 */ /* 0x0003e8000c101d10 */
[----:B------:R1:W-:Y:S04]  /*4e30*/  STG.E.128 desc[UR16][R6.64], R16 ;  /* 0x0000001006007986 */ /* 0x0003e8000c101d10 */
[----:B------:R1:W-:Y:S02]  /*4e40*/  STG.E.128 desc[UR16][R6.64+0x80], R40 ;  /* 0x0000802806007986 */ /* 0x0003e4000c101d10 */
.L_x_128:
[----:B------:R-:W-:Y:S02]  /*4e50*/  ULDC UR22, c[0x0][0x2c8] ;  /* 0x0000b20000167ab9 */ /* 0x000fe40000000800 */
[----:B------:R-:W-:-:S04]  /*4e60*/  UIADD3 UR22, UR22, 0x3f, URZ ;  /* 0x0000003f16167890 */ /* 0x000fc8000fffe03f */
[----:B------:R-:W-:-:S04]  /*4e70*/  USHF.R.S32.HI UR4, URZ, 0x1f, UR22 ;  /* 0x0000001f3f047899 */ /* 0x000fc80008011416 */
[----:B------:R-:W-:-:S03]  /*4e80*/  ULEA.HI UR4, UR4, UR22, URZ, 0x6 ;  /* 0x0000001604047291 */ /* 0x000fc6000f8f303f */
[----:B------:R-:W-:Y:S01]  /*4e90*/  ULDC UR22, c[0x0][0xc] ;  /* 0x0000030000167ab9 */ /* 0x000fe20000000800 */
[----:B------:R-:W-:Y:S02]  /*4ea0*/  USHF.R.S32.HI UR4, URZ, 0x6, UR4 ;  /* 0x000000063f047899 */ /* 0x000fe40008011404 */
[----:B------:R-:W-:-:S04]  /*4eb0*/  UIADD3 UR15, UR22, UR15, URZ ;  /* 0x0000000f160f7290 */ /* 0x000fc8000fffe03f */
[----:B------:R-:W-:-:S06]  /*4ec0*/  UISETP.GE.AND UP0, UPT, UR15, UR4, UPT ;  /* 0x000000040f00728c */ /* 0x000fcc000bf06270 */
[----:B------:R-:W-:-:S13]  /*4ed0*/  PLOP3.LUT P0, PT, PT, PT, UP0, 0x80, 0x0 ;  /* 0x000000000000781c */ /* 0x000fda0003f0f008 */
[----:B------:R-:W-:Y:S05]  /*4ee0*/  @P0 BRA `(.L_x_135) ;  /* 0x0000000000040947 */ /* 0x000fea0003800000 */
[----:B------:R-:W-:Y:S05]  /*4ef0*/  BRA `(.L_x_136) ;  /* 0xffffffb8007c7947 */ /* 0x000fea000383ffff */
.L_x_135:
[----:B------:R-:W-:Y:S05]  /*4f00*/  EXIT ;  /* 0x000000000000794d */ /* 0x000fea0003800000 */
.L_x_137:
        /* <DEDUP_REMOVED lines=15> */
.L_x_2053:


//--------------------- .text._ZN5flash44flash_bwd_dq_dk_dv_loop_seqk_parallel_kernelI23Flash_bwd_kernel_traitsILi128ELi64ELi64ELi8ELi4ELi2ELi2ELb1ELb0EN7cutlass6half_tE19Flash_kernel_traitsILi128ELi64ELi64ELi8ES3_EELb0ELb0ELb0ELb1ELb0ELb0ELb0EEEvNS_16Flash_bwd_paramsE --------------------------
	.section	.text._ZN5flash44flash_bwd_dq_dk_dv_loop_seqk_parallel_kernelI23Flash_bwd_kernel_traitsILi128ELi64ELi64ELi8ELi4ELi2ELi2ELb1ELb0EN7cutlass6half_tE19Flash_kernel_traitsILi128ELi64ELi64ELi8ES3_EELb0ELb0ELb0ELb1ELb0ELb0ELb0EEEvNS_16Flash_bwd_paramsE,"ax",@progbits
	.align	128
        .global         _ZN5flash44flash_bwd_dq_dk_dv_loop_seqk_parallel_kernelI23Flash_bwd_kernel_traitsILi128ELi64ELi64ELi8ELi4ELi2ELi2ELb1ELb0EN7cutlass6half_tE19Flash_kernel_traitsILi128ELi64ELi64ELi8ES3_EELb0ELb0ELb0ELb1ELb0ELb0ELb0EEEvNS_16Flash_bwd_paramsE
        .type           _ZN5flash44flash_bwd_dq_dk_dv_loop_seqk_parallel_kernelI23Flash_bwd_kernel_traitsILi128ELi64ELi64ELi8ELi4ELi2ELi2ELb1ELb0EN7cutlass6half_tE19Flash_kernel_traitsILi128ELi64ELi64ELi8ES3_EELb0ELb0ELb0ELb1ELb0ELb0ELb0EEEvNS_16Flash_bwd_paramsE,@function
        .size           _ZN5flash44flash_bwd_dq_dk_dv_loop_seqk_parallel_kernelI23Flash_bwd_kernel_traitsILi128ELi64ELi64ELi8ELi4ELi2ELi2ELb1ELb0EN7cutlass6half_tE19Flash_kernel_traitsILi128ELi64ELi64ELi8ES3_EELb0ELb0ELb0ELb1ELb0ELb0ELb0EEEvNS_16Flash_bwd_paramsE,(.L_x_2054 - _ZN5flash44flash_bwd_dq_dk_dv_loop_seqk_parallel_kernelI23Flash_bwd_kernel_traitsILi128ELi64ELi64ELi8ELi4ELi2ELi2ELb1ELb0EN7cutlass6half_tE19Flash_kernel_traitsILi128ELi64ELi64ELi8ES3_EELb0ELb0ELb0ELb1ELb0ELb0ELb0EEEvNS_16Flash_bwd_paramsE)
        .other          _ZN5flash44flash_bwd_dq_dk_dv_loop_seqk_parallel_kernelI23Flash_bwd_kernel_traitsILi128ELi64ELi64ELi8ELi4ELi2ELi2ELb1ELb0EN7cutlass6half_tE19Flash_kernel_traitsILi128ELi64ELi64ELi8ES3_EELb0ELb0ELb0ELb1ELb0ELb0ELb0EEEvNS_16Flash_bwd_paramsE,@"STO_CUDA_ENTRY STV_DEFAULT"
_ZN5flash44flash_bwd_dq_dk_dv_loop_seqk_parallel_kernelI23Flash_bwd_kernel_traitsILi128ELi64ELi64ELi8ELi4ELi2ELi2ELb1ELb0EN7cutlass6half_tE19Flash_kernel_traitsILi128ELi64ELi64ELi8ES3_EELb0ELb0ELb0ELb1ELb0ELb0ELb0EEEvNS_16Flash_bwd_paramsE:
.text._ZN5flash44flash_bwd_dq_dk_dv_loop_seqk_parallel_kernelI23Flash_bwd_kernel_traitsILi128ELi64ELi64ELi8ELi4ELi2ELi2ELb1ELb0EN7cutlass6half_tE19Flash_kernel_traitsILi128ELi64ELi64ELi8ES3_EELb0ELb0ELb0ELb1ELb0ELb0ELb0EEEvNS_16Flash_bwd_paramsE:
        /* <DEDUP_REMOVED lines=14> */
[----:B------:R-:W3:Y:S01]  /*00e0*/  S2R R248, SR_CTAID.Z ;  /* 0x0000000000f87919 */ /* 0x000ee20000002700 */
[----:B------:R-:W-:Y:S01]  /*00f0*/  IMAD.MOV.U32 R224, RZ, RZ, -0x10 ;  /* 0xfffffff0ffe07424 */ /* 0x000fe200078e00ff */
[----:B------:R-:W-:Y:S01]  /*0100*/  ULDC.64 UR16, c[0x0][0x208] ;  /* 0x0000820000107ab9 */ /* 0x000fe20000000a00 */
[----:B------:R-:W-:Y:S01]  /*0110*/  ULDC.64 UR12, c[0x0][0x300] ;  /* 0x0000c000000c7ab9 */ /* 0x000fe20000000a00 */
[----:B--2---:R-:W-:-:S04]  /*0120*/  ULEA UR5, UR5, UR4, 0x18 ;  /* 0x0000000405057291 */ /* 0x004fc8000f8ec03f */
[----:B------:R-:W-:Y:S02]  /*0130*/  UIADD3 UR4, UR5, 0x10000, URZ ;  /* 0x0001000005047890 */ /* 0x000fe4000fffe03f */
[----:B------:R-:W-:Y:S01]  /*0140*/  UIADD3 UR6, UR5, 0xc000, URZ ;  /* 0x0000c00005067890 */ /* 0x000fe2000fffe03f */
[----:B-1----:R-:W-:-:S04]  /*0150*/  SHF.R.S32.HI R16, RZ, 0x1f, R15 ;  /* 0x0000001fff107819 */ /* 0x002fc8000001140f */
        /* <DEDUP_REMOVED lines=44> */
[----:B------:R-:W-:Y:S02]  /*0420*/  LOP3.LUT R5, R6, 0x8, R13, 0xf8, !PT ;  /* 0x0000000806057812 */ /* 0x000fe400078ef80d */
[----:B------:R-:W-:Y:S01]  /*0430*/  LOP3.LUT R8, R12, 0xfffffff8, RZ, 0xc0, !PT ;  /* 0xfffffff80c087812 */ /* 0x000fe200078ec0ff */
[----:B------:R-:W-:Y:S01]  /*0440*/  IMAD.IADD R199, R2, 0x1, R0 ;  /* 0x0000000102c77824 */ /* 0x000fe200078e0200 */
[----:B------:R-:W-:Y:S02]  /*0450*/  LOP3.LUT R186, R4, R5, R186, 0xf6, !PT ;  /* 0x0000000504ba7212 */ /* 0x000fe400078ef6ba */
[----:B------:R-:W-:Y:S01]  /*0460*/  LEA.HI R0, R16, R15, RZ, 0x6 ;  /* 0x0000000f10007211 */ /* 0x000fe200078f30ff */
[----:B------:R-:W-:Y:S01]  /*0470*/  IMAD.IADD R13, R3, 0x1, -R8 ;  /* 0x00000001030d7824 */ /* 0x000fe200078e0a08 */
[----:B------:R-:W-:Y:S02]  /*0480*/  LOP3.LUT R4, R17, 0xffffffe0, RZ, 0xc0, !PT ;  /* 0xffffffe011047812 */ /* 0x000fe400078ec0ff */
[----:B------:R-:W-:-:S02]  /*0490*/  LOP3.LUT R2, R18, 0x7ffffffc, RZ, 0xc0, !PT ;  /* 0x7ffffffc12027812 */ /* 0x000fc400078ec0ff */
[----:B------:R-:W-:Y:S01]  /*04a0*/  SHF.R.S32.HI R3, RZ, 0x1f, R17 ;  /* 0x0000001fff037819 */ /* 0x000fe20000011411 */
[C---:B------:R-:W-:Y:S01]  /*04b0*/  IMAD.IADD R19, R15.reuse, 0x1, -R4 ;  /* 0x000000010f137824 */ /* 0x040fe200078e0a04 */
[----:B------:R-:W-:Y:S01]  /*04c0*/  SHF.R.S32.HI R0, RZ, 0x6, R0 ;  /* 0x00000006ff007819 */ /* 0x000fe20000011400 */
[----:B------:R-:W-:Y:S01]  /*04d0*/  IMAD.IADD R5, R15, 0x1, -R2 ;  /* 0x000000010f057824 */ /* 0x000fe200078e0a02 */
[----:B------:R-:W-:Y:S01]  /*04e0*/  LEA.HI R4, R3, R20, RZ, 0x2 ;  /* 0x0000001403047211 */ /* 0x000fe200078f10ff */
[----:B------:R-:W-:Y:S01]  /*04f0*/  IMAD.SHL.U32 R15, R15, 0x2, RZ ;  /* 0x000000020f0f7824 */ /* 0x000fe200078e00ff */
[----:B------:R-:W-:Y:S01]  /*0500*/  LOP3.LUT R7, R10, 0x1, RZ, 0xc0, !PT ;  /* 0x000000010a077812 */ /* 0x000fe200078ec0ff */
[----:B------:R-:W-:Y:S01]  /*0510*/  IMAD.SHL.U32 R3, R9, 0x20, RZ ;  /* 0x0000002009037824 */ /* 0x000fe200078e00ff */
[----:B------:R-:W-:Y:S01]  /*0520*/  STL [R1+0x18], R19 ;  /* 0x0000181301007387 */ /* 0x000fe20000100800 */
[----:B------:R-:W-:Y:S01]  /*0530*/  IMAD R6, R0, 0x200, R14 ;  /* 0x0000020000067824 */ /* 0x000fe200078e020e */
[----:B------:R-:W-:Y:S01]  /*0540*/  LOP3.LUT R4, R4, 0xfffffffc, RZ, 0xc0, !PT ;  /* 0xfffffffc04047812 */ /* 0x000fe200078ec0ff */
[----:B------:R-:W-:Y:S01]  /*0550*/  IMAD.SHL.U32 R2, R0, 0x8, RZ ;  /* 0x0000000800027824 */ /* 0x000fe200078e00ff */
[----:B------:R-:W-:Y:S01]  /*0560*/  ISETP.NE.U32.AND P0, PT, R7, 0x1, PT ;  /* 0x000000010700780c */ /* 0x000fe20003f05070 */
[----:B------:R-:W-:Y:S01]  /*0570*/  IMAD.SHL.U32 R0, R10, 0x40, RZ ;  /* 0x000000400a007824 */ /* 0x000fe200078e00ff */
[----:B------:R1:W-:Y:S01]  /*0580*/  STL [R1+0x14], R6 ;  /* 0x0000140601007387 */ /* 0x0003e20000100800 */
[----:B------:R-:W-:Y:S01]  /*0590*/  IMAD.SHL.U32 R9, R5, 0x2, RZ ;  /* 0x0000000205097824 */ /* 0x000fe200078e00ff */
[----:B------:R-:W-:Y:S01]  /*05a0*/  LOP3.LUT R5, R3, 0x6, R15, 0xf8, !PT ;  /* 0x0000000603057812 */ /* 0x000fe200078ef80f */
[----:B------:R-:W-:Y:S01]  /*05b0*/  IMAD.SHL.U32 R7, R13, 0x40, RZ ;  /* 0x000000400d077824 */ /* 0x000fe200078e00ff */
[----:B------:R-:W-:Y:S01]  /*05c0*/  LOP3.LUT R0, R0, 0x1c0, RZ, 0xc0, !PT ;  /* 0x000001c000007812 */ /* 0x000fe200078ec0ff */
[----:B------:R-:W-:Y:S01]  /*05d0*/  IMAD.IADD R4, R20, 0x1, -R4 ;  /* 0x0000000114047824 */ /* 0x000fe200078e0a04 */
[----:B------:R-:W-:Y:S01]  /*05e0*/  LOP3.LUT R2, R2, 0x18, RZ, 0xc0, !PT ;  /* 0x0000001802027812 */ /* 0x000fe200078ec0ff */
[----:B------:R2:W-:Y:S01]  /*05f0*/  STL [R1], R5 ;  /* 0x0000000501007387 */ /* 0x0005e20000100800 */
[----:B------:R-:W-:Y:S01]  /*0600*/  R2P PR, R10, 0x6 ;  /* 0x000000060a007804 */ /* 0x000fe20000000000 */
[----:B------:R-:W-:Y:S01]  /*0610*/  IMAD R8, R4, 0x400, R9 ;  /* 0x0000040004087824 */ /* 0x000fe200078e0209 */
[----:B------:R-:W-:-:S02]  /*0620*/  SEL R185, R185, 0xffffffc0, !P3 ;  /* 0xffffffc0b9b97807 */ /* 0x000fc40005800000 */
[----:B------:R-:W-:Y:S02]  /*0630*/  SEL R224, R224, 0x10, !P0 ;  /* 0x00000010e0e07807 */ /* 0x000fe40004000000 */
[----:B------:R-:W-:Y:S01]  /*0640*/  LEA R186, R186, UR5, 0x1 ;  /* 0x00000005baba7c11 */ /* 0x000fe2000f8e08ff */
[----:B-1----:R-:W-:-:S05]  /*0650*/  IMAD.SHL.U32 R6, R11, 0x20, RZ ;  /* 0x000000200b067824 */ /* 0x002fca00078e00ff */
[----:B------:R-:W-:Y:S02]  /*0660*/  LOP3.LUT R6, R2, 0x20, R6, 0xf8, !PT ;  /* 0x0000002002067812 */ /* 0x000fe400078ef806 */
[----:B--2---:R-:W-:Y:S02]  /*0670*/  LOP3.LUT R5, R0, 0x20, R3, 0xf8, !PT ;  /* 0x0000002000057812 */ /* 0x004fe400078ef803 */
[----:B------:R-:W-:-:S04]  /*0680*/  SHF.R.U32.HI R3, RZ, 0x3, R0 ;  /* 0x00000003ff037819 */ /* 0x000fc80000011600 */
[----:B------:R-:W-:Y:S02]  /*0690*/  LOP3.LUT R5, R5, R3, RZ, 0x3c, !PT ;  /* 0x0000000305057212 */ /* 0x000fe400078e3cff */
[----:B------:R-:W-:Y:S01]  /*06a0*/  LOP3.LUT R10, R3, R0, R2, 0x1e, !PT ;  /* 0x00000000030a7212 */ /* 0x000fe200078e1e02 */
[----:B------:R-:W-:Y:S01]  /*06b0*/  IMAD.SHL.U32 R0, R11, 0x8, RZ ;  /* 0x000000080b007824 */ /* 0x000fe200078e00ff */
[----:B------:R-:W-:Y:S01]  /*06c0*/  LOP3.LUT R3, R7, 0x1c0, RZ, 0xc0, !PT ;  /* 0x000001c007037812 */ /* 0x000fe200078ec0ff */
[----:B------:R-:W-:Y:S01]  /*06d0*/  IMAD.IADD R223, R8, 0x1, R5 ;  /* 0x0000000108df7824 */ /* 0x000fe200078e0205 */
[----:B------:R-:W-:Y:S02]  /*06e0*/  SHF.R.S32.HI R7, RZ, 0x1f, R19 ;  /* 0x0000001fff077819 */ /* 0x000fe40000011413 */
[----:B------:R-:W-:Y:S02]  /*06f0*/  SHF.R.U32.HI R2, RZ, 0x3, R3 ;  /* 0x00000003ff027819 */ /* 0x000fe40000011603 */
[----:B------:R-:W-:Y:S01]  /*0700*/  LEA.HI R5, R7, R19, RZ, 0x2 ;  /* 0x0000001307057211 */ /* 0x000fe200078f10ff */
[----:B------:R-:W-:Y:S01]  /*0710*/  IMAD.SHL.U32 R7, R12, 0x40, RZ ;  /* 0x000000400c077824 */ /* 0x000fe200078e00ff */
[----:B------:R-:W-:-:S02]  /*0720*/  LOP3.LUT R8, R3, 0x8, R0, 0xf8, !PT ;  /* 0x0000000803087812 */ /* 0x000fc400078ef800 */
[----:B------:R-:W-:Y:S02]  /*0730*/  LOP3.LUT R3, R2, R6, R3, 0x1e, !PT ;  /* 0x0000000602037212 */ /* 0x000fe400078e1e03 */
[----:B------:R-:W-:Y:S01]  /*0740*/  SHF.R.S32.HI R6, RZ, 0x2, R5 ;  /* 0x00000002ff067819 */ /* 0x000fe20000011405 */
[----:B------:R-:W-:Y:S01]  /*0750*/  IMAD R5, R194, 0x400, R9 ;  /* 0x00000400c2057824 */ /* 0x000fe200078e0209 */
[----:B------:R-:W-:Y:S02]  /*0760*/  LOP3.LUT R0, R7, 0xfffffe00, RZ, 0xc0, !PT ;  /* 0xfffffe0007007812 */ /* 0x000fe400078ec0ff */
        /* <DEDUP_REMOVED lines=8> */
[----:B------:R1:W-:Y:S01]  /*07f0*/  STL [R1+0x10], R6 ;  /* 0x0000100601007387 */ /* 0x0003e20000100800 */
[----:B------:R-:W-:-:S02]  /*0800*/  IMAD.IADD R194, R2, 0x1, R194 ;  /* 0x0000000102c27824 */ /* 0x000fc400078e02c2 */
[----:B------:R-:W-:Y:S02]  /*0810*/  IMAD.MOV.U32 R2, RZ, RZ, 0x20 ;  /* 0x00000020ff027424 */ /* 0x000fe400078e00ff */
        /* <DEDUP_REMOVED lines=8> */
[----:B------:R-:W-:-:S02]  /*08a0*/  IMAD.IADD R190, R0, 0x1, R2 ;  /* 0x0000000100be7824 */ /* 0x000fc400078e0202 */
[C---:B------:R-:W-:Y:S01]  /*08b0*/  VIADD R2, R3.reuse, 0x40 ;  /* 0x0000004003027836 */ /* 0x040fe20000000000 */
[----:B------:R1:W-:Y:S01]  /*08c0*/  STL [R1+0x4], R3 ;  /* 0x0000040301007387 */ /* 0x0003e20000100800 */
[----:B------:R-:W-:Y:S02]  /*08d0*/  @P2 VIADD R2, R3, 0xffffffc0 ;  /* 0xffffffc003022836 */ /* 0x000fe40000000000 */
[----:B------:R-:W-:Y:S02]  /*08e0*/  IMAD.IADD R191, R185, 0x1, R191 ;  /* 0x00000001b9bf7824 */ /* 0x000fe400078e02bf */
[----:B------:R-:W-:Y:S01]  /*08f0*/  IMAD.IADD R225, R223, 0x1, R224 ;  /* 0x00000001dfe17824 */ /* 0x000fe200078e02e0 */
[----:B------:R1:W-:Y:S01]  /*0900*/  STL [R1+0x8], R2 ;  /* 0x0000080201007387 */ /* 0x0003e20000100800 */
[----:B------:R-:W-:Y:S02]  /*0910*/  IMAD.IADD R185, R185, 0x1, R186 ;  /* 0x00000001b9b97824 */ /* 0x000fe400078e02ba */
[----:B---3--:R-:W-:-:S07]  /*0920*/  IMAD.IADD R224, R224, 0x1, R222 ;  /* 0x00000001e0e07824 */ /* 0x008fce00078e02de */
.L_x_184:
[----:B--23--:R-:W2:Y:S01]  /*0930*/  S2R R50, SR_CTAID.Y ;  /* 0x0000000000327919 */ /* 0x00cea20000002600 */
[----:B-1----:R-:W1:Y:S01]  /*0940*/  LDC.64 R2, c[0x0][0x2f0] ;  /* 0x0000bc00ff027b82 */ /* 0x002e620000000a00 */
[----:B------:R-:W-:Y:S01]  /*0950*/  ISETP.NE.U32.AND P3, PT, RZ, UR12, PT ;  /* 0x0000000cff007c0c */ /* 0x000fe2000bf65070 */
[----:B------:R-:W-:-:S03]  /*0960*/  IMAD.MOV.U32 R0, RZ, RZ, -0x1 ;  /* 0xffffffffff007424 */ /* 0x000fc600078e00ff */
[----:B------:R-:W-:-:S03]  /*0970*/  ISETP.NE.AND.EX P3, PT, RZ, UR13, PT, P3 ;  /* 0x0000000dff007c0c */ /* 0x000fc6000bf65330 */
[----:B------:R-:W3:Y:S08]  /*0980*/  LDC.64 R8, c[0x0][0x308] ;  /* 0x0000c200ff087b82 */ /* 0x000ef00000000a00 */
[----:B------:R-:W4:Y:S08]  /*0990*/  LDC.U8 R13, c[0x0][0x3c2] ;  /* 0x0000f080ff0d7b82 */ /* 0x000f300000000000 */
        /* <DEDUP_REMOVED lines=42> */
.L_x_138:
[----:B------:R-:W-:Y:S01]  /*0c40*/  IMAD.SHL.U32 R31, R247, 0x40, RZ ;  /* 0x00000040f71f7824 */ /* 0x000fe200078e00ff */
[----:B-----5:R-:W-:-:S04]  /*0c50*/  @!P2 IADD3 R206, R5, R4, -R246 ;  /* 0x0000000405cea210 */ /* 0x020fc80007ffe8f6 */
[----:B------:R-:W-:-:S13]  /*0c60*/  ISETP.GT.AND P0, PT, R206, R31, PT ;  /* 0x0000001fce00720c */ /* 0x000fda0003f04270 */
[----:B------:R-:W-:Y:S05]  /*0c70*/  @!P0 BRA `(.L_x_139) ;  /* 0x0000006800c88947 */ /* 0x000fea0003800000 */
[----:B------:R-:W3:Y:S01]  /*0c80*/  LDC R14, c[0x0][0x278] ;  /* 0x00009e00ff0e7b82 */ /* 0x000ee20000000800 */
[----:B------:R-:W-:Y:S01]  /*0c90*/  IABS R5, R248 ;  /* 0x000000f800057213 */ /* 0x000fe20000000000 */
[----:B------:R-:W4:Y:S01]  /*0ca0*/  S2R R38, SR_CTAID.X ;  /* 0x0000000000267919 */ /* 0x000f220000002500 */
[----:B------:R-:W-:Y:S02]  /*0cb0*/  ISETP.NE.AND P1, PT, R40, -0x1, PT ;  /* 0xffffffff2800780c */ /* 0x000fe40003f25270 */
[----:B------:R-:W-:Y:S02]  /*0cc0*/  ISETP.NE.AND P2, PT, R0, -0x1, PT ;  /* 0xffffffff0000780c */ /* 0x000fe40003f45270 */
[----:B------:R-:W-:Y:S01]  /*0cd0*/  SHF.R.S32.HI R249, RZ, 0x1f, R248 ;  /* 0x0000001ffff97819 */ /* 0x000fe200000114f8 */
[----:B------:R-:W5:Y:S08]  /*0ce0*/  LDC.64 R6, c[0x0][0x228] ;  /* 0x00008a00ff067b82 */ /* 0x000f700000000a00 */
[----:B------:R-:W2:Y:S01]  /*0cf0*/  LDC.64 R32, c[0x0][0x240] ;  /* 0x00009000ff207b82 */ /* 0x000ea20000000a00 */
[----:B---3--:R-:W-:-:S07]  /*0d00*/  IABS R9, R14 ;  /* 0x0000000e00097213 */ /* 0x008fce0000000000 */
[----:B------:R-:W3:Y:S01]  /*0d10*/  LDC R42, c[0x0][0x2d4] ;  /* 0x0000b500ff2a7b82 */ /* 0x000ee20000000800 */
[----:B-1----:R-:W1:Y:S01]  /*0d20*/  I2F.RP R2, R9 ;  /* 0x0000000900027306 */ /* 0x002e620000209400 */
[----:B-----5:R-:W-:-:S06]  /*0d30*/  IMAD R8, R43, R6, RZ ;  /* 0x000000062b087224 */ /* 0x020fcc00078e02ff */
[----:B------:R-:W5:Y:S01]  /*0d40*/  @P1 LDC.64 R22, c[0x0][0x250] ;  /* 0x00009400ff161b82 */ /* 0x000f620000000a00 */
[----:B------:R-:W-:-:S07]  /*0d50*/  IMAD R8, R50, R7, R8 ;  /* 0x0000000732087224 */ /* 0x000fce00078e0208 */
[----:B------:R-:W4:Y:S01]  /*0d60*/  LDC R35, c[0x0][0x2dc] ;  /* 0x0000b700ff237b82 */ /* 0x000f220000000800 */
[----:B-1----:R-:W1:Y:S07]  /*0d70*/  MUFU.RCP R2, R2 ;  /* 0x0000000200027308 */ /* 0x002e6e0000001000 */
[----:B------:R-:W4:Y:S01]  /*0d80*/  LDC R241, c[0x0][0x270] ;  /* 0x00009c00fff17b82 */ /* 0x000f220000000800 */
[----:B---3--:R-:W-:Y:S01]  /*0d90*/  SHF.R.S32.HI R10, RZ, 0x1f, R42 ;  /* 0x0000001fff0a7819 */ /* 0x008fe2000001142a */
[----:B------:R-:W-:-:S06]  /*0da0*/  IMAD.WIDE.U32 R12, R50, R42, RZ ;  /* 0x0000002a320c7225 */ /* 0x000fcc00078e00ff */
[----:B------:R-:W3:Y:S01]  /*0db0*/  LDC.U8 R15, c[0x0][0x3d8] ;  /* 0x0000f600ff0f7b82 */ /* 0x000ee20000000000 */
[----:B-1----:R-:W-:-:S04]  /*0dc0*/  IADD3 R2, R2, 0xffffffe, RZ ;  /* 0x0ffffffe02027810 */ /* 0x002fc80007ffe0ff */
[----:B------:R-:W1:Y:S03]  /*0dd0*/  F2I.FTZ.U32.TRUNC.NTZ R3, R2 ;  /* 0x0000000200037305 */ /* 0x000e66000021f000 */
[----:B------:R-:W3:Y:S01]  /*0de0*/  LDC R36, c[0x0][0x2c4] ;  /* 0x0000b100ff247b82 */ /* 0x000ee20000000800 */
[----:B----4-:R-:W-:-:S07]  /*0df0*/  IMAD.WIDE R20, R35, R241, RZ ;  /* 0x000000f123147225 */ /* 0x010fce00078e02ff */
[----:B------:R-:W4:Y:S01]  /*0e00*/  @P1 LDC.64 R26, c[0x0][0x248] ;  /* 0x00009200ff1a1b82 */ /* 0x000f220000000a00 */
[----:B-1----:R-:W-:-:S07]  /*0e10*/  IADD3 R2, RZ, -R3, RZ ;  /* 0x80000003ff027210 */ /* 0x002fce0007ffe0ff */
[----:B------:R-:W1:Y:S01]  /*0e20*/  LDC.U8 R39, c[0x0][0x480] ;  /* 0x00012000ff277b82 */ /* 0x000e620000000000 */
[----:B------:R-:W-:Y:S02]  /*0e30*/  IMAD R4, R2, R9, RZ ;  /* 0x0000000902047224 */ /* 0x000fe400078e02ff */
[----:B------:R-:W-:-:S04]  /*0e40*/  IMAD.MOV.U32 R2, RZ, RZ, RZ ;  /* 0x000000ffff027224 */ /* 0x000fc800078e00ff */
[----:B------:R-:W-:-:S04]  /*0e50*/  IMAD.HI.U32 R2, R3, R4, R2 ;  /* 0x0000000403027227 */ /* 0x000fc800078e0002 */
[----:B------:R-:W-:Y:S02]  /*0e60*/  VIADD R4, R34, 0x3f ;  /* 0x0000003f22047836 */ /* 0x000fe40000000000 */
[----:B------:R-:W-:-:S05]  /*0e70*/  IMAD.HI.U32 R2, R2, R5, RZ ;  /* 0x0000000502027227 */ /* 0x000fca00078e00ff */
[----:B------:R-:W-:-:S05]  /*0e80*/  IADD3 R3, -R2, RZ, RZ ;  /* 0x000000ff02037210 */ /* 0x000fca0007ffe1ff */
[----:B------:R-:W-:Y:S01]  /*0e90*/  IMAD R3, R9, R3, R5 ;  /* 0x0000000309037224 */ /* 0x000fe200078e0205 */
[----:B------:R-:W-:-:S04]  /*0ea0*/  SHF.R.S32.HI R5, RZ, 0x1f, R4 ;  /* 0x0000001fff057819 */ /* 0x000fc80000011404 */
[----:B------:R-:W-:Y:S02]  /*0eb0*/  ISETP.GT.U32.AND P5, PT, R9, R3, PT ;  /* 0x000000030900720c */ /* 0x000fe40003fa4070 */
[----:B------:R-:W-:Y:S01]  /*0ec0*/  LEA.HI R37, R5, R4, RZ, 0x6 ;  /* 0x0000000405257211 */ /* 0x000fe200078f30ff */
[----:B------:R-:W-:-:S04]  /*0ed0*/  IMAD.WIDE.U32 R4, R50, R6, RZ ;  /* 0x0000000632047225 */ /* 0x000fc800078e00ff */
[----:B--2---:R-:W-:-:S04]  /*0ee0*/  IMAD.WIDE.U32 R6, R0, R32, RZ ;  /* 0x0000002000067225 */ /* 0x004fc800078e00ff */
[----:B------:R-:W-:Y:S01]  /*0ef0*/  IMAD.IADD R28, R5, 0x1, R8 ;  /* 0x00000001051c7824 */ /* 0x000fe200078e0208 */
[----:B------:R-:W-:Y:S01]  /*0f00*/  SEL R41, R4, R6, !P2 ;  /* 0x0000000604297207 */ /* 0x000fe20005000000 */
[----:B------:R-:W-:Y:S01]  /*0f10*/  IMAD R6, R10, R50, RZ ;  /* 0x000000320a067224 */ /* 0x000fe200078e02ff */
[----:B------:R-:W-:Y:S01]  /*0f20*/  @!P5 IADD3 R3, R3, -R9, RZ ;  /* 0x800000090303d210 */ /* 0x000fe20007ffe0ff */
[----:B------:R-:W-:Y:S01]  /*0f30*/  IMAD R8, R0, R33, RZ ;  /* 0x0000002100087224 */ /* 0x000fe200078e02ff */
[----:B------:R-:W-:Y:S01]  /*0f40*/  @!P5 IADD3 R2, R2, 0x1, RZ ;  /* 0x000000010202d810 */ /* 0x000fe20007ffe0ff */
[----:B------:R-:W-:Y:S01]  /*0f50*/  IMAD R6, R43, R42, R6 ;  /* 0x0000002a2b067224 */ /* 0x000fe200078e0206 */
[----:B------:R-:W-:Y:S02]  /*0f60*/  ISETP.GE.U32.AND P3, PT, R3, R9, PT ;  /* 0x000000090300720c */ /* 0x000fe40003f66070 */
[----:B------:R-:W-:Y:S02]  /*0f70*/  @P1 IADD3 R3, R246, R40, RZ ;  /* 0x00000028f6031210 */ /* 0x000fe40007ffe0ff */
[----:B------:R-:W-:-:S02]  /*0f80*/  LOP3.LUT R9, R248, R14, RZ, 0x3c, !PT ;  /* 0x0000000ef8097212 */ /* 0x000fc400078e3cff */
[----:B------:R-:W-:Y:S01]  /*0f90*/  @P2 IADD3 R28, R7, R8, RZ ;  /* 0x00000008071c2210 */ /* 0x000fe20007ffe0ff */
[----:B-----5:R-:W-:Y:S01]  /*0fa0*/  @P1 IMAD R10, R3, R23, RZ ;  /* 0x00000017030a1224 */ /* 0x020fe200078e02ff */
[----:B------:R-:W-:Y:S01]  /*0fb0*/  ISETP.GE.AND P0, PT, R9, RZ, PT ;  /* 0x000000ff0900720c */ /* 0x000fe20003f06270 */
[----:B------:R-:W-:Y:S01]  /*0fc0*/  @P1 IMAD.WIDE.U32 R4, R3, R22, RZ ;  /* 0x0000001603041225 */ /* 0x000fe200078e00ff */
[----:B------:R-:W2:Y:S01]  /*0fd0*/  @!P2 LDC.64 R8, c[0x0][0x418] ;  /* 0x00010600ff08ab82 */ /* 0x000ea20000000a00 */
[----:B------:R-:W-:Y:S02]  /*0fe0*/  ISETP.NE.AND P5, PT, R14, RZ, PT ;  /* 0x000000ff0e00720c */ /* 0x000fe40003fa5270 */
[----:B------:R-:W-:Y:S01]  /*0ff0*/  @P3 IADD3 R2, R2, 0x1, RZ ;  /* 0x0000000102023810 */ /* 0x000fe20007ffe0ff */
[----:B------:R-:W-:Y:S01]  /*1000*/  IMAD.IADD R3, R13, 0x1, R6 ;  /* 0x000000010d037824 */ /* 0x000fe200078e0206 */
[----:B------:R-:W-:Y:S01]  /*1010*/  @P1 IADD3 R30, R5, R10, RZ ;  /* 0x0000000a051e1210 */ /* 0x000fe20007ffe0ff */
[----:B------:R-:W-:Y:S01]  /*1020*/  IMAD R7, R21, R12, RZ ;  /* 0x0000000c15077224 */ /* 0x000fe200078e02ff */
[----:B---3--:R-:W-:Y:S01]  /*1030*/  ISETP.NE.AND P3, PT, R15, RZ, PT ;  /* 0x000000ff0f00720c */ /* 0x008fe20003f65270 */
[----:B------:R-:W3:Y:S01]  /*1040*/  @P2 LDC.64 R10, c[0x0][0x420] ;  /* 0x00010800ff0a2b82 */ /* 0x000ee20000000a00 */
[----:B------:R-:W-:Y:S01]  /*1050*/  @P1 IMAD.MOV.U32 R25, RZ, RZ, R4 ;  /* 0x000000ffff191224 */ /* 0x000fe200078e0004 */
[----:B------:R-:W-:Y:S01]  /*1060*/  MOV R24, R2 ;  /* 0x0000000200187202 */ /* 0x000fe20000000f00 */
[----:B------:R-:W-:-:S02]  /*1070*/  IMAD R7, R20, R3, R7 ;  /* 0x0000000314077224 */ /* 0x000fc400078e0207 */
[----:B------:R-:W-:-:S03]  /*1080*/  IMAD.WIDE.U32 R4, R20, R12, RZ ;  /* 0x0000000c14047225 */ /* 0x000fc600078e00ff */
[----:B------:R-:W5:Y:S01]  /*1090*/  LDC.64 R12, c[0x0][0x488] ;  /* 0x00012200ff0c7b82 */ /* 0x000f620000000a00 */
[----:B------:R-:W-:Y:S01]  /*10a0*/  IMAD.WIDE.U32 R2, R20, R0, RZ ;  /* 0x0000000014027225 */ /* 0x000fe200078e00ff */
[----:B------:R-:W-:-:S03]  /*10b0*/  IADD3 R19, R5, R7, RZ ;  /* 0x0000000705137210 */ /* 0x000fc60007ffe0ff */
[----:B------:R-:W-:Y:S01]  /*10c0*/  IMAD R6, R21, R0, RZ ;  /* 0x0000000015067224 */ /* 0x000fe200078e02ff */
[----:B------:R-:W-:Y:S01]  /*10d0*/  SEL R29, R4, R2, !P2 ;  /* 0x00000002041d7207 */ /* 0x000fe20005000000 */
[C---:B------:R-:W-:Y:S01]  /*10e0*/  IMAD.SHL.U32 R7, R50.reuse, 0x80, RZ ;  /* 0x0000008032077824 */ /* 0x040fe200078e00ff */
[----:B------:R-:W4:Y:S01]  /*10f0*/  @P3 LDC R15, c[0x0][0x2e4] ;  /* 0x0000b900ff0f3b82 */ /* 0x000f220000000800 */
[----:B------:R-:W-:Y:S01]  /*1100*/  @!P0 IMAD.MOV R24, RZ, RZ, -R24 ;  /* 0x000000ffff188224 */ /* 0x000fe200078e0a18 */
[----:B------:R-:W-:Y:S01]  /*1110*/  @P2 IADD3 R19, R3, R6, RZ ;  /* 0x0000000603132210 */ /* 0x000fe20007ffe0ff */
[----:B--2---:R-:W-:Y:S01]  /*1120*/  @!P2 IMAD R2, R43, R8, RZ ;  /* 0x000000082b02a224 */ /* 0x004fe200078e02ff */
[----:B------:R-:W-:Y:S02]  /*1130*/  LOP3.LUT R6, R37, 0xffffffc0, RZ, 0xc0, !PT ;  /* 0xffffffc025067812 */ /* 0x000fe400078ec0ff */
[C---:B------:R-:W-:Y:S01]  /*1140*/  SHF.L.U64.HI R3, R50.reuse, 0x7, R43 ;  /* 0x0000000732037819 */ /* 0x040fe2000001022b */
[----:B------:R-:W-:Y:S01]  /*1150*/  @!P2 IMAD R9, R50, R9, R2 ;  /* 0x000000093209a224 */ /* 0x000fe200078e0202 */
[----:B------:R-:W-:Y:S01]  /*1160*/  SEL R7, R7, RZ, P4 ;  /* 0x000000ff07077207 */ /* 0x000fe20002000000 */
[----:B---3--:R-:W-:Y:S01]  /*1170*/  @P2 IMAD.WIDE.U32 R4, R0, R10, RZ ;  /* 0x0000000a00042225 */ /* 0x008fe200078e00ff */
[----:B------:R-:W-:-:S02]  /*1180*/  IADD3 R6, R6, -0x40, RZ ;  /* 0xffffffc006067810 */ /* 0x000fc40007ffe0ff */
[----:B------:R-:W-:Y:S01]  /*1190*/  SEL R3, R3, RZ, P4 ;  /* 0x000000ff03037207 */ /* 0x000fe20002000000 */
[----:B------:R-:W-:Y:S01]  /*11a0*/  @P2 IMAD R18, R0, R11, R5 ;  /* 0x0000000b00122224 */ /* 0x000fe200078e0205 */
[----:B------:R-:W-:Y:S01]  /*11b0*/  IADD3 R7, P0, R6, R7, RZ ;  /* 0x0000000706077210 */ /* 0x000fe20007f1e0ff */
[----:B------:R-:W-:Y:S01]  /*11c0*/  @P3 IMAD R10, R50, R36, RZ ;  /* 0x00000024320a3224 */ /* 0x000fe200078e02ff */
[----:B------:R-:W-:Y:S01]  /*11d0*/  SHF.R.S32.HI R16, RZ, 0x1f, R6 ;  /* 0x0000001fff107819 */ /* 0x000fe20000011406 */
[----:B------:R-:W-:Y:S01]  /*11e0*/  @P2 IMAD.MOV.U32 R17, RZ, RZ, R4 ;  /* 0x000000ffff112224 */ /* 0x000fe200078e0004 */
[----:B------:R-:W-:Y:S01]  /*11f0*/  @!P5 LOP3.LUT R24, RZ, R14, RZ, 0x33, !PT ;  /* 0x0000000eff18d212 */ /* 0x000fe200078e33ff */
[----:B------:R-:W-:Y:S01]  /*1200*/  IMAD R14, R21, R7, RZ ;  /* 0x00000007150e7224 */ /* 0x000fe200078e02ff */
[----:B------:R-:W-:Y:S01]  /*1210*/  IADD3.X R5, R16, R3, RZ, P0, !PT ;  /* 0x0000000310057210 */ /* 0x000fe200007fe4ff */
[----:B------:R-:W-:Y:S01]  /*1220*/  @!P2 IMAD.WIDE.U32 R2, R50, R8, RZ ;  /* 0x000000083202a225 */ /* 0x000fe200078e00ff */
[----:B------:R-:W-:-:S02]  /*1230*/  @P3 SEL R8, R10, R0, !P2 ;  /* 0x000000000a083207 */ /* 0x000fc40005000000 */
[----:B-1----:R-:W-:Y:S01]  /*1240*/  ISETP.NE.AND P0, PT, R39, RZ, PT ;  /* 0x000000ff2700720c */ /* 0x002fe20003f05270 */
[----:B------:R-:W-:Y:S01]  /*1250*/  IMAD R14, R20, R5, R14 ;  /* 0x00000005140e7224 */ /* 0x000fe200078e020e */
[----:B------:R-:W-:Y:S01]  /*1260*/  @!P2 IADD3 R18, R3, R9, RZ ;  /* 0x000000090312a210 */ /* 0x000fe20007ffe0ff */
[----:B------:R-:W-:Y:S01]  /*1270*/  @!P3 IMAD R5, R50, R241, R248 ;  /* 0x000000f13205b224 */ /* 0x000fe200078e02f8 */
[----:B------:R-:W-:Y:S01]  /*1280*/  @!P2 MOV R17, R2 ;  /* 0x000000020011a202 */ /* 0x000fe20000000f00 */
[----:B-----5:R-:W-:-:S04]  /*1290*/  IMAD.WIDE.U32 R2, R38, R12, RZ ;  /* 0x0000000c26027225 */ /* 0x020fc800078e00ff */
[----:B------:R-:W-:Y:S01]  /*12a0*/  @P1 IMAD.IADD R4, R246, 0x1, R40 ;  /* 0x00000001f6041824 */ /* 0x000fe200078e0228 */
[----:B------:R-:W-:Y:S01]  /*12b0*/  SEL R12, R2, RZ, P0 ;  /* 0x000000ff020c7207 */ /* 0x000fe20000000000 */
[----:B------:R-:W-:Y:S01]  /*12c0*/  IMAD.WIDE.U32 R10, R20, R7, RZ ;  /* 0x00000007140a7225 */ /* 0x000fe200078e00ff */
[----:B------:R-:W-:-:S03]  /*12d0*/  SHF.R.S32.HI R40, RZ, 0x1f, R31 ;  /* 0x0000001fff287819 */ /* 0x000fc6000001141f */
[----:B----4-:R-:W-:Y:S02]  /*12e0*/  @P3 IMAD R20, R248, R15, R8 ;  /* 0x0000000ff8143224 */ /* 0x010fe400078e0208 */
[----:B------:R-:W-:Y:S02]  /*12f0*/  IMAD R7, R38, R13, R3 ;  /* 0x0000000d26077224 */ /* 0x000fe400078e0203 */
[----:B------:R-:W-:Y:S02]  /*1300*/  @!P3 IMAD R20, R5, R36, RZ ;  /* 0x000000240514b224 */ /* 0x000fe400078e02ff */
[----:B------:R-:W-:Y:S01]  /*1310*/  @P1 IMAD R3, R4, R27, RZ ;  /* 0x0000001b04031224 */ /* 0x000fe200078e02ff */
[----:B------:R-:W-:Y:S01]  /*1320*/  SEL R13, R7, RZ, P0 ;  /* 0x000000ff070d7207 */ /* 0x000fe20000000000 */
[----:B------:R-:W-:Y:S02]  /*1330*/  IMAD R8, R248, R35, RZ ;  /* 0x00000023f8087224 */ /* 0x000fe400078e02ff */
[----:B------:R-:W-:-:S03]  /*1340*/  @P1 IMAD.WIDE.U32 R4, R4, R26, RZ ;  /* 0x0000001a04041225 */ /* 0x000fc600078e00ff */
[----:B------:R-:W-:Y:S02]  /*1350*/  SHF.R.S32.HI R9, RZ, 0x1f, R8 ;  /* 0x0000001fff097819 */ /* 0x000fe40000011408 */
        /* <DEDUP_REMOVED lines=15> */
.L_x_140:
        /* <DEDUP_REMOVED lines=13> */
.L_x_141:
        /* <DEDUP_REMOVED lines=10> */
.L_x_142:
[----:B------:R-:W-:-:S04]  /*15c0*/  IMAD R0, R50, R241, R248 ;  /* 0x000000f132007224 */ /* 0x000fc800078e02f8 */
[----:B------:R-:W-:-:S07]  /*15d0*/  IMAD R0, R0, R42, RZ ;  /* 0x0000002a00007224 */ /* 0x000fce00078e02ff */
.L_x_143:
[----:B------:R-:W2:Y:S01]  /*15e0*/  LDL R21, [R1+0x18] ;  /* 0x0000180001157983 */ /* 0x000ea20000100800 */
[----:B------:R-:W-:Y:S01]  /*15f0*/  IMAD R241, R35, R241, RZ ;  /* 0x000000f123f17224 */ /* 0x000fe200078e02ff */
[----:B------:R-:W1:Y:S01]  /*1600*/  LDC.64 R14, c[0x0][0x420] ;  /* 0x00010800ff0e7b82 */ /* 0x000e620000000a00 */
[----:B------:R-:W-:Y:S01]  /*1610*/  SHF.R.S32.HI R215, RZ, 0x1f, R214 ;  /* 0x0000001fffd77819 */ /* 0x000fe200000114d6 */
[----:B------:R-:W3:Y:S01]  /*1620*/  S2R R45, SR_TID.X ;  /* 0x00000000002d7919 */ /* 0x000ee20000002100 */
[----:B------:R-:W-:Y:S01]  /*1630*/  IMAD.SHL.U32 R3, R241, 0x40, RZ ;  /* 0x00000040f1037824 */ /* 0x000fe200078e00ff */
[----:B------:R-:W-:Y:S01]  /*1640*/  ULDC.64 UR6, c[0x0][0x428] ;  /* 0x00010a0000067ab9 */ /* 0x000fe20000000a00 */
[----:B------:R-:W-:Y:S01]  /*1650*/  IADD3 R20, R6, R20, RZ ;  /* 0x0000001406147210 */ /* 0x000fe20007ffe0ff */
[----:B------:R-:W4:Y:S01]  /*1660*/  S2R R5, SR_TID.X ;  /* 0x0000000000057919 */ /* 0x000f220000002100 */
[----:B------:R-:W-:Y:S01]  /*1670*/  ULDC.64 UR8, c[0x0][0x258] ;  /* 0x0000960000087ab9 */ /* 0x000fe20000000a00 */
[----:B------:R-:W-:Y:S01]  /*1680*/  IADD3 R2, P2, P1, R10, R3, R8 ;  /* 0x000000030a027210 */ /* 0x000fe2000795e008 */
[----:B------:R-:W5:Y:S01]  /*1690*/  LDC.64 R48, c[0x0][0x2b0] ;  /* 0x0000ac00ff307b82 */ /* 0x000f620000000a00 */
[----:B------:R-:W4:Y:S01]  /*16a0*/  S2R R7, SR_TID.X ;  /* 0x0000000000077919 */ /* 0x000f220000002100 */
[----:B------:R-:W-:Y:S01]  /*16b0*/  SHF.R.S32.HI R3, RZ, 0x1f, R3 ;  /* 0x0000001fff037819 */ /* 0x000fe20000011403 */
[----:B------:R-:W-:Y:S01]  /*16c0*/  ULDC.64 UR10, c[0x0][0x210] ;  /* 0x00008400000a7ab9 */ /* 0x000fe20000000a00 */
[----:B------:R-:W-:Y:S02]  /*16d0*/  BSSY B1, `(.L_x_139) ;  /* 0x000060c000017945 */ /* 0x000fe40003800000 */
[----:B------:R-:W-:-:S02]  /*16e0*/  IADD3.X R3, R4, R3, R9, P2, P1 ;  /* 0x0000000304037210 */ /* 0x000fc400017e2409 */
[----:B------:R-:W-:Y:S01]  /*16f0*/  IADD3 R8, P2, P1, R12, R2, R29 ;  /* 0x000000020c087210 */ /* 0x000fe2000795e01d */
[----:B------:R-:W5:Y:S01]  /*1700*/  LDC.64 R46, c[0x0][0x478] ;  /* 0x00011e00ff2e7b82 */ /* 0x000f620000000a00 */
[----:B------:R-:W-:Y:S02]  /*1710*/  IADD3 R2, P3, R214, R17, RZ ;  /* 0x00000011d6027210 */ /* 0x000fe40007f7e0ff */
[----:B------:R-:W-:-:S03]  /*1720*/  IADD3.X R9, R13, R3, R19, P2, P1 ;  /* 0x000000030d097210 */ /* 0x000fc600017e2413 */
[----:B------:R-:W-:Y:S01]  /*1730*/  IMAD.X R3, R215, 0x1, R18, P3 ;  /* 0x00000001d7037824 */ /* 0x000fe200018e0612 */
[----:B------:R-:W-:Y:S01]  /*1740*/  ISETP.GE.AND P3, PT, R34, 0x1, PT ;  /* 0x000000012200780c */ /* 0x000fe20003f66270 */
[----:B------:R-:W-:Y:S02]  /*1750*/  IMAD.IADD R18, R6, 0x1, R0 ;  /* 0x0000000106127824 */ /* 0x000fe400078e0200 */
[-C--:B-1----:R-:W-:Y:S02]  /*1760*/  IMAD R4, R16, R14.reuse, RZ ;  /* 0x0000000e10047224 */ /* 0x082fe400078e02ff */
[----:B------:R-:W-:Y:S01]  /*1770*/  IMAD.WIDE.U32 R2, R6, R14, R2 ;  /* 0x0000000e06027225 */ /* 0x000fe200078e0002 */
[----:B---3--:R-:W-:-:S03]  /*1780*/  SHF.R.S32.HI R44, RZ, 0x1f, R45 ;  /* 0x0000001fff2c7819 */ /* 0x008fc6000001142d */
[----:B------:R-:W-:Y:S01]  /*1790*/  IMAD R4, R6, R15, R4 ;  /* 0x0000000f06047224 */ /* 0x000fe200078e0204 */
[----:B----4-:R-:W-:-:S03]  /*17a0*/  SHF.R.S32.HI R5, RZ, 0x1f, R5 ;  /* 0x0000001fff057819 */ /* 0x010fc60000011405 */
[----:B------:R-:W-:Y:S01]  /*17b0*/  IMAD.IADD R3, R3, 0x1, R4 ;  /* 0x0000000103037824 */ /* 0x000fe200078e0204 */
[----:B------:R-:W-:Y:S01]  /*17c0*/  LEA.HI R35, R44, R45, RZ, 0x3 ;  /* 0x0000002d2c237211 */ /* 0x000fe200078f18ff */
[----:B------:R-:W-:Y:S01]  /*17d0*/  IMAD R4, R249, UR6, RZ ;  /* 0x00000006f9047c24 */ /* 0x000fe2000f8e02ff */
[----:B------:R-:W-:Y:S01]  /*17e0*/  LEA.HI R5, R5, R7, RZ, 0x5 ;  /* 0x0000000705057211 */ /* 0x000fe200078f28ff */
[C---:B------:R-:W-:Y:S01]  /*17f0*/  IMAD.WIDE.U32 R2, R248.reuse, UR6, R2 ;  /* 0x00000006f8027c25 */ /* 0x040fe2000f8e0002 */
[----:B------:R-:W-:Y:S02]  /*1800*/  SHF.R.S32.HI R13, RZ, 0x3, R35 ;  /* 0x00000003ff0d7819 */ /* 0x000fe40000011423 */
[----:B------:R-:W-:Y:S01]  /*1810*/  SHF.R.S32.HI R5, RZ, 0x5, R5 ;  /* 0x00000005ff057819 */ /* 0x000fe20000011405 */
[----:B------:R-:W-:Y:S01]  /*1820*/  IMAD R4, R248, UR7, R4 ;  /* 0x00000007f8047c24 */ /* 0x000fe2000f8e0204 */
[----:B------:R-:W-:Y:S01]  /*1830*/  IADD3 R7, P2, R13, R6, RZ ;  /* 0x000000060d077210 */ /* 0x000fe20007f5e0ff */
[----:B------:R-:W-:Y:S01]  /*1840*/  ULDC.64 UR6, c[0x0][0x400] ;  /* 0x0001000000067ab9 */ /* 0x000fe20000000a00 */
[----:B------:R-:W-:Y:S01]  /*1850*/  SHF.R.S32.HI R42, RZ, 0x1f, R13 ;  /* 0x0000001fff2a7819 */ /* 0x000fe2000001140d */
[----:B-----5:R-:W-:-:S04]  /*1860*/  IMAD.WIDE R18, R18, 0x4, R46 ;  /* 0x0000000412127825 */ /* 0x020fc800078e022e */
[----:B--2---:R-:W-:Y:S02]  /*1870*/  IMAD R0, R5, R241, R21 ;  /* 0x000000f105007224 */ /* 0x004fe400078e0215 */
[----:B------:R-:W-:Y:S02]  /*1880*/  IMAD.X R5, R42, 0x1, R16, P2 ;  /* 0x000000012a057824 */ /* 0x000fe400010e0610 */
[----:B------:R-:W-:Y:S01]  /*1890*/  IMAD.WIDE R20, R20, 0x4, R48 ;  /* 0x0000000414147825 */ /* 0x000fe200078e0230 */
[----:B------:R-:W-:-:S03]  /*18a0*/  IADD3 R8, P1, R0, R8, RZ ;  /* 0x0000000800087210 */ /* 0x000fc60007f3e0ff */
[-C--:B------:R-:W-:Y:S01]  /*18b0*/  IMAD R5, R5, R32.reuse, RZ ;  /* 0x0000002005057224 */ /* 0x080fe200078e02ff */
[----:B------:R-:W-:Y:S02]  /*18c0*/  LEA.HI.X.SX32 R0, R0, R9, 0x1, P1 ;  /* 0x0000000900007211 */ /* 0x000fe400008f0eff */
[C---:B------:R-:W-:Y:S01]  /*18d0*/  LEA R200, P1, R8.reuse, UR6, 0x2 ;  /* 0x0000000608c87c11 */ /* 0x040fe2000f8210ff */
[C---:B------:R-:W-:Y:S02]  /*18e0*/  IMAD R9, R7.reuse, R33, R5 ;  /* 0x0000002107097224 */ /* 0x040fe400078e0205 */
[----:B------:R-:W-:Y:S01]  /*18f0*/  IMAD.WIDE.U32 R6, R7, R32, R214 ;  /* 0x0000002007067225 */ /* 0x000fe200078e00d6 */
[----:B------:R-:W-:-:S03]  /*1900*/  LEA.HI.X R201, R8, UR7, R0, 0x2, P1 ;  /* 0x0000000708c97c11 */ /* 0x000fc600088f1400 */
        /* <DEDUP_REMOVED lines=13> */
[----:B------:R-:W-:Y:S02]  /*19e0*/  LEA R16, P1, R4, UR8, 0x1 ;  /* 0x0000000804107c11 */ /* 0x000fe4000f8208ff */
[----:B------:R-:W-:Y:S02]  /*19f0*/  LEA R208, P2, R10, UR10, 0x1 ;  /* 0x0000000a0ad07c11 */ /* 0x000fe4000f8408ff */
[----:B------:R-:W-:Y:S02]  /*1a00*/  LEA.HI.X R17, R4, UR9, R28, 0x1, P1 ;  /* 0x0000000904117c11 */ /* 0x000fe400088f0c1c */
[----:B------:R-:W-:-:S02]  /*1a10*/  LEA.HI.X R209, R10, UR11, R29, 0x1, P2 ;  /* 0x0000000b0ad17c11 */ /* 0x000fc400090f0c1d */
[----:B------:R-:W-:Y:S01]  /*1a20*/  LEA.HI.SX32 R6, R37, 0xffffffff, 0x1a ;  /* 0xffffffff25067811 */ /* 0x000fe200078fd2ff */
[----:B------:R-:W-:Y:S06]  /*1a30*/  @!P3 BRA `(.L_x_144) ;  /* 0x000000540014b947 */ /* 0x000fec0003800000 */
[----:B------:R-:W2:Y:S01]  /*1a40*/  LDL R51, [R1+0x14] ;  /* 0x0000140001337983 */ /* 0x000ea20000100800 */
[----:B------:R-:W-:Y:S01]  /*1a50*/  IMAD R0, R247, -0x40, R206 ;  /* 0xffffffc0f7007824 */ /* 0x000fe200078e02ce */
[----:B------:R-:W-:Y:S01]  /*1a60*/  IADD3 R8, R13, 0x20, RZ ;  /* 0x000000200d087810 */ /* 0x000fe20007ffe0ff */
[----:B------:R-:W-:Y:S01]  /*1a70*/  IMAD.WIDE.U32 R2, R31, R22, R214 ;  /* 0x000000161f027225 */ /* 0x000fe200078e00d6 */
[----:B------:R-:W-:Y:S01]  /*1a80*/  ULDC.64 UR6, c[0x0][0x268] ;  /* 0x00009a0000067ab9 */ /* 0x000fe20000000a00 */
[----:B------:R-:W-:Y:S01]  /*1a90*/  BSSY B0, `(.L_x_145) ;  /* 0x0000030000007945 */ /* 0x000fe20003800000 */
[----:B------:R-:W-:Y:S01]  /*1aa0*/  @P0 BAR.SYNC.DEFER_BLOCKING 0x0 ;  /* 0x0000000000000b1d */ /* 0x000fe20000010000 */
[----:B------:R-:W-:Y:S01]  /*1ab0*/  ISETP.GE.AND P6, PT, R13, R0, PT ;  /* 0x000000000d00720c */ /* 0x000fe20003fc6270 */
[----:B------:R-:W-:Y:S01]  /*1ac0*/  IMAD R7, R40, R22, RZ ;  /* 0x0000001628077224 */ /* 0x000fe200078e02ff */
[----:B------:R-:W-:Y:S01]  /*1ad0*/  ISETP.GE.AND P5, PT, R8, R0, PT ;  /* 0x000000000800720c */ /* 0x000fe20003fa6270 */
[----:B------:R-:W-:Y:S01]  /*1ae0*/  IMAD.MOV.U32 R205, RZ, RZ, R6 ;  /* 0x000000ffffcd7224 */ /* 0x000fe200078e0006 */
[----:B------:R-:W-:Y:S01]  /*1af0*/  IADD3 R6, P1, R25, R2, RZ ;  /* 0x0000000219067210 */ /* 0x000fe20007f3e0ff */
[----:B------:R-:W-:-:S02]  /*1b00*/  IMAD R2, R31, R23, R7 ;  /* 0x000000171f027224 */ /* 0x000fc400078e0207 */
[----:B------:R-:W-:Y:S02]  /*1b10*/  IMAD R0, R36, UR6, RZ ;  /* 0x0000000624007c24 */ /* 0x000fe4000f8e02ff */
[C---:B------:R-:W-:Y:S01]  /*1b20*/  IMAD R25, R205.reuse, -0x40, R34 ;  /* 0xffffffc0cd197824 */ /* 0x040fe200078e0222 */
[----:B------:R-:W-:Y:S01]  /*1b30*/  IADD3.X R7, R30, R3, R2, P1, !PT ;  /* 0x000000031e077210 */ /* 0x000fe20000ffe402 */
[----:B------:R-:W-:Y:S01]  /*1b40*/  IMAD R0, R24, UR7, R0 ;  /* 0x0000000718007c24 */ /* 0x000fe2000f8e0200 */
[----:B------:R-:W-:Y:S02]  /*1b50*/  LEA.HI R2, R205, R205, RZ, 0x1 ;  /* 0x000000cdcd027211 */ /* 0x000fe400078f08ff */
[-C--:B------:R-:W-:Y:S01]  /*1b60*/  ISETP.GE.AND P3, PT, R8, R25.reuse, PT ;  /* 0x000000190800720c */ /* 0x080fe20003f66270 */
[----:B------:R-:W-:Y:S01]  /*1b70*/  IMAD.WIDE.U32 R6, R24, UR6, R6 ;  /* 0x0000000618067c25 */ /* 0x000fe2000f8e0006 */
[----:B------:R-:W-:Y:S02]  /*1b80*/  ISETP.GE.AND P4, PT, R13, R25, PT ;  /* 0x000000190d00720c */ /* 0x000fe40003f86270 */
[----:B------:R-:W-:Y:S01]  /*1b90*/  LOP3.LUT R30, R2, 0xfffffffe, RZ, 0xc0, !PT ;  /* 0xfffffffe021e7812 */ /* 0x000fe200078ec0ff */
[----:B------:R-:W-:Y:S01]  /*1ba0*/  IMAD.IADD R12, R7, 0x1, R0 ;  /* 0x00000001070c7824 */ /* 0x000fe200078e0200 */
        /* <DEDUP_REMOVED lines=30> */
.L_x_146:
[----:B------:R-:W-:Y:S05]  /*1d90*/  BSYNC B0 ;  /* 0x0000000000007941 */ /* 0x000fea0003800000 */
.L_x_145:
        /* <DEDUP_REMOVED lines=31> */
.L_x_148:
[----:B------:R-:W-:Y:S05]  /*1f90*/  BSYNC B0 ;  /* 0x0000000000007941 */ /* 0x000fea0003800000 */
.L_x_147:
        /* <DEDUP_REMOVED lines=22> */
.L_x_150:
[----:B------:R-:W-:Y:S05]  /*2100*/  BSYNC B0 ;  /* 0x0000000000007941 */ /* 0x000fea0003800000 */
.L_x_149:
        /* <DEDUP_REMOVED lines=31> */
.L_x_152:
[----:B------:R-:W-:Y:S05]  /*2300*/  BSYNC B0 ;  /* 0x0000000000007941 */ /* 0x000fea0003800000 */
.L_x_151:
        /* <DEDUP_REMOVED lines=12> */
.L_x_154:
        /* <DEDUP_REMOVED lines=20> */
.L_x_155:
[----:B------:R-:W-:Y:S05]  /*2510*/  BSYNC B0 ;  /* 0x0000000000007941 */ /* 0x000fea0003800000 */
.L_x_153:
        /* <DEDUP_REMOVED lines=13> */
.L_x_157:
        /* <DEDUP_REMOVED lines=26> */
.L_x_158:
[----:B------:R-:W-:Y:S05]  /*2790*/  BSYNC B0 ;  /* 0x0000000000007941 */ /* 0x000fea0003800000 */
.L_x_156:
[----:B------:R1:W-:Y:S01]  /*27a0*/  @P6 STS.128 [R204+0xc000], RZ ;  /* 0x00c000ffcc006388 */ /* 0x0003e20000000c00 */
[CC--:B--23--:R-:W-:Y:S01]  /*27b0*/  IMAD.WIDE.U32 R2, R31.reuse, R26.reuse, R214 ;  /* 0x0000001a1f027225 */ /* 0x0ccfe200078e00d6 */
[----:B------:R-:W-:Y:S01]  /*27c0*/  ULDC.64 UR6, c[0x0][0x260] ;  /* 0x0000980000067ab9 */ /* 0x000fe20000000a00 */
[----:B------:R-:W-:Y:S01]  /*27d0*/  BSSY B0, `(.L_x_159) ;  /* 0x0000025000007945 */ /* 0x000fe20003800000 */
[----:B------:R1:W-:Y:S01]  /*27e0*/  @P6 STS.128 [R204+0xe000], RZ ;  /* 0x00e000ffcc006388 */ /* 0x0003e20000000c00 */
        /* <DEDUP_REMOVED lines=35> */
.L_x_160:
[----:B------:R-:W-:Y:S05]  /*2a20*/  BSYNC B0 ;  /* 0x0000000000007941 */ /* 0x000fea0003800000 */
.L_x_159:
        /* <DEDUP_REMOVED lines=31> */
.L_x_162:
[----:B------:R-:W-:Y:S05]  /*2c20*/  BSYNC B0 ;  /* 0x0000000000007941 */ /* 0x000fea0003800000 */
.L_x_161:
[----:B------:R-:W4:Y:S01]  /*2c30*/  LDL R8, [R1+0x10] ;  /* 0x0000100001087983 */ /* 0x000f220000100800 */
[----:B------:R-:W-:-:S03]  /*2c40*/  ULDC.64 UR6, c[0x0][0x3c8] ;  /* 0x0000f20000067ab9 */ /* 0x000fc60000000a00 */
[----:B------:R-:W0:Y:S01]  /*2c50*/  LDGDEPBAR ;  /* 0x00000000000079af */ /* 0x000e220000000000 */
[----:B------:R-:W-:Y:S01]  /*2c60*/  ISETP.NE.U32.AND P5, PT, RZ, UR6, PT ;  /* 0x00000006ff007c0c */ /* 0x000fe2000bfa5070 */
[----:B------:R-:W-:Y:S01]  /*2c70*/  IMAD.MOV.U32 R213, RZ, RZ, 0x7f800000 ;  /* 0x7f800000ffd57424 */ /* 0x000fe200078e00ff */
[----:B------:R-:W-:Y:S01]  /*2c80*/  ULDC UR4, c[0x0][0x2d0] ;  /* 0x0000b40000047ab9 */ /* 0x000fe20000000800 */
[----:B------:R-:W4:Y:S01]  /*2c90*/  LDL R9, [R1] ;  /* 0x0000000001097983 */ /* 0x000f220000100800 */
[----:B------:R-:W-:Y:S01]  /*2ca0*/  ISETP.NE.AND.EX P5, PT, RZ, UR7, PT, P5 ;  /* 0x00000007ff007c0c */ /* 0x000fe2000bfa5350 */
[----:B------:R-:W-:-:S12]  /*2cb0*/  IMAD.MOV.U32 R216, RZ, RZ, 0x7f800000 ;  /* 0x7f800000ffd87424 */ /* 0x000fd800078e00ff */
[----:B--23--:R-:W2:Y:S01]  /*2cc0*/  @P5 LDC.64 R6, c[0x0][0x3d0] ;  /* 0x0000f400ff065b82 */ /* 0x00cea20000000a00 */
[----:B------:R-:W-:-:S04]  /*2cd0*/  DEPBAR.LE SB0, 0x1 ;  /* 0x000080400000791a */ /* 0x000fc80000000000 */
[----:B--2---:R-:W-:-:S04]  /*2ce0*/  @P5 IMAD.WIDE.U32 R4, R50, R6, R248 ;  /* 0x0000000632045225 */ /* 0x004fc800078e00f8 */
[C---:B----4-:R-:W-:Y:S01]  /*2cf0*/  VIADD R0, R8.reuse, 0x8 ;  /* 0x0000000808007836 */ /* 0x050fe20000000000 */
[----:B------:R-:W-:Y:S01]  /*2d00*/  SHF.R.S32.HI R240, RZ, 0x1f, R8 ;  /* 0x0000001ffff07819 */ /* 0x000fe20000011408 */
[C---:B------:R-:W-:Y:S01]  /*2d10*/  IMAD.SHL.U32 R236, R8.reuse, 0x4, RZ ;  /* 0x0000000408ec7824 */ /* 0x040fe200078e00ff */
[-C--:B------:R-:W-:Y:S02]  /*2d20*/  ISETP.GE.AND P3, PT, R8, R25.reuse, PT ;  /* 0x000000190800720c */ /* 0x080fe40003f66270 */
[----:B------:R-:W-:Y:S02]  /*2d30*/  ISETP.GE.AND P2, PT, R0, R25, PT ;  /* 0x000000190000720c */ /* 0x000fe40003f46270 */
[----:B------:R-:W-:Y:S02]  /*2d40*/  SHF.L.U64.HI R3, R8, 0x2, R240 ;  /* 0x0000000208037819 */ /* 0x000fe400000102f0 */
[----:B------:R-:W-:-:S05]  /*2d50*/  IADD3 R2, P1, R236, R219, RZ ;  /* 0x000000dbec027210 */ /* 0x000fca0007f3e0ff */
[----:B------:R-:W-:-:S05]  /*2d60*/  IMAD.X R3, R3, 0x1, R218, P1 ;  /* 0x0000000103037824 */ /* 0x000fca00008e06da */
[----:B------:R-:W5:Y:S04]  /*2d70*/  @!P3 LDG.E R213, desc[UR16][R2.64] ;  /* 0x0000001002d5b981 */ /* 0x000f68000c1e1900 */
[----:B------:R2:W5:Y:S01]  /*2d80*/  @!P2 LDG.E R216, desc[UR16][R2.64+0x20] ;  /* 0x0000201002d8a981 */ /* 0x000562000c1e1900 */
[----:B------:R-:W-:Y:S01]  /*2d90*/  BAR.SYNC.DEFER_BLOCKING 0x0 ;  /* 0x0000000000007b1d */ /* 0x000fe20000010000 */
[----:B------:R-:W-:-:S04]  /*2da0*/  @P5 IMAD R0, R43, R6, RZ ;  /* 0x000000062b005224 */ /* 0x000fc800078e02ff */
[----:B------:R-:W-:Y:S01]  /*2db0*/  @P5 IMAD R7, R50, R7, R0 ;  /* 0x0000000732075224 */ /* 0x000fe200078e0200 */
[----:B------:R-:W-:Y:S01]  /*2dc0*/  @P5 LEA R6, P1, R4, UR6, 0x2 ;  /* 0x0000000604065c11 */ /* 0x000fe2000f8210ff */
[----:B------:R-:W-:Y:S01]  /*2dd0*/  IMAD.MOV.U32 R168, RZ, RZ, 0x20 ;  /* 0x00000020ffa87424 */ /* 0x000fe200078e00ff */
[----:B--2---:R-:W-:Y:S01]  /*2de0*/  LOP3.LUT R3, R35, 0xfffffff8, RZ, 0xc0, !PT ;  /* 0xfffffff823037812 */ /* 0x004fe200078ec0ff */
[----:B------:R-:W-:Y:S01]  /*2df0*/  @P5 IMAD.IADD R7, R5, 0x1, R7 ;  /* 0x0000000105075824 */ /* 0x000fe200078e0207 */
[----:B------:R-:W-:Y:S01]  /*2e00*/  LEA.HI R0, R44, R45, RZ, 0x4 ;  /* 0x0000002d2c007211 */ /* 0x000fe200078f20ff */
[----:B------:R2:W3:Y:S01]  /*2e10*/  LDSM.16.M88.4 R116, [R190] ;  /* 0x00000000be74783b */ /* 0x0004e20000000200 */
[----:B------:R-:W-:-:S03]  /*2e20*/  LEA R144, R199, UR5, 0x1 ;  /* 0x00000005c7907c11 */ /* 0x000fc6000f8e08ff */
[----:B------:R2:W4:Y:S01]  /*2e30*/  LDSM.16.M88.4 R120, [R190+0x800] ;  /* 0x00080000be78783b */ /* 0x0005220000000200 */
[----:B------:R-:W-:Y:S01]  /*2e40*/  @P5 LEA.HI.X R7, R4, UR7, R7, 0x2, P1 ;  /* 0x0000000704075c11 */ /* 0x000fe200088f1407 */
[----:B------:R-:W-:Y:S01]  /*2e50*/  IMAD.IADD R3, R45, 0x1, -R3 ;  /* 0x000000012d037824 */ /* 0x000fe200078e0a03 */
[----:B------:R-:W-:Y:S01]  /*2e60*/  LOP3.LUT R0, R0, 0xfffffff0, RZ, 0xc0, !PT ;  /* 0xfffffff000007812 */ /* 0x000fe200078ec0ff */
[----:B------:R2:W1:Y:S04]  /*2e70*/  LDSM.16.M88.4 R108, [R144+0x10000] ;  /* 0x01000000906c783b */ /* 0x0004680000000200 */
[----:B------:R2:W1:Y:S04]  /*2e80*/  LDSM.16.M88.4 R124, [R188] ;  /* 0x00000000bc7c783b */ /* 0x0004680000000200 */
[----:B------:R2:W1:Y:S04]  /*2e90*/  LDSM.16.M88.4 R128, [R188+0x800] ;  /* 0x00080000bc80783b */ /* 0x0004680000000200 */
[----:B------:R2:W1:Y:S04]  /*2ea0*/  LDSM.16.M88.4 R148, [R190+0x2000] ;  /* 0x00200000be94783b */ /* 0x0004680000000200 */
[----:B------:R2:W1:Y:S04]  /*2eb0*/  LDSM.16.M88.4 R152, [R190+0x2800] ;  /* 0x00280000be98783b */ /* 0x0004680000000200 */
[----:B------:R2:W1:Y:S04]  /*2ec0*/  LDSM.16.M88.4 R156, [R188+0x2000] ;  /* 0x00200000bc9c783b */ /* 0x0004680000000200 */
[----:B------:R2:W1:Y:S01]  /*2ed0*/  LDSM.16.M88.4 R160, [R188+0x2800] ;  /* 0x00280000bca0783b */ /* 0x0004620000000200 */
[----:B------:R-:W-:-:S02]  /*2ee0*/  IMAD.SHL.U32 R217, R241, 0x10, RZ ;  /* 0x00000010f1d97824 */ /* 0x000fc400078e00ff */
[----:B------:R-:W-:Y:S01]  /*2ef0*/  IMAD.SHL.U32 R212, R241, 0x8, RZ ;  /* 0x00000008f1d47824 */ /* 0x000fe200078e00ff */
[----:B------:R3:W4:Y:S01]  /*2f00*/  @P5 LDG.E R7, desc[UR16][R6.64] ;  /* 0x0000001006075981 */ /* 0x000722000c1e1900 */
[----:B------:R-:W-:Y:S01]  /*2f10*/  LOP3.LUT P4, RZ, R3, 0x2, RZ, 0xc0, !PT ;  /* 0x0000000203ff7812 */ /* 0x000fe2000788c0ff */
[----:B------:R-:W-:Y:S02]  /*2f20*/  IMAD.MOV.U32 R203, RZ, RZ, RZ ;  /* 0x000000ffffcb7224 */ /* 0x000fe400078e00ff */
[----:B------:R-:W-:Y:S01]  /*2f30*/  IMAD.MOV.U32 R192, RZ, RZ, 0x20 ;  /* 0x00000020ffc07424 */ /* 0x000fe200078e00ff */
[----:B------:R-:W-:Y:S01]  /*2f40*/  SEL R168, R168, 0xffffffe0, !P4 ;  /* 0xffffffe0a8a87807 */ /* 0x000fe20006000000 */
[----:B------:R2:W1:Y:S01]  /*2f50*/  LDSM.16.M88.4 R112, [R144+0x10800] ;  /* 0x010800009070783b */ /* 0x0004620000000200 */
[----:B------:R-:W-:Y:S01]  /*2f60*/  IMAD.MOV.U32 R189, RZ, RZ, 0x40 ;  /* 0x00000040ffbd7424 */ /* 0x000fe200078e00ff */
[----:B------:R-:W-:Y:S01]  /*2f70*/  CS2R R94, SRZ ;  /* 0x00000000005e7805 */ /* 0x000fe2000001ff00 */
[----:B------:R-:W-:Y:S01]  /*2f80*/  IMAD R245, R241, 0x18, RZ ;  /* 0x00000018f1f57824 */ /* 0x000fe200078e02ff */
[----:B------:R2:W1:Y:S01]  /*2f90*/  LDSM.16.M88.4 R140, [R144+0x12000] ;  /* 0x01200000908c783b */ /* 0x0004620000000200 */
[----:B------:R-:W-:Y:S01]  /*2fa0*/  VIADD R5, R31, 0x40 ;  /* 0x000000401f057836 */ /* 0x000fe20000000000 */
[----:B------:R-:W-:Y:S01]  /*2fb0*/  CS2R R92, SRZ ;  /* 0x00000000005c7805 */ /* 0x000fe2000001ff00 */
[----:B------:R-:W-:Y:S01]  /*2fc0*/  IMAD R4, R247, 0x40, R9 ;  /* 0x00000040f7047824 */ /* 0x000fe200078e0209 */
[----:B------:R-:W1:Y:S01]  /*2fd0*/  LDSM.16.M88.4 R144, [R144+0x12800] ;  /* 0x012800009090783b */ /* 0x000e620000000200 */
[C---:B------:R-:W-:Y:S01]  /*2fe0*/  IMAD.SHL.U32 R244, R241.reuse, 0x20, RZ ;  /* 0x00000020f1f47824 */ /* 0x040fe200078e00ff */
[----:B------:R-:W-:Y:S01]  /*2ff0*/  CS2R R98, SRZ ;  /* 0x0000000000627805 */ /* 0x000fe2000001ff00 */
[C---:B------:R-:W-:Y:S01]  /*3000*/  IMAD R243, R241.reuse, 0x28, RZ ;  /* 0x00000028f1f37824 */ /* 0x040fe200078e02ff */
[----:B------:R-:W-:Y:S01]  /*3010*/  CS2R R96, SRZ ;  /* 0x0000000000607805 */ /* 0x000fe2000001ff00 */
[----:B------:R-:W-:Y:S01]  /*3020*/  IMAD R242, R241, 0x30, RZ ;  /* 0x00000030f1f27824 */ /* 0x000fe200078e02ff */
[----:B------:R-:W-:Y:S01]  /*3030*/  CS2R R90, SRZ ;  /* 0x00000000005a7805 */ /* 0x000fe2000001ff00 */
[----:B------:R-:W-:Y:S01]  /*3040*/  IMAD.MOV.U32 R207, RZ, RZ, R202 ;  /* 0x000000ffffcf7224 */ /* 0x000fe200078e00ca */
[----:B------:R-:W-:-:S02]  /*3050*/  CS2R R88, SRZ ;  /* 0x0000000000587805 */ /* 0x000fc4000001ff00 */
[----:B------:R-:W-:Y:S02]  /*3060*/  CS2R R86, SRZ ;  /* 0x0000000000567805 */ /* 0x000fe4000001ff00 */
[----:B------:R-:W-:Y:S01]  /*3070*/  CS2R R84, SRZ ;  /* 0x0000000000547805 */ /* 0x000fe2000001ff00 */
[----:B---3--:R-:W3:Y:S01]  /*3080*/  @P5 LDC R6, c[0x0][0x2e8] ;  /* 0x0000ba00ff065b82 */ /* 0x008ee20000000800 */
[----:B------:R-:W-:Y:S01]  /*3090*/  IMAD.IADD R168, R168, 0x1, R188 ;  /* 0x00000001a8a87824 */ /* 0x000fe200078e02bc */
[----:B------:R-:W-:Y:S01]  /*30a0*/  CS2R R78, SRZ ;  /* 0x00000000004e7805 */ /* 0x000fe2000001ff00 */
[----:B------:R-:W-:Y:S01]  /*30b0*/  IMAD.IADD R0, R45, 0x1, -R0 ;  /* 0x000000012d007824 */ /* 0x000fe200078e0a00 */
        /* <DEDUP_REMOVED lines=10> */
[----:B------:R2:W1:Y:S01]  /*3160*/  LDSM.16.M88.4 R164, [R168+0x2000] ;  /* 0x00200000a8a4783b */ /* 0x0004620000000200 */
[----:B------:R-:W-:-:S02]  /*3170*/  CS2R R50, SRZ ;  /* 0x0000000000327805 */ /* 0x000fc4000001ff00 */
[----:B------:R-:W-:Y:S02]  /*3180*/  CS2R R48, SRZ ;  /* 0x0000000000307805 */ /* 0x000fe4000001ff00 */
[----:B------:R-:W-:Y:S01]  /*3190*/  CS2R R42, SRZ ;  /* 0x00000000002a7805 */ /* 0x000fe2000001ff00 */
[----:B------:R-:W1:Y:S01]  /*31a0*/  LDSM.16.M88.4 R168, [R168+0x2800] ;  /* 0x00280000a8a8783b */ /* 0x000e620000000200 */
[----:B------:R-:W-:Y:S02]  /*31b0*/  SHF.R.S32.HI R2, RZ, 0x1f, R0 ;  /* 0x0000001fff027819 */ /* 0x000fe40000011400 */
[----:B------:R-:W-:Y:S02]  /*31c0*/  CS2R R40, SRZ ;  /* 0x0000000000287805 */ /* 0x000fe4000001ff00 */
[----:B------:R-:W-:Y:S02]  /*31d0*/  CS2R R38, SRZ ;  /* 0x0000000000267805 */ /* 0x000fe4000001ff00 */
[----:B------:R-:W-:-:S02]  /*31e0*/  CS2R R36, SRZ ;  /* 0x0000000000247805 */ /* 0x000fc4000001ff00 */
[----:B------:R-:W-:Y:S01]  /*31f0*/  CS2R R28, SRZ ;  /* 0x00000000001c7805 */ /* 0x000fe2000001ff00 */
[----:B---3--:R-:W4:Y:S01]  /*3200*/  @P5 MUFU.RCP R6, R6 ;  /* 0x0000000600065308 */ /* 0x008f220000001000 */
[----:B------:R-:W-:Y:S01]  /*3210*/  LEA.HI R2, R2, R0, RZ, 0x3 ;  /* 0x0000000002027211 */ /* 0x000fe200078f18ff */
[C---:B------:R-:W-:Y:S01]  /*3220*/  VIADD R3, R217.reuse, 0x40 ;  /* 0x00000040d9037836 */ /* 0x040fe20000000000 */
[----:B------:R-:W-:Y:S02]  /*3230*/  CS2R R32, SRZ ;  /* 0x0000000000207805 */ /* 0x000fe4000001ff00 */
[----:B------:R-:W-:Y:S02]  /*3240*/  CS2R R26, SRZ ;  /* 0x00000000001a7805 */ /* 0x000fe4000001ff00 */
[----:B------:R-:W-:Y:S01]  /*3250*/  LOP3.LUT R2, R2, 0xfffffff8, RZ, 0xc0, !PT ;  /* 0xfffffff802027812 */ /* 0x000fe200078ec0ff */
[C---:B------:R-:W-:Y:S01]  /*3260*/  VIADD R252, R217.reuse, 0x60 ;  /* 0x00000060d9fc7836 */ /* 0x040fe20000000000 */
[----:B------:R-:W-:Y:S01]  /*3270*/  CS2R R24, SRZ ;  /* 0x0000000000187805 */ /* 0x000fe2000001ff00 */
[----:B------:R-:W-:Y:S01]  /*3280*/  VIADD R251, R217, 0x20 ;  /* 0x00000020d9fb7836 */ /* 0x000fe20000000000 */
[----:B------:R-:W-:Y:S01]  /*3290*/  ISETP.GE.AND P3, PT, R5, R206, PT ;  /* 0x000000ce0500720c */ /* 0x000fe20003f66270 */
[----:B------:R-:W-:Y:S01]  /*32a0*/  IMAD.IADD R0, R0, 0x1, -R2 ;  /* 0x0000000100007824 */ /* 0x000fe200078e0a02 */
[----:B------:R-:W-:Y:S01]  /*32b0*/  CS2R R22, SRZ ;  /* 0x0000000000167805 */ /* 0x000fe2000001ff00 */
[C---:B------:R-:W-:Y:S01]  /*32c0*/  IMAD.IADD R5, R212.reuse, 0x1, R3 ;  /* 0x00000001d4057824 */ /* 0x040fe200078e0203 */
[----:B------:R-:W-:Y:S01]  /*32d0*/  CS2R R20, SRZ ;  /* 0x0000000000147805 */ /* 0x000fe2000001ff00 */
[----:B------:R-:W-:Y:S01]  /*32e0*/  IMAD.IADD R3, R212, 0x1, R251 ;  /* 0x00000001d4037824 */ /* 0x000fe200078e02fb */
[----:B------:R-:W-:Y:S01]  /*32f0*/  R2P PR, R0, 0x6 ;  /* 0x0000000600007804 */ /* 0x000fe20000000000 */
[----:B------:R-:W-:Y:S01]  /*3300*/  IMAD.IADD R235, R212, 0x1, R5 ;  /* 0x00000001d4eb7824 */ /* 0x000fe200078e0205 */
[----:B------:R-:W-:Y:S01]  /*3310*/  SHF.L.U64.HI R240, R8, 0x2, R240 ;  /* 0x0000000208f07819 */ /* 0x000fe200000102f0 */
[----:B------:R-:W-:Y:S01]  /*3320*/  IMAD.IADD R230, R212, 0x1, R3 ;  /* 0x00000001d4e67824 */ /* 0x000fe200078e0203 */
[----:B------:R-:W-:Y:S01]  /*3330*/  ULDC UR6, c[0x0][0x2dc] ;  /* 0x0000b70000067ab9 */ /* 0x000fe20000000800 */
[----:B------:R-:W-:Y:S01]  /*3340*/  VIADD R0, R198, 0x2000 ;  /* 0x00002000c6007836 */ /* 0x000fe20000000000 */
[----:B------:R-:W-:Y:S01]  /*3350*/  SEL R192, R192, 0xffffffe0, !P1 ;  /* 0xffffffe0c0c07807 */ /* 0x000fe20004800000 */
[----:B------:R-:W-:Y:S01]  /*3360*/  VIADD R2, R197, 0x2000 ;  /* 0x00002000c5027836 */ /* 0x000fe20000000000 */
[----:B------:R-:W-:Y:S01]  /*3370*/  ULDC UR7, c[0x0][0x2ec] ;  /* 0x0000bb0000077ab9 */ /* 0x000fe20000000800 */
[----:B------:R-:W-:-:S02]  /*3380*/  IMAD.IADD R234, R212, 0x1, R235 ;  /* 0x00000001d4ea7824 */ /* 0x000fc400078e02eb */
[----:B------:R-:W-:Y:S01]  /*3390*/  IMAD.IADD R229, R212, 0x1, R230 ;  /* 0x00000001d4e57824 */ /* 0x000fe200078e02e6 */
[----:B------:R-:W-:Y:S01]  /*33a0*/  IADD3 R4, -R34, R8, -R4 ;  /* 0x0000000822047210 */ /* 0x000fe20007ffe904 */
[C---:B------:R-:W-:Y:S01]  /*33b0*/  IMAD.IADD R228, R212.reuse, 0x1, R234 ;  /* 0x00000001d4e47824 */ /* 0x040fe200078e02ea */
[----:B------:R-:W-:Y:S01]  /*33c0*/  SEL R189, R189, 0xffffffc0, !P2 ;  /* 0xffffffc0bdbd7807 */ /* 0x000fe20005000000 */
[----:B------:R-:W-:Y:S01]  /*33d0*/  IMAD.IADD R227, R212, 0x1, R229 ;  /* 0x00000001d4e37824 */ /* 0x000fe200078e02e5 */
[----:B------:R-:W-:Y:S01]  /*33e0*/  SEL R0, R0, R198, !P0 ;  /* 0x000000c600007207 */ /* 0x000fe20004000000 */
[----:B------:R-:W-:Y:S01]  /*33f0*/  IMAD.IADD R193, R194, 0x1, R192 ;  /* 0x00000001c2c17824 */ /* 0x000fe200078e02c0 */
[----:B------:R-:W-:Y:S01]  /*3400*/  SEL R2, R2, R197, !P0 ;  /* 0x000000c502027207 */ /* 0x000fe20004000000 */
[----:B------:R-:W-:Y:S01]  /*3410*/  IMAD R241, R241, 0x38, RZ ;  /* 0x00000038f1f17824 */ /* 0x000fe200078e02ff */
[----:B------:R-:W-:Y:S02]  /*3420*/  CS2R R44, SRZ ;  /* 0x00000000002c7805 */ /* 0x000fe4000001ff00 */
[----:B------:R-:W-:-:S02]  /*3430*/  CS2R R30, SRZ ;  /* 0x00000000001e7805 */ /* 0x000fc4000001ff00 */
[----:B------:R-:W-:Y:S01]  /*3440*/  CS2R R34, SRZ ;  /* 0x0000000000227805 */ /* 0x000fe2000001ff00 */
[----:B------:R-:W-:Y:S01]  /*3450*/  IMAD.IADD R250, R4, 0x1, R206 ;  /* 0x0000000104fa7824 */ /* 0x000fe200078e02ce */
[----:B------:R-:W-:Y:S01]  /*3460*/  LEA R184, R0, UR5, 0x1 ;  /* 0x0000000500b87c11 */ /* 0x000fe2000f8e08ff */
[----:B------:R-:W-:Y:S01]  /*3470*/  IMAD.IADD R238, R212, 0x1, R228 ;  /* 0x00000001d4ee7824 */ /* 0x000fe200078e02e4 */
[----:B------:R-:W-:Y:S01]  /*3480*/  LEA R187, R2, UR5, 0x1 ;  /* 0x0000000502bb7c11 */ /* 0x000fe2000f8e08ff */
[----:B------:R-:W-:Y:S02]  /*3490*/  IMAD.IADD R237, R212, 0x1, R227 ;  /* 0x00000001d4ed7824 */ /* 0x000fe400078e02e3 */
[----:B------:R-:W-:Y:S02]  /*34a0*/  IMAD.IADD R195, R194, 0x1, R189 ;  /* 0x00000001c2c37824 */ /* 0x000fe400078e02bd */
[----:B------:R-:W-:Y:S02]  /*34b0*/  IMAD.IADD R196, R189, 0x1, R193 ;  /* 0x00000001bdc47824 */ /* 0x000fe400078e02c1 */
[----:B----4-:R-:W-:Y:S01]  /*34c0*/  @P5 FMUL.FTZ R203, R7, R6 ;  /* 0x0000000607cb5220 */ /* 0x010fe20000410000 */
[----:B------:R-:W-:-:S04]  /*34d0*/  IMAD.IADD R6, R212, 0x1, R252 ;  /* 0x00000001d4067824 */ /* 0x000fc800078e02fc */
[----:B------:R-:W-:-:S04]  /*34e0*/  IMAD.IADD R233, R212, 0x1, R6 ;  /* 0x00000001d4e97824 */ /* 0x000fc800078e0206 */
[----:B------:R-:W-:-:S04]  /*34f0*/  IMAD.IADD R232, R212, 0x1, R233 ;  /* 0x00000001d4e87824 */ /* 0x000fc800078e02e9 */
[----:B------:R-:W-:-:S04]  /*3500*/  IMAD.IADD R231, R212, 0x1, R232 ;  /* 0x00000001d4e77824 */ /* 0x000fc800078e02e8 */
[----:B-12---:R-:W-:-:S07]  /*3510*/  IMAD.IADD R239, R212, 0x1, R231 ;  /* 0x00000001d4ef7824 */ /* 0x006fce00078e02e7 */
.L_x_165:
[----:B------:R-:W0:Y:S01]  /*3520*/  LDGDEPBAR ;  /* 0x00000000000079af */ /* 0x000e220000000000 */
[----:B------:R-:W-:Y:S01]  /*3530*/  LEA R0, R199, UR5, 0x1 ;  /* 0x00000005c7007c11 */ /* 0x000fe2000f8e08ff */
[----:B------:R-:W-:Y:S01]  /*3540*/  IMAD.IADD R2, R187, 0x1, R192 ;  /* 0x00000001bb027824 */ /* 0x000fe200078e02c0 */
[----:B-----5:R-:W-:Y:S05]  /*3550*/  FSETP.NEU.FTZ.AND P0, PT, R213, -INF , PT ;  /* 0xff800000d500780b */ /* 0x020fea0003f1d000 */
[----:B------:R-:W2:Y:S01]  /*3560*/  LDL R173, [R1] ;  /* 0x0000000001ad7983 */ /* 0x000ea20000100800 */
[----:B------:R-:W-:Y:S01]  /*3570*/  IMAD.IADD R3, R187, 0x1, R189 ;  /* 0x00000001bb037824 */ /* 0x000fe200078e02bd */
[C---:B------:R-:W-:Y:S02]  /*3580*/  ISETP.GE.AND P6, PT, R205.reuse, 0x1, PT ;  /* 0x00000001cd00780c */ /* 0x040fe40003fc6270 */
[----:B------:R-:W-:Y:S01]  /*3590*/  IADD3 R172, R2, R189, RZ ;  /* 0x000000bd02ac7210 */ /* 0x000fe20007ffe0ff */
[----:B------:R-:W-:Y:S04]  /*35a0*/  DEPBAR.LE SB0, 0x0 ;  /* 0x000080000000791a */ /* 0x000fe80000000000 */
[----:B------:R-:W-:Y:S06]  /*35b0*/  BAR.SYNC.DEFER_BLOCKING 0x0 ;  /* 0x0000000000007b1d */ /* 0x000fec0000010000 */
[----:B------:R-:W-:Y:S08]  /*35c0*/  LDSM.16.M88.4 R16, [R187] ;  /* 0x00000000bb10783b */ /* 0x000ff00000000200 */
[----:B------:R-:W1:Y:S08]  /*35d0*/  LDSM.16.M88.4 R8, [R0+0xc000] ;  /* 0x00c000000008783b */ /* 0x000e700000000200 */
[----:B------:R-:W3:Y:S08]  /*35e0*/  LDSM.16.M88.4 R52, [R0+0xc800] ;  /* 0x00c800000034783b */ /* 0x000ef00000000200 */
[----:B------:R-:W-:Y:S08]  /*35f0*/  LDSM.16.M88.4 R56, [R2] ;  /* 0x000000000238783b */ /* 0x000ff00000000200 */
[----:B------:R-:W4:Y:S08]  /*3600*/  LDSM.16.M88.4 R60, [R190+-0x4000] ;  /* 0xffc00000be3c783b */ /* 0x000f300000000200 */
[----:B------:R-:W4:Y:S01]  /*3610*/  LDSM.16.M88.4 R64, [R190+-0x3800] ;  /* 0xffc80000be40783b */ /* 0x000f220000000200 */
[C---:B-1----:R-:W-:Y:S07]  /*3620*/  HMMA.16816.F32 R4, R16.reuse, R8, RZ ;  /* 0x000000081004723c */ /* 0x042fee00000018ff */
[----:B------:R-:W-:Y:S01]  /*3630*/  LDSM.16.M88.4 R100, [R188+-0x4000] ;  /* 0xffc00000bc64783b */ /* 0x000fe20000000200 */
[C---:B------:R-:W-:Y:S07]  /*3640*/  HMMA.16816.F32 R8, R16.reuse, R10, RZ ;  /* 0x0000000a1008723c */ /* 0x040fee00000018ff */
[----:B------:R-:W-:Y:S01]  /*3650*/  LDSM.16.M88.4 R104, [R190+-0x1800] ;  /* 0xffe80000be68783b */ /* 0x000fe20000000200 */
[C---:B---3--:R-:W-:Y:S06]  /*3660*/  HMMA.16816.F32 R12, R16.reuse, R52, RZ ;  /* 0x00000034100c723c */ /* 0x048fec00000018ff */
[----:B------:R-:W-:Y:S01]  /*3670*/  HMMA.16816.F32 R16, R16, R54, RZ ;  /* 0x000000361010723c */ /* 0x000fe200000018ff */
[----:B------:R-:W1:Y:S05]  /*3680*/  LDSM.16.M88.4 R52, [R3] ;  /* 0x000000000334783b */ /* 0x000e6a0000000200 */
[C---:B----4-:R-:W-:Y:S06]  /*3690*/  HMMA.16816.F32 R4, R56.reuse, R60, R4 ;  /* 0x0000003c3804723c */ /* 0x050fec0000001804 */
[C---:B------:R-:W-:Y:S01]  /*36a0*/  HMMA.16816.F32 R8, R56.reuse, R62, R8 ;  /* 0x0000003e3808723c */ /* 0x040fe20000001808 */
[----:B------:R-:W-:Y:S05]  /*36b0*/  LDSM.16.M88.4 R60, [R172] ;  /* 0x00000000ac3c783b */ /* 0x000fea0000000200 */
[C---:B------:R-:W-:Y:S06]  /*36c0*/  HMMA.16816.F32 R12, R56.reuse, R64, R12 ;  /* 0x00000040380c723c */ /* 0x040fec000000180c */
[----:B------:R-:W-:Y:S01]  /*36d0*/  HMMA.16816.F32 R16, R56, R66, R16 ;  /* 0x000000423810723c */ /* 0x000fe20000001810 */
[----:B------:R-:W3:Y:S08]  /*36e0*/  LDSM.16.M88.4 R56, [R188+-0x3800] ;  /* 0xffc80000bc38783b */ /* 0x000ef00000000200 */
[----:B------:R-:W4:Y:S01]  /*36f0*/  LDSM.16.M88.4 R64, [R191] ;  /* 0x00000000bf40783b */ /* 0x000f220000000200 */
[C---:B-1----:R-:W-:Y:S06]  /*3700*/  HMMA.16816.F32 R4, R52.reuse, R100, R4 ;  /* 0x000000643404723c */ /* 0x042fec0000001804 */
[C---:B------:R-:W-:Y:S01]  /*3710*/  HMMA.16816.F32 R8, R52.reuse, R102, R8 ;  /* 0x000000663408723c */ /* 0x040fe20000001808 */
[----:B------:R-:W1:Y:S05]  /*3720*/  LDSM.16.M88.4 R100, [R191+0x800] ;  /* 0x00080000bf64783b */ /* 0x000e6a0000000200 */
[C---:B---3--:R-:W-:Y:S06]  /*3730*/  HMMA.16816.F32 R12, R52.reuse, R56, R12 ;  /* 0x00000038340c723c */ /* 0x048fec000000180c */
[----:B------:R-:W-:Y:S01]  /*3740*/  HMMA.16816.F32 R16, R52, R58, R16 ;  /* 0x0000003a3410723c */ /* 0x000fe20000001810 */
[----:B------:R-:W-:Y:S05]  /*3750*/  LDSM.16.M88.4 R52, [R187+0x2000] ;  /* 0x00200000bb34783b */ /* 0x000fea0000000200 */
[C---:B----4-:R-:W-:Y:S03]  /*3760*/  HMMA.16816.F32 R4, R60.reuse, R64, R4 ;  /* 0x000000403c04723c */ /* 0x050fe60000001804 */
[----:B------:R-:W3:Y:S03]  /*3770*/  LDSM.16.M88.4 R56, [R0+0xe000] ;  /* 0x00e000000038783b */ /* 0x000ee60000000200 */
[C---:B------:R-:W-:Y:S05]  /*3780*/  HMMA.16816.F32 R8, R60.reuse, R66, R8 ;  /* 0x000000423c08723c */ /* 0x040fea0000001808 */
[----:B------:R4:W3:Y:S01]  /*3790*/  LDSM.16.M88.4 R64, [R0+0xe800] ;  /* 0x00e800000040783b */ /* 0x0008e20000000200 */
[C---:B-1----:R-:W-:Y:S06]  /*37a0*/  HMMA.16816.F32 R12, R60.reuse, R100, R12 ;  /* 0x000000643c0c723c */ /* 0x042fec000000180c */
[----:B------:R-:W-:Y:S01]  /*37b0*/  HMMA.16816.F32 R16, R60, R102, R16 ;  /* 0x000000663c10723c */ /* 0x000fe20000001810 */
[----:B------:R1:W-:Y:S08]  /*37c0*/  LDSM.16.M88.4 R60, [R2+0x2000] ;  /* 0x00200000023c783b */ /* 0x0003f00000000200 */
[----:B------:R-:W3:Y:S02]  /*37d0*/  LDSM.16.M88.4 R100, [R190+-0x2000] ;  /* 0xffe00000be64783b */ /* 0x000ee40000000200 */
[----:B----4-:R-:W-:Y:S05]  /*37e0*/  IMAD R0, R205, 0x40, R250 ;  /* 0x00000040cd007824 */ /* 0x010fea00078e02fa */
[----:B-1----:R-:W-:Y:S01]  /*37f0*/  IADD3 R2, R0, 0x8, RZ ;  /* 0x0000000800027810 */ /* 0x002fe20007ffe0ff */
[C---:B---3--:R-:W-:Y:S05]  /*3800*/  HMMA.16816.F32 R4, R52.reuse, R56, R4 ;  /* 0x000000383404723c */ /* 0x048fea0000001804 */
[----:B------:R-:W-:Y:S01]  /*3810*/  ISETP.GE.AND P4, PT, R2, RZ, PT ;  /* 0x000000ff0200720c */ /* 0x000fe20003f86270 */
[C---:B------:R-:W-:Y:S01]  /*3820*/  HMMA.16816.F32 R8, R52.reuse, R58, R8 ;  /* 0x0000003a3408723c */ /* 0x040fe20000001808 */
[----:B------:R-:W-:Y:S05]  /*3830*/  LDSM.16.M88.4 R56, [R188+-0x2000] ;  /* 0xffe00000bc38783b */ /* 0x000fea0000000200 */
[C---:B------:R-:W-:Y:S06]  /*3840*/  HMMA.16816.F32 R12, R52.reuse, R64, R12 ;  /* 0x00000040340c723c */ /* 0x040fec000000180c */
[----:B------:R-:W-:Y:S01]  /*3850*/  HMMA.16816.F32 R16, R52, R66, R16 ;  /* 0x000000423410723c */ /* 0x000fe20000001810 */
[----:B------:R-:W1:Y:S04]  /*3860*/  LDSM.16.M88.4 R52, [R3+0x2000] ;  /* 0x002000000334783b */ /* 0x000e680000000200 */
[C---:B------:R-:W-:Y:S01]  /*3870*/  @!P4 IADD3 R2, -R0.reuse, -0x8, RZ ;  /* 0xfffffff80002c810 */ /* 0x040fe20007ffe1ff */
[C---:B------:R-:W-:Y:S03]  /*3880*/  HMMA.16816.F32 R4, R60.reuse, R100, R4 ;  /* 0x000000643c04723c */ /* 0x040fe60000001804 */
[----:B------:R-:W3:Y:S02]  /*3890*/  LDSM.16.M88.4 R64, [R188+-0x1800] ;  /* 0xffe80000bc40783b */ /* 0x000ee40000000200 */
[----:B------:R-:W-:Y:S01]  /*38a0*/  I2FP.F32.S32 R2, R2 ;  /* 0x0000000200027245 */ /* 0x000fe20000201400 */
[C---:B------:R-:W-:Y:S05]  /*38b0*/  HMMA.16816.F32 R8, R60.reuse, R102, R8 ;  /* 0x000000663c08723c */ /* 0x040fea0000001808 */
[----:B------:R-:W-:Y:S01]  /*38c0*/  LDSM.16.M88.4 R100, [R191+0x2000] ;  /* 0x00200000bf64783b */ /* 0x000fe20000000200 */
[C---:B------:R-:W-:Y:S06]  /*38d0*/  HMMA.16816.F32 R12, R60.reuse, R104, R12 ;  /* 0x000000683c0c723c */ /* 0x040fec000000180c */
[----:B------:R-:W-:Y:S01]  /*38e0*/  HMMA.16816.F32 R16, R60, R106, R16 ;  /* 0x0000006a3c10723c */ /* 0x000fe20000001810 */
[----:B------:R-:W4:Y:S05]  /*38f0*/  LDSM.16.M88.4 R60, [R172+0x2000] ;  /* 0x00200000ac3c783b */ /* 0x000f2a0000000200 */
[C---:B-1----:R-:W-:Y:S06]  /*3900*/  HMMA.16816.F32 R4, R52.reuse, R56, R4 ;  /* 0x000000383404723c */ /* 0x042fec0000001804 */
[C---:B------:R-:W-:Y:S05]  /*3910*/  HMMA.16816.F32 R8, R52.reuse, R58, R8 ;  /* 0x0000003a3408723c */ /* 0x040fea0000001808 */
[C---:B------:R-:W-:Y:S01]  /*3920*/  IADD3 R57, R0.reuse, 0x7, RZ ;  /* 0x0000000700397810 */ /* 0x040fe20007ffe0ff */
[C---:B---3--:R-:W-:Y:S03]  /*3930*/  HMMA.16816.F32 R12, R52.reuse, R64, R12 ;  /* 0x00000040340c723c */ /* 0x048fe6000000180c */
[----:B------:R-:W-:Y:S02]  /*3940*/  ISETP.GE.AND P4, PT, R57, RZ, PT ;  /* 0x000000ff3900720c */ /* 0x000fe40003f86270 */
[----:B------:R-:W-:Y:S01]  /*3950*/  VIADD R58, R0, 0xffffffff ;  /* 0xffffffff003a7836 */ /* 0x000fe20000000000 */
[----:B------:R-:W-:Y:S01]  /*3960*/  HMMA.16816.F32 R16, R52, R66, R16 ;  /* 0x000000423410723c */ /* 0x000fe20000001810 */
[----:B------:R-:W1:Y:S03]  /*3970*/  LDSM.16.M88.4 R52, [R191+0x2800] ;  /* 0x00280000bf34783b */ /* 0x000e660000000200 */
[----:B------:R-:W-:Y:S01]  /*3980*/  ISETP.GE.AND P5, PT, R58, RZ, PT ;  /* 0x000000ff3a00720c */ /* 0x000fe20003fa6270 */
[----:B--2---:R-:W-:Y:S01]  /*3990*/  IMAD R56, R247, 0x40, R173 ;  /* 0x00000040f7387824 */ /* 0x004fe200078e02ad */
[C---:B----4-:R-:W-:Y:S05]  /*39a0*/  HMMA.16816.F32 R4, R60.reuse, R100, R4 ;  /* 0x000000643c04723c */ /* 0x050fea0000001804 */
[C---:B------:R-:W-:Y:S01]  /*39b0*/  @P3 VIADD R3, R56.reuse, 0x1 ;  /* 0x0000000138033836 */ /* 0x040fe20000000000 */
[C---:B------:R-:W-:Y:S03]  /*39c0*/  HMMA.16816.F32 R8, R60.reuse, R102, R8 ;  /* 0x000000663c08723c */ /* 0x040fe60000001808 */
[----:B------:R-:W-:Y:S02]  /*39d0*/  @P3 ISETP.GE.AND P2, PT, R56, R206, PT ;  /* 0x000000ce3800320c */ /* 0x000fe40003f46270 */
[C---:B------:R-:W-:Y:S02]  /*39e0*/  @!P5 IADD3 R58, -R0.reuse, 0x1, RZ ;  /* 0x00000001003ad810 */ /* 0x040fe40007ffe1ff */
[----:B------:R-:W-:Y:S02]  /*39f0*/  IABS R65, R0 ;  /* 0x0000000000417213 */ /* 0x000fe40000000000 */
[----:B------:R-:W-:Y:S02]  /*3a00*/  @P3 ISETP.GE.AND P1, PT, R3, R206, PT ;  /* 0x000000ce0300320c */ /* 0x000fe40003f26270 */
[----:B------:R-:W-:Y:S01]  /*3a10*/  I2FP.F32.S32 R59, R58 ;  /* 0x0000003a003b7245 */ /* 0x000fe20000201400 */
[----:B------:R-:W-:Y:S01]  /*3a20*/  FMUL.FTZ R3, R213, 1.4426950216293334961 ;  /* 0x3fb8aa3bd5037820 */ /* 0x000fe20000410000 */
[----:B------:R-:W-:Y:S01]  /*3a30*/  I2FP.F32.S32 R65, R65 ;  /* 0x0000004100417245 */ /* 0x000fe20000201400 */
[C---:B------:R-:W-:Y:S01]  /*3a40*/  VIADD R58, R0.reuse, 0xfffffff8 ;  /* 0xfffffff8003a7836 */ /* 0x040fe20000000000 */
[----:B------:R-:W-:Y:S02]  /*3a50*/  @!P4 IADD3 R57, -R0, -0x7, RZ ;  /* 0xfffffff90039c810 */ /* 0x000fe40007ffe1ff */
[----:B------:R-:W-:Y:S01]  /*3a60*/  FSEL R3, R3, RZ, P0 ;  /* 0x000000ff03037208 */ /* 0x000fe20000000000 */
[-C--:B------:R-:W-:Y:S01]  /*3a70*/  FFMA.FTZ R5, R59, -R203.reuse, R5 ;  /* 0x800000cb3b057223 */ /* 0x080fe20000010005 */
[----:B------:R-:W-:Y:S01]  /*3a80*/  FFMA.FTZ R4, R65, -R203, R4 ;  /* 0x800000cb41047223 */ /* 0x000fe20000010004 */
[----:B------:R-:W-:Y:S01]  /*3a90*/  I2FP.F32.S32 R57, R57 ;  /* 0x0000003900397245 */ /* 0x000fe20000201400 */
[-C--:B------:R-:W-:Y:S01]  /*3aa0*/  FFMA.FTZ R6, R2, -R203.reuse, R6 ;  /* 0x800000cb02067223 */ /* 0x080fe20000010006 */
[----:B------:R-:W-:Y:S01]  /*3ab0*/  FMUL.FTZ R2, R216, 1.4426950216293334961 ;  /* 0x3fb8aa3bd8027820 */ /* 0x000fe20000410000 */
[----:B------:R-:W-:Y:S01]  /*3ac0*/  @P3 FSEL R5, R5, -INF , !P1 ;  /* 0xff80000005053808 */ /* 0x000fe20004800000 */
[-C--:B------:R-:W-:Y:S01]  /*3ad0*/  FFMA.FTZ R11, R59, -R203.reuse, R11 ;  /* 0x800000cb3b0b7223 */ /* 0x080fe2000001000b */
[----:B------:R-:W-:Y:S01]  /*3ae0*/  @P3 FSEL R4, R4, -INF , !P2 ;  /* 0xff80000004043808 */ /* 0x000fe20005000000 */
[-C--:B------:R-:W-:Y:S01]  /*3af0*/  FFMA.FTZ R7, R57, -R203.reuse, R7 ;  /* 0x800000cb39077223 */ /* 0x080fe20000010007 */
[----:B------:R-:W-:Y:S01]  /*3b00*/  FSETP.NEU.FTZ.AND P0, PT, R216, -INF , PT ;  /* 0xff800000d800780b */ /* 0x000fe20003f1d000 */
[--C-:B------:R-:W-:Y:S01]  /*3b10*/  FFMA.FTZ R5, R5, UR7, -R3.reuse ;  /* 0x0000000705057c23 */ /* 0x100fe20008010803 */
[C---:B-1----:R-:W-:Y:S03]  /*3b20*/  HMMA.16816.F32 R12, R60.reuse, R52, R12 ;  /* 0x000000343c0c723c */ /* 0x042fe6000000180c */
[----:B------:R1:W-:Y:S01]  /*3b30*/  MUFU.EX2 R103, R5 ;  /* 0x0000000500677308 */ /* 0x0003e20000000800 */
[----:B------:R-:W-:Y:S01]  /*3b40*/  FFMA.FTZ R64, R4, UR7, -R3 ;  /* 0x0000000704407c23 */ /* 0x000fe20008010803 */
[----:B------:R-:W-:Y:S01]  /*3b50*/  VIADD R4, R0, 0xfffffff7 ;  /* 0xfffffff700047836 */ /* 0x000fe20000000000 */
[----:B------:R-:W-:Y:S03]  /*3b60*/  HMMA.16816.F32 R16, R60, R54, R16 ;  /* 0x000000363c10723c */ /* 0x000fe60000001810 */
[----:B------:R-:W-:Y:S02]  /*3b70*/  ISETP.GE.AND P5, PT, R58, RZ, PT ;  /* 0x000000ff3a00720c */ /* 0x000fe40003fa6270 */
[----:B------:R-:W-:Y:S02]  /*3b80*/  ISETP.GE.AND P4, PT, R4, RZ, PT ;  /* 0x000000ff0400720c */ /* 0x000fe40003f86270 */
[----:B------:R2:W3:Y:S01]  /*3b90*/  MUFU.EX2 R104, R64 ;  /* 0x0000004000687308 */ /* 0x0004e20000000800 */
[----:B------:R-:W-:Y:S03]  /*3ba0*/  FSEL R2, R2, RZ, P0 ;  /* 0x000000ff02027208 */ /* 0x000fe60000000000 */
[-C--:B------:R-:W-:Y:S01]  /*3bb0*/  FFMA.FTZ R10, R65, -R203.reuse, R10 ;  /* 0x800000cb410a7223 */ /* 0x080fe2000001000a */
[----:B------:R-:W-:Y:S02]  /*3bc0*/  @P3 FSEL R6, R6, -INF , !P2 ;  /* 0xff80000006063808 */ /* 0x000fe40005000000 */
[----:B------:R-:W-:Y:S01]  /*3bd0*/  @P3 FSEL R7, R7, -INF , !P1 ;  /* 0xff80000007073808 */ /* 0x000fe20004800000 */
[----:B-1----:R-:W-:Y:S02]  /*3be0*/  @P3 VIADD R5, R56, 0x9 ;  /* 0x0000000938053836 */ /* 0x002fe40000000000 */
[--C-:B------:R-:W-:Y:S01]  /*3bf0*/  FFMA.FTZ R6, R6, UR7, -R2.reuse ;  /* 0x0000000706067c23 */ /* 0x100fe20008010802 */
[C---:B------:R-:W-:Y:S01]  /*3c00*/  @!P5 IADD3 R58, -R0.reuse, 0x8, RZ ;  /* 0x00000008003ad810 */ /* 0x040fe20007ffe1ff */
[----:B------:R-:W-:Y:S01]  /*3c10*/  FFMA.FTZ R7, R7, UR7, -R2 ;  /* 0x0000000707077c23 */ /* 0x000fe20008010802 */
[C---:B------:R-:W-:Y:S01]  /*3c20*/  @!P4 IADD3 R4, -R0.reuse, 0x9, RZ ;  /* 0x000000090004c810 */ /* 0x040fe20007ffe1ff */
[----:B------:R1:W-:Y:S01]  /*3c30*/  MUFU.EX2 R106, R6 ;  /* 0x00000006006a7308 */ /* 0x0003e20000000800 */
[----:B------:R-:W-:Y:S01]  /*3c40*/  @P3 ISETP.GE.AND P1, PT, R5, R206, PT ;  /* 0x000000ce0500320c */ /* 0x000fe20003f26270 */
[C---:B------:R-:W-:Y:S01]  /*3c50*/  VIADD R5, R0.reuse, 0xfffffff0 ;  /* 0xfffffff000057836 */ /* 0x040fe20000000000 */
[----:B------:R-:W-:Y:S02]  /*3c60*/  I2FP.F32.S32 R57, R4 ;  /* 0x0000000400397245 */ /* 0x000fe40000201400 */
[----:B------:R-:W-:Y:S02]  /*3c70*/  IADD3 R4, R0, -0x11, RZ ;  /* 0xffffffef00047810 */ /* 0x000fe40007ffe0ff */
[----:B------:R-:W-:Y:S03]  /*3c80*/  ISETP.GE.AND P5, PT, R5, RZ, PT ;  /* 0x000000ff0500720c */ /* 0x000fe60003fa6270 */
[----:B------:R4:W-:Y:S01]  /*3c90*/  MUFU.EX2 R105, R7 ;  /* 0x0000000700697308 */ /* 0x0009e20000000800 */
[----:B------:R-:W-:Y:S01]  /*3ca0*/  I2FP.F32.S32 R58, R58 ;  /* 0x0000003a003a7245 */ /* 0x000fe20000201400 */
[CC--:B------:R-:W-:Y:S01]  /*3cb0*/  FFMA.FTZ R9, R57.reuse, -R203.reuse, R9 ;  /* 0x800000cb39097223 */ /* 0x0c0fe20000010009 */
[----:B------:R-:W-:Y:S01]  /*3cc0*/  ISETP.GE.AND P4, PT, R4, RZ, PT ;  /* 0x000000ff0400720c */ /* 0x000fe20003f86270 */
[-C--:B------:R-:W-:Y:S01]  /*3cd0*/  FFMA.FTZ R15, R57, -R203.reuse, R15 ;  /* 0x800000cb390f7223 */ /* 0x080fe2000001000f */
[----:B--2---:R-:W-:Y:S01]  /*3ce0*/  @P3 IADD3 R64, R56, 0x8, RZ ;  /* 0x0000000838403810 */ /* 0x004fe20007ffe0ff */
[CC--:B------:R-:W-:Y:S01]  /*3cf0*/  FFMA.FTZ R8, R58.reuse, -R203.reuse, R8 ;  /* 0x800000cb3a087223 */ /* 0x0c0fe20000010008 */
[----:B------:R-:W-:Y:S01]  /*3d00*/  @P3 FSEL R9, R9, -INF , !P1 ;  /* 0xff80000009093808 */ /* 0x000fe20004800000 */
[----:B------:R-:W-:Y:S01]  /*3d10*/  FFMA.FTZ R14, R58, -R203, R14 ;  /* 0x800000cb3a0e7223 */ /* 0x000fe2000001000e */
[-C--:B------:R-:W-:Y:S01]  /*3d20*/  @P3 ISETP.GE.AND P0, PT, R64, R206.reuse, PT ;  /* 0x000000ce4000320c */ /* 0x080fe20003f06270 */
[----:B-1----:R-:W-:Y:S01]  /*3d30*/  @P3 VIADD R6, R56, 0x10 ;  /* 0x0000001038063836 */ /* 0x002fe20000000000 */
[----:B------:R-:W-:Y:S01]  /*3d40*/  @P3 FSEL R11, R11, -INF , !P1 ;  /* 0xff8000000b0b3808 */ /* 0x000fe20004800000 */
[--C-:B------:R-:W-:Y:S01]  /*3d50*/  FFMA.FTZ R9, R9, UR7, -R3.reuse ;  /* 0x0000000709097c23 */ /* 0x100fe20008010803 */
[----:B------:R-:W-:Y:S02]  /*3d60*/  @P3 FSEL R8, R8, -INF , !P0 ;  /* 0xff80000008083808 */ /* 0x000fe40004000000 */
[C---:B------:R-:W-:Y:S01]  /*3d70*/  @!P5 IADD3 R5, -R0.reuse, 0x10, RZ ;  /* 0x000000100005d810 */ /* 0x040fe20007ffe1ff */
[----:B------:R-:W-:Y:S01]  /*3d80*/  FFMA.FTZ R11, R11, UR7, -R2 ;  /* 0x000000070b0b7c23 */ /* 0x000fe20008010802 */
[----:B------:R-:W-:Y:S01]  /*3d90*/  @!P4 IADD3 R4, -R0, 0x11, RZ ;  /* 0x000000110004c810 */ /* 0x000fe20007ffe1ff */
[----:B------:R-:W-:Y:S01]  /*3da0*/  FFMA.FTZ R8, R8, UR7, -R3 ;  /* 0x0000000708087c23 */ /* 0x000fe20008010803 */
[----:B----4-:R-:W-:Y:S01]  /*3db0*/  I2FP.F32.S32 R7, R5 ;  /* 0x0000000500077245 */ /* 0x010fe20000201400 */
[----:B------:R-:W-:Y:S01]  /*3dc0*/  VIADD R5, R0, 0xffffffe8 ;  /* 0xffffffe800057836 */ /* 0x000fe20000000000 */
[----:B------:R-:W-:Y:S01]  /*3dd0*/  @P3 ISETP.GE.AND P2, PT, R6, R206, PT ;  /* 0x000000ce0600320c */ /* 0x000fe20003f46270 */
[----:B------:R1:W-:Y:S01]  /*3de0*/  MUFU.EX2 R101, R8 ;  /* 0x0000000800657308 */ /* 0x0003e20000000800 */
[----:B------:R-:W-:Y:S01]  /*3df0*/  I2FP.F32.S32 R6, R4 ;  /* 0x0000000400067245 */ /* 0x000fe20000201400 */
[CC--:B------:R-:W-:Y:S01]  /*3e00*/  FFMA.FTZ R12, R7.reuse, -R203.reuse, R12 ;  /* 0x800000cb070c7223 */ /* 0x0c0fe2000001000c */
[----:B------:R-:W-:Y:S01]  /*3e10*/  IADD3 R4, R0, -0x19, RZ ;  /* 0xffffffe700047810 */ /* 0x000fe20007ffe0ff */
[-C--:B------:R-:W-:Y:S01]  /*3e20*/  FFMA.FTZ R18, R7, -R203.reuse, R18 ;  /* 0x800000cb07127223 */ /* 0x080fe20000010012 */
[----:B------:R-:W-:Y:S01]  /*3e30*/  ISETP.GE.AND P4, PT, R5, RZ, PT ;  /* 0x000000ff0500720c */ /* 0x000fe20003f86270 */
[-C--:B------:R-:W-:Y:S01]  /*3e40*/  FFMA.FTZ R13, R6, -R203.reuse, R13 ;  /* 0x800000cb060d7223 */ /* 0x080fe2000001000d */
[----:B------:R-:W-:Y:S01]  /*3e50*/  ISETP.GE.AND P1, PT, R4, RZ, PT ;  /* 0x000000ff0400720c */ /* 0x000fe20003f26270 */
[----:B------:R-:W-:Y:S01]  /*3e60*/  FFMA.FTZ R19, R6, -R203, R19 ;  /* 0x800000cb06137223 */ /* 0x000fe20000010013 */
[----:B------:R-:W-:Y:S01]  /*3e70*/  @P3 FSEL R10, R10, -INF , !P0 ;  /* 0xff8000000a0a3808 */ /* 0x000fe20004000000 */
[----:B------:R-:W-:Y:S01]  /*3e80*/  MUFU.EX2 R67, R9 ;  /* 0x0000000900437308 */ /* 0x000fe20000000800 */
[----:B------:R-:W-:Y:S02]  /*3e90*/  @P3 FSEL R12, R12, -INF , !P2 ;  /* 0xff8000000c0c3808 */ /* 0x000fe40005000000 */
[----:B------:R-:W-:Y:S01]  /*3ea0*/  @P3 FSEL R14, R14, -INF , !P2 ;  /* 0xff8000000e0e3808 */ /* 0x000fe20005000000 */
[--C-:B------:R-:W-:Y:S02]  /*3eb0*/  FFMA.FTZ R10, R10, UR7, -R2.reuse ;  /* 0x000000070a0a7c23 */ /* 0x100fe40008010802 */
[----:B------:R-:W-:Y:S01]  /*3ec0*/  FFMA.FTZ R12, R12, UR7, -R3 ;  /* 0x000000070c0c7c23 */ /* 0x000fe20008010803 */
[----:B-1----:R-:W-:Y:S01]  /*3ed0*/  @P3 IADD3 R8, R56, 0x11, RZ ;  /* 0x0000001138083810 */ /* 0x002fe20007ffe0ff */
[----:B------:R-:W-:Y:S01]  /*3ee0*/  FFMA.FTZ R14, R14, UR7, -R2 ;  /* 0x000000070e0e7c23 */ /* 0x000fe20008010802 */
[C---:B------:R-:W-:Y:S01]  /*3ef0*/  @!P4 IADD3 R5, -R0.reuse, 0x18, RZ ;  /* 0x000000180005c810 */ /* 0x040fe20007ffe1ff */
[----:B------:R-:W-:Y:S01]  /*3f00*/  MUFU.EX2 R102, R10 ;  /* 0x0000000a00667308 */ /* 0x000fe20000000800 */
[----:B------:R-:W-:Y:S01]  /*3f10*/  @!P1 IADD3 R4, -R0, 0x19, RZ ;  /* 0x0000001900049810 */ /* 0x000fe20007ffe1ff */
[----:B------:R-:W-:Y:S01]  /*3f20*/  @P3 VIADD R0, R56, 0x18 ;  /* 0x0000001838003836 */ /* 0x000fe20000000000 */
[----:B------:R-:W-:Y:S02]  /*3f30*/  I2FP.F32.S32 R5, R5 ;  /* 0x0000000500057245 */ /* 0x000fe40000201400 */
[----:B------:R-:W-:Y:S02]  /*3f40*/  I2FP.F32.S32 R4, R4 ;  /* 0x0000000400047245 */ /* 0x000fe40000201400 */
[-C--:B------:R-:W-:Y:S01]  /*3f50*/  @P3 ISETP.GE.AND P0, PT, R8, R206.reuse, PT ;  /* 0x000000ce0800320c */ /* 0x080fe20003f06270 */
[-C--:B------:R-:W-:Y:S01]  /*3f60*/  FFMA.FTZ R16, R5, -R203.reuse, R16 ;  /* 0x800000cb05107223 */ /* 0x080fe20000010010 */
[----:B------:R-:W-:Y:S01]  /*3f70*/  @P3 IADD3 R56, R56, 0x19, RZ ;  /* 0x0000001938383810 */ /* 0x000fe20007ffe0ff */
[----:B------:R-:W-:Y:S01]  /*3f80*/  FFMA.FTZ R17, R4, -R203, R17 ;  /* 0x800000cb04117223 */ /* 0x000fe20000010011 */
[----:B------:R-:W-:Y:S01]  /*3f90*/  @P3 FSEL R13, R13, -INF , !P0 ;  /* 0xff8000000d0d3808 */ /* 0x000fe20004000000 */
[----:B------:R-:W1:Y:S01]  /*3fa0*/  MUFU.EX2 R100, R11 ;  /* 0x0000000b00647308 */ /* 0x000e620000000800 */
[----:B------:R-:W-:Y:S02]  /*3fb0*/  @P3 FSEL R15, R15, -INF , !P0 ;  /* 0xff8000000f0f3808 */ /* 0x000fe40004000000 */
[-C--:B------:R-:W-:Y:S01]  /*3fc0*/  @P3 ISETP.GE.AND P0, PT, R0, R206.reuse, PT ;  /* 0x000000ce0000320c */ /* 0x080fe20003f06270 */
[--C-:B------:R-:W-:Y:S01]  /*3fd0*/  FFMA.FTZ R13, R13, UR7, -R3.reuse ;  /* 0x000000070d0d7c23 */ /* 0x100fe20008010803 */
[----:B------:R-:W-:Y:S01]  /*3fe0*/  @P3 ISETP.GE.AND P1, PT, R56, R206, PT ;  /* 0x000000ce3800320c */ /* 0x000fe20003f26270 */
[--C-:B------:R-:W-:Y:S01]  /*3ff0*/  FFMA.FTZ R15, R15, UR7, -R2.reuse ;  /* 0x000000070f0f7c23 */ /* 0x100fe20008010802 */
[----:B------:R-:W-:Y:S03]  /*4000*/  @P3 FSEL R16, R16, -INF , !P0 ;  /* 0xff80000010103808 */ /* 0x000fe60004000000 */
[----:B------:R-:W-:Y:S01]  /*4010*/  MUFU.EX2 R64, R12 ;  /* 0x0000000c00407308 */ /* 0x000fe20000000800 */
[----:B------:R-:W-:Y:S02]  /*4020*/  @P3 FSEL R17, R17, -INF , !P1 ;  /* 0xff80000011113808 */ /* 0x000fe40004800000 */
[----:B------:R-:W-:Y:S01]  /*4030*/  @P3 FSEL R18, R18, -INF , !P0 ;  /* 0xff80000012123808 */ /* 0x000fe20004000000 */
[--C-:B------:R-:W-:Y:S01]  /*4040*/  FFMA.FTZ R16, R16, UR7, -R3.reuse ;  /* 0x0000000710107c23 */ /* 0x100fe20008010803 */
[----:B------:R-:W-:Y:S01]  /*4050*/  @P3 FSEL R19, R19, -INF , !P1 ;  /* 0xff80000013133808 */ /* 0x000fe20004800000 */
[----:B------:R-:W-:Y:S01]  /*4060*/  FFMA.FTZ R3, R17, UR7, -R3 ;  /* 0x0000000711037c23 */ /* 0x000fe20008010803 */
[----:B---3--:R-:W-:Y:S01]  /*4070*/  F2FP.F16.F32.PACK_AB R4, R103, R104 ;  /* 0x000000686704723e */ /* 0x008fe200000000ff */
[--C-:B------:R-:W-:Y:S01]  /*4080*/  FFMA.FTZ R18, R18, UR7, -R2.reuse ;  /* 0x0000000712127c23 */ /* 0x100fe20008010802 */
[----:B-1----:R-:W-:Y:S01]  /*4090*/  F2FP.F16.F32.PACK_AB R0, R100, R102 ;  /* 0x000000666400723e */ /* 0x002fe200000000ff */
[----:B------:R-:W-:Y:S01]  /*40a0*/  FFMA.FTZ R2, R19, UR7, -R2 ;  /* 0x0000000713027c23 */ /* 0x000fe20008010802 */
[----:B------:R1:W-:Y:S01]  /*40b0*/  MUFU.EX2 R57, R3 ;  /* 0x0000000300397308 */ /* 0x0003e20000000800 */
[----:B------:R2:W-:Y:S01]  /*40c0*/  STS [R223+0x12000], R4 ;  /* 0x01200004df007388 */ /* 0x0005e20000000800 */
[----:B------:R-:W-:Y:S04]  /*40d0*/  IADD3 R58, P0, R236, R221, RZ ;  /* 0x000000ddec3a7210 */ /* 0x000fe80007f1e0ff */
[----:B------:R-:W-:Y:S04]  /*40e0*/  IADD3.X R59, R240, R220, RZ, P0, !PT ;  /* 0x000000dcf03b7210 */ /* 0x000fe800007fe4ff */
[----:B------:R3:W-:Y:S10]  /*40f0*/  MUFU.EX2 R61, R2 ;  /* 0x00000002003d7308 */ /* 0x0007f40000000800 */
[----:B------:R-:W4:Y:S01]  /*4100*/  MUFU.EX2 R63, R13 ;  /* 0x0000000d003f7308 */ /* 0x000f220000000800 */
[----:B-1----:R-:W-:Y:S05]  /*4110*/  F2FP.F16.F32.PACK_AB R3, R105, R106 ;  /* 0x0000006a6903723e */ /* 0x002fea00000000ff */
[----:B------:R-:W-:Y:S04]  /*4120*/  STS [R223+0x12400], R3 ;  /* 0x01240003df007388 */ /* 0x000fe80000000800 */
[----:B------:R-:W-:Y:S01]  /*4130*/  MUFU.EX2 R66, R14 ;  /* 0x0000000e00427308 */ /* 0x000fe20000000800 */
[----:B---3--:R-:W-:Y:S01]  /*4140*/  F2FP.F16.F32.PACK_AB R2, R67, R101 ;  /* 0x000000654302723e */ /* 0x008fe200000000ff */
[----:B------:R1:W-:Y:S04]  /*4150*/  STS [R225+0x12400], R0 ;  /* 0x01240000e1007388 */ /* 0x0003e80000000800 */
[----:B------:R3:W-:Y:S04]  /*4160*/  STS [R225+0x12000], R2 ;  /* 0x01200002e1007388 */ /* 0x0007e80000000800 */
[----:B------:R-:W2:Y:S01]  /*4170*/  MUFU.EX2 R65, R15 ;  /* 0x0000000f00417308 */ /* 0x000ea20000000800 */
[----:B----4-:R-:W-:Y:S05]  /*4180*/  F2FP.F16.F32.PACK_AB R5, R63, R64 ;  /* 0x000000403f05723e */ /* 0x010fea00000000ff */
[----:B------:R-:W-:Y:S04]  /*4190*/  STS [R222+0x12000], R5 ;  /* 0x01200005de007388 */ /* 0x000fe80000000800 */
[----:B------:R-:W3:Y:S10]  /*41a0*/  MUFU.EX2 R62, R18 ;  /* 0x00000012003e7308 */ /* 0x000ef40000000800 */
[----:B------:R-:W4:Y:S01]  /*41b0*/  MUFU.EX2 R60, R16 ;  /* 0x00000010003c7308 */ /* 0x000f220000000800 */
[----:B--2---:R-:W-:Y:S02]  /*41c0*/  F2FP.F16.F32.PACK_AB R4, R65, R66 ;  /* 0x000000424104723e */ /* 0x004fe400000000ff */
[----:B-1----:R-:W-:Y:S03]  /*41d0*/  LEA R0, R197, UR5, 0x1 ;  /* 0x00000005c5007c11 */ /* 0x002fe6000f8e08ff */
[----:B------:R-:W-:Y:S01]  /*41e0*/  STS [R222+0x12400], R4 ;  /* 0x01240004de007388 */ /* 0x000fe20000000800 */
[----:B------:R-:W-:Y:S02]  /*41f0*/  IADD3 R56, R189, R0, RZ ;  /* 0x00000000bd387210 */ /* 0x000fe40007ffe0ff */
[----:B---3--:R-:W-:Y:S05]  /*4200*/  F2FP.F16.F32.PACK_AB R2, R61, R62 ;  /* 0x0000003e3d02723e */ /* 0x008fea00000000ff */
[----:B------:R1:W-:Y:S01]  /*4210*/  STS [R224+0x12400], R2 ;  /* 0x01240002e0007388 */ /* 0x0003e20000000800 */
[----:B----4-:R-:W-:Y:S05]  /*4220*/  F2FP.F16.F32.PACK_AB R3, R57, R60 ;  /* 0x0000003c3903723e */ /* 0x010fea00000000ff */
[----:B------:R2:W-:Y:S04]  /*4230*/  STS [R224+0x12000], R3 ;  /* 0x01200003e0007388 */ /* 0x0005e80000000800 */
[----:B------:R-:W3:Y:S01]  /*4240*/  LDSM.16.M88.4 R16, [R0+0x8000] ;  /* 0x008000000010783b */ /* 0x000ee20000000200 */
[----:B-1----:R-:W-:Y:S07]  /*4250*/  IMAD.IADD R2, R192, 0x1, R0 ;  /* 0x00000001c0027824 */ /* 0x002fee00078e0200 */
[----:B------:R-:W1:Y:S01]  /*4260*/  LDSM.16.M88.4 R52, [R2+0x8000] ;  /* 0x008000000234783b */ /* 0x000e620000000200 */
[----:B--2---:R-:W-:Y:S01]  /*4270*/  IMAD.IADD R3, R189, 0x1, R2 ;  /* 0x00000001bd037824 */ /* 0x004fe200078e0202 */
[C---:B---3--:R-:W-:Y:S06]  /*4280*/  HMMA.16816.F32 R4, R16.reuse, R108, RZ ;  /* 0x0000006c1004723c */ /* 0x048fec00000018ff */
        /* <DEDUP_REMOVED lines=17> */
[----:B------:R1:W2:Y:S08]  /*43a0*/  LDSM.16.M88.4 R52, [R0+0xa000] ;  /* 0x00a000000034783b */ /* 0x0002b00000000200 */
[----:B-1----:R-:W3:Y:S01]  /*43b0*/  LDG.E R0, desc[UR16][R58.64+0x20] ;  /* 0x000020103a007981 */ /* 0x002ee2000c1e1900 */
[C---:B--2---:R-:W-:Y:S06]  /*43c0*/  HMMA.16816.F32 R4, R52.reuse, R140, R4 ;  /* 0x0000008c3404723c */ /* 0x044fec0000001804 */
[C---:B------:R-:W-:Y:S06]  /*43d0*/  HMMA.16816.F32 R8, R52.reuse, R142, R8 ;  /* 0x0000008e3408723c */ /* 0x040fec0000001808 */
[C---:B------:R-:W-:Y:S06]  /*43e0*/  HMMA.16816.F32 R12, R52.reuse, R144, R12 ;  /* 0x00000090340c723c */ /* 0x040fec000000180c */
[----:B------:R-:W-:Y:S01]  /*43f0*/  HMMA.16816.F32 R16, R52, R146, R16 ;  /* 0x000000923410723c */ /* 0x000fe20000001810 */
[----:B------:R1:W2:Y:S08]  /*4400*/  LDSM.16.M88.4 R52, [R2+0xa000] ;  /* 0x00a000000234783b */ /* 0x0002b00000000200 */
[----:B-1----:R-:W4:Y:S01]  /*4410*/  LDG.E R2, desc[UR16][R58.64] ;  /* 0x000000103a027981 */ /* 0x002f22000c1e1900 */
        /* <DEDUP_REMOVED lines=13> */
[----:B------:R-:W-:Y:S11]  /*44f0*/  HMMA.16816.F32 R16, R52, R170, R16 ;  /* 0x000000aa3410723c */ /* 0x000ff60000001810 */
[----:B------:R-:W-:Y:S01]  /*4500*/  @!UPT UIADD3 URZ, URZ, URZ, URZ ;  /* 0x0000003f3f3ff290 */ /* 0x000fe2000fffe03f */
[C---:B---3--:R-:W-:Y:S01]  /*4510*/  FADD.FTZ R11, -R0.reuse, R11 ;  /* 0x0000000b000b7221 */ /* 0x048fe20000010100 */
[----:B------:R-:W-:Y:S01]  /*4520*/  FADD.FTZ R7, -R0, R7 ;  /* 0x0000000700077221 */ /* 0x000fe20000010100 */
[C---:B----4-:R-:W-:Y:S01]  /*4530*/  FADD.FTZ R5, -R2.reuse, R5 ;  /* 0x0000000502057221 */ /* 0x050fe20000010100 */
[C---:B------:R-:W-:Y:S01]  /*4540*/  FADD.FTZ R3, -R2.reuse, R4 ;  /* 0x0000000402037221 */ /* 0x040fe20000010100 */
[C---:B------:R-:W-:Y:S02]  /*4550*/  FADD.FTZ R8, -R2.reuse, R8 ;  /* 0x0000000802087221 */ /* 0x040fe40000010100 */
[C---:B------:R-:W-:Y:S01]  /*4560*/  FADD.FTZ R4, -R2.reuse, R12 ;  /* 0x0000000c02047221 */ /* 0x040fe20000010100 */
[----:B------:R-:W-:Y:S01]  /*4570*/  FMUL.FTZ R52, R103, R5 ;  /* 0x0000000567347220 */ /* 0x000fe20000410000 */
[----:B------:R-:W-:Y:S01]  /*4580*/  FADD.FTZ R5, -R2, R9 ;  /* 0x0000000902057221 */ /* 0x000fe20000010100 */
[----:B------:R-:W-:Y:S01]  /*4590*/  FMUL.FTZ R3, R104, R3 ;  /* 0x0000000368037220 */ /* 0x000fe20000410000 */
[----:B------:R-:W-:Y:S01]  /*45a0*/  FMUL.FTZ R9, R101, R8 ;  /* 0x0000000865097220 */ /* 0x000fe20000410000 */
[----:B------:R-:W-:Y:S01]  /*45b0*/  FADD.FTZ R8, -R2, R13 ;  /* 0x0000000d02087221 */ /* 0x000fe20000010100 */
[----:B------:R-:W-:Y:S01]  /*45c0*/  FMUL.FTZ R5, R67, R5 ;  /* 0x0000000543057220 */ /* 0x000fe20000410000 */
[----:B------:R-:W-:Y:S01]  /*45d0*/  FMUL.FTZ R4, R64, R4 ;  /* 0x0000000440047220 */ /* 0x000fe20000410000 */
[----:B------:R-:W-:Y:S01]  /*45e0*/  F2FP.F16.F32.PACK_AB R52, R52, R3 ;  /* 0x000000033434723e */ /* 0x000fe200000000ff */
[C---:B------:R-:W-:Y:S01]  /*45f0*/  FADD.FTZ R3, -R2.reuse, R16 ;  /* 0x0000001002037221 */ /* 0x040fe20000010100 */
[----:B------:R-:W-:Y:S01]  /*4600*/  FADD.FTZ R2, -R2, R17 ;  /* 0x0000001102027221 */ /* 0x000fe20000010100 */
[----:B------:R-:W-:Y:S01]  /*4610*/  F2FP.F16.F32.PACK_AB R12, R5, R9 ;  /* 0x00000009050c723e */ /* 0x000fe200000000ff */
        /* <DEDUP_REMOVED lines=77> */
.L_x_163:
[----:B---3--:R-:W-:Y:S01]  /*4af0*/  F2FP.F16.F32.PACK_AB R2, R16, R17 ;  /* 0x000000111002723e */ /* 0x008fe200000000ff */
[----:B------:R-:W-:Y:S01]  /*4b00*/  STS [R223+0x10000], R52 ;  /* 0x01000034df007388 */ /* 0x000fe20000000800 */
[----:B------:R-:W-:Y:S01]  /*4b10*/  F2FP.F16.F32.PACK_AB R0, R11, R13 ;  /* 0x0000000d0b00723e */ /* 0x000fe200000000ff */
[----:B------:R-:W1:Y:S01]  /*4b20*/  LDC R100, c[0x0][0x270] ;  /* 0x00009c00ff647b82 */ /* 0x000e620000000800 */
        /* <DEDUP_REMOVED lines=104> */
.L_x_164:
[----:B------:R-:W-:Y:S01]  /*51b0*/  LDSM.16.M88.4 R64, [R194] ;  /* 0x00000000c240783b */ /* 0x000fe20000000200 */
[CC--:B---3--:R-:W-:Y:S03]  /*51c0*/  LEA R2, P1, R212.reuse, R200.reuse, 0x2 ;  /* 0x000000c8d4027211 */ /* 0x0c8fe600078210ff */
[----:B------:R-:W1:Y:S01]  /*51d0*/  LDSM.16.MT88.4 R16, [R0+0xc000] ;  /* 0x00c000000010783b */ /* 0x000e620000004200 */
[----:B------:R-:W-:Y:S03]  /*51e0*/  LEA.HI.X.SX32 R3, R212, R201, 0x2, P1 ;  /* 0x000000c9d4037211 */ /* 0x000fe600008f16ff */
        /* <DEDUP_REMOVED lines=40> */
[C---:B------:R-:W-:Y:S03]  /*5470*/  IMAD.IADD R107, R212.reuse, 0x1, R251 ;  /* 0x00000001d46b7824 */ /* 0x040fe600078e02fb */
[----:B------:R-:W5:Y:S01]  /*5480*/  @P6 LDG.E R213, desc[UR16][R104.64+-0x100] ;  /* 0xffff001068d56981 */ /* 0x000f62000c1e1900 */
[----:B------:R-:W-:Y:S03]  /*5490*/  VIADD R106, R217, 0x40 ;  /* 0x00000040d96a7836 */ /* 0x000fe60000000000 */
[----:B------:R4:W5:Y:S01]  /*54a0*/  @P6 LDG.E R216, desc[UR16][R104.64+-0xe0] ;  /* 0xffff201068d86981 */ /* 0x000962000c1e1900 */
[-C--:B-1----:R-:W-:Y:S05]  /*54b0*/  HMMA.16816.F32 R4, R172, R180.reuse, R4 ;  /* 0x000000b4ac04723c */ /* 0x082fea0000001804 */
[----:B---3--:R-:W-:Y:S01]  /*54c0*/  IMAD.IADD R0, R212, 0x1, R252 ;  /* 0x00000001d4007824 */ /* 0x008fe200078e02fc */
[C---:B--2---:R-:W-:Y:S05]  /*54d0*/  HMMA.16816.F32 R8, R176.reuse, R180, R8 ;  /* 0x000000b4b008723c */ /* 0x044fea0000001808 */
[CC--:B----4-:R-:W-:Y:S11]  /*54e0*/  LEA R104, P1, R245.reuse, R200.reuse, 0x2 ;  /* 0x000000c8f5687211 */ /* 0x0d0ff600078210ff */
[----:B------:R-:W-:Y:S01]  /*54f0*/  @!UPT UIADD3 URZ, URZ, URZ, URZ ;  /* 0x0000003f3f3ff290 */ /* 0x000fe2000fffe03f */
        /* <DEDUP_REMOVED lines=32> */
[CC--:B---3--:R-:W-:Y:S02]  /*5700*/  LEA R6, P1, R107.reuse, R200.reuse, 0x2 ;  /* 0x000000c86b067211 */ /* 0x0c8fe400078210ff */
[CC--:B------:R-:W-:Y:S01]  /*5710*/  LEA R10, P0, R230.reuse, R200.reuse, 0x2 ;  /* 0x000000c8e60a7211 */ /* 0x0c0fe200078010ff */
[----:B------:R1:W-:Y:S01]  /*5720*/  REDG.E.ADD.F32.FTZ.RN.STRONG.GPU desc[UR16][R4.64], R18 ;  /* 0x00000012040079a6 */ /* 0x0003e2000c10f390 */
[-C--:B------:R-:W-:Y:S01]  /*5730*/  LEA.HI.X.SX32 R7, R107, R201.reuse, 0x2, P1 ;  /* 0x000000c96b077211 */ /* 0x080fe200008f16ff */
[----:B------:R-:W-:Y:S01]  /*5740*/  VIADD R107, R217, 0x40 ;  /* 0x00000040d96b7836 */ /* 0x000fe20000000000 */
[-C--:B------:R-:W-:Y:S03]  /*5750*/  LEA.HI.X.SX32 R11, R230, R201.reuse, 0x2, P0 ;  /* 0x000000c9e60b7211 */ /* 0x080fe600000f16ff */
[----:B------:R2:W-:Y:S01]  /*5760*/  REDG.E.ADD.F32.FTZ.RN.STRONG.GPU desc[UR16][R6.64], R19 ;  /* 0x00000013060079a6 */ /* 0x0005e2000c10f390 */
[----:B------:R-:W-:Y:S03]  /*5770*/  IMAD.IADD R107, R212, 0x1, R107 ;  /* 0x00000001d46b7824 */ /* 0x000fe600078e026b */
        /* <DEDUP_REMOVED lines=16> */
[-C--:B--2---:R-:W-:Y:S02]  /*5880*/  LEA R6, P1, R107, R200.reuse, 0x2 ;  /* 0x000000c86b067211 */ /* 0x084fe400078210ff */
[-C--:B------:R-:W-:Y:S01]  /*5890*/  LEA R10, P0, R235, R200.reuse, 0x2 ;  /* 0x000000c8eb0a7211 */ /* 0x080fe200078010ff */
        /* <DEDUP_REMOVED lines=12> */
[CC--:B---3--:R-:W-:Y:S02]  /*5960*/  LEA R10, P0, R0.reuse, R200.reuse, 0x2 ;  /* 0x000000c8000a7211 */ /* 0x0c8fe400078010ff */
[CC--:B----4-:R-:W-:Y:S01]  /*5970*/  LEA R8, P4, R233.reuse, R200.reuse, 0x2 ;  /* 0x000000c8e9087211 */ /* 0x0d0fe200078810ff */
        /* <DEDUP_REMOVED lines=80> */
[----:B------:R-:W2:Y:S01]  /*5e80*/  LDL R107, [R1+0x4] ;  /* 0x00000400016b7983 */ /* 0x000ea20000100800 */
        /* <DEDUP_REMOVED lines=81> */
[----:B------:R-:W-:Y:S04]  /*63a0*/  STS [R106+0x2400], R3 ;  /* 0x002400036a007388 */ /* 0x000fe80000000800 */
[----:B------:R-:W-:Y:S04]  /*63b0*/  STS [R107+0x3000], R6 ;  /* 0x003000066b007388 */ /* 0x000fe80000000800 */
[----:B------:R-:W-:Y:S04]  /*63c0*/  STS [R107+0x3400], R5 ;  /* 0x003400056b007388 */ /* 0x000fe80000000800 */
[----:B------:R2:W-:Y:S04]  /*63d0*/  STS [R106+0x3000], R2 ;  /* 0x003000026a007388 */ /* 0x0005e80000000800 */
[----:B------:R3:W-:Y:S04]  /*63e0*/  STS [R106+0x3400], R0 ;  /* 0x003400006a007388 */ /* 0x0007e80000000800 */
[----:B------:R4:W-:Y:S01]  /*63f0*/  STS [R107+0x4000], R20 ;  /* 0x004000146b007388 */ /* 0x0009e20000000800 */
[----:B-1----:R-:W-:-:S03]  /*6400*/  @P0 IADD3 R4, R246, R104, RZ ;  /* 0x00000068f6040210 */ /* 0x002fc60007ffe0ff */
[----:B------:R-:W-:Y:S04]  /*6410*/  STS [R107+0x4400], R22 ;  /* 0x004400166b007388 */ /* 0x000fe80000000800 */
[----:B------:R1:W-:Y:S04]  /*6420*/  STS [R106+0x4000], R32 ;  /* 0x004000206a007388 */ /* 0x0003e80000000800 */
[----:B------:R1:W-:Y:S04]  /*6430*/  STS [R106+0x4400], R34 ;  /* 0x004400226a007388 */ /* 0x0003e80000000800 */
[----:B------:R1:W-:Y:S01]  /*6440*/  STS [R107+0x5000], R24 ;  /* 0x005000186b007388 */ /* 0x0003e20000000800 */
[----:B--2---:R-:W2:Y:S03]  /*6450*/  @P0 LDC.64 R2, c[0x0][0x450] ;  /* 0x00011400ff020b82 */ /* 0x004ea60000000a00 */
[----:B------:R1:W-:Y:S01]  /*6460*/  STS [R107+0x5400], R26 ;  /* 0x0054001a6b007388 */ /* 0x0003e20000000800 */
[----:B---3--:R-:W-:-:S02]  /*6470*/  @P0 IADD3 R0, R246, R104, RZ ;  /* 0x00000068f6000210 */ /* 0x008fc40007ffe0ff */
[----:B------:R-:W3:Y:S02]  /*6480*/  S2R R104, SR_CTAID.Y ;  /* 0x0000000000687919 */ /* 0x000ee40000002600 */
[----:B----4-:R-:W4:Y:S01]  /*6490*/  @P0 LDC.64 R20, c[0x0][0x458] ;  /* 0x00011600ff140b82 */ /* 0x010f220000000a00 */
[----:B------:R1:W-:Y:S04]  /*64a0*/  STS [R106+0x5000], R28 ;  /* 0x0050001c6a007388 */ /* 0x0003e80000000800 */
[----:B------:R1:W-:Y:S04]  /*64b0*/  STS [R106+0x5400], R30 ;  /* 0x0054001e6a007388 */ /* 0x0003e80000000800 */
[----:B------:R1:W-:Y:S04]  /*64c0*/  STS [R107+0x6000], R36 ;  /* 0x006000246b007388 */ /* 0x0003e80000000800 */
[----:B------:R1:W-:Y:S01]  /*64d0*/  STS [R107+0x6400], R38 ;  /* 0x006400266b007388 */ /* 0x0003e20000000800 */
[----:B--2---:R-:W-:-:S02]  /*64e0*/  @P0 IMAD R8, R0, R3, RZ ;  /* 0x0000000300080224 */ /* 0x004fc400078e02ff */
[----:B------:R-:W-:Y:S01]  /*64f0*/  @P0 IMAD.WIDE.U32 R6, R0, R2, RZ ;  /* 0x0000000200060225 */ /* 0x000fe200078e00ff */
[----:B------:R2:W-:Y:S03]  /*6500*/  STS [R106+0x6000], R48 ;  /* 0x006000306a007388 */ /* 0x0005e60000000800 */
[----:B------:R-:W-:Y:S01]  /*6510*/  @P0 IMAD.MOV.U32 R11, RZ, RZ, R6 ;  /* 0x000000ffff0b0224 */ /* 0x000fe200078e0006 */
[----:B------:R2:W-:Y:S01]  /*6520*/  STS [R106+0x6400], R50 ;  /* 0x006400326a007388 */ /* 0x0005e20000000800 */
[C---:B----4-:R-:W-:Y:S01]  /*6530*/  @P0 IMAD R0, R4.reuse, R21, RZ ;  /* 0x0000001504000224 */ /* 0x050fe200078e02ff */
[----:B------:R-:W-:Y:S01]  /*6540*/  @P0 IADD3 R12, R7, R8, RZ ;  /* 0x00000008070c0210 */ /* 0x000fe20007ffe0ff */
[----:B------:R-:W-:Y:S01]  /*6550*/  @P0 IMAD.WIDE.U32 R4, R4, R20, RZ ;  /* 0x0000001404040225 */ /* 0x000fe200078e00ff */
[----:B------:R2:W-:Y:S03]  /*6560*/  STS [R107+0x7000], R40 ;  /* 0x007000286b007388 */ /* 0x0005e60000000800 */
[----:B-1----:R-:W-:Y:S01]  /*6570*/  @P0 IMAD.MOV.U32 R32, RZ, RZ, R4 ;  /* 0x000000ffff200224 */ /* 0x002fe200078e0004 */
[----:B------:R2:W-:Y:S01]  /*6580*/  STS [R107+0x7400], R42 ;  /* 0x0074002a6b007388 */ /* 0x0005e20000000800 */
[----:B------:R-:W-:-:S02]  /*6590*/  @P0 IADD3 R33, R5, R0, RZ ;  /* 0x0000000005210210 */ /* 0x000fc40007ffe0ff */
[----:B------:R-:W-:Y:S01]  /*65a0*/  LEA R4, R105, UR5, 0x1 ;  /* 0x0000000569047c11 */ /* 0x000fe2000f8e08ff */
[----:B------:R2:W-:Y:S01]  /*65b0*/  STS [R106+0x7000], R44 ;  /* 0x0070002c6a007388 */ /* 0x0005e20000000800 */
[----:B---3--:R-:W-:Y:S01]  /*65c0*/  SHF.R.S32.HI R10, RZ, 0x1f, R104 ;  /* 0x0000001fff0a7819 */ /* 0x008fe20000011468 */
[----:B------:R-:W1:Y:S02]  /*65d0*/  S2R R13, SR_TID.X ;  /* 0x00000000000d7919 */ /* 0x000e640000002100 */
        /* <DEDUP_REMOVED lines=14> */
.L_x_166:
        /* <DEDUP_REMOVED lines=13> */
.L_x_167:
[----:B------:R-:W-:Y:S01]  /*6790*/  BAR.SYNC.DEFER_BLOCKING 0x0 ;  /* 0x0000000000007b1d */ /* 0x000fe20000010000 */
[----:B------:R-:W-:Y:S01]  /*67a0*/  IMAD.SHL.U32 R5, R247, 0x40, RZ ;  /* 0x00000040f7057824 */ /* 0x000fe200078e00ff */
[--C-:B------:R-:W-:Y:S01]  /*67b0*/  SHF.R.S32.HI R7, RZ, 0x1f, R214.reuse ;  /* 0x0000001fff077819 */ /* 0x100fe200000114d6 */
[----:B------:R-:W-:Y:S01]  /*67c0*/  IMAD.MOV.U32 R6, RZ, RZ, R214 ;  /* 0x000000ffff067224 */ /* 0x000fe200078e00d6 */
[----:B-1----:R-:W-:Y:S02]  /*67d0*/  SHF.R.S32.HI R10, RZ, 0x1f, R13 ;  /* 0x0000001fff0a7819 */ /* 0x002fe4000001140d */
[----:B------:R-:W-:Y:S01]  /*67e0*/  SHF.R.S32.HI R22, RZ, 0x1f, R5 ;  /* 0x0000001fff167819 */ /* 0x000fe20000011405 */
[-C--:B------:R-:W-:Y:S01]  /*67f0*/  IMAD.WIDE.U32 R8, R5, R2.reuse, R6 ;  /* 0x0000000205087225 */ /* 0x080fe200078e0006 */
[----:B------:R-:W-:Y:S01]  /*6800*/  LEA.HI R13, R10, R13, RZ, 0x3 ;  /* 0x0000000d0a0d7211 */ /* 0x000fe200078f18ff */
[----:B------:R-:W-:Y:S01]  /*6810*/  ULDC.64 UR6, c[0x0][0x468] ;  /* 0x00011a0000067ab9 */ /* 0x000fe20000000a00 */
[----:B------:R-:W-:Y:S01]  /*6820*/  SHF.R.S32.HI R23, RZ, 0x1f, R248 ;  /* 0x0000001fff177819 */ /* 0x000fe200000114f8 */
[----:B------:R-:W-:Y:S01]  /*6830*/  IMAD R0, R22, R2, RZ ;  /* 0x0000000216007224 */ /* 0x000fe200078e02ff */
[----:B------:R-:W-:Y:S01]  /*6840*/  IADD3 R8, P0, R11, R8, RZ ;  /* 0x000000080b087210 */ /* 0x000fe20007f1e0ff */
[----:B------:R-:W-:Y:S02]  /*6850*/  BSSY B0, `(.L_x_168) ;  /* 0x0000023000007945 */ /* 0x000fe40003800000 */
[----:B------:R-:W-:Y:S01]  /*6860*/  IMAD R10, R5, R3, R0 ;  /* 0x00000003050a7224 */ /* 0x000fe200078e0200 */
[----:B------:R-:W-:Y:S01]  /*6870*/  SHF.R.S32.HI R0, RZ, 0x3, R13 ;  /* 0x00000003ff007819 */ /* 0x000fe2000001140d */
[----:B------:R-:W-:-:S03]  /*6880*/  IMAD R11, R23, UR6, RZ ;  /* 0x00000006170b7c24 */ /* 0x000fc6000f8e02ff */
[----:B------:R-:W-:Y:S01]  /*6890*/  IADD3.X R9, R12, R9, R10, P0, !PT ;  /* 0x000000090c097210 */ /* 0x000fe200007fe40a */
[----:B------:R-:W-:Y:S01]  /*68a0*/  IMAD R10, R247, -0x40, R206 ;  /* 0xffffffc0f70a7824 */ /* 0x000fe200078e02ce */
[----:B------:R-:W-:Y:S01]  /*68b0*/  SHF.R.S32.HI R34, RZ, 0x1f, R0 ;  /* 0x0000001fff227819 */ /* 0x000fe20000011400 */
[----:B------:R-:W-:Y:S01]  /*68c0*/  VIADD R12, R0, 0x20 ;  /* 0x00000020000c7836 */ /* 0x000fe20000000000 */
[----:B------:R1:W3:Y:S01]  /*68d0*/  LDS.128 R28, [R4+0xd000] ;  /* 0x00d00000041c7984 */ /* 0x0002e20000000c00 */
[----:B------:R-:W-:Y:S01]  /*68e0*/  IMAD R11, R248, UR7, R11 ;  /* 0x00000007f80b7c24 */ /* 0x000fe2000f8e020b */
[-C--:B------:R-:W-:Y:S01]  /*68f0*/  ISETP.GE.AND P3, PT, R0, R10.reuse, PT ;  /* 0x0000000a0000720c */ /* 0x080fe20003f66270 */
[----:B------:R-:W-:Y:S01]  /*6900*/  IMAD.WIDE.U32 R8, R248, UR6, R8 ;  /* 0x00000006f8087c25 */ /* 0x000fe2000f8e0008 */
[----:B--2---:R1:W2:Y:S01]  /*6910*/  LDS.128 R40, [R4+0x10000] ;  /* 0x0100000004287984 */ /* 0x0042a20000000c00 */
[----:B------:R-:W-:Y:S02]  /*6920*/  ISETP.GE.AND P2, PT, R12, R10, PT ;  /* 0x0000000a0c00720c */ /* 0x000fe40003f46270 */
[----:B------:R-:W-:Y:S01]  /*6930*/  IMAD.IADD R14, R9, 0x1, R11 ;  /* 0x00000001090e7824 */ /* 0x000fe200078e020b */
[----:B------:R1:W4:Y:S04]  /*6940*/  LDS.128 R48, [R4+0x11000] ;  /* 0x0110000004307984 */ /* 0x0003280000000c00 */
[----:B------:R1:W1:Y:S04]  /*6950*/  LDS.128 R36, [R4+0x12000] ;  /* 0x0120000004247984 */ /* 0x0002680000000c00 */
[----:B------:R1:W1:Y:S01]  /*6960*/  LDS.128 R44, [R4+0x13000] ;  /* 0x01300000042c7984 */ /* 0x0002620000000c00 */
[----:B------:R-:W-:Y:S05]  /*6970*/  @P3 BRA `(.L_x_169) ;  /* 0x0000000000403947 */ /* 0x000fea0003800000 */
[----:B------:R-:W-:Y:S01]  /*6980*/  ULDC UR4, c[0x0][0x2d0] ;  /* 0x0000b40000047ab9 */ /* 0x000fe20000000800 */
[----:B------:R-:W3:Y:S01]  /*6990*/  LDS.128 R24, [R4+0xe000] ;  /* 0x00e0000004187984 */ /* 0x000ee20000000c00 */
        /* <DEDUP_REMOVED lines=8> */
[----:B------:R-:W2:Y:S01]  /*6a20*/  @!P4 LDS.128 R16, [R4+0xc000] ;  /* 0x00c000000410c984 */ /* 0x000ea20000000c00 */
[----:B------:R-:W-:Y:S01]  /*6a30*/  IMAD.IADD R11, R13, 0x1, R10 ;  /* 0x000000010d0b7824 */ /* 0x000fe200078e020a */
[----:B------:R-:W-:-:S04]  /*6a40*/  LEA R10, P0, R12, UR6, 0x1 ;  /* 0x000000060c0a7c11 */ /* 0x000fc8000f8008ff */
[----:B------:R-:W-:-:S05]  /*6a50*/  LEA.HI.X R11, R12, UR7, R11, 0x1, P0 ;  /* 0x000000070c0b7c11 */ /* 0x000fca00080f0c0b */
[----:B---3--:R3:W-:Y:S04]  /*6a60*/  @!P1 STG.E.128 desc[UR16][R10.64+0x80], R24 ;  /* 0x000080180a009986 */ /* 0x0087e8000c101d10 */
[----:B--2---:R3:W-:Y:S02]  /*6a70*/  @!P4 STG.E.128 desc[UR16][R10.64], R16 ;  /* 0x000000100a00c986 */ /* 0x0047e4000c101d10 */
.L_x_169:
[----:B------:R-:W-:Y:S05]  /*6a80*/  BSYNC B0 ;  /* 0x0000000000007941 */ /* 0x000fea0003800000 */
.L_x_168:
[----:B---3--:R3:W1:Y:S01]  /*6a90*/  LDS.128 R16, [R4+0xf000] ;  /* 0x00f0000004107984 */ /* 0x0086620000000c00 */
[----:B------:R-:W-:Y:S04]  /*6aa0*/  BSSY B0, `(.L_x_170) ;  /* 0x0000011000007945 */ /* 0x000fe80003800000 */
[----:B------:R-:W-:Y:S05]  /*6ab0*/  @P2 BRA `(.L_x_171) ;  /* 0x00000000003c2947 */ /* 0x000fea0003800000 */
[----:B-1-3--:R-:W-:Y:S01]  /*6ac0*/  IADD3 R4, P0, R0, 0x20, RZ ;  /* 0x0000002000047810 */ /* 0x00afe20007f1e0ff */
        /* <DEDUP_REMOVED lines=12> */
[----:B------:R1:W-:Y:S04]  /*6b90*/  @!P1 STG.E.128 desc[UR16][R2.64], R28 ;  /* 0x0000001c02009986 */ /* 0x0003e8000c101d10 */
[----:B------:R1:W-:Y:S02]  /*6ba0*/  @!P0 STG.E.128 desc[UR16][R2.64+0x80], R16 ;  /* 0x0000801002008986 */ /* 0x0003e4000c101d10 */
.L_x_171:
[----:B------:R-:W-:Y:S05]  /*6bb0*/  BSYNC B0 ;  /* 0x0000000000007941 */ /* 0x000fea0003800000 */
.L_x_170:
[-C--:B-1----:R-:W-:Y:S01]  /*6bc0*/  IMAD.WIDE.U32 R2, R5, R20.reuse, R6 ;  /* 0x0000001405027225 */ /* 0x082fe200078e0006 */
        /* <DEDUP_REMOVED lines=23> */
[----:B--2---:R1:W-:Y:S04]  /*6d40*/  @!P1 STG.E.128 desc[UR16][R4.64], R40 ;  /* 0x0000002804009986 */ /* 0x0043e8000c101d10 */
[----:B------:R1:W-:Y:S02]  /*6d50*/  @!P0 STG.E.128 desc[UR16][R4.64+0x80], R36 ;  /* 0x0000802404008986 */ /* 0x0003e4000c101d10 */
.L_x_173:
[----:B------:R-:W-:Y:S05]  /*6d60*/  BSYNC B0 ;  /* 0x0000000000007941 */ /* 0x000fea0003800000 */
.L_x_172:
        /* <DEDUP_REMOVED lines=13> */
[----:B----4-:R3:W-:Y:S01]  /*6e40*/  @!P0 STG.E.128 desc[UR16][R2.64], R48 ;  /* 0x0000003002008986 */ /* 0x0107e2000c101d10 */
[----:B------:R-:W-:-:S13]  /*6e50*/  ISETP.GE.AND P0, PT, R226, UR4, PT ;  /* 0x00000004e2007c0c */ /* 0x000fda000bf06270 */
[----:B------:R-:W-:Y:S05]  /*6e60*/  @P0 BRA `(.L_x_174) ;  /* 0x0000000800480947 */ /* 0x000fea0003800000 */
[----:B------:R1:W-:Y:S01]  /*6e70*/  STG.E.128 desc[UR16][R2.64+0x80], R44 ;  /* 0x0000802c02007986 */ /* 0x0003e2000c101d10 */
[----:B------:R-:W-:Y:S05]  /*6e80*/  BRA `(.L_x_174) ;  /* 0x0000000800407947 */ /* 0x000fea0003800000 */
.L_x_144:
[----:B------:R-:W2:Y:S01]  /*6e90*/  LDL.LU R2, [R1+0xc] ;  /* 0x00000c0001027983 */ /* 0x000ea20000300800 */
[----:B------:R-:W-:Y:S01]  /*6ea0*/  IMAD.SHL.U32 R14, R247, 0x40, RZ ;  /* 0x00000040f70e7824 */ /* 0x000fe200078e00ff */
[----:B------:R-:W1:Y:S04]  /*6eb0*/  S2R R15, SR_TID.X ;  /* 0x00000000000f7919 */ /* 0x000e680000002100 */
[----:B------:R-:W-:Y:S01]  /*6ec0*/  SHF.R.S32.HI R18, RZ, 0x1f, R14 ;  /* 0x0000001fff127819 */ /* 0x000fe2000001140e */
[----:B------:R-:W3:Y:S01]  /*6ed0*/  S2R R19, SR_CTAID.Y ;  /* 0x0000000000137919 */ /* 0x000ee20000002600 */
[----:B-1----:R-:W-:Y:S02]  /*6ee0*/  SHF.R.S32.HI R11, RZ, 0x1f, R15 ;  /* 0x0000001fff0b7819 */ /* 0x002fe4000001140f */
[----:B---3--:R-:W-:-:S02]  /*6ef0*/  SHF.R.S32.HI R10, RZ, 0x1f, R19 ;  /* 0x0000001fff0a7819 */ /* 0x008fc40000011413 */
[----:B--2---:R-:W-:-:S13]  /*6f00*/  ISETP.NE.AND P0, PT, R2, -0x1, PT ;  /* 0xffffffff0200780c */ /* 0x004fda0003f05270 */
        /* <DEDUP_REMOVED lines=25> */
.L_x_175:
        /* <DEDUP_REMOVED lines=13> */
.L_x_176:
[-C--:B------:R-:W-:Y:S01]  /*7170*/  IMAD R0, R18, R8.reuse, RZ ;  /* 0x0000000812007224 */ /* 0x080fe200078e02ff */
[----:B------:R-:W-:Y:S01]  /*7180*/  LEA.HI R5, R11, R15, RZ, 0x3 ;  /* 0x0000000f0b057211 */ /* 0x000fe200078f18ff */
[C---:B------:R-:W-:Y:S01]  /*7190*/  IMAD.WIDE.U32 R2, R14.reuse, R8, R214 ;  /* 0x000000080e027225 */ /* 0x040fe200078e00d6 */
[----:B------:R-:W-:Y:S01]  /*71a0*/  SHF.R.S32.HI R15, RZ, 0x1f, R248 ;  /* 0x0000001fff0f7819 */ /* 0x000fe200000114f8 */
[----:B------:R-:W-:Y:S01]  /*71b0*/  ULDC.64 UR6, c[0x0][0x468] ;  /* 0x00011a0000067ab9 */ /* 0x000fe20000000a00 */
[----:B------:R-:W-:Y:S01]  /*71c0*/  BSSY B0, `(.L_x_177) ;  /* 0x000001d000007945 */ /* 0x000fe20003800000 */
[----:B------:R-:W-:Y:S01]  /*71d0*/  IMAD R4, R14, R9, R0 ;  /* 0x000000090e047224 */ /* 0x000fe200078e0200 */
[----:B------:R-:W-:Y:S02]  /*71e0*/  IADD3 R2, P0, R6, R2, RZ ;  /* 0x0000000206027210 */ /* 0x000fe40007f1e0ff */
[----:B------:R-:W-:Y:S01]  /*71f0*/  SHF.R.S32.HI R0, RZ, 0x3, R5 ;  /* 0x00000003ff007819 */ /* 0x000fe20000011405 */
[----:B------:R-:W-:Y:S01]  /*7200*/  IMAD R5, R15, UR6, RZ ;  /* 0x000000060f057c24 */ /* 0x000fe2000f8e02ff */
[----:B------:R-:W-:Y:S01]  /*7210*/  IADD3.X R3, R7, R3, R4, P0, !PT ;  /* 0x0000000307037210 */ /* 0x000fe200007fe404 */
[----:B------:R-:W-:Y:S01]  /*7220*/  IMAD R4, R247, -0x40, R206 ;  /* 0xffffffc0f7047824 */ /* 0x000fe200078e02ce */
[----:B------:R-:W-:Y:S01]  /*7230*/  SHF.R.S32.HI R19, RZ, 0x1f, R0 ;  /* 0x0000001fff137819 */ /* 0x000fe20000011400 */
[----:B------:R-:W-:-:S02]  /*7240*/  VIADD R6, R0, 0x20 ;  /* 0x0000002000067836 */ /* 0x000fc40000000000 */
[----:B------:R-:W-:Y:S01]  /*7250*/  IMAD R5, R248, UR7, R5 ;  /* 0x00000007f8057c24 */ /* 0x000fe2000f8e0205 */
[-C--:B------:R-:W-:Y:S01]  /*7260*/  ISETP.GE.AND P3, PT, R0, R4.reuse, PT ;  /* 0x000000040000720c */ /* 0x080fe20003f66270 */
[----:B------:R-:W-:Y:S01]  /*7270*/  IMAD.WIDE.U32 R2, R248, UR6, R2 ;  /* 0x00000006f8027c25 */ /* 0x000fe2000f8e0002 */
[----:B------:R-:W-:-:S04]  /*7280*/  ISETP.GE.AND P2, PT, R6, R4, PT ;  /* 0x000000040600720c */ /* 0x000fc80003f46270 */
[----:B------:R-:W-:-:S07]  /*7290*/  IADD3 R10, R5, R3, RZ ;  /* 0x00000003050a7210 */ /* 0x000fce0007ffe0ff */
[----:B------:R-:W-:Y:S05]  /*72a0*/  @P3 BRA `(.L_x_178) ;  /* 0x0000000000383947 */ /* 0x000fea0003800000 */
        /* <DEDUP_REMOVED lines=14> */
.L_x_178:
[----:B------:R-:W-:Y:S05]  /*7390*/  BSYNC B0 ;  /* 0x0000000000007941 */ /* 0x000fea0003800000 */
.L_x_177:
        /* <DEDUP_REMOVED lines=18> */
.L_x_180:
[----:B------:R-:W-:Y:S05]  /*74c0*/  BSYNC B0 ;  /* 0x0000000000007941 */ /* 0x000fea0003800000 */
.L_x_179:
[-C--:B--2---:R-:W-:Y:S01]  /*74d0*/  IMAD.WIDE.U32 R2, R14, R12.reuse, R214 ;  /* 0x0000000c0e027225 */ /* 0x084fe200078e00d6 */
        /* <DEDUP_REMOVED lines=25> */
.L_x_182:
[----:B------:R-:W-:Y:S05]  /*7670*/  BSYNC B0 ;  /* 0x0000000000007941 */ /* 0x000fea0003800000 */
.L_x_181:
        /* <DEDUP_REMOVED lines=17> */
.L_x_174:
[----:B------:R-:W-:Y:S05]  /*7790*/  BSYNC B1 ;  /* 0x0000000000017941 */ /* 0x000fea0003800000 */
.L_x_139:
[----:B------:R-:W4:Y:S02]  /*77a0*/  LDC R0, c[0x0][0xc] ;  /* 0x00000300ff007b82 */ /* 0x000f240000000800 */
[----:B----4-:R-:W-:-:S04]  /*77b0*/  IADD3 R247, R0, R247, RZ ;  /* 0x000000f700f77210 */ /* 0x010fc80007ffe0ff */
[----:B------:R-:W-:-:S13]  /*77c0*/  ISETP.GE.AND P0, PT, R247, UR14, PT ;  /* 0x0000000ef7007c0c */ /* 0x000fda000bf06270 */
[----:B------:R-:W-:Y:S05]  /*77d0*/  @P0 BRA `(.L_x_183) ;  /* 0x0000000000040947 */ /* 0x000fea0003800000 */
[----:B------:R-:W-:Y:S05]  /*77e0*/  BRA `(.L_x_184) ;  /* 0xffffff9000507947 */ /* 0x000fea000383ffff */
.L_x_183:
[----:B------:R-:W-:Y:S05]  /*77f0*/  EXIT ;  /* 0x000000000000794d */ /* 0x000fea0003800000 */
.L_x_185:
        /* <DEDUP_REMOVED lines=16> */
.L_x_2054:


//--------------------- .text._ZN5flash44flash_bwd_dq_dk_dv_loop_seqk_parallel_kernelI23Flash_bwd_kernel_traitsILi128ELi64ELi64ELi8ELi4ELi2ELi2ELb1ELb0EN7cutlass6half_tE19Flash_kernel_traitsILi128ELi64ELi64ELi8ES3_EELb0ELb0ELb1ELb0ELb0ELb1ELb0EEEvNS_16Flash_bwd_paramsE --------------------------
	.section	.text._ZN5flash44flash_bwd_dq_dk_dv_loop_seqk_parallel_kernelI23Flash_bwd_kernel_traitsILi128ELi64ELi64ELi8ELi4ELi2ELi2ELb1ELb0EN7cutlass6half_tE19Flash_kernel_traitsILi128ELi64ELi64ELi8ES3_EELb0ELb0ELb1ELb0ELb0ELb1ELb0EEEvNS_16Flash_bwd_paramsE,"ax",@progbits
	.align	128
        .global         _ZN5flash44flash_bwd_dq_dk_dv_loop_seqk_parallel_kernelI23Flash_bwd_kernel_traitsILi128ELi64ELi64ELi8ELi4ELi2ELi2ELb1ELb0EN7cutlass6half_tE19Flash_kernel_traitsILi128ELi64ELi64ELi8ES3_EELb0ELb0ELb1ELb0ELb0ELb1ELb0EEEvNS_16Flash_bwd_paramsE
        .type           _ZN5flash44flash_bwd_dq_dk_dv_loop_seqk_parallel_kernelI23Flash_bwd_kernel_traitsILi128ELi64ELi64ELi8ELi4ELi2ELi2ELb1ELb0EN7cutlass6half_tE19Flash_kernel_traitsILi128ELi64ELi64ELi8ES3_EELb0ELb0ELb1ELb0ELb0ELb1ELb0EEEvNS_16Flash_bwd_paramsE,@function
        .size           _ZN5flash44flash_bwd_dq_dk_dv_loop_seqk_parallel_kernelI23Flash_bwd_kernel_traitsILi128ELi64ELi64ELi8ELi4ELi2ELi2ELb1ELb0EN7cutlass6half_tE19Flash_kernel_traitsILi128ELi64ELi64ELi8ES3_EELb0ELb0ELb1ELb0ELb0ELb1ELb0EEEvNS_16Flash_bwd_paramsE,(.L_x_2055 - _ZN5flash44flash_bwd_dq_dk_dv_loop_seqk_parallel_kernelI23Flash_bwd_kernel_traitsILi128ELi64ELi64ELi8ELi4ELi2ELi2ELb1ELb0EN7cutlass6half_tE19Flash_kernel_traitsILi128ELi64ELi64ELi8ES3_EELb0ELb0ELb1ELb0ELb0ELb1ELb0EEEvNS_16Flash_bwd_paramsE)
        .other          _ZN5flash44flash_bwd_dq_dk_dv_loop_seqk_parallel_kernelI23Flash_bwd_kernel_traitsILi128ELi64ELi64ELi8ELi4ELi2ELi2ELb1ELb0EN7cutlass6half_tE19Flash_kernel_traitsILi128ELi64ELi64ELi8ES3_EELb0ELb0ELb1ELb0ELb0ELb1ELb0EEEvNS_16Flash_bwd_paramsE,@"STO_CUDA_ENTRY STV_DEFAULT"
_ZN5flash44flash_bwd_dq_dk_dv_loop_seqk_parallel_kernelI23Flash_bwd_kernel_traitsILi128ELi64ELi64ELi8ELi4ELi2ELi2ELb1ELb0EN7cutlass6half_tE19Flash_kernel_traitsILi128ELi64ELi64ELi8ES3_EELb0ELb0ELb1ELb0ELb0ELb1ELb0EEEvNS_16Flash_bwd_paramsE:
.text._ZN5flash44flash_bwd_dq_dk_dv_loop_seqk_parallel_kernelI23Flash_bwd_kernel_traitsILi128ELi64ELi64ELi8ELi4ELi2ELi2ELb1ELb0EN7cutlass6half_tE19Flash_kernel_traitsILi128ELi64ELi64ELi8ES3_EELb0ELb0ELb1ELb0ELb0ELb1ELb0EEEvNS_16Flash_bwd_paramsE:
[----:B------:R-:W-:Y:S08]  /*0000*/  LDC R1, c[0x0][0x28] ;  /* 0x00000a00ff017b82 */ /* 0x000ff00000000800 */
[----:B------:R-:W1:Y:S01]  /*0010*/  S2UR UR50, SR_CTAID.X ;  /* 0x00000000003279c3 */ /* 0x000e620000002500 */
[----:B------:R-:W-:Y:S02]  /*0020*/  ULDC UR4, c[0x0][0x2c8] ;  /* 0x0000b20000047ab9 */ /* 0x000fe40000000800 */
[----:B------:R-:W-:-:S04]  /*0030*/  UIADD3 UR5, UR4, 0x3f, URZ ;  /* 0x0000003f04057890 */ /* 0x000fc8000fffe03f */
[----:B------:R-:W-:-:S04]  /*0040*/  USHF.R.S32.HI UR4, URZ, 0x1f, UR5 ;  /* 0x0000001f3f047899 */ /* 0x000fc80008011405 */
[----:B------:R-:W-:-:S04]  /*0050*/  ULEA.HI UR4, UR4, UR5, URZ, 0x6 ;  /* 0x0000000504047291 */ /* 0x000fc8000f8f303f */
[----:B------:R-:W-:-:S06]  /*0060*/  USHF.R.S32.HI UR6, URZ, 0x6, UR4 ;  /* 0x000000063f067899 */ /* 0x000fcc0008011404 */
[----:B------:R-:W-:Y:S01]  /*0070*/  MOV R219, UR6 ;  /* 0x0000000600db7c02 */ /* 0x000fe20008000f00 */
[----:B-1----:R-:W-:-:S06]  /*0080*/  UISETP.GE.AND UP0, UPT, UR50, UR6, UPT ;  /* 0x000000063200728c */ /* 0x002fcc000bf06270 */
[----:B------:R-:W-:-:S13]  /*0090*/  PLOP3.LUT P0, PT, PT, PT, UP0, 0x80, 0x0 ;  /* 0x000000000000781c */ /* 0x000fda0003f0f008 */
[----:B------:R-:W-:Y:S05]  /*00a0*/  @P0 EXIT ;  /* 0x000000000000094d */ /* 0x000fea0003800000 */
[----:B------:R-:W1:Y:S01]  /*00b0*/  S2R R7, SR_TID.X ;  /* 0x0000000000077919 */ /* 0x000e620000002100 */
[----:B------:R-:W2:Y:S01]  /*00c0*/  S2UR UR4, SR_CgaCtaId ;  /* 0x00000000000479c3 */ /* 0x000ea20000008800 */
[----:B------:R-:W-:Y:S01]  /*00d0*/  UMOV UR5, 0x400 ;  /* 0x0000040000057882 */ /* 0x000fe20000000000 */
[----:B------:R-:W-:Y:S01]  /*00e0*/  IMAD.MOV.U32 R235, RZ, RZ, -0x10 ;  /* 0xfffffff0ffeb7424 */ /* 0x000fe200078e00ff */
[----:B------:R-:W-:-:S05]  /*00f0*/  ULDC.64 UR8, c[0x0][0x208] ;  /* 0x0000820000087ab9 */ /* 0x000fca0000000a00 */
[----:B------:R-:W3:Y:S08]  /*0100*/  S2UR UR60, SR_CTAID.Z ;  /* 0x00000000003c79c3 */ /* 0x000ef00000002700 */
[----:B------:R-:W4:Y:S01]  /*0110*/  S2UR UR53, SR_CTAID.Y ;  /* 0x00000000003579c3 */ /* 0x000f220000002600 */
[----:B--2---:R-:W-:Y:S01]  /*0120*/  ULEA UR4, UR4, UR5, 0x18 ;  /* 0x0000000504047291 */ /* 0x004fe2000f8ec03f */
[----:B-1----:R-:W-:Y:S01]  /*0130*/  SHF.R.S32.HI R14, RZ, 0x1f, R7 ;  /* 0x0000001fff0e7819 */ /* 0x002fe20000011407 */
[----:B------:R-:W-:Y:S01]  /*0140*/  IMAD.SHL.U32 R222, R7, 0x2, RZ ;  /* 0x0000000207de7824 */ /* 0x000fe200078e00ff */
[----:B---3--:R-:W-:-:S02]  /*0150*/  USHF.R.S32.HI UR5, URZ, 0x1f, UR60 ;  /* 0x0000001f3f057899 */ /* 0x008fc4000801143c */
[CC--:B------:R-:W-:Y:S01]  /*0160*/  LEA.HI R0, R14.reuse, R7.reuse, RZ, 0x5 ;  /* 0x000000070e007211 */ /* 0x0c0fe200078f28ff */
[----:B------:R-:W-:Y:S01]  /*0170*/  USHF.R.S32.HI UR7, URZ, 0x1f, UR60 ;  /* 0x0000001f3f077899 */ /* 0x000fe2000801143c */
[CC--:B------:R-:W-:Y:S02]  /*0180*/  LEA.HI R11, R14.reuse, R7.reuse, RZ, 0x2 ;  /* 0x000000070e0b7211 */ /* 0x0c0fe400078f10ff */
[--C-:B------:R-:W-:Y:S01]  /*0190*/  SHF.R.S32.HI R9, RZ, 0x5, R0.reuse ;  /* 0x00000005ff097819 */ /* 0x100fe20000011400 */
[----:B------:R-:W-:Y:S01]  /*01a0*/  IMAD.U32 R229, RZ, RZ, UR5 ;  /* 0x00000005ffe57e24 */ /* 0x000fe2000f8e00ff */
[----:B------:R-:W-:Y:S01]  /*01b0*/  SHF.R.S32.HI R216, RZ, 0x1f, R0 ;  /* 0x0000001fffd87819 */ /* 0x000fe20000011400 */
[----:B----4-:R-:W-:Y:S01]  /*01c0*/  USHF.L.U32 UR5, UR53, 0x7, URZ ;  /* 0x0000000735057899 */ /* 0x010fe2000800063f */
[----:B------:R-:W-:Y:S01]  /*01d0*/  LEA.HI R17, R14, R7, RZ, 0x3 ;  /* 0x000000070e117211 */ /* 0x000fe200078f18ff */
[----:B------:R-:W-:Y:S01]  /*01e0*/  USHF.R.S32.HI UR6, URZ, 0x1f, UR53 ;  /* 0x0000001f3f067899 */ /* 0x000fe20008011435 */
[-C--:B------:R-:W-:Y:S01]  /*01f0*/  LEA.HI R216, R216, R9.reuse, RZ, 0x2 ;  /* 0x00000009d8d87211 */ /* 0x080fe200078f10ff */
[----:B------:R-:W-:Y:S01]  /*0200*/  IMAD.U32 R226, RZ, RZ, UR7 ;  /* 0x00000007ffe27e24 */ /* 0x000fe2000f8e00ff */
[----:B------:R-:W-:Y:S01]  /*0210*/  LEA.HI R2, R0, R9, RZ, 0x1 ;  /* 0x0000000900027211 */ /* 0x000fe200078f08ff */
[----:B------:R-:W-:Y:S01]  /*0220*/  IMAD.U32 R228, RZ, RZ, UR5 ;  /* 0x00000005ffe47e24 */ /* 0x000fe2000f8e00ff */
[--C-:B------:R-:W-:Y:S01]  /*0230*/  SHF.R.S32.HI R3, RZ, 0x2, R11.reuse ;  /* 0x00000002ff037819 */ /* 0x100fe2000001140b */
[----:B------:R-:W-:Y:S01]  /*0240*/  UIADD3 UR5, UR4, 0x10000, URZ ;  /* 0x0001000004057890 */ /* 0x000fe2000fffe03f */
[----:B------:R-:W-:Y:S01]  /*0250*/  SHF.R.S32.HI R8, RZ, 0x1f, R11 ;  /* 0x0000001fff087819 */ /* 0x000fe2000001140b */
[----:B------:R-:W-:Y:S01]  /*0260*/  IMAD.U32 R227, RZ, RZ, UR6 ;  /* 0x00000006ffe37e24 */ /* 0x000fe2000f8e00ff */
[----:B------:R-:W-:Y:S01]  /*0270*/  LOP3.LUT R10, R17, 0xfffffff8, RZ, 0xc0, !PT ;  /* 0xfffffff8110a7812 */ /* 0x000fe200078ec0ff */
[----:B------:R-:W-:Y:S01]  /*0280*/  UIADD3 UR6, UR4, 0xc000, URZ ;  /* 0x0000c00004067890 */ /* 0x000fe2000fffe03f */
[----:B------:R-:W-:-:S02]  /*0290*/  LEA.HI R4, R14, R7, RZ, 0x4 ;  /* 0x000000070e047211 */ /* 0x000fc400078f20ff */
[----:B------:R-:W-:Y:S01]  /*02a0*/  LOP3.LUT R216, R216, 0xfffffffc, RZ, 0xc0, !PT ;  /* 0xfffffffcd8d87812 */ /* 0x000fe200078ec0ff */
[----:B------:R-:W-:Y:S01]  /*02b0*/  IMAD.IADD R10, R7, 0x1, -R10 ;  /* 0x00000001070a7824 */ /* 0x000fe200078e0a0a */
[----:B------:R-:W-:Y:S02]  /*02c0*/  LOP3.LUT R2, R2, 0xfffffffe, RZ, 0xc0, !PT ;  /* 0xfffffffe02027812 */ /* 0x000fe400078ec0ff */
[----:B------:R-:W-:Y:S01]  /*02d0*/  LEA.HI R8, R8, R3, RZ, 0x3 ;  /* 0x0000000308087211 */ /* 0x000fe200078f18ff */
[C---:B------:R-:W-:Y:S01]  /*02e0*/  IMAD.IADD R216, R9.reuse, 0x1, -R216 ;  /* 0x0000000109d87824 */ /* 0x040fe200078e0ad8 */
[----:B------:R-:W-:Y:S01]  /*02f0*/  LOP3.LUT R0, R0, 0xffffffe0, RZ, 0xc0, !PT ;  /* 0xffffffe000007812 */ /* 0x000fe200078ec0ff */
[----:B------:R-:W-:Y:S01]  /*0300*/  IMAD.IADD R2, R9, 0x1, -R2 ;  /* 0x0000000109027824 */ /* 0x000fe200078e0a02 */
[----:B------:R-:W-:Y:S01]  /*0310*/  SHF.R.S32.HI R218, RZ, 0x3, R17 ;  /* 0x00000003ffda7819 */ /* 0x000fe20000011411 */
[----:B------:R-:W-:Y:S01]  /*0320*/  IMAD.SHL.U32 R220, R10, 0x8, RZ ;  /* 0x000000080adc7824 */ /* 0x000fe200078e00ff */
[----:B------:R-:W-:Y:S01]  /*0330*/  SHF.R.S32.HI R6, RZ, 0x4, R4 ;  /* 0x00000004ff067819 */ /* 0x000fe20000011404 */
[----:B------:R-:W-:Y:S01]  /*0340*/  IMAD.IADD R0, R7, 0x1, -R0 ;  /* 0x0000000107007824 */ /* 0x000fe200078e0a00 */
[----:B------:R-:W-:Y:S01]  /*0350*/  LOP3.LUT R8, R8, 0xfffffff8, RZ, 0xc0, !PT ;  /* 0xfffffff808087812 */ /* 0x000fe200078ec0ff */
[----:B------:R-:W-:Y:S01]  /*0360*/  IMAD.SHL.U32 R9, R218, 0x40, RZ ;  /* 0x00000040da097824 */ /* 0x000fe200078e00ff */
[----:B------:R-:W-:Y:S01]  /*0370*/  LEA.HI R5, R4, R6, RZ, 0x1 ;  /* 0x0000000604057211 */ /* 0x000fe200078f08ff */
[----:B------:R-:W-:Y:S01]  /*0380*/  IMAD.SHL.U32 R15, R2, 0x10, RZ ;  /* 0x00000010020f7824 */ /* 0x000fe200078e00ff */
[----:B------:R-:W-:Y:S01]  /*0390*/  LOP3.LUT R4, R4, 0xfffffff0, RZ, 0xc0, !PT ;  /* 0xfffffff004047812 */ /* 0x000fe200078ec0ff */
[----:B------:R-:W-:Y:S01]  /*03a0*/  IMAD.IADD R8, R3, 0x1, -R8 ;  /* 0x0000000103087824 */ /* 0x000fe200078e0a08 */
[----:B------:R-:W-:-:S02]  /*03b0*/  LOP3.LUT P4, RZ, R10, 0x2, RZ, 0xc0, !PT ;  /* 0x000000020aff7812 */ /* 0x000fc4000788c0ff */
[C---:B------:R-:W-:Y:S01]  /*03c0*/  LOP3.LUT P3, RZ, R10.reuse, 0x4, RZ, 0xc0, !PT ;  /* 0x000000040aff7812 */ /* 0x040fe2000786c0ff */
[----:B------:R-:W-:Y:S01]  /*03d0*/  IMAD.SHL.U32 R10, R10, 0x40, RZ ;  /* 0x000000400a0a7824 */ /* 0x000fe200078e00ff */
[----:B------:R-:W-:Y:S01]  /*03e0*/  SHF.R.S32.HI R3, RZ, 0x1f, R0 ;  /* 0x0000001fff037819 */ /* 0x000fe20000011400 */
[----:B------:R-:W-:Y:S01]  /*03f0*/  IMAD.IADD R19, R7, 0x1, -R4 ;  /* 0x0000000107137824 */ /* 0x000fe200078e0a04 */
[----:B------:R-:W-:Y:S02]  /*0400*/  LOP3.LUT R9, R9, 0x1c0, RZ, 0xc0, !PT ;  /* 0x000001c009097812 */ /* 0x000fe400078ec0ff */
[----:B------:R-:W-:Y:S02]  /*0410*/  LOP3.LUT R5, R5, 0xfffffffe, RZ, 0xc0, !PT ;  /* 0xfffffffe05057812 */ /* 0x000fe400078ec0ff */
[----:B------:R-:W-:Y:S02]  /*0420*/  LEA.HI R3, R3, R0, RZ, 0x2 ;  /* 0x0000000003037211 */ /* 0x000fe400078f10ff */
[----:B------:R-:W-:Y:S01]  /*0430*/  SHF.R.U32.HI R13, RZ, 0x3, R9 ;  /* 0x00000003ff0d7819 */ /* 0x000fe20000011609 */
[----:B------:R-:W-:Y:S01]  /*0440*/  IMAD.IADD R5, R6, 0x1, -R5 ;  /* 0x0000000106057824 */ /* 0x000fe200078e0a05 */
[----:B------:R-:W-:-:S02]  /*0450*/  LOP3.LUT R0, R9, 0x38, R220, 0xf8, !PT ;  /* 0x0000003809007812 */ /* 0x000fc400078ef8dc */
[----:B------:R-:W-:Y:S01]  /*0460*/  LOP3.LUT R10, R10, 0x1c0, RZ, 0xc0, !PT ;  /* 0x000001c00a0a7812 */ /* 0x000fe200078ec0ff */
[C---:B------:R-:W-:Y:S01]  /*0470*/  IMAD.SHL.U32 R12, R5.reuse, 0x200, RZ ;  /* 0x00000200050c7824 */ /* 0x040fe200078e00ff */
[----:B------:R-:W-:Y:S01]  /*0480*/  LEA.HI R9, R14, R7, RZ, 0x7 ;  /* 0x000000070e097211 */ /* 0x000fe200078f38ff */
[C---:B------:R-:W-:Y:S01]  /*0490*/  IMAD.SHL.U32 R214, R5.reuse, 0x20, RZ ;  /* 0x0000002005d67824 */ /* 0x040fe200078e00ff */
[----:B------:R-:W-:Y:S01]  /*04a0*/  SHF.R.S32.HI R4, RZ, 0x1f, R19 ;  /* 0x0000001fff047819 */ /* 0x000fe20000011413 */
[----:B------:R-:W-:Y:S01]  /*04b0*/  IMAD.SHL.U32 R5, R5, 0x8, RZ ;  /* 0x0000000805057824 */ /* 0x000fe200078e00ff */
[----:B------:R-:W-:Y:S02]  /*04c0*/  LOP3.LUT R13, R0, R13, RZ, 0x3c, !PT ;  /* 0x0000000d000d7212 */ /* 0x000fe400078e3cff */
[C---:B------:R-:W-:Y:S02]  /*04d0*/  LOP3.LUT R210, R10.reuse, 0x10, R15, 0xf8, !PT ;  /* 0x000000100ad27812 */ /* 0x040fe400078ef80f */
[----:B------:R-:W-:-:S02]  /*04e0*/  LOP3.LUT R0, R10, 0x8, R17, 0xf8, !PT ;  /* 0x000000080a007812 */ /* 0x000fc400078ef811 */
[----:B------:R-:W-:Y:S02]  /*04f0*/  SHF.R.U32.HI R15, RZ, 0x3, R10 ;  /* 0x00000003ff0f7819 */ /* 0x000fe4000001160a */
[----:B------:R-:W-:Y:S02]  /*0500*/  SHF.R.S32.HI R9, RZ, 0x7, R9 ;  /* 0x00000007ff097819 */ /* 0x000fe40000011409 */
[----:B------:R-:W-:Y:S02]  /*0510*/  LOP3.LUT R10, R8, 0x1, RZ, 0xc0, !PT ;  /* 0x00000001080a7812 */ /* 0x000fe400078ec0ff */
[----:B------:R-:W-:Y:S02]  /*0520*/  LEA.HI R4, R4, R19, RZ, 0x3 ;  /* 0x0000001304047211 */ /* 0x000fe400078f18ff */
[----:B------:R-:W-:Y:S02]  /*0530*/  LEA.HI R14, R14, R7, RZ, 0x6 ;  /* 0x000000070e0e7211 */ /* 0x000fe400078f30ff */
[----:B------:R-:W-:Y:S01]  /*0540*/  LOP3.LUT R215, R0, R15, RZ, 0x3c, !PT ;  /* 0x0000000f00d77212 */ /* 0x000fe200078e3cff */
[C---:B------:R-:W-:Y:S01]  /*0550*/  IMAD R0, R9.reuse, 0x800, R12 ;  /* 0x0000080009007824 */ /* 0x040fe200078e020c */
[----:B------:R-:W-:Y:S01]  /*0560*/  ISETP.NE.U32.AND P0, PT, R10, 0x1, PT ;  /* 0x000000010a00780c */ /* 0x000fe20003f05070 */
[----:B------:R-:W-:Y:S01]  /*0570*/  IMAD.SHL.U32 R9, R9, 0x20, RZ ;  /* 0x0000002009097824 */ /* 0x000fe200078e00ff */
[----:B------:R-:W-:Y:S01]  /*0580*/  LOP3.LUT R6, R4, 0xfffffff8, RZ, 0xc0, !PT ;  /* 0xfffffff804067812 */ /* 0x000fe200078ec0ff */
[----:B------:R-:W-:Y:S01]  /*0590*/  IMAD.IADD R215, R0, 0x1, R215 ;  /* 0x0000000100d77824 */ /* 0x000fe200078e02d7 */
[----:B------:R-:W-:Y:S01]  /*05a0*/  SHF.R.S32.HI R10, RZ, 0x6, R14 ;  /* 0x00000006ff0a7819 */ /* 0x000fe2000001140e */
[----:B------:R-:W-:Y:S01]  /*05b0*/  IMAD.SHL.U32 R4, R4, 0x40, RZ ;  /* 0x0000004004047824 */ /* 0x000fe200078e00ff */
[C---:B------:R-:W-:Y:S01]  /*05c0*/  R2P PR, R8.reuse, 0x6 ;  /* 0x0000000608007804 */ /* 0x040fe20000000000 */
[----:B------:R-:W-:Y:S01]  /*05d0*/  IMAD.SHL.U32 R8, R8, 0x40, RZ ;  /* 0x0000004008087824 */ /* 0x000fe200078e00ff */
[----:B------:R-:W-:Y:S01]  /*05e0*/  LOP3.LUT R0, R11, 0x7ffffffc, RZ, 0xc0, !PT ;  /* 0x7ffffffc0b007812 */ /* 0x000fe200078ec0ff */
[----:B------:R-:W-:Y:S01]  /*05f0*/  IMAD.IADD R6, R19, 0x1, -R6 ;  /* 0x0000000113067824 */ /* 0x000fe200078e0a06 */
[----:B------:R-:W-:Y:S01]  /*0600*/  LOP3.LUT R222, R9, 0x6, R222, 0xf8, !PT ;  /* 0x0000000609de7812 */ /* 0x000fe200078ef8de */
[----:B------:R-:W-:Y:S01]  /*0610*/  IMAD R224, R10, 0x200, R13 ;  /* 0x000002000ae07824 */ /* 0x000fe200078e020d */
[----:B------:R-:W-:Y:S01]  /*0620*/  LOP3.LUT R8, R8, 0x1c0, RZ, 0xc0, !PT ;  /* 0x000001c008087812 */ /* 0x000fe200078ec0ff */
[----:B------:R-:W-:Y:S01]  /*0630*/  IMAD.SHL.U32 R10, R10, 0x8, RZ ;  /* 0x000000080a0a7824 */ /* 0x000fe200078e00ff */
[----:B------:R-:W-:Y:S01]  /*0640*/  SHF.R.S32.HI R223, RZ, 0x2, R3 ;  /* 0x00000002ffdf7819 */ /* 0x000fe20000011403 */
[----:B------:R-:W-:Y:S01]  /*0650*/  IMAD.IADD R0, R7, 0x1, -R0 ;  /* 0x0000000107007824 */ /* 0x000fe200078e0a00 */
[----:B------:R-:W-:Y:S01]  /*0660*/  LOP3.LUT R9, R8, 0x20, R9, 0xf8, !PT ;  /* 0x0000002008097812 */ /* 0x000fe200078ef809 */
[----:B------:R-:W-:Y:S01]  /*0670*/  IMAD.SHL.U32 R6, R6, 0x40, RZ ;  /* 0x0000004006067824 */ /* 0x000fe200078e00ff */
[----:B------:R-:W-:Y:S01]  /*0680*/  LOP3.LUT R7, R10, 0x18, RZ, 0xc0, !PT ;  /* 0x000000180a077812 */ /* 0x000fe200078ec0ff */
[----:B------:R-:W-:Y:S01]  /*0690*/  IMAD.SHL.U32 R11, R0, 0x2, RZ ;  /* 0x00000002000b7824 */ /* 0x000fe200078e00ff */
[----:B------:R-:W-:Y:S01]  /*06a0*/  SHF.R.U32.HI R10, RZ, 0x3, R8 ;  /* 0x00000003ff0a7819 */ /* 0x000fe20000011608 */
[----:B------:R-:W-:Y:S01]  /*06b0*/  IMAD R223, R216, 0x10, R223 ;  /* 0x00000010d8df7824 */ /* 0x000fe200078e02df */
[----:B------:R-:W-:Y:S01]  /*06c0*/  LOP3.LUT R0, R6, 0x1c0, RZ, 0xc0, !PT ;  /* 0x000001c006007812 */ /* 0x000fe200078ec0ff */
[----:B------:R-:W-:Y:S01]  /*06d0*/  IMAD R6, R2, 0x400, R11 ;  /* 0x0000040002067824 */ /* 0x000fe200078e020b */
[----:B------:R-:W-:-:S02]  /*06e0*/  LOP3.LUT R231, R10, R8, R7, 0x1e, !PT ;  /* 0x000000080ae77212 */ /* 0x000fc400078e1e07 */
[----:B------:R-:W-:Y:S01]  /*06f0*/  LOP3.LUT R214, R7, 0x20, R214, 0xf8, !PT ;  /* 0x0000002007d67812 */ /* 0x000fe200078ef8d6 */
[----:B------:R-:W-:Y:S01]  /*0700*/  IMAD R7, R216, 0x400, R11 ;  /* 0x00000400d8077824 */ /* 0x000fe200078e020b */
[----:B------:R-:W-:Y:S01]  /*0710*/  LOP3.LUT R230, R9, R10, RZ, 0x3c, !PT ;  /* 0x0000000a09e67212 */ /* 0x000fe200078e3cff */
[----:B------:R-:W-:Y:S01]  /*0720*/  IMAD.IADD R231, R6, 0x1, R231 ;  /* 0x0000000106e77824 */ /* 0x000fe200078e02e7 */
[----:B------:R-:W-:Y:S02]  /*0730*/  SHF.R.U32.HI R209, RZ, 0x3, R0 ;  /* 0x00000003ffd17819 */ /* 0x000fe40000011600 */
[----:B------:R-:W-:Y:S01]  /*0740*/  LOP3.LUT R3, R4, 0xfffffe00, RZ, 0xc0, !PT ;  /* 0xfffffe0004037812 */ /* 0x000fe200078ec0ff */
[----:B------:R-:W-:Y:S01]  /*0750*/  IMAD.IADD R230, R7, 0x1, R230 ;  /* 0x0000000107e67824 */ /* 0x000fe200078e02e6 */
[----:B------:R-:W-:Y:S01]  /*0760*/  LOP3.LUT R6, R0, 0x8, R5, 0xf8, !PT ;  /* 0x0000000800067812 */ /* 0x000fe200078ef805 */
[----:B------:R-:W-:Y:S01]  /*0770*/  IMAD.MOV.U32 R5, RZ, RZ, 0x20 ;  /* 0x00000020ff057424 */ /* 0x000fe200078e00ff */
[----:B------:R-:W-:Y:S01]  /*0780*/  LOP3.LUT R214, R209, R214, R0, 0x1e, !PT ;  /* 0x000000d6d1d67212 */ /* 0x000fe200078e1e00 */
[----:B------:R-:W-:Y:S01]  /*0790*/  IMAD R216, R216, 0x400, R3 ;  /* 0x00000400d8d87824 */ /* 0x000fe200078e0203 */
[----:B------:R-:W-:Y:S01]  /*07a0*/  LOP3.LUT R210, R210, 0x8, R17, 0xf8, !PT ;  /* 0x00000008d2d27812 */ /* 0x000fe200078ef811 */
[----:B------:R-:W-:Y:S01]  /*07b0*/  IMAD R2, R2, 0x400, R3 ;  /* 0x0000040002027824 */ /* 0x000fe200078e0203 */
[----:B------:R-:W-:Y:S01]  /*07c0*/  LOP3.LUT R214, R214, R3, RZ, 0xfc, !PT ;  /* 0x00000003d6d67212 */ /* 0x000fe200078efcff */
[----:B------:R-:W-:Y:S01]  /*07d0*/  IMAD.MOV.U32 R3, RZ, RZ, 0x40 ;  /* 0x00000040ff037424 */ /* 0x000fe200078e00ff */
[----:B------:R-:W-:-:S02]  /*07e0*/  LOP3.LUT R209, R6, R209, RZ, 0x3c, !PT ;  /* 0x000000d106d17212 */ /* 0x000fc400078e3cff */
[----:B------:R-:W-:Y:S02]  /*07f0*/  SEL R5, R5, 0xffffffe0, !P4 ;  /* 0xffffffe005057807 */ /* 0x000fe40006000000 */
[----:B------:R-:W-:Y:S01]  /*0800*/  LEA R212, R215, UR5, 0x1 ;  /* 0x00000005d7d47c11 */ /* 0x000fe2000f8e08ff */
[----:B------:R-:W-:Y:S01]  /*0810*/  IMAD.IADD R216, R216, 0x1, R209 ;  /* 0x00000001d8d87824 */ /* 0x000fe200078e02d1 */
[----:B------:R-:W-:Y:S01]  /*0820*/  LEA R230, R230, UR4, 0x1 ;  /* 0x00000004e6e67c11 */ /* 0x000fe2000f8e08ff */
[----:B------:R-:W-:Y:S01]  /*0830*/  IMAD.IADD R209, R209, 0x1, R2 ;  /* 0x00000001d1d17824 */ /* 0x000fe200078e0202 */
[----:B------:R-:W-:Y:S01]  /*0840*/  LOP3.LUT R210, R12, R210, R15, 0xf6, !PT ;  /* 0x000000d20cd27212 */ /* 0x000fe200078ef60f */
[----:B------:R-:W-:Y:S01]  /*0850*/  IMAD.IADD R213, R212, 0x1, R5 ;  /* 0x00000001d4d57824 */ /* 0x000fe200078e0205 */
[----:B------:R-:W-:Y:S01]  /*0860*/  SEL R3, R3, 0xffffffc0, !P3 ;  /* 0xffffffc003037807 */ /* 0x000fe20005800000 */
[C---:B------:R-:W-:Y:S01]  /*0870*/  VIADD R232, R230.reuse, 0x20 ;  /* 0x00000020e6e87836 */ /* 0x040fe20000000000 */
[----:B------:R-:W-:Y:S01]  /*0880*/  SEL R235, R235, 0x10, !P0 ;  /* 0x00000010ebeb7807 */ /* 0x000fe20004000000 */
[----:B------:R-:W-:Y:S01]  /*0890*/  @P1 VIADD R232, R230, 0xffffffe0 ;  /* 0xffffffe0e6e81836 */ /* 0x000fe20000000000 */
[----:B------:R-:W-:Y:S01]  /*08a0*/  IADD3 R0, R5, -0x4000, R212 ;  /* 0xffffc00005007810 */ /* 0x000fe20007ffe0d4 */
[----:B------:R-:W-:Y:S01]  /*08b0*/  IMAD.IADD R212, R212, 0x1, R3 ;  /* 0x00000001d4d47824 */ /* 0x000fe200078e0203 */
[----:B------:R-:W-:Y:S01]  /*08c0*/  LEA R231, R231, UR6, 0x1 ;  /* 0x00000006e7e77c11 */ /* 0x000fe2000f8e08ff */
[----:B------:R-:W-:Y:S01]  /*08d0*/  IMAD.IADD R234, R230, 0x1, R235 ;  /* 0x00000001e6ea7824 */ /* 0x000fe200078e02eb */
[----:B------:R-:W-:Y:S01]  /*08e0*/  LEA R210, R210, UR4, 0x1 ;  /* 0x00000004d2d27c11 */ /* 0x000fe2000f8e08ff */
[----:B------:R-:W-:Y:S01]  /*08f0*/  IMAD.IADD R211, R3, 0x1, R0 ;  /* 0x0000000103d37824 */ /* 0x000fe200078e0200 */
[----:B------:R-:W-:Y:S01]  /*0900*/  LEA R225, R224, UR4, 0x1 ;  /* 0x00000004e0e17c11 */ /* 0x000fe2000f8e08ff */
[----:B------:R-:W-:Y:S01]  /*0910*/  VIADD R233, R231, 0x40 ;  /* 0x00000040e7e97836 */ /* 0x000fe20000000000 */
[----:B------:R-:W-:Y:S01]  /*0920*/  LEA R209, R209, UR5, 0x1 ;  /* 0x00000005d1d17c11 */ /* 0x000fe2000f8e08ff */
[----:B------:R-:W-:-:S02]  /*0930*/  IMAD.IADD R0, R3, 0x1, R210 ;  /* 0x0000000103007824 */ /* 0x000fc400078e02d2 */
[----:B------:R-:W-:Y:S02]  /*0940*/  @P2 VIADD R233, R231, 0xffffffc0 ;  /* 0xffffffc0e7e92836 */ /* 0x000fe40000000000 */
[----:B------:R-:W-:-:S07]  /*0950*/  IMAD.IADD R235, R235, 0x1, R232 ;  /* 0x00000001ebeb7824 */ /* 0x000fce00078e02e8 */
.L_x_216:
[----:B------:R-:W-:Y:S01]  /*0960*/  ULDC.64 UR6, c[0x0][0x308] ;  /* 0x0000c20000067ab9 */ /* 0x000fe20000000a00 */
[----:B------:R-:W-:Y:S01]  /*0970*/  ULDC.64 UR10, c[0x0][0x300] ;  /* 0x0000c000000a7ab9 */ /* 0x000fe20000000a00 */
[----:B------:R-:W-:Y:S02]  /*0980*/  UISETP.NE.U32.AND UP3, UPT, UR6, URZ, UPT ;  /* 0x0000003f0600728c */ /* 0x000fe4000bf65070 */
[----:B------:R-:W-:Y:S02]  /*0990*/  UISETP.NE.U32.AND UP4, UPT, UR10, URZ, UPT ;  /* 0x0000003f0a00728c */ /* 0x000fe4000bf85070 */
[----:B------:R-:W-:Y:S02]  /*09a0*/  UISETP.NE.AND.EX UP3, UPT, UR7, URZ, UPT, UP3 ;  /* 0x0000003f0700728c */ /* 0x000fe4000bf65330 */
[----:B------:R-:W-:Y:S02]  /*09b0*/  UISETP.NE.AND.EX UP4, UPT, UR11, URZ, UPT, UP4 ;  /* 0x0000003f0b00728c */ /* 0x000fe4000bf85340 */
[----:B------:R-:W-:-:S02]  /*09c0*/  USHF.R.S32.HI UR61, URZ, 0x1f, UR53 ;  /* 0x0000001f3f3d7899 */ /* 0x000fc40008011435 */
[----:B------:R-:W-:Y:S01]  /*09d0*/  USHF.L.U32 UR16, UR53, 0x2, URZ ;  /* 0x0000000235107899 */ /* 0x000fe2000800063f */
[----:B------:R-:W-:Y:S01]  /*09e0*/  PLOP3.LUT P0, PT, PT, PT, UP3, 0x80, 0x0 ;  /* 0x000000000000781c */ /* 0x000fe20003f0f038 */
[----:B------:R-:W-:Y:S01]  /*09f0*/  USHF.L.U64.HI UR5, UR53, 0x2, UR61 ;  /* 0x0000000235057899 */ /* 0x000fe2000801023d */
[----:B------:R-:W-:Y:S01]  /*0a00*/  PLOP3.LUT P1, PT, PT, PT, UP4, 0x80, 0x0 ;  /* 0x000000000000781c */ /* 0x000fe20003f2f048 */
[----:B------:R-:W-:Y:S01]  /*0a10*/  ULDC.64 UR12, c[0x0][0x2f0] ;  /* 0x0000bc00000c7ab9 */ /* 0x000fe20000000a00 */
[----:B------:R-:W-:Y:S02]  /*0a20*/  @UP3 UIADD3 UR6, UP0, UR16, UR6, URZ ;  /* 0x0000000610063290 */ /* 0x000fe4000ff1e03f */
[----:B------:R-:W-:Y:S02]  /*0a30*/  UIADD3 UR15, UP2, UR16, UR12, URZ ;  /* 0x0000000c100f7290 */ /* 0x000fe4000ff5e03f */
[----:B------:R-:W-:Y:S02]  /*0a40*/  @UP3 UIADD3.X UR7, UR5, UR7, URZ, UP0, !UPT ;  /* 0x0000000705073290 */ /* 0x000fe400087fe43f */
[----:B------:R-:W-:Y:S01]  /*0a50*/  UISETP.NE.U32.AND UP0, UPT, UR12, URZ, UPT ;  /* 0x0000003f0c00728c */ /* 0x000fe2000bf05070 */
[----:B-1----:R-:W-:Y:S01]  /*0a60*/  IMAD.U32 R12, RZ, RZ, UR6 ;  /* 0x00000006ff0c7e24 */ /* 0x002fe2000f8e00ff */
[----:B------:R-:W-:-:S02]  /*0a70*/  @UP4 UIADD3 UR10, UP1, UR16, UR10, URZ ;  /* 0x0000000a100a4290 */ /* 0x000fc4000ff3e03f */
[----:B------:R-:W-:Y:S01]  /*0a80*/  UIADD3.X UR14, UR5, UR13, URZ, UP2, !UPT ;  /* 0x0000000d050e7290 */ /* 0x000fe200097fe43f */
[----:B------:R-:W-:Y:S01]  /*0a90*/  IMAD.U32 R13, RZ, RZ, UR7 ;  /* 0x00000007ff0d7e24 */ /* 0x000fe2000f8e00ff */
[----:B------:R-:W-:Y:S01]  /*0aa0*/  UISETP.NE.AND.EX UP0, UPT, UR13, URZ, UPT, UP0 ;  /* 0x0000003f0d00728c */ /* 0x000fe2000bf05300 */
[----:B------:R-:W-:Y:S02]  /*0ab0*/  ULDC.U8 UR17, c[0x0][0x3c2] ;  /* 0x0000f08000117ab9 */ /* 0x000fe40000000000 */
[----:B------:R-:W-:Y:S01]  /*0ac0*/  ULDC.64 UR12, c[0x0][0x2f8] ;  /* 0x0000be00000c7ab9 */ /* 0x000fe20000000a00 */
[----:B------:R-:W-:Y:S01]  /*0ad0*/  @UP4 UIADD3.X UR11, UR5, UR11, URZ, UP1, !UPT ;  /* 0x0000000b050b4290 */ /* 0x000fe20008ffe43f */
[----:B----4-:R-:W-:Y:S01]  /*0ae0*/  IMAD.U32 R4, RZ, RZ, UR10 ;  /* 0x0000000aff047e24 */ /* 0x010fe2000f8e00ff */
[----:B------:R-:W-:Y:S01]  /*0af0*/  UISETP.NE.AND UP2, UPT, UR17, URZ, UPT ;  /* 0x0000003f1100728c */ /* 0x000fe2000bf45270 */
[----:B--2---:R-:W2:Y:S01]  /*0b00*/  @P0 LDG.E R2, desc[UR8][R12.64] ;  /* 0x000000080c020981 */ /* 0x004ea2000c1e1900 */
[----:B------:R-:W-:Y:S01]  /*0b10*/  UISETP.EQ.U32.AND UP4, UPT, UR12, URZ, UPT ;  /* 0x0000003f0c00728c */ /* 0x000fe2000bf82070 */
[----:B------:R-:W-:Y:S01]  /*0b20*/  PLOP3.LUT P3, PT, PT, PT, UP0, 0x80, 0x0 ;  /* 0x000000000000781c */ /* 0x000fe20003f6f008 */
[----:B------:R-:W-:-:S02]  /*0b30*/  IMAD.U32 R5, RZ, RZ, UR11 ;  /* 0x0000000bff057e24 */ /* 0x000fc4000f8e00ff */
[----:B------:R-:W-:Y:S02]  /*0b40*/  UISETP.EQ.OR.EX UP4, UPT, UR13, URZ, !UP2, UP4 ;  /* 0x0000003f0d00728c */ /* 0x000fe4000d782740 */
[----:B------:R-:W-:Y:S01]  /*0b50*/  UIADD3 UR6, UP1, UR16, UR12, URZ ;  /* 0x0000000c10067290 */ /* 0x000fe2000ff3e03f */
[----:B---3--:R-:W3:Y:S03]  /*0b60*/  @P1 LDG.E R4, desc[UR8][R4.64] ;  /* 0x0000000804041981 */ /* 0x008ee6000c1e1900 */
[----:B------:R-:W-:Y:S01]  /*0b70*/  PLOP3.LUT P2, PT, PT, PT, UP4, 0x80, 0x0 ;  /* 0x000000000000781c */ /* 0x000fe20003f4f048 */
[----:B------:R-:W-:Y:S01]  /*0b80*/  UIADD3.X UR5, UR5, UR13, URZ, UP1, !UPT ;  /* 0x0000000d05057290 */ /* 0x000fe20008ffe43f */
[----:B------:R-:W-:Y:S02]  /*0b90*/  IMAD.U32 R10, RZ, RZ, UR15 ;  /* 0x0000000fff0a7e24 */ /* 0x000fe4000f8e00ff */
[----:B------:R-:W-:-:S02]  /*0ba0*/  IMAD.U32 R11, RZ, RZ, UR14 ;  /* 0x0000000eff0b7e24 */ /* 0x000fc4000f8e00ff */
[----:B------:R-:W-:Y:S01]  /*0bb0*/  IMAD.U32 R8, RZ, RZ, UR6 ;  /* 0x00000006ff087e24 */ /* 0x000fe2000f8e00ff */
[----:B------:R-:W-:Y:S01]  /*0bc0*/  UMOV UR49, URZ ;  /* 0x0000003f00317c82 */ /* 0x000fe20008000000 */
[----:B------:R-:W-:Y:S01]  /*0bd0*/  IMAD.U32 R9, RZ, RZ, UR5 ;  /* 0x00000005ff097e24 */ /* 0x000fe2000f8e00ff */
[----:B------:R-:W4:Y:S01]  /*0be0*/  @P3 LDG.E R6, desc[UR8][R10.64] ;  /* 0x000000080a063981 */ /* 0x000f22000c1e1900 */
[----:B------:R-:W-:-:S03]  /*0bf0*/  @!UP3 ULDC.64 UR6, c[0x0][0x318] ;  /* 0x0000c6000006bab9 */ /* 0x000fc60000000a00 */
[----:B-----5:R-:W5:Y:S04]  /*0c00*/  @P3 LDG.E R3, desc[UR8][R10.64+0x4] ;  /* 0x000004080a033981 */ /* 0x020f68000c1e1900 */
[----:B------:R-:W5:Y:S01]  /*0c10*/  @!P2 LDG.E R5, desc[UR8][R8.64] ;  /* 0x000000080805a981 */ /* 0x000f62000c1e1900 */
[----:B------:R-:W-:-:S03]  /*0c20*/  @!UP3 UISETP.NE.U32.AND UP1, UPT, UR6, URZ, UPT ;  /* 0x0000003f0600b28c */ /* 0x000fc6000bf25070 */
[----:B------:R-:W-:Y:S01]  /*0c30*/  @!UP3 ULDC UR6, c[0x0][0x2cc] ;  /* 0x0000b3000006bab9 */ /* 0x000fe20000000800 */
[----:B------:R-:W-:Y:S01]  /*0c40*/  @!UP3 UISETP.NE.AND.EX UP1, UPT, UR7, URZ, UPT, UP1 ;  /* 0x0000003f0700b28c */ /* 0x000fe2000bf25310 */
[----:B------:R-:W-:Y:S01]  /*0c50*/  UMOV UR5, 0xffffffff ;  /* 0xffffffff00057882 */ /* 0x000fe20000000000 */
[----:B------:R-:W-:Y:S02]  /*0c60*/  UMOV UR51, 0xffffffff ;  /* 0xffffffff00337882 */ /* 0x000fe40000000000 */
[----:B------:R-:W-:Y:S02]  /*0c70*/  @!UP3 USEL UR10, UR6, URZ, UP1 ;  /* 0x0000003f060ab287 */ /* 0x000fe40008800000 */
[----:B------:R-:W-:Y:S01]  /*0c80*/  USHF.L.U32 UR47, UR50, 0x6, URZ ;  /* 0x00000006322f7899 */ /* 0x000fe2000800063f */
[----:B------:R-:W-:Y:S01]  /*0c90*/  ULDC UR7, c[0x0][0x2c8] ;  /* 0x0000b20000077ab9 */ /* 0x000fe20000000800 */
[----:B--2---:R-:W-:Y:S02]  /*0ca0*/  @P0 R2UR UR11, R2 ;  /* 0x00000000020b02ca */ /* 0x004fe400000e0000 */
[----:B------:R-:W-:-:S04]  /*0cb0*/  ISETP.NE.U32.AND P0, PT, RZ, UR12, PT ;  /* 0x0000000cff007c0c */ /* 0x000fc8000bf05070 */
[----:B------:R-:W-:Y:S02]  /*0cc0*/  ISETP.NE.AND.EX P0, PT, RZ, UR13, PT, P0 ;  /* 0x0000000dff007c0c */ /* 0x000fe4000bf05300 */
[----:B---3--:R-:W-:Y:S02]  /*0cd0*/  @P1 R2UR UR49, R4 ;  /* 0x00000000043112ca */ /* 0x008fe400000e0000 */
[----:B----4-:R-:W-:-:S11]  /*0ce0*/  @P3 R2UR UR5, R6 ;  /* 0x00000000060532ca */ /* 0x010fd600000e0000 */
[----:B------:R-:W-:Y:S01]  /*0cf0*/  @UP3 UIADD3 UR6, UR11, -UR49, URZ ;  /* 0x800000310b063290 */ /* 0x000fe2000fffe03f */
[----:B-----5:R-:W-:Y:S02]  /*0d00*/  @P3 R2UR UR12, R3 ;  /* 0x00000000030c32ca */ /* 0x020fe400000e0000 */
[----:B------:R-:W-:Y:S01]  /*0d10*/  @!P2 R2UR UR51, R5 ;  /* 0x000000000533a2ca */ /* 0x000fe200000e0000 */
[----:B------:R-:W-:-:S14]  /*0d20*/  @!P0 BRA `(.L_x_186) ;  /* 0x0000000000188947 */ /* 0x000fdc0003800000 */
[----:B------:R-:W-:-:S13]  /*0d30*/  PLOP3.LUT P0, PT, PT, PT, UP2, 0x80, 0x0 ;  /* 0x000000000000781c */ /* 0x000fda0003f0f028 */
[----:B------:R-:W2:Y:S04]  /*0d40*/  @P0 LDG.E R2, desc[UR8][R8.64+0x4] ;  /* 0x0000040808020981 */ /* 0x000ea8000c1e1900 */
[----:B------:R-:W3:Y:S01]  /*0d50*/  @!P0 LDG.E R3, desc[UR8][R8.64] ;  /* 0x0000000808038981 */ /* 0x000ee2000c1e1900 */
[----:B--2---:R-:W-:-:S13]  /*0d60*/  @P0 R2UR UR7, R2 ;  /* 0x00000000020702ca */ /* 0x004fda00000e0000 */
[----:B------:R-:W-:-:S07]  /*0d70*/  @UP2 UIADD3 UR7, UR7, -UR51, URZ ;  /* 0x8000003307072290 */ /* 0x000fce000fffe03f */
[----:B---3--:R-:W-:-:S15]  /*0d80*/  @!P0 R2UR UR7, R3 ;  /* 0x00000000030782ca */ /* 0x008fde00000e0000 */
.L_x_186:
[----:B------:R-:W-:Y:S02]  /*0d90*/  @!UP3 UIADD3 UR6, UR10, UR7, -UR49 ;  /* 0x000000070a06b290 */ /* 0x000fe4000fffe831 */
[----:B------:R-:W-:Y:S02]  /*0da0*/  @UP0 UIADD3 UR7, UR12, -UR5, URZ ;  /* 0x800000050c070290 */ /* 0x000fe4000fffe03f */
[----:B------:R-:W-:-:S05]  /*0db0*/  UISETP.GT.AND UP1, UPT, UR6, UR47, UPT ;  /* 0x0000002f0600728c */ /* 0x000fca000bf24270 */
[----:B------:R-:W-:Y:S01]  /*0dc0*/  @!UP0 ULDC UR7, c[0x0][0x2c4] ;  /* 0x0000b10000078ab9 */ /* 0x000fe20000000800 */
[----:B------:R-:W-:-:S13]  /*0dd0*/  PLOP3.LUT P0, PT, PT, PT, UP1, 0x80, 0x0 ;  /* 0x000000000000781c */ /* 0x000fda0003f0f018 */
[----:B------:R-:W-:Y:S05]  /*0de0*/  @!P0 BRA `(.L_x_187) ;  /* 0x0000005c00f88947 */ /* 0x000fea0003800000 */
[----:B------:R-:W1:Y:S01]  /*0df0*/  LDC R2, c[0x0][0x278] ;  /* 0x00009e00ff027b82 */ /* 0x000e620000000800 */
[----:B------:R-:W-:Y:S01]  /*0e00*/  UISETP.NE.AND UP2, UPT, UR5, -0x1, UPT ;  /* 0xffffffff0500788c */ /* 0x000fe2000bf45270 */
[----:B------:R-:W-:Y:S01]  /*0e10*/  ULDC.64 UR12, c[0x0][0x488] ;  /* 0x00012200000c7ab9 */ /* 0x000fe20000000a00 */
[----:B------:R-:W-:Y:S01]  /*0e20*/  ULDC.64 UR10, c[0x0][0x228] ;  /* 0x00008a00000a7ab9 */ /* 0x000fe20000000a00 */
[----:B------:R-:W-:Y:S01]  /*0e30*/  ULDC.64 UR42, c[0x0][0x240] ;  /* 0x00009000002a7ab9 */ /* 0x000fe20000000a00 */
[----:B------:R-:W-:-:S03]  /*0e40*/  UIMAD UR14, UR61, UR10, URZ ;  /* 0x0000000a3d0e72a4 */ /* 0x000fc6000f8e023f */
[----:B------:R-:W2:Y:S01]  /*0e50*/  S2UR UR15, SR_CTAID.X ;  /* 0x00000000000f79c3 */ /* 0x000ea20000002500 */
[----:B------:R-:W-:Y:S02]  /*0e60*/  UIMAD.WIDE.U32 UR20, UR53, UR10, URZ ;  /* 0x0000000a351472a5 */ /* 0x000fe4000f8e003f */
[----:B------:R-:W-:Y:S02]  /*0e70*/  UIMAD UR23, UR53, UR11, UR14 ;  /* 0x0000000b351772a4 */ /* 0x000fe4000f8e020e */
[----:B------:R-:W-:Y:S01]  /*0e80*/  UIADD3 UR16, UR7, 0x3f, URZ ;  /* 0x0000003f07107890 */ /* 0x000fe2000fffe03f */
[----:B------:R-:W-:Y:S01]  /*0e90*/  @!UP2 ULDC.64 UR10, c[0x0][0x418] ;  /* 0x00010600000aaab9 */ /* 0x000fe20000000a00 */
[----:B------:R-:W-:Y:S01]  /*0ea0*/  ULDC UR40, c[0x0][0x2d4] ;  /* 0x0000b50000287ab9 */ /* 0x000fe20000000800 */
[----:B------:R-:W-:Y:S01]  /*0eb0*/  @!UP2 UIMAD.WIDE.U32 UR34, UR53, UR10, URZ ;  /* 0x0000000a3522a2a5 */ /* 0x000fe2000f8e003f */
[----:B------:R-:W-:Y:S01]  /*0ec0*/  ULDC UR18, c[0x0][0x394] ;  /* 0x0000e50000127ab9 */ /* 0x000fe20000000800 */
[----:B------:R-:W-:Y:S01]  /*0ed0*/  USHF.R.S32.HI UR32, URZ, 0x1f, UR40 ;  /* 0x0000001f3f207899 */ /* 0x000fe20008011428 */
[----:B------:R-:W-:Y:S01]  /*0ee0*/  ULDC UR27, c[0x0][0x2dc] ;  /* 0x0000b700001b7ab9 */ /* 0x000fe20000000800 */
[----:B------:R-:W-:Y:S01]  /*0ef0*/  ULDC UR44, c[0x0][0x270] ;  /* 0x00009c00002c7ab9 */ /* 0x000fe20000000800 */
[----:B-1----:R-:W-:Y:S01]  /*0f00*/  IABS R5, R2 ;  /* 0x0000000200057213 */ /* 0x002fe20000000000 */
[----:B------:R-:W-:Y:S01]  /*0f10*/  USHF.L.U64.HI UR17, UR53, 0x7, UR61 ;  /* 0x0000000735117899 */ /* 0x000fe2000801023d */
[----:B------:R-:W-:Y:S01]  /*0f20*/  ISETP.NE.AND P3, PT, R2, RZ, PT ;  /* 0x000000ff0200720c */ /* 0x000fe20003f65270 */
[----:B------:R-:W-:Y:S01]  /*0f30*/  USHF.R.S32.HI UR19, URZ, 0x1f, UR16 ;  /* 0x0000001f3f137899 */ /* 0x000fe20008011410 */
[----:B------:R-:W1:Y:S01]  /*0f40*/  I2F.RP R6, R5 ;  /* 0x0000000500067306 */ /* 0x000e620000209400 */
[----:B------:R-:W-:-:S02]  /*0f50*/  UIMAD UR54, UR60, UR27, URZ ;  /* 0x0000001b3c3672a4 */ /* 0x000fc4000f8e023f */
[----:B------:R-:W-:Y:S02]  /*0f60*/  UIMAD UR22, UR5, UR43, URZ ;  /* 0x0000002b051672a4 */ /* 0x000fe4000f8e023f */
[----:B--2---:R-:W-:Y:S02]  /*0f70*/  UIMAD.WIDE.U32 UR30, UR15, UR12, URZ ;  /* 0x0000000c0f1e72a5 */ /* 0x004fe4000f8e003f */
[----:B------:R-:W-:Y:S02]  /*0f80*/  UIADD3 UR48, UR21, UR23, URZ ;  /* 0x0000001715307290 */ /* 0x000fe4000fffe03f */
[----:B------:R-:W-:Y:S02]  /*0f90*/  UIMAD UR38, UR15, UR13, UR31 ;  /* 0x0000000d0f2672a4 */ /* 0x000fe4000f8e021f */
[----:B------:R-:W-:Y:S01]  /*0fa0*/  USHF.L.U32 UR15, UR53, 0x7, URZ ;  /* 0x00000007350f7899 */ /* 0x000fe2000800063f */
[----:B------:R-:W-:Y:S01]  /*0fb0*/  @UP2 ULDC.64 UR12, c[0x0][0x420] ;  /* 0x00010800000c2ab9 */ /* 0x000fe20000000a00 */
[----:B------:R-:W-:Y:S01]  /*0fc0*/  USEL UR31, UR17, URZ, UP0 ;  /* 0x0000003f111f7287 */ /* 0x000fe20008000000 */
[----:B-1----:R-:W1:Y:S01]  /*0fd0*/  MUFU.RCP R6, R6 ;  /* 0x0000000600067308 */ /* 0x002e620000001000 */
[----:B------:R-:W-:-:S02]  /*0fe0*/  @UP2 UIMAD.WIDE.U32 UR36, UR5, UR12, URZ ;  /* 0x0000000c052422a5 */ /* 0x000fc4000f8e003f */
[----:B------:R-:W-:Y:S02]  /*0ff0*/  @!UP2 UIMAD UR12, UR61, UR10, URZ ;  /* 0x0000000a3d0ca2a4 */ /* 0x000fe4000f8e023f */
[----:B------:R-:W-:Y:S02]  /*1000*/  UIADD3 UR10, UR7, 0x40, UR47 ;  /* 0x00000040070a7890 */ /* 0x000fe4000fffe02f */
[----:B------:R-:W-:Y:S02]  /*1010*/  USEL UR33, UR15, URZ, UP0 ;  /* 0x0000003f0f217287 */ /* 0x000fe40008000000 */
[----:B------:R-:W-:Y:S02]  /*1020*/  UIMAD.WIDE.U32 UR14, UR5, UR42, URZ ;  /* 0x0000002a050e72a5 */ /* 0x000fe4000f8e003f */
[----:B------:R-:W-:Y:S02]  /*1030*/  @UP2 UIMAD UR55, UR5, UR13, UR37 ;  /* 0x0000000d053722a4 */ /* 0x000fe4000f8e0225 */
[----:B------:R-:W-:-:S02]  /*1040*/  @!UP2 UIMAD UR29, UR53, UR11, UR12 ;  /* 0x0000000b351da2a4 */ /* 0x000fc4000f8e020c */
[----:B------:R-:W-:Y:S01]  /*1050*/  UIADD3 UR18, UR10, UR18, -UR6 ;  /* 0x000000120a127290 */ /* 0x000fe2000fffe806 */
[----:B-1----:R-:W-:Y:S01]  /*1060*/  VIADD R6, R6, 0xffffffe ;  /* 0x0ffffffe06067836 */ /* 0x002fe20000000000 */
[----:B------:R-:W-:Y:S02]  /*1070*/  UIMAD.WIDE UR10, UR27, UR44, URZ ;  /* 0x0000002c1b0a72a5 */ /* 0x000fe4000f8e023f */
[----:B------:R-:W-:Y:S01]  /*1080*/  UIMAD.WIDE.U32 UR12, UR53, UR40, URZ ;  /* 0x00000028350c72a5 */ /* 0x000fe2000f8e003f */
[----:B------:R-:W1:Y:S01]  /*1090*/  F2I.FTZ.U32.TRUNC.NTZ R7, R6 ;  /* 0x0000000600077305 */ /* 0x000e62000021f000 */
[----:B------:R-:W-:Y:S02]  /*10a0*/  USEL UR58, UR20, UR14, !UP2 ;  /* 0x0000000e143a7287 */ /* 0x000fe4000d000000 */
[----:B------:R-:W-:Y:S02]  /*10b0*/  UIMAD UR14, UR32, UR53, URZ ;  /* 0x00000035200e72a4 */ /* 0x000fe4000f8e023f */
[----:B------:R-:W-:-:S02]  /*10c0*/  ULEA.HI UR27, UR19, UR16, URZ, 0x6 ;  /* 0x00000010131b7291 */ /* 0x000fc4000f8f303f */
[----:B------:R-:W-:Y:S02]  /*10d0*/  UIMAD.WIDE.U32 UR16, UR10, UR12, URZ ;  /* 0x0000000c0a1072a5 */ /* 0x000fe4000f8e003f */
[----:B------:R-:W-:Y:S02]  /*10e0*/  UIMAD UR19, UR11, UR12, URZ ;  /* 0x0000000c0b1372a4 */ /* 0x000fe4000f8e023f */
[----:B------:R-:W-:Y:S02]  /*10f0*/  UIMAD UR12, UR61, UR40, UR14 ;  /* 0x000000283d0c72a4 */ /* 0x000fe4000f8e020e */
[----:B------:R-:W-:Y:S01]  /*1100*/  UIADD3 UR18, UR18, 0x3f, URZ ;  /* 0x0000003f12127890 */ /* 0x000fe2000fffe03f */
[----:B-1----:R-:W-:Y:S01]  /*1110*/  IMAD.MOV R3, RZ, RZ, -R7 ;  /* 0x000000ffff037224 */ /* 0x002fe200078e0a07 */
[----:B------:R-:W-:Y:S01]  /*1120*/  @UP2 UIADD3 UR48, UR15, UR22, URZ ;  /* 0x000000160f302290 */ /* 0x000fe2000fffe03f */
[----:B------:R-:W-:Y:S01]  /*1130*/  IMAD.MOV.U32 R6, RZ, RZ, RZ ;  /* 0x000000ffff067224 */ /* 0x000fe200078e00ff */
[----:B------:R-:W-:Y:S01]  /*1140*/  UIADD3 UR14, UR13, UR12, URZ ;  /* 0x0000000c0d0e7290 */ /* 0x000fe2000fffe03f */
[----:B------:R-:W-:Y:S01]  /*1150*/  IMAD R4, R3, R5, RZ ;  /* 0x0000000503047224 */ /* 0x000fe200078e02ff */
[----:B------:R-:W-:Y:S01]  /*1160*/  IABS R3, UR60 ;  /* 0x0000003c00037c13 */ /* 0x000fe20008000000 */
[----:B------:R-:W-:-:S02]  /*1170*/  USHF.R.S32.HI UR15, URZ, 0x1f, UR18 ;  /* 0x0000001f3f0f7899 */ /* 0x000fc40008011412 */
[----:B------:R-:W-:Y:S01]  /*1180*/  IMAD.HI.U32 R4, R7, R4, R6 ;  /* 0x0000000407047227 */ /* 0x000fe200078e0006 */
[----:B------:R-:W-:Y:S01]  /*1190*/  ULDC.U8 UR24, c[0x0][0x3d8] ;  /* 0x0000f60000187ab9 */ /* 0x000fe20000000000 */
[----:B------:R-:W-:Y:S02]  /*11a0*/  UIMAD UR14, UR10, UR14, UR19 ;  /* 0x0000000e0a0e72a4 */ /* 0x000fe4000f8e0213 */
[----:B------:R-:W-:Y:S02]  /*11b0*/  UISETP.NE.AND UP3, UPT, UR24, URZ, UPT ;  /* 0x0000003f1800728c */ /* 0x000fe4000bf65270 */
[----:B------:R-:W-:Y:S01]  /*11c0*/  IMAD.HI.U32 R16, R4, R3, RZ ;  /* 0x0000000304107227 */ /* 0x000fe200078e00ff */
[----:B------:R-:W-:Y:S02]  /*11d0*/  ULEA.HI UR18, UR15, UR18, URZ, 0x6 ;  /* 0x000000120f127291 */ /* 0x000fe4000f8f303f */
[----:B------:R-:W-:Y:S01]  /*11e0*/  UIADD3 UR52, UR17, UR14, URZ ;  /* 0x0000000e11347290 */ /* 0x000fe2000fffe03f */
[----:B------:R-:W-:Y:S01]  /*11f0*/  IMAD.MOV R4, RZ, RZ, -R16 ;  /* 0x000000ffff047224 */ /* 0x000fe200078e0a10 */
[----:B------:R-:W-:-:S02]  /*1200*/  USHF.R.S32.HI UR15, URZ, 0x6, UR27 ;  /* 0x000000063f0f7899 */ /* 0x000fc4000801141b */
[----:B------:R-:W-:Y:S01]  /*1210*/  USHF.R.S32.HI UR14, URZ, 0x6, UR18 ;  /* 0x000000063f0e7899 */ /* 0x000fe20008011412 */
[C---:B------:R-:W-:Y:S01]  /*1220*/  IMAD R4, R5.reuse, R4, R3 ;  /* 0x0000000405047224 */ /* 0x040fe200078e0203 */
[----:B------:R-:W-:Y:S01]  /*1230*/  UIMAD.WIDE.U32 UR12, UR10, UR5, URZ ;  /* 0x000000050a0c72a5 */ /* 0x000fe2000f8e003f */
[----:B------:R-:W-:Y:S01]  /*1240*/  LOP3.LUT R3, R2, UR60, RZ, 0x3c, !PT ;  /* 0x0000003c02037c12 */ /* 0x000fe2000f8e3cff */
[----:B------:R-:W-:Y:S02]  /*1250*/  UISETP.LT.AND UP0, UPT, UR15, UR14, UPT ;  /* 0x0000000e0f00728c */ /* 0x000fe4000bf01270 */
[----:B------:R-:W-:Y:S01]  /*1260*/  ISETP.GT.U32.AND P1, PT, R5, R4, PT ;  /* 0x000000040500720c */ /* 0x000fe20003f24070 */
[----:B------:R-:W-:Y:S01]  /*1270*/  ULDC UR41, c[0x0][0x2c4] ;  /* 0x0000b10000297ab9 */ /* 0x000fe20000000800 */
[----:B------:R-:W-:Y:S01]  /*1280*/  USEL UR59, UR16, UR12, !UP2 ;  /* 0x0000000c103b7287 */ /* 0x000fe2000d000000 */
[----:B------:R-:W-:Y:S01]  /*1290*/  ISETP.GE.AND P2, PT, R3, RZ, PT ;  /* 0x000000ff0300720c */ /* 0x000fe20003f46270 */
[----:B------:R-:W-:-:S02]  /*12a0*/  @UP3 UIMAD UR16, UR53, UR41, URZ ;  /* 0x00000029351032a4 */ /* 0x000fc4000f8e023f */
[----:B------:R-:W-:Y:S02]  /*12b0*/  USEL UR32, UR15, UR14, UP0 ;  /* 0x0000000e0f207287 */ /* 0x000fe40008000000 */
[----:B------:R-:W-:Y:S02]  /*12c0*/  UISETP.NE.AND UP1, UPT, UR51, -0x1, UPT ;  /* 0xffffffff3300788c */ /* 0x000fe4000bf25270 */
[----:B------:R-:W-:Y:S02]  /*12d0*/  @UP3 USEL UR15, UR16, UR5, !UP2 ;  /* 0x00000005100f3287 */ /* 0x000fe4000d000000 */
[----:B------:R-:W-:Y:S01]  /*12e0*/  ULEA UR16, UR32, 0xffffffc0, 0x6 ;  /* 0xffffffc020107891 */ /* 0x000fe2000f8e303f */
[-C--:B------:R-:W-:Y:S01]  /*12f0*/  @!P1 IADD3 R4, R4, -R5.reuse, RZ ;  /* 0x8000000504049210 */ /* 0x080fe20007ffe0ff */
[----:B------:R-:W-:Y:S01]  /*1300*/  @UP3 ULDC UR14, c[0x0][0x2e4] ;  /* 0x0000b900000e3ab9 */ /* 0x000fe20000000800 */
[----:B------:R-:W-:Y:S01]  /*1310*/  @!P1 VIADD R16, R16, 0x1 ;  /* 0x0000000110109836 */ /* 0x000fe20000000000 */
[----:B------:R-:W-:Y:S01]  /*1320*/  @UP3 UIMAD UR19, UR60, UR14, UR15 ;  /* 0x0000000e3c1332a4 */ /* 0x000fe2000f8e020f */
[----:B------:R-:W-:Y:S01]  /*1330*/  ISETP.GE.U32.AND P0, PT, R4, R5, PT ;  /* 0x000000050400720c */ /* 0x000fe20003f06070 */
[----:B------:R-:W-:Y:S01]  /*1340*/  USHF.R.S32.HI UR27, URZ, 0x1f, UR16 ;  /* 0x0000001f3f1b7899 */ /* 0x000fe20008011410 */
[----:B------:R-:W-:Y:S01]  /*1350*/  PLOP3.LUT P1, PT, PT, PT, UP3, 0x80, 0x0 ;  /* 0x000000000000781c */ /* 0x000fe20003f2f038 */
[----:B------:R-:W-:-:S02]  /*1360*/  UIADD3 UR14, UP0, UR16, UR33, URZ ;  /* 0x00000021100e7290 */ /* 0x000fc4000ff1e03f */
[----:B------:R-:W-:Y:S01]  /*1370*/  UIMAD UR12, UR11, UR5, URZ ;  /* 0x000000050b0c72a4 */ /* 0x000fe2000f8e023f */
[----:B------:R-:W-:Y:S01]  /*1380*/  ULDC.U8 UR25, c[0x0][0x480] ;  /* 0x0001200000197ab9 */ /* 0x000fe20000000000 */
[----:B------:R-:W-:Y:S02]  /*1390*/  UIADD3.X UR15, UR27, UR31, URZ, UP0, !UPT ;  /* 0x0000001f1b0f7290 */ /* 0x000fe400087fe43f */
[----:B------:R-:W-:Y:S02]  /*13a0*/  UIMAD UR11, UR11, UR14, URZ ;  /* 0x0000000e0b0b72a4 */ /* 0x000fe4000f8e023f */
[----:B------:R-:W-:Y:S02]  /*13b0*/  @UP1 UIADD3 UR26, UR49, UR51, URZ ;  /* 0x00000033311a1290 */ /* 0x000fe4000fffe03f */
[----:B------:R-:W-:Y:S01]  /*13c0*/  @P0 VIADD R16, R16, 0x1 ;  /* 0x0000000110100836 */ /* 0x000fe20000000000 */
[----:B------:R-:W-:Y:S01]  /*13d0*/  PLOP3.LUT P0, PT, PT, PT, UP1, 0x80, 0x0 ;  /* 0x000000000000781c */ /* 0x000fe20003f0f018 */
[----:B------:R-:W-:-:S02]  /*13e0*/  @UP1 UIADD3 UR28, UR49, UR51, URZ ;  /* 0x00000033311c1290 */ /* 0x000fc4000fffe03f */
[----:B------:R-:W-:Y:S01]  /*13f0*/  UISETP.NE.AND UP4, UPT, UR25, URZ, UPT ;  /* 0x0000003f1900728c */ /* 0x000fe2000bf85270 */
[----:B------:R-:W-:Y:S01]  /*1400*/  @!P2 IADD3 R16, -R16, RZ, RZ ;  /* 0x000000ff1010a210 */ /* 0x000fe20007ffe1ff */
[----:B------:R-:W-:Y:S01]  /*1410*/  @UP1 ULDC.64 UR22, c[0x0][0x250] ;  /* 0x0000940000161ab9 */ /* 0x000fe20000000a00 */
[----:B------:R-:W-:Y:S01]  /*1420*/  @UP1 ULDC.64 UR24, c[0x0][0x248] ;  /* 0x0000920000181ab9 */ /* 0x000fe20000000a00 */
[----:B------:R-:W-:Y:S01]  /*1430*/  UIMAD.WIDE.U32 UR20, UR10, UR14, URZ ;  /* 0x0000000e0a1472a5 */ /* 0x000fe2000f8e003f */
[----:B------:R-:W-:Y:S01]  /*1440*/  @!P3 LOP3.LUT R16, RZ, R2, RZ, 0x33, !PT ;  /* 0x00000002ff10b212 */ /* 0x000fe200078e33ff */
[----:B------:R-:W-:Y:S02]  /*1450*/  @UP2 UIADD3 UR52, UR13, UR12, URZ ;  /* 0x0000000c0d342290 */ /* 0x000fe4000fffe03f */
[----:B------:R-:W-:Y:S02]  /*1460*/  UIMAD UR14, UR10, UR15, UR11 ;  /* 0x0000000f0a0e72a4 */ /* 0x000fe4000f8e020b */
[----:B------:R-:W-:-:S02]  /*1470*/  @UP1 UIMAD.WIDE.U32 UR12, UR26, UR24, URZ ;  /* 0x000000181a0c12a5 */ /* 0x000fc4000f8e003f */
[----:B------:R-:W-:Y:S02]  /*1480*/  @UP1 UIMAD.WIDE.U32 UR10, UR28, UR22, URZ ;  /* 0x000000161c0a12a5 */ /* 0x000fe4000f8e003f */
[----:B------:R-:W-:Y:S02]  /*1490*/  @!UP3 UIMAD UR17, UR53, UR44, UR60 ;  /* 0x0000002c3511b2a4 */ /* 0x000fe4000f8e023c */
[----:B------:R-:W-:Y:S02]  /*14a0*/  @UP1 UIMAD UR15, UR28, UR23, URZ ;  /* 0x000000171c0f12a4 */ /* 0x000fe4000f8e023f */
[----:B------:R-:W-:Y:S02]  /*14b0*/  @UP1 UIMAD UR18, UR26, UR25, URZ ;  /* 0x000000191a1212a4 */ /* 0x000fe4000f8e023f */
[----:B------:R-:W-:Y:S02]  /*14c0*/  @!UP3 UIMAD UR19, UR17, UR41, URZ ;  /* 0x000000291113b2a4 */ /* 0x000fe4000f8e023f */
[----:B------:R-:W-:-:S02]  /*14d0*/  @UP1 UIADD3 UR44, UR11, UR15, URZ ;  /* 0x0000000f0b2c1290 */ /* 0x000fc4000fffe03f */
[----:B------:R-:W-:Y:S02]  /*14e0*/  USEL UR56, UR38, URZ, UP4 ;  /* 0x0000003f26387287 */ /* 0x000fe4000a000000 */
[----:B------:R-:W-:Y:S02]  /*14f0*/  USHF.R.S32.HI UR39, URZ, 0x1f, UR47 ;  /* 0x0000001f3f277899 */ /* 0x000fe4000801142f */
[----:B------:R-:W-:Y:S02]  /*1500*/  @!UP2 UIADD3 UR55, UR35, UR29, URZ ;  /* 0x0000001d2337a290 */ /* 0x000fe4000fffe03f */
[----:B------:R-:W-:Y:S02]  /*1510*/  USHF.R.S32.HI UR17, URZ, 0x1f, UR54 ;  /* 0x0000001f3f117899 */ /* 0x000fe40008011436 */
[----:B------:R-:W-:Y:S02]  /*1520*/  USEL UR57, UR30, URZ, UP4 ;  /* 0x0000003f1e397287 */ /* 0x000fe4000a000000 */
[----:B------:R-:W-:-:S02]  /*1530*/  UIADD3 UR15, UR21, UR14, URZ ;  /* 0x0000000e150f7290 */ /* 0x000fc4000fffe03f */
[----:B------:R-:W-:Y:S01]  /*1540*/  @UP1 UIADD3 UR46, UR13, UR18, URZ ;  /* 0x000000120d2e1290 */ /* 0x000fe2000fffe03f */
[----:B------:R-:W-:Y:S01]  /*1550*/  @UP1 UMOV UR41, UR12 ;  /* 0x0000000c00291c82 */ /* 0x000fe20008000000 */
[----:B------:R-:W-:Y:S01]  /*1560*/  @UP1 UMOV UR38, UR10 ;  /* 0x0000000a00261c82 */ /* 0x000fe20008000000 */
[----:B------:R-:W-:Y:S09]  /*1570*/  @P0 BRA `(.L_x_188) ;  /* 0x0000000000300947 */ /* 0x000ff20003800000 */
[----:B------:R-:W-:Y:S01]  /*1580*/  USHF.R.S32.HI UR10, URZ, 0x1f, UR49 ;  /* 0x0000001f3f0a7899 */ /* 0x000fe20008011431 */
[----:B------:R-:W-:-:S03]  /*1590*/  ULDC.64 UR24, c[0x0][0x248] ;  /* 0x0000920000187ab9 */ /* 0x000fc60000000a00 */
[----:B------:R-:W-:Y:S02]  /*15a0*/  UIMAD UR12, UR10, UR24, URZ ;  /* 0x000000180a0c72a4 */ /* 0x000fe4000f8e023f */
[----:B------:R-:W-:Y:S02]  /*15b0*/  UIMAD.WIDE.U32 UR10, UR49, UR24, URZ ;  /* 0x00000018310a72a5 */ /* 0x000fe4000f8e003f */
[----:B------:R-:W-:-:S04]  /*15c0*/  UIMAD UR12, UR49, UR25, UR12 ;  /* 0x00000019310c72a4 */ /* 0x000fc8000f8e020c */
[----:B------:R-:W-:-:S03]  /*15d0*/  UIADD3 UR11, UR11, UR12, URZ ;  /* 0x0000000c0b0b7290 */ /* 0x000fc6000fffe03f */
[----:B------:R-:W-:Y:S02]  /*15e0*/  ULDC.64 UR12, c[0x0][0x230] ;  /* 0x00008c00000c7ab9 */ /* 0x000fe40000000a00 */
[----:B------:R-:W-:Y:S02]  /*15f0*/  UIMAD UR14, UR61, UR12, URZ ;  /* 0x0000000c3d0e72a4 */ /* 0x000fe4000f8e023f */
[----:B------:R-:W-:Y:S02]  /*1600*/  UIMAD.WIDE.U32 UR10, UR53, UR12, UR10 ;  /* 0x0000000c350a72a5 */ /* 0x000fe4000f8e000a */
[----:B------:R-:W-:-:S04]  /*1610*/  UIMAD UR13, UR53, UR13, UR14 ;  /* 0x0000000d350d72a4 */ /* 0x000fc8000f8e020e */
[----:B------:R-:W-:Y:S01]  /*1620*/  UIADD3 UR46, UR11, UR13, URZ ;  /* 0x0000000d0b2e7290 */ /* 0x000fe2000fffe03f */
[----:B------:R-:W-:-:S11]  /*1630*/  UMOV UR41, UR10 ;  /* 0x0000000a00297c82 */ /* 0x000fd60008000000 */
.L_x_188:
[----:B------:R-:W-:Y:S05]  /*1640*/  @P0 BRA `(.L_x_189) ;  /* 0x0000000000300947 */ /* 0x000fea0003800000 */
        /* <DEDUP_REMOVED lines=12> */
.L_x_189:
[----:B------:R-:W-:Y:S01]  /*1710*/  @UP2 UMOV UR10, UR36 ;  /* 0x00000024000a2c82 */ /* 0x000fe20008000000 */
[----:B------:R-:W-:Y:S01]  /*1720*/  @!UP2 UMOV UR10, UR34 ;  /* 0x00000022000aac82 */ /* 0x000fe20008000000 */
[----:B------:R-:W-:Y:S01]  /*1730*/  SHF.R.S32.HI R11, RZ, 0x1f, R16 ;  /* 0x0000001fff0b7819 */ /* 0x000fe20000011410 */
[----:B------:R-:W-:Y:S06]  /*1740*/  @!P1 BRA `(.L_x_190) ;  /* 0x00000000001c9947 */ /* 0x000fec0003800000 */
[----:B------:R-:W-:Y:S01]  /*1750*/  @!UP2 UIMAD UR5, UR53, UR40, URZ ;  /* 0x000000283505a2a4 */ /* 0x000fe2000f8e023f */
[----:B------:R-:W-:Y:S01]  /*1760*/  ULDC UR12, c[0x0][0x2c0] ;  /* 0x0000b000000c7ab9 */ /* 0x000fe20000000800 */
[----:B------:R-:W-:Y:S02]  /*1770*/  ULDC UR11, c[0x0][0x2e4] ;  /* 0x0000b900000b7ab9 */ /* 0x000fe40000000800 */
[----:B------:R-:W-:Y:S02]  /*1780*/  ULEA UR5, UR53, UR5, 0x7 ;  /* 0x0000000535057291 */ /* 0x000fe4000f8e383f */
[----:B------:R-:W-:-:S04]  /*1790*/  ULEA UR11, UR12, UR11, 0x7 ;  /* 0x0000000b0c0b7291 */ /* 0x000fc8000f8e383f */
[----:B------:R-:W-:Y:S01]  /*17a0*/  UIMAD UR5, UR11, UR60, UR5 ;  /* 0x0000003c0b0572a4 */ /* 0x000fe2000f8e0205 */
[----:B------:R-:W-:Y:S11]  /*17b0*/  BRA `(.L_x_191) ;  /* 0x00000000000c7947 */ /* 0x000ff60003800000 */
.L_x_190:
[----:B------:R-:W-:Y:S02]  /*17c0*/  ULDC UR5, c[0x0][0x270] ;  /* 0x00009c0000057ab9 */ /* 0x000fe40000000800 */
[----:B------:R-:W-:-:S04]  /*17d0*/  UIMAD UR5, UR53, UR5, UR60 ;  /* 0x00000005350572a4 */ /* 0x000fc8000f8e023c */
[----:B------:R-:W-:-:S12]  /*17e0*/  UIMAD UR5, UR5, UR40, URZ ;  /* 0x00000028050572a4 */ /* 0x000fd8000f8e023f */
.L_x_191:
[----:B------:R-:W1:Y:S01]  /*17f0*/  S2R R7, SR_TID.X ;  /* 0x0000000000077919 */ /* 0x000e620000002100 */
[----:B------:R-:W-:Y:S01]  /*1800*/  SHF.R.S32.HI R9, RZ, 0x1f, R218 ;  /* 0x0000001fff097819 */ /* 0x000fe200000114da */
[----:B------:R-:W2:Y:S01]  /*1810*/  LDC.64 R2, c[0x0][0x420] ;  /* 0x00010800ff027b82 */ /* 0x000ea20000000a00 */
[----:B------:R-:W-:Y:S01]  /*1820*/  IADD3 R5, P1, R218, UR16, RZ ;  /* 0x00000010da057c10 */ /* 0x000fe2000ff3e0ff */
[----:B------:R-:W-:Y:S01]  /*1830*/  ULDC UR11, c[0x0][0x2dc] ;  /* 0x0000b700000b7ab9 */ /* 0x000fe20000000800 */
[--C-:B------:R-:W-:Y:S01]  /*1840*/  SHF.R.S32.HI R221, RZ, 0x1f, R220.reuse ;  /* 0x0000001fffdd7819 */ /* 0x100fe200000114dc */
[----:B------:R-:W-:Y:S01]  /*1850*/  ULDC UR12, c[0x0][0x270] ;  /* 0x00009c00000c7ab9 */ /* 0x000fe20000000800 */
[----:B------:R-:W-:Y:S01]  /*1860*/  IADD3.X R4, R9, UR27, RZ, P1, !PT ;  /* 0x0000001b09047c10 */ /* 0x000fe20008ffe4ff */
[----:B------:R-:W-:Y:S01]  /*1870*/  UIMAD UR40, UR11, UR12, URZ ;  /* 0x0000000c0b2872a4 */ /* 0x000fe2000f8e023f */
[----:B------:R-:W-:Y:S01]  /*1880*/  BSSY B1, `(.L_x_187) ;  /* 0x0000554000017945 */ /* 0x000fe20003800000 */
[----:B------:R-:W-:Y:S01]  /*1890*/  IMAD.WIDE.U32 R12, R5, UR42, R220 ;  /* 0x0000002a050c7c25 */ /* 0x000fe2000f8e00dc */
[----:B------:R-:W-:-:S02]  /*18a0*/  UIADD3 UR33, UR16, UR5, URZ ;  /* 0x0000000510217290 */ /* 0x000fc4000fffe03f */
[----:B------:R-:W-:Y:S01]  /*18b0*/  USHF.L.U32 UR5, UR40, 0x6, URZ ;  /* 0x0000000628057899 */ /* 0x000fe2000800063f */
[----:B------:R-:W-:Y:S01]  /*18c0*/  IMAD R4, R4, UR42, RZ ;  /* 0x0000002a04047c24 */ /* 0x000fe2000f8e02ff */
[----:B------:R-:W-:Y:S01]  /*18d0*/  IADD3 R12, P1, R12, UR58, RZ ;  /* 0x0000003a0c0c7c10 */ /* 0x000fe2000ff3e0ff */
[----:B------:R-:W-:Y:S02]  /*18e0*/  UIADD3 UR45, UR47, UR7, URZ ;  /* 0x000000072f2d7290 */ /* 0x000fe4000fffe03f */
[----:B------:R-:W-:Y:S01]  /*18f0*/  IMAD R4, R5, UR43, R4 ;  /* 0x0000002b05047c24 */ /* 0x000fe2000f8e0204 */
[----:B------:R-:W-:Y:S01]  /*1900*/  UIADD3 UR26, UR16, UR19, URZ ;  /* 0x00000013101a7290 */ /* 0x000fe2000fffe03f */
[----:B------:R-:W-:Y:S01]  /*1910*/  ULDC UR34, c[0x0][0x398] ;  /* 0x0000e60000227ab9 */ /* 0x000fe20000000800 */
[----:B------:R-:W-:Y:S02]  /*1920*/  USHF.R.S32.HI UR14, URZ, 0x1f, UR5 ;  /* 0x0000001f3f0e7899 */ /* 0x000fe40008011405 */
[----:B------:R-:W-:Y:S01]  /*1930*/  IADD3.X R13, R13, UR48, R4, P1, !PT ;  /* 0x000000300d0d7c10 */ /* 0x000fe20008ffe404 */
[----:B------:R-:W-:Y:S01]  /*1940*/  UIADD3 UR19, UP2, UP0, UR20, UR5, UR54 ;  /* 0x0000000514137290 */ /* 0x000fe2000f85e036 */
[----:B------:R-:W-:Y:S01]  /*1950*/  IADD3 R20, P1, R220, UR10, RZ ;  /* 0x0000000adc147c10 */ /* 0x000fe2000ff3e0ff */
[----:B--2---:R-:W-:Y:S01]  /*1960*/  IMAD R18, R2, UR27, RZ ;  /* 0x0000001b02127c24 */ /* 0x004fe2000f8e02ff */
[----:B------:R-:W-:-:S02]  /*1970*/  UIADD3 UR5, UR45, -UR34, -UR6 ;  /* 0x800000222d057290 */ /* 0x000fc4000fffe806 */
[----:B------:R-:W-:Y:S01]  /*1980*/  IADD3.X R21, R221, UR55, RZ, P1, !PT ;  /* 0x00000037dd157c10 */ /* 0x000fe20008ffe4ff */
[----:B------:R-:W-:Y:S01]  /*1990*/  IMAD R18, R3, UR16, R18 ;  /* 0x0000001003127c24 */ /* 0x000fe2000f8e0212 */
[----:B------:R-:W-:Y:S01]  /*19a0*/  USHF.R.S32.HI UR21, URZ, 0x1f, UR5 ;  /* 0x0000001f3f157899 */ /* 0x000fe20008011405 */
[----:B-1----:R-:W-:Y:S01]  /*19b0*/  SHF.R.S32.HI R6, RZ, 0x1f, R7 ;  /* 0x0000001fff067819 */ /* 0x002fe20000011407 */
[----:B------:R-:W-:Y:S01]  /*19c0*/  ULDC.64 UR10, c[0x0][0x428] ;  /* 0x00010a00000a7ab9 */ /* 0x000fe20000000a00 */
[----:B------:R-:W-:Y:S01]  /*19d0*/  IMAD.WIDE.U32 R20, R2, UR16, R20 ;  /* 0x0000001002147c25 */ /* 0x000fe2000f8e0014 */
[----:B------:R-:W-:Y:S01]  /*19e0*/  ULEA.HI UR21, UR21, UR5, URZ, 0x6 ;  /* 0x0000000515157291 */ /* 0x000fe2000f8f303f */
[----:B------:R-:W-:Y:S01]  /*19f0*/  LEA.HI R5, R6, R7, RZ, 0x5 ;  /* 0x0000000706057211 */ /* 0x000fe200078f28ff */
[----:B------:R-:W-:Y:S01]  /*1a00*/  USHF.R.S32.HI UR35, URZ, 0x1f, UR60 ;  /* 0x0000001f3f237899 */ /* 0x000fe2000801143c */
[----:B------:R-:W-:Y:S01]  /*1a10*/  IMAD.IADD R19, R21, 0x1, R18 ;  /* 0x0000000115137824 */ /* 0x000fe200078e0212 */
[----:B------:R-:W-:Y:S01]  /*1a20*/  ULDC.64 UR12, c[0x0][0x258] ;  /* 0x00009600000c7ab9 */ /* 0x000fe20000000a00 */
[----:B------:R-:W-:Y:S01]  /*1a30*/  LOP3.LUT R8, R5, 0xffffffe0, RZ, 0xc0, !PT ;  /* 0xffffffe005087812 */ /* 0x000fe200078ec0ff */
[----:B------:R-:W-:Y:S01]  /*1a40*/  IMAD.U32 R14, RZ, RZ, UR10 ;  /* 0x0000000aff0e7e24 */ /* 0x000fe2000f8e00ff */
[----:B------:R-:W-:Y:S01]  /*1a50*/  SHF.R.S32.HI R5, RZ, 0x5, R5 ;  /* 0x00000005ff057819 */ /* 0x000fe20000011405 */
[----:B------:R-:W-:Y:S01]  /*1a60*/  IMAD.MOV.U32 R18, RZ, RZ, R20 ;  /* 0x000000ffff127224 */ /* 0x000fe200078e0014 */
[----:B------:R-:W-:Y:S01]  /*1a70*/  UIADD3.X UR18, UR15, UR14, UR17, UP2, UP0 ;  /* 0x0000000e0f127290 */ /* 0x000fe200097e0411 */
[----:B------:R-:W-:Y:S01]  /*1a80*/  IMAD.IADD R8, R7, 0x1, -R8 ;  /* 0x0000000107087824 */ /* 0x000fe200078e0a08 */
[----:B------:R-:W-:Y:S01]  /*1a90*/  USHF.R.S32.HI UR21, URZ, 0x6, UR21 ;  /* 0x000000063f157899 */ /* 0x000fe20008011415 */
[----:B------:R-:W-:Y:S01]  /*1aa0*/  IMAD.WIDE.U32 R14, R14, UR60, R18 ;  /* 0x0000003c0e0e7c25 */ /* 0x000fe2000f8e0012 */
[----:B------:R-:W-:-:S02]  /*1ab0*/  UIMAD UR15, UR35, UR12, URZ ;  /* 0x0000000c230f72a4 */ /* 0x000fc4000f8e023f */
[----:B------:R-:W-:Y:S01]  /*1ac0*/  UISETP.LT.AND UP0, UPT, URZ, UR21, UPT ;  /* 0x000000153f00728c */ /* 0x000fe2000bf01270 */
[----:B------:R-:W-:Y:S01]  /*1ad0*/  IMAD.U32 R18, RZ, RZ, UR12 ;  /* 0x0000000cff127e24 */ /* 0x000fe2000f8e00ff */
[----:B------:R-:W-:Y:S01]  /*1ae0*/  UIADD3 UR12, UP3, UP2, UR57, UR19, UR59 ;  /* 0x00000013390c7290 */ /* 0x000fe2000fa7e03b */
[----:B------:R-:W-:Y:S01]  /*1af0*/  IMAD R8, R5, UR40, R8 ;  /* 0x0000002805087c24 */ /* 0x000fe2000f8e0208 */
[----:B------:R-:W-:Y:S01]  /*1b00*/  UIMAD UR14, UR35, UR10, URZ ;  /* 0x0000000a230e72a4 */ /* 0x000fe2000f8e023f */
[----:B------:R-:W-:Y:S01]  /*1b10*/  IMAD.WIDE.U32 R18, R18, UR60, R12 ;  /* 0x0000003c12127c25 */ /* 0x000fe2000f8e000c */
[----:B------:R-:W-:Y:S02]  /*1b20*/  UIADD3.X UR5, UR56, UR18, UR52, UP3, UP2 ;  /* 0x0000001238057290 */ /* 0x000fe40009fe4434 */
[----:B------:R-:W-:Y:S01]  /*1b30*/  USEL UR21, URZ, UR21, !UP0 ;  /* 0x000000153f157287 */ /* 0x000fe2000c000000 */
[C---:B------:R-:W-:Y:S01]  /*1b40*/  IADD3 R13, P1, R8.reuse, UR12, RZ ;  /* 0x0000000c080d7c10 */ /* 0x040fe2000ff3e0ff */
[----:B------:R-:W-:Y:S01]  /*1b50*/  UIMAD UR11, UR60, UR11, UR14 ;  /* 0x0000000b3c0b72a4 */ /* 0x000fe2000f8e020e */
[-C--:B------:R-:W-:Y:S01]  /*1b60*/  IMAD R5, R9, R2.reuse, RZ ;  /* 0x0000000209057224 */ /* 0x080fe200078e02ff */
[----:B------:R-:W-:Y:S01]  /*1b70*/  ULDC.64 UR16, c[0x0][0x400] ;  /* 0x0001000000107ab9 */ /* 0x000fe20000000a00 */
[----:B------:R-:W-:Y:S01]  /*1b80*/  UISETP.GT.AND UP0, UPT, UR32, UR21, UPT ;  /* 0x000000152000728c */ /* 0x000fe2000bf04270 */
[----:B------:R-:W-:Y:S01]  /*1b90*/  LEA.HI.X.SX32 R8, R8, UR5, 0x1, P1 ;  /* 0x0000000508087c11 */ /* 0x000fe200088f0eff */
[----:B------:R-:W-:Y:S01]  /*1ba0*/  UIMAD UR13, UR60, UR13, UR15 ;  /* 0x0000000d3c0d72a4 */ /* 0x000fe2000f8e020f */
[----:B------:R-:W-:Y:S01]  /*1bb0*/  LEA R242, P1, R13, UR16, 0x2 ;  /* 0x000000100df27c11 */ /* 0x000fe2000f8210ff */
[----:B------:R-:W-:Y:S01]  /*1bc0*/  VIADD R15, R15, UR11 ;  /* 0x0000000b0f0f7c36 */ /* 0x000fe20008000000 */
[----:B------:R-:W-:Y:S01]  /*1bd0*/  ULDC.64 UR36, c[0x0][0x478] ;  /* 0x00011e0000247ab9 */ /* 0x000fe20000000a00 */
[----:B------:R-:W-:Y:S01]  /*1be0*/  ULDC.64 UR54, c[0x0][0x2b0] ;  /* 0x0000ac0000367ab9 */ /* 0x000fe20000000a00 */
[----:B------:R-:W-:Y:S01]  /*1bf0*/  LEA.HI.X R243, R13, UR17, R8, 0x2, P1 ;  /* 0x000000110df37c11 */ /* 0x000fe200088f1408 */
[C---:B------:R-:W-:Y:S01]  /*1c00*/  IMAD R5, R218.reuse, R3, R5 ;  /* 0x00000003da057224 */ /* 0x040fe200078e0205 */
[----:B------:R-:W-:Y:S01]  /*1c10*/  PLOP3.LUT P1, PT, PT, PT, UP0, 0x80, 0x0 ;  /* 0x000000000000781c */ /* 0x000fe20003f2f008 */
[----:B------:R-:W-:Y:S01]  /*1c20*/  IMAD.WIDE.U32 R14, R218, R2, R14 ;  /* 0x00000002da0e7225 */ /* 0x000fe200078e000e */
[----:B------:R-:W-:Y:S01]  /*1c30*/  UIMAD.WIDE UR10, UR26, 0x4, UR54 ;  /* 0x000000041a0a78a5 */ /* 0x000fe2000f8e0236 */
[----:B------:R-:W-:-:S02]  /*1c40*/  ULDC.64 UR30, c[0x0][0x210] ;  /* 0x00008400001e7ab9 */ /* 0x000fc40000000a00 */
[----:B------:R-:W-:Y:S01]  /*1c50*/  VIADD R4, R19, UR13 ;  /* 0x0000000d13047c36 */ /* 0x000fe20008000000 */
[----:B------:R-:W-:Y:S01]  /*1c60*/  UIMAD.WIDE UR12, UR33, 0x4, UR36 ;  /* 0x00000004210c78a5 */ /* 0x000fe2000f8e0224 */
[----:B------:R-:W-:Y:S01]  /*1c70*/  IMAD.IADD R5, R15, 0x1, R5 ;  /* 0x000000010f057824 */ /* 0x000fe200078e0205 */
[----:B------:R-:W-:Y:S01]  /*1c80*/  ULDC.64 UR28, c[0x0][0x3e0] ;  /* 0x0000f800001c7ab9 */ /* 0x000fe20000000a00 */
[----:B------:R-:W-:Y:S01]  /*1c90*/  LEA R246, P3, R18, UR30, 0x1 ;  /* 0x0000001e12f67c11 */ /* 0x000fe2000f8608ff */
[----:B------:R-:W-:Y:S01]  /*1ca0*/  UIADD3 UR5, UR32, -0x1, URZ ;  /* 0xffffffff20057890 */ /* 0x000fe2000fffe03f */
[----:B------:R-:W-:Y:S01]  /*1cb0*/  LEA R244, P2, R14, UR28, 0x1 ;  /* 0x0000001c0ef47c11 */ /* 0x000fe2000f8408ff */
[----:B------:R-:W-:Y:S01]  /*1cc0*/  UMOV UR15, UR10 ;  /* 0x0000000a000f7c82 */ /* 0x000fe20008000000 */
[----:B------:R-:W-:Y:S01]  /*1cd0*/  LEA.HI.X R247, R18, UR31, R4, 0x1, P3 ;  /* 0x0000001f12f77c11 */ /* 0x000fe200098f0c04 */
[----:B------:R-:W-:Y:S01]  /*1ce0*/  UMOV UR14, UR11 ;  /* 0x0000000b000e7c82 */ /* 0x000fe20008000000 */
[----:B------:R-:W-:Y:S01]  /*1cf0*/  LEA.HI.X R245, R14, UR29, R5, 0x1, P2 ;  /* 0x0000001d0ef57c11 */ /* 0x000fe200090f0c05 */
[----:B------:R-:W-:Y:S01]  /*1d00*/  UMOV UR17, UR12 ;  /* 0x0000000c00117c82 */ /* 0x000fe20008000000 */
[----:B------:R-:W-:Y:S01]  /*1d10*/  UMOV UR16, UR13 ;  /* 0x0000000d00107c82 */ /* 0x000fe20008000000 */
[----:B------:R-:W-:Y:S06]  /*1d20*/  @P1 BRA `(.L_x_192) ;  /* 0x0000000400f81947 */ /* 0x000fec0003800000 */
[----:B------:R-:W-:Y:S01]  /*1d30*/  @UP1 UIADD3 UR5, UR49, UR51, URZ ;  /* 0x0000003331051290 */ /* 0x000fe2000fffe03f */
[----:B------:R-:W-:-:S03]  /*1d40*/  @UP1 ULDC.64 UR10, c[0x0][0x450] ;  /* 0x00011400000a1ab9 */ /* 0x000fc60000000a00 */
[----:B------:R-:W-:Y:S02]  /*1d50*/  @UP1 UIMAD.WIDE.U32 UR12, UR5, UR10, URZ ;  /* 0x0000000a050c12a5 */ /* 0x000fe4000f8e003f */
[----:B------:R-:W-:-:S04]  /*1d60*/  @UP1 UIMAD UR5, UR5, UR11, URZ ;  /* 0x0000000b050512a4 */ /* 0x000fc8000f8e023f */
[----:B------:R-:W-:Y:S01]  /*1d70*/  @UP1 UIADD3 UR18, UR13, UR5, URZ ;  /* 0x000000050d121290 */ /* 0x000fe2000fffe03f */
[----:B------:R-:W-:Y:S01]  /*1d80*/  @UP1 UMOV UR7, UR12 ;  /* 0x0000000c00071c82 */ /* 0x000fe20008000000 */
[----:B------:R-:W-:Y:S10]  /*1d90*/  @P0 BRA `(.L_x_193) ;  /* 0x0000000000300947 */ /* 0x000ff40003800000 */
[----:B------:R-:W-:Y:S01]  /*1da0*/  USHF.R.S32.HI UR5, URZ, 0x1f, UR49 ;  /* 0x0000001f3f057899 */ /* 0x000fe20008011431 */
[----:B------:R-:W-:Y:S01]  /*1db0*/  ULDC.64 UR10, c[0x0][0x450] ;  /* 0x00011400000a7ab9 */ /* 0x000fe20000000a00 */
[----:B------:R-:W-:Y:S02]  /*1dc0*/  ULDC.64 UR14, c[0x0][0x438] ;  /* 0x00010e00000e7ab9 */ /* 0x000fe40000000a00 */
[----:B------:R-:W-:Y:S02]  /*1dd0*/  UIMAD UR5, UR5, UR10, URZ ;  /* 0x0000000a050572a4 */ /* 0x000fe4000f8e023f */
[----:B------:R-:W-:Y:S02]  /*1de0*/  UIMAD.WIDE.U32 UR12, UR49, UR10, URZ ;  /* 0x0000000a310c72a5 */ /* 0x000fe4000f8e003f */
[----:B------:R-:W-:-:S04]  /*1df0*/  UIMAD UR5, UR49, UR11, UR5 ;  /* 0x0000000b310572a4 */ /* 0x000fc8000f8e0205 */
[----:B------:R-:W-:Y:S02]  /*1e00*/  UIADD3 UR13, UR13, UR5, URZ ;  /* 0x000000050d0d7290 */ /* 0x000fe4000fffe03f */
[----:B------:R-:W-:Y:S02]  /*1e10*/  UIMAD UR5, UR61, UR14, URZ ;  /* 0x0000000e3d0572a4 */ /* 0x000fe4000f8e023f */
[----:B------:R-:W-:Y:S02]  /*1e20*/  UIMAD.WIDE.U32 UR12, UR53, UR14, UR12 ;  /* 0x0000000e350c72a5 */ /* 0x000fe4000f8e000c */
[----:B------:R-:W-:-:S04]  /*1e30*/  UIMAD UR5, UR53, UR15, UR5 ;  /* 0x0000000f350572a4 */ /* 0x000fc8000f8e0205 */
[----:B------:R-:W-:Y:S01]  /*1e40*/  UIADD3 UR18, UR13, UR5, URZ ;  /* 0x000000050d127290 */ /* 0x000fe2000fffe03f */
[----:B------:R-:W-:-:S11]  /*1e50*/  UMOV UR7, UR12 ;  /* 0x0000000c00077c82 */ /* 0x000fd60008000000 */
.L_x_193:
        /* <DEDUP_REMOVED lines=19> */
.L_x_194:
[----:B------:R-:W-:Y:S01]  /*1f90*/  UIMAD UR5, UR39, UR10, URZ ;  /* 0x0000000a270572a4 */ /* 0x000fe2000f8e023f */
[----:B------:R-:W-:Y:S01]  /*1fa0*/  IMAD.U32 R5, RZ, RZ, UR10 ;  /* 0x0000000aff057e24 */ /* 0x000fe2000f8e00ff */
[----:B------:R-:W-:Y:S01]  /*1fb0*/  UIMAD UR6, UR50, -0x40, UR6 ;  /* 0xffffffc0320678a4 */ /* 0x000fe2000f8e0206 */
[C---:B------:R-:W-:Y:S01]  /*1fc0*/  VIADD R2, R218.reuse, 0x20 ;  /* 0x00000020da027836 */ /* 0x040fe20000000000 */
[----:B------:R-:W-:Y:S01]  /*1fd0*/  UIMAD UR5, UR47, UR11, UR5 ;  /* 0x0000000b2f0572a4 */ /* 0x000fe2000f8e0205 */
[----:B------:R-:W-:Y:S01]  /*1fe0*/  IMAD.WIDE.U32 R4, R5, UR47, R220 ;  /* 0x0000002f05047c25 */ /* 0x000fe2000f8e00dc */
[----:B------:R-:W-:Y:S01]  /*1ff0*/  USHF.R.S32.HI UR19, URZ, 0x1f, UR60 ;  /* 0x0000001f3f137899 */ /* 0x000fe2000801143c */
[----:B------:R-:W-:Y:S01]  /*2000*/  BSSY B0, `(.L_x_195) ;  /* 0x0000017000007945 */ /* 0x000fe20003800000 */
[----:B------:R-:W-:Y:S01]  /*2010*/  ULDC.64 UR14, c[0x0][0x468] ;  /* 0x00011a00000e7ab9 */ /* 0x000fe20000000a00 */
[----:B------:R-:W-:Y:S02]  /*2020*/  ISETP.GE.AND P1, PT, R218, UR6, PT ;  /* 0x00000006da007c0c */ /* 0x000fe4000bf26270 */
[----:B------:R-:W-:Y:S01]  /*2030*/  MOV R3, UR5 ;  /* 0x0000000500037c02 */ /* 0x000fe20008000f00 */
[----:B------:R-:W-:Y:S01]  /*2040*/  UIMAD UR5, UR19, UR14, URZ ;  /* 0x0000000e130572a4 */ /* 0x000fe2000f8e023f */
[----:B------:R-:W-:-:S02]  /*2050*/  IADD3 R4, P0, R4, UR7, RZ ;  /* 0x0000000704047c10 */ /* 0x000fc4000ff1e0ff */
[----:B------:R-:W-:Y:S01]  /*2060*/  MOV R6, UR14 ;  /* 0x0000000e00067c02 */ /* 0x000fe20008000f00 */
[----:B------:R-:W-:Y:S01]  /*2070*/  UIMAD UR15, UR60, UR15, UR5 ;  /* 0x0000000f3c0f72a4 */ /* 0x000fe2000f8e0205 */
[----:B------:R-:W-:Y:S02]  /*2080*/  IADD3.X R5, R5, UR18, R3, P0, !PT ;  /* 0x0000001205057c10 */ /* 0x000fe400087fe403 */
[----:B------:R-:W-:Y:S01]  /*2090*/  ISETP.GE.AND P0, PT, R2, UR6, PT ;  /* 0x0000000602007c0c */ /* 0x000fe2000bf06270 */
[----:B------:R-:W-:-:S04]  /*20a0*/  IMAD.WIDE.U32 R6, R6, UR60, R4 ;  /* 0x0000003c06067c25 */ /* 0x000fc8000f8e0004 */
[----:B------:R-:W-:Y:S01]  /*20b0*/  VIADD R3, R7, UR15 ;  /* 0x0000000f07037c36 */ /* 0x000fe20008000000 */
[----:B------:R-:W-:Y:S07]  /*20c0*/  @P1 BRA `(.L_x_196) ;  /* 0x0000000000281947 */ /* 0x000fee0003800000 */
[----:B------:R-:W-:Y:S01]  /*20d0*/  MOV R2, R6 ;  /* 0x0000000600027202 */ /* 0x000fe20000000f00 */
[----:B------:R-:W-:Y:S01]  /*20e0*/  IMAD R5, R9, UR10, RZ ;  /* 0x0000000a09057c24 */ /* 0x000fe2000f8e02ff */
[----:B------:R-:W-:-:S03]  /*20f0*/  ULDC.64 UR14, c[0x0][0x3f0] ;  /* 0x0000fc00000e7ab9 */ /* 0x000fc60000000a00 */
[----:B------:R-:W-:-:S04]  /*2100*/  IMAD.WIDE.U32 R10, R218, UR10, R2 ;  /* 0x0000000ada0a7c25 */ /* 0x000fc8000f8e0002 */
[----:B------:R-:W-:Y:S01]  /*2110*/  IMAD R2, R218, UR11, R5 ;  /* 0x0000000bda027c24 */ /* 0x000fe2000f8e0205 */
[----:B------:R-:W-:-:S04]  /*2120*/  LEA R4, P2, R10, UR14, 0x1 ;  /* 0x0000000e0a047c11 */ /* 0x000fc8000f8408ff */
[----:B------:R-:W-:-:S04]  /*2130*/  IADD3 R2, R11, R2, RZ ;  /* 0x000000020b027210 */ /* 0x000fc80007ffe0ff */
[----:B------:R-:W-:-:S05]  /*2140*/  LEA.HI.X R5, R10, UR15, R2, 0x1, P2 ;  /* 0x0000000f0a057c11 */ /* 0x000fca00090f0c02 */
[----:B------:R1:W-:Y:S04]  /*2150*/  STG.E.128 desc[UR8][R4.64], RZ ;  /* 0x000000ff04007986 */ /* 0x0003e8000c101d08 */
[----:B------:R1:W-:Y:S02]  /*2160*/  STG.E.128 desc[UR8][R4.64+0x80], RZ ;  /* 0x000080ff04007986 */ /* 0x0003e4000c101d08 */
.L_x_196:
[----:B------:R-:W-:Y:S05]  /*2170*/  BSYNC B0 ;  /* 0x0000000000007941 */ /* 0x000fea0003800000 */
.L_x_195:
[----:B------:R-:W-:Y:S04]  /*2180*/  BSSY B0, `(.L_x_197) ;  /* 0x000000e000007945 */ /* 0x000fe80003800000 */
[----:B------:R-:W-:Y:S05]  /*2190*/  @P0 BRA `(.L_x_198) ;  /* 0x0000000000300947 */ /* 0x000fea0003800000 */
[----:B-1----:R-:W-:Y:S01]  /*21a0*/  IADD3 R5, P2, R218, 0x20, RZ ;  /* 0x00000020da057810 */ /* 0x002fe20007f5e0ff */
[----:B------:R-:W-:Y:S01]  /*21b0*/  ULDC.64 UR6, c[0x0][0x3f0] ;  /* 0x0000fc0000067ab9 */ /* 0x000fe20000000a00 */
[----:B------:R-:W-:Y:S02]  /*21c0*/  MOV R7, R3 ;  /* 0x0000000300077202 */ /* 0x000fe40000000f00 */
[----:B------:R-:W-:Y:S01]  /*21d0*/  IADD3.X R2, RZ, R9, RZ, P2, !PT ;  /* 0x00000009ff027210 */ /* 0x000fe200017fe4ff */
[----:B------:R-:W-:-:S04]  /*21e0*/  IMAD.WIDE.U32 R6, R5, UR10, R6 ;  /* 0x0000000a05067c25 */ /* 0x000fc8000f8e0006 */
[----:B------:R-:W-:Y:S01]  /*21f0*/  IMAD R2, R2, UR10, RZ ;  /* 0x0000000a02027c24 */ /* 0x000fe2000f8e02ff */
[----:B------:R-:W-:-:S03]  /*2200*/  LEA R4, P2, R6, UR6, 0x1 ;  /* 0x0000000606047c11 */ /* 0x000fc6000f8408ff */
[----:B------:R-:W-:-:S05]  /*2210*/  IMAD R2, R5, UR11, R2 ;  /* 0x0000000b05027c24 */ /* 0x000fca000f8e0202 */
[----:B------:R-:W-:-:S04]  /*2220*/  IADD3 R3, R7, R2, RZ ;  /* 0x0000000207037210 */ /* 0x000fc80007ffe0ff */
[----:B------:R-:W-:-:S05]  /*2230*/  LEA.HI.X R5, R6, UR7, R3, 0x1, P2 ;  /* 0x0000000706057c11 */ /* 0x000fca00090f0c03 */
[----:B------:R2:W-:Y:S04]  /*2240*/  STG.E.128 desc[UR8][R4.64], RZ ;  /* 0x000000ff04007986 */ /* 0x0005e8000c101d08 */
[----:B------:R2:W-:Y:S02]  /*2250*/  STG.E.128 desc[UR8][R4.64+0x80], RZ ;  /* 0x000080ff04007986 */ /* 0x0005e4000c101d08 */
.L_x_198:
[----:B------:R-:W-:Y:S05]  /*2260*/  BSYNC B0 ;  /* 0x0000000000007941 */ /* 0x000fea0003800000 */
.L_x_197:
[----:B------:R-:W-:Y:S01]  /*2270*/  IMAD.U32 R3, RZ, RZ, UR12 ;  /* 0x0000000cff037e24 */ /* 0x000fe2000f8e00ff */
[----:B------:R-:W-:Y:S01]  /*2280*/  UIMAD UR5, UR39, UR12, URZ ;  /* 0x0000000c270572a4 */ /* 0x000fe2000f8e023f */
[----:B------:R-:W-:Y:S01]  /*2290*/  BSSY B0, `(.L_x_199) ;  /* 0x0000018000007945 */ /* 0x000fe20003800000 */
[----:B------:R-:W-:Y:S01]  /*22a0*/  USHF.R.S32.HI UR10, URZ, 0x1f, UR60 ;  /* 0x0000001f3f0a7899 */ /* 0x000fe2000801143c */
[----:B------:R-:W-:Y:S01]  /*22b0*/  IMAD.WIDE.U32 R2, R3, UR47, R220 ;  /* 0x0000002f03027c25 */ /* 0x000fe2000f8e00dc */
[----:B------:R-:W-:Y:S01]  /*22c0*/  UIMAD UR5, UR47, UR13, UR5 ;  /* 0x0000000d2f0572a4 */ /* 0x000fe2000f8e0205 */
[----:B------:R-:W-:Y:S01]  /*22d0*/  ULDC.64 UR6, c[0x0][0x470] ;  /* 0x00011c0000067ab9 */ /* 0x000fe20000000a00 */
[----:B-12---:R-:W-:-:S04]  /*22e0*/  IADD3 R4, P2, R2, UR16, RZ ;  /* 0x0000001002047c10 */ /* 0x006fc8000ff5e0ff */
[----:B------:R-:W-:Y:S01]  /*22f0*/  IMAD.U32 R2, RZ, RZ, UR5 ;  /* 0x00000005ff027e24 */ /* 0x000fe2000f8e00ff */
[----:B------:R-:W-:Y:S01]  /*2300*/  UIMAD UR5, UR10, UR6, URZ ;  /* 0x000000060a0572a4 */ /* 0x000fe2000f8e023f */
[----:B------:R-:W-:-:S03]  /*2310*/  MOV R6, UR6 ;  /* 0x0000000600067c02 */ /* 0x000fc60008000f00 */
[----:B------:R-:W-:Y:S01]  /*2320*/  IADD3.X R5, R3, UR17, R2, P2, !PT ;  /* 0x0000001103057c10 */ /* 0x000fe200097fe402 */
[----:B------:R-:W-:Y:S02]  /*2330*/  UIMAD UR7, UR60, UR7, UR5 ;  /* 0x000000073c0772a4 */ /* 0x000fe4000f8e0205 */
[----:B------:R-:W-:-:S05]  /*2340*/  IMAD.WIDE.U32 R6, R6, UR60, R4 ;  /* 0x0000003c06067c25 */ /* 0x000fca000f8e0004 */
[----:B------:R-:W-:Y:S01]  /*2350*/  IADD3 R3, R7, UR7, RZ ;  /* 0x0000000707037c10 */ /* 0x000fe2000fffe0ff */
[----:B------:R-:W-:Y:S06]  /*2360*/  @P1 BRA `(.L_x_200) ;  /* 0x0000000000281947 */ /* 0x000fec0003800000 */
        /* <DEDUP_REMOVED lines=10> */
.L_x_200:
[----:B------:R-:W-:Y:S05]  /*2410*/  BSYNC B0 ;  /* 0x0000000000007941 */ /* 0x000fea0003800000 */
.L_x_199:
[----:B------:R-:W-:Y:S05]  /*2420*/  @P0 BRA `(.L_x_201) ;  /* 0x0000004800640947 */ /* 0x000fea0003800000 */
[----:B------:R-:W-:Y:S01]  /*2430*/  IADD3 R2, P0, R218, 0x20, RZ ;  /* 0x00000020da027810 */ /* 0x000fe20007f1e0ff */
[----:B-1----:R-:W-:Y:S01]  /*2440*/  IMAD.MOV.U32 R4, RZ, RZ, R6 ;  /* 0x000000ffff047224 */ /* 0x002fe200078e0006 */
[----:B------:R-:W-:Y:S01]  /*2450*/  MOV R5, R3 ;  /* 0x0000000300057202 */ /* 0x000fe20000000f00 */
[----:B------:R-:W-:Y:S02]  /*2460*/  ULDC.64 UR6, c[0x0][0x3f8] ;  /* 0x0000fe0000067ab9 */ /* 0x000fe40000000a00 */
[----:B------:R-:W-:Y:S02]  /*2470*/  IMAD.X R9, RZ, RZ, R9, P0 ;  /* 0x000000ffff097224 */ /* 0x000fe400000e0609 */
[----:B------:R-:W-:-:S04]  /*2480*/  IMAD.WIDE.U32 R4, R2, UR12, R4 ;  /* 0x0000000c02047c25 */ /* 0x000fc8000f8e0004 */
[----:B------:R-:W-:-:S04]  /*2490*/  IMAD R9, R9, UR12, RZ ;  /* 0x0000000c09097c24 */ /* 0x000fc8000f8e02ff */
[----:B------:R-:W-:Y:S01]  /*24a0*/  IMAD R9, R2, UR13, R9 ;  /* 0x0000000d02097c24 */ /* 0x000fe2000f8e0209 */
[----:B------:R-:W-:-:S04]  /*24b0*/  LEA R2, P0, R4, UR6, 0x1 ;  /* 0x0000000604027c11 */ /* 0x000fc8000f8008ff */
[----:B------:R-:W-:-:S04]  /*24c0*/  IADD3 R9, R5, R9, RZ ;  /* 0x0000000905097210 */ /* 0x000fc80007ffe0ff */
[----:B------:R-:W-:-:S05]  /*24d0*/  LEA.HI.X R3, R4, UR7, R9, 0x1, P0 ;  /* 0x0000000704037c11 */ /* 0x000fca00080f0c09 */
[----:B------:R1:W-:Y:S04]  /*24e0*/  STG.E.128 desc[UR8][R2.64], RZ ;  /* 0x000000ff02007986 */ /* 0x0003e8000c101d08 */
[----:B------:R1:W-:Y:S01]  /*24f0*/  STG.E.128 desc[UR8][R2.64+0x80], RZ ;  /* 0x000080ff02007986 */ /* 0x0003e2000c101d08 */
[----:B------:R-:W-:Y:S05]  /*2500*/  BRA `(.L_x_201) ;  /* 0x00000048002c7947 */ /* 0x000fea0003800000 */
.L_x_192:
[----:B------:R-:W-:Y:S01]  /*2510*/  UIMAD UR10, UR5, -0x40, UR7 ;  /* 0xffffffc0050a78a4 */ /* 0x000fe2000f8e0207 */
[----:B------:R-:W-:Y:S01]  /*2520*/  VIADD R8, R218, 0x20 ;  /* 0x00000020da087836 */ /* 0x000fe20000000000 */
[----:B------:R-:W-:Y:S01]  /*2530*/  UIMAD UR11, UR50, -0x40, UR6 ;  /* 0xffffffc0320b78a4 */ /* 0x000fe2000f8e0206 */
[----:B------:R-:W-:Y:S01]  /*2540*/  VIADD R4, R223, 0x8 ;  /* 0x00000008df047836 */ /* 0x000fe20000000000 */
[----:B------:R-:W-:Y:S01]  /*2550*/  UIMAD UR12, UR39, UR22, URZ ;  /* 0x00000016270c72a4 */ /* 0x000fe2000f8e023f */
[----:B------:R-:W-:Y:S01]  /*2560*/  IMAD.U32 R5, RZ, RZ, UR22 ;  /* 0x00000016ff057e24 */ /* 0x000fe2000f8e00ff */
[C---:B------:R-:W-:Y:S01]  /*2570*/  ISETP.GE.AND P1, PT, R8.reuse, UR10, PT ;  /* 0x0000000a08007c0c */ /* 0x040fe2000bf26270 */
[----:B------:R-:W-:Y:S01]  /*2580*/  IMAD.U32 R13, RZ, RZ, UR24 ;  /* 0x00000018ff0d7e24 */ /* 0x000fe2000f8e00ff */
[----:B------:R-:W-:Y:S01]  /*2590*/  UIMAD UR12, UR47, UR23, UR12 ;  /* 0x000000172f0c72a4 */ /* 0x000fe2000f8e020c */
[----:B------:R-:W-:Y:S01]  /*25a0*/  ISETP.GE.AND P3, PT, R8, UR11, PT ;  /* 0x0000000b08007c0c */ /* 0x000fe2000bf66270 */
[----:B------:R-:W-:Y:S01]  /*25b0*/  IMAD.WIDE.U32 R14, R5, UR47, R220 ;  /* 0x0000002f050e7c25 */ /* 0x000fe2000f8e00dc */
[----:B------:R-:W-:Y:S01]  /*25c0*/  ISETP.GE.AND P4, PT, R218, UR11, PT ;  /* 0x0000000bda007c0c */ /* 0x000fe2000bf86270 */
[----:B------:R-:W-:Y:S01]  /*25d0*/  UIMAD UR11, UR39, UR24, URZ ;  /* 0x00000018270b72a4 */ /* 0x000fe2000f8e023f */
[----:B------:R-:W-:Y:S01]  /*25e0*/  ISETP.GE.AND P6, PT, R4, UR10, PT ;  /* 0x0000000a04007c0c */ /* 0x000fe2000bfc6270 */
[----:B------:R-:W-:Y:S01]  /*25f0*/  IMAD.WIDE.U32 R4, R2, 0x40, RZ ;  /* 0x0000004002047825 */ /* 0x000fe200078e00ff */
[----:B------:R-:W-:Y:S01]  /*2600*/  IADD3 R22, P2, R14, UR38, RZ ;  /* 0x000000260e167c10 */ /* 0x000fe2000ff5e0ff */
[----:B------:R-:W-:Y:S01]  /*2610*/  UIMAD UR11, UR47, UR25, UR11 ;  /* 0x000000192f0b72a4 */ /* 0x000fe2000f8e020b */
[----:B------:R-:W-:Y:S01]  /*2620*/  SHF.R.S32.HI R236, RZ, 0x1f, R223 ;  /* 0x0000001fffec7819 */ /* 0x000fe200000114df */
[----:B------:R-:W-:Y:S01]  /*2630*/  IMAD.U32 R2, RZ, RZ, UR12 ;  /* 0x0000000cff027e24 */ /* 0x000fe2000f8e00ff */
[----:B------:R-:W-:Y:S01]  /*2640*/  @!P1 IADD3 R18, P0, R244, R4, RZ ;  /* 0x00000004f4129210 */ /* 0x000fe20007f1e0ff */
[----:B------:R-:W-:Y:S01]  /*2650*/  IMAD.SHL.U32 R3, R3, 0x40, RZ ;  /* 0x0000004003037824 */ /* 0x000fe200078e00ff */
[----:B------:R-:W-:Y:S01]  /*2660*/  ULDC.64 UR18, c[0x0][0x268] ;  /* 0x00009a0000127ab9 */ /* 0x000fe20000000a00 */
[----:B------:R-:W-:Y:S01]  /*2670*/  IMAD.WIDE.U32 R12, R13, UR47, R220 ;  /* 0x0000002f0d0c7c25 */ /* 0x000fe2000f8e00dc */
[----:B------:R-:W-:Y:S01]  /*2680*/  IADD3.X R23, R15, UR44, R2, P2, !PT ;  /* 0x0000002c0f177c10 */ /* 0x000fe200097fe402 */
[----:B------:R-:W-:Y:S01]  /*2690*/  ULDC.64 UR12, c[0x0][0x260] ;  /* 0x00009800000c7ab9 */ /* 0x000fe20000000a00 */
[----:B------:R-:W-:Y:S01]  /*26a0*/  @!P1 IADD3.X R19, R245, R5, R3, P0, !PT ;  /* 0x00000005f5139210 */ /* 0x000fe200007fe403 */
[----:B------:R-:W-:Y:S01]  /*26b0*/  IMAD.U32 R2, RZ, RZ, UR11 ;  /* 0x0000000bff027e24 */ /* 0x000fe2000f8e00ff */
[----:B------:R-:W-:Y:S01]  /*26c0*/  IADD3 R12, P0, R12, UR41, RZ ;  /* 0x000000290c0c7c10 */ /* 0x000fe2000ff1e0ff */
[----:B------:R-:W-:Y:S01]  /*26d0*/  IMAD R3, R11, UR18, RZ ;  /* 0x000000120b037c24 */ /* 0x000fe2000f8e02ff */
[----:B------:R-:W1:Y:S01]  /*26e0*/  @!P4 LDC.64 R4, c[0x0][0x220] ;  /* 0x00008800ff04cb82 */ /* 0x000e620000000a00 */
[----:B------:R-:W-:Y:S01]  /*26f0*/  IMAD.WIDE.U32 R22, R16, UR18, R22 ;  /* 0x0000001210167c25 */ /* 0x000fe2000f8e0016 */
[----:B------:R-:W-:Y:S01]  /*2700*/  IADD3.X R13, R13, UR46, R2, P0, !PT ;  /* 0x0000002e0d0d7c10 */ /* 0x000fe200087fe402 */
[----:B------:R-:W-:Y:S01]  /*2710*/  ULEA.HI UR11, UR5, UR5, URZ, 0x1 ;  /* 0x00000005050b7291 */ /* 0x000fe2000f8f083f */
[----:B------:R-:W-:Y:S01]  /*2720*/  @!P3 IADD3 R10, P0, R218, 0x20, RZ ;  /* 0x00000020da0ab810 */ /* 0x000fe20007f1e0ff */
[----:B------:R-:W-:Y:S01]  /*2730*/  IMAD R20, R16, UR19, R3 ;  /* 0x0000001310147c24 */ /* 0x000fe2000f8e0203 */
[----:B------:R-:W-:Y:S01]  /*2740*/  USHF.L.U32 UR18, UR43, 0x6, URZ ;  /* 0x000000062b127899 */ /* 0x000fe2000800063f */
[----:B------:R-:W-:Y:S01]  /*2750*/  IMAD R11, R11, UR12, RZ ;  /* 0x0000000c0b0b7c24 */ /* 0x000fe2000f8e02ff */
[----:B------:R-:W2:Y:S01]  /*2760*/  @!P3 LDC.64 R2, c[0x0][0x220] ;  /* 0x00008800ff02bb82 */ /* 0x000ea20000000a00 */
[----:B------:R-:W-:Y:S01]  /*2770*/  IMAD.IADD R21, R23, 0x1, R20 ;  /* 0x0000000117157824 */ /* 0x000fe200078e0214 */
[----:B------:R-:W-:Y:S01]  /*2780*/  ULOP3.LUT UR11, UR11, 0xfffffffe, URZ, 0xc0, !UPT ;  /* 0xfffffffe0b0b7892 */ /* 0x000fe2000f8ec03f */
[----:B------:R-:W-:Y:S01]  /*2790*/  @!P3 IMAD.X R15, RZ, RZ, R9, P0 ;  /* 0x000000ffff0fb224 */ /* 0x000fe200000e0609 */
[----:B------:R-:W-:Y:S01]  /*27a0*/  @!P3 IADD3 R8, P0, R218, 0x20, RZ ;  /* 0x00000020da08b810 */ /* 0x000fe20007f1e0ff */
[----:B------:R-:W-:Y:S01]  /*27b0*/  @!P3 IMAD.MOV.U32 R23, RZ, RZ, R21 ;  /* 0x000000ffff17b224 */ /* 0x000fe200078e0015 */
[----:B------:R-:W-:Y:S01]  /*27c0*/  UIADD3 UR11, UR5, -UR11, URZ ;  /* 0x8000000b050b7290 */ /* 0x000fe2000fffe03f */
[----:B------:R-:W-:Y:S01]  /*27d0*/  @!P3 IMAD R15, R15, UR22, RZ ;  /* 0x000000160f0fbc24 */ /* 0x000fe2000f8e02ff */
[----:B------:R-:W-:Y:S01]  /*27e0*/  SHF.L.U64.HI R236, R223, 0x2, R236 ;  /* 0x00000002dfec7819 */ /* 0x000fe200000102ec */
[C---:B------:R-:W-:Y:S01]  /*27f0*/  IMAD R11, R16.reuse, UR13, R11 ;  /* 0x0000000d100b7c24 */ /* 0x040fe2000f8e020b */
[----:B------:R-:W-:Y:S01]  /*2800*/  UISETP.NE.AND UP0, UPT, UR11, 0x1, UPT ;  /* 0x000000010b00788c */ /* 0x000fe2000bf05270 */
[----:B------:R-:W-:Y:S01]  /*2810*/  IMAD.WIDE.U32 R16, R16, UR12, R12 ;  /* 0x0000000c10107c25 */ /* 0x000fe2000f8e000c */
[----:B------:R-:W-:-:S03]  /*2820*/  UIMAD.WIDE.U32 UR12, UR42, 0x40, URZ ;  /* 0x000000402a0c78a5 */ /* 0x000fc6000f8e003f */
[----:B------:R-:W-:Y:S02]  /*2830*/  IMAD.SHL.U32 R237, R223, 0x4, RZ ;  /* 0x00000004dfed7824 */ /* 0x000fe400078e00ff */
[----:B------:R-:W-:Y:S02]  /*2840*/  IMAD.MOV.U32 R238, RZ, RZ, 0x7f800000 ;  /* 0x7f800000ffee7424 */ /* 0x000fe400078e00ff */
[----:B------:R-:W-:Y:S01]  /*2850*/  IMAD.MOV.U32 R239, RZ, RZ, 0x7f800000 ;  /* 0x7f800000ffef7424 */ /* 0x000fe200078e00ff */
[----:B------:R-:W-:Y:S01]  /*2860*/  ULDC UR20, c[0x0][0x394] ;  /* 0x0000e50000147ab9 */ /* 0x000fe20000000800 */
[--C-:B------:R-:W-:Y:S01]  /*2870*/  @!P4 IMAD.MOV.U32 R20, RZ, RZ, R22.reuse ;  /* 0x000000ffff14c224 */ /* 0x100fe200078e0016 */
[----:B------:R-:W-:Y:S01]  /*2880*/  UIADD3 UR45, -UR6, 0x40, UR45 ;  /* 0x00000040062d7890 */ /* 0x000fe2000fffe12d */
[C---:B------:R-:W-:Y:S01]  /*2890*/  @!P3 IMAD R12, R10.reuse, UR23, R15 ;  /* 0x000000170a0cbc24 */ /* 0x040fe2000f8e020f */
[----:B------:R-:W-:Y:S01]  /*28a0*/  ULDC UR48, c[0x0][0x398] ;  /* 0x0000e60000307ab9 */ /* 0x000fe20000000800 */
[----:B------:R-:W-:-:S04]  /*28b0*/  @!P3 IMAD.WIDE.U32 R22, R10, UR22, R22 ;  /* 0x000000160a16bc25 */ /* 0x000fc8000f8e0016 */
[----:B------:R-:W-:Y:S02]  /*28c0*/  IMAD.MOV.U32 R206, RZ, RZ, 0x20 ;  /* 0x00000020ffce7424 */ /* 0x000fe400078e00ff */
[----:B------:R-:W-:Y:S02]  /*28d0*/  IMAD.MOV.U32 R205, RZ, RZ, 0x40 ;  /* 0x00000040ffcd7424 */ /* 0x000fe400078e00ff */
[----:B------:R-:W-:Y:S01]  /*28e0*/  VIADD R207, R214, 0x2000 ;  /* 0x00002000d6cf7836 */ /* 0x000fe20000000000 */
[----:B------:R-:W-:Y:S01]  /*28f0*/  CS2R R94, SRZ ;  /* 0x00000000005e7805 */ /* 0x000fe2000001ff00 */
[----:B------:R-:W-:Y:S01]  /*2900*/  @!P4 IMAD R13, R9, UR22, RZ ;  /* 0x00000016090dcc24 */ /* 0x000fe2000f8e02ff */
[----:B------:R-:W-:Y:S01]  /*2910*/  CS2R R92, SRZ ;  /* 0x00000000005c7805 */ /* 0x000fe2000001ff00 */
[----:B------:R-:W-:Y:S01]  /*2920*/  @!P3 IMAD.X R10, RZ, RZ, R9, P0 ;  /* 0x000000ffff0ab224 */ /* 0x000fe200000e0609 */
[----:B------:R-:W-:Y:S01]  /*2930*/  PLOP3.LUT P0, PT, PT, PT, UP4, 0x80, 0x0 ;  /* 0x000000000000781c */ /* 0x000fe20003f0f048 */
[C---:B------:R-:W-:Y:S01]  /*2940*/  @!P4 IMAD R13, R218.reuse, UR23, R13 ;  /* 0x00000017da0dcc24 */ /* 0x040fe2000f8e020d */
[----:B------:R-:W-:Y:S01]  /*2950*/  CS2R R98, SRZ ;  /* 0x0000000000627805 */ /* 0x000fe2000001ff00 */
[----:B------:R-:W-:Y:S01]  /*2960*/  @!P4 IMAD.WIDE.U32 R20, R218, UR22, R20 ;  /* 0x00000016da14cc25 */ /* 0x000fe2000f8e0014 */
[----:B------:R-:W-:-:S02]  /*2970*/  CS2R R96, SRZ ;  /* 0x0000000000607805 */ /* 0x000fc4000001ff00 */
[----:B------:R-:W-:Y:S02]  /*2980*/  CS2R R90, SRZ ;  /* 0x00000000005a7805 */ /* 0x000fe4000001ff00 */
[----:B------:R-:W-:Y:S01]  /*2990*/  CS2R R88, SRZ ;  /* 0x0000000000587805 */ /* 0x000fe2000001ff00 */
[----:B------:R-:W-:Y:S01]  /*29a0*/  @!P4 IMAD.IADD R14, R21, 0x1, R13 ;  /* 0x00000001150ec824 */ /* 0x000fe200078e020d */
[C---:B-1----:R-:W-:Y:S01]  /*29b0*/  @!P4 LEA R24, P2, R20.reuse, R4, 0x1 ;  /* 0x000000041418c211 */ /* 0x042fe200078408ff */
[----:B------:R-:W-:Y:S01]  /*29c0*/  @!P3 IMAD.IADD R12, R23, 0x1, R12 ;  /* 0x00000001170cb824 */ /* 0x000fe200078e020c */
[----:B------:R-:W-:Y:S01]  /*29d0*/  CS2R R86, SRZ ;  /* 0x0000000000567805 */ /* 0x000fe2000001ff00 */
[----:B------:R-:W-:Y:S01]  /*29e0*/  IMAD.IADD R17, R17, 0x1, R11 ;  /* 0x0000000111117824 */ /* 0x000fe200078e020b */
[----:B------:R-:W-:Y:S01]  /*29f0*/  @!P4 LEA.HI.X R25, R20, R5, R14, 0x1, P2 ;  /* 0x000000051419c211 */ /* 0x000fe200010f0c0e */
[----:B------:R-:W-:Y:S01]  /*2a00*/  @!P3 IMAD R5, R10, UR24, RZ ;  /* 0x000000180a05bc24 */ /* 0x000fe2000f8e02ff */
[----:B------:R-:W-:Y:S01]  /*2a10*/  @P0 BAR.SYNC.DEFER_BLOCKING 0x0 ;  /* 0x0000000000000b1d */ /* 0x000fe20000010000 */
[----:B------:R-:W-:Y:S01]  /*2a20*/  PLOP3.LUT P0, PT, PT, PT, UP0, 0x80, 0x0 ;  /* 0x000000000000781c */ /* 0x000fe20003f0f008 */
[----:B------:R-:W-:Y:S01]  /*2a30*/  @!P3 IMAD.MOV.U32 R26, RZ, RZ, R16 ;  /* 0x000000ffff1ab224 */ /* 0x000fe200078e0010 */
[----:B--2---:R-:W-:Y:S01]  /*2a40*/  @!P3 LEA R14, P2, R22, R2, 0x1 ;  /* 0x00000002160eb211 */ /* 0x004fe200078408ff */
[----:B------:R-:W-:-:S02]  /*2a50*/  @!P3 IMAD R10, R8, UR25, R5 ;  /* 0x00000019080abc24 */ /* 0x000fc4000f8e0205 */
[----:B------:R-:W-:Y:S01]  /*2a60*/  VIADD R5, R224, 0x2000 ;  /* 0x00002000e0057836 */ /* 0x000fe20000000000 */
[----:B------:R-:W-:Y:S01]  /*2a70*/  @!P3 LEA.HI.X R15, R22, R3, R12, 0x1, P2 ;  /* 0x00000003160fb211 */ /* 0x000fe200010f0c0c */
[----:B------:R-:W-:Y:S01]  /*2a80*/  IMAD.U32 R3, RZ, RZ, UR18 ;  /* 0x00000012ff037e24 */ /* 0x000fe2000f8e00ff */
[----:B------:R-:W-:Y:S01]  /*2a90*/  @!P1 IADD3 R12, P5, R246, UR12, RZ ;  /* 0x0000000cf60c9c10 */ /* 0x000fe2000ffbe0ff */
[----:B------:R-:W-:Y:S01]  /*2aa0*/  @!P3 IMAD.MOV.U32 R27, RZ, RZ, R17 ;  /* 0x000000ffff1bb224 */ /* 0x000fe200078e0011 */
[----:B------:R-:W-:Y:S01]  /*2ab0*/  SEL R5, R5, R224, !P0 ;  /* 0x000000e005057207 */ /* 0x000fe20004000000 */
[----:B------:R-:W-:Y:S01]  /*2ac0*/  @!P4 IMAD R9, R9, UR24, RZ ;  /* 0x000000180909cc24 */ /* 0x000fe2000f8e02ff */
[----:B------:R-:W-:Y:S01]  /*2ad0*/  ISETP.GE.AND P2, PT, R218, UR10, PT ;  /* 0x0000000ada007c0c */ /* 0x000fe2000bf46270 */
[----:B------:R-:W-:Y:S01]  /*2ae0*/  @!P3 IMAD.WIDE.U32 R26, R8, UR24, R26 ;  /* 0x00000018081abc25 */ /* 0x000fe2000f8e001a */
[----:B------:R-:W-:Y:S02]  /*2af0*/  LEA R240, R5, UR4, 0x1 ;  /* 0x0000000405f07c11 */ /* 0x000fe4000f8e08ff */
[----:B------:R-:W-:Y:S01]  /*2b00*/  CS2R R84, SRZ ;  /* 0x0000000000547805 */ /* 0x000fe2000001ff00 */
[----:B------:R-:W1:Y:S01]  /*2b10*/  @!P4 LDC.64 R4, c[0x0][0x218] ;  /* 0x00008600ff04cb82 */ /* 0x000e620000000a00 */
[----:B------:R-:W-:Y:S01]  /*2b20*/  @!P1 IADD3.X R13, R247, UR13, R3, P5, !PT ;  /* 0x0000000df70d9c10 */ /* 0x000fe2000affe403 */
[C---:B------:R-:W-:Y:S01]  /*2b30*/  @!P4 IMAD R8, R218.reuse, UR25, R9 ;  /* 0x00000019da08cc24 */ /* 0x040fe2000f8e0209 */
[----:B------:R-:W-:Y:S01]  /*2b40*/  CS2R R78, SRZ ;  /* 0x00000000004e7805 */ /* 0x000fe2000001ff00 */
[----:B------:R-:W-:Y:S01]  /*2b50*/  @!P4 IMAD.WIDE.U32 R16, R218, UR24, R16 ;  /* 0x00000018da10cc25 */ /* 0x000fe2000f8e0010 */
[----:B------:R-:W-:-:S02]  /*2b60*/  CS2R R76, SRZ ;  /* 0x00000000004c7805 */ /* 0x000fc4000001ff00 */
[----:B------:R-:W-:Y:S01]  /*2b70*/  CS2R R82, SRZ ;  /* 0x0000000000527805 */ /* 0x000fe2000001ff00 */
[----:B------:R-:W-:Y:S01]  /*2b80*/  @P4 STS.128 [R225+0x10000], RZ ;  /* 0x010000ffe1004388 */ /* 0x000fe20000000c00 */
[----:B------:R-:W2:Y:S01]  /*2b90*/  @!P3 LDC.64 R2, c[0x0][0x218] ;  /* 0x00008600ff02bb82 */ /* 0x000ea20000000a00 */
[----:B------:R-:W-:Y:S01]  /*2ba0*/  @!P4 IMAD.IADD R8, R17, 0x1, R8 ;  /* 0x000000011108c824 */ /* 0x000fe200078e0208 */
[----:B------:R-:W-:Y:S01]  /*2bb0*/  CS2R R80, SRZ ;  /* 0x0000000000507805 */ /* 0x000fe2000001ff00 */
[----:B------:R-:W-:Y:S01]  /*2bc0*/  @P4 STS.128 [R225+0x12000], RZ ;  /* 0x012000ffe1004388 */ /* 0x000fe20000000c00 */
[----:B------:R-:W-:Y:S01]  /*2bd0*/  @!P3 IMAD.IADD R10, R27, 0x1, R10 ;  /* 0x000000011b0ab824 */ /* 0x000fe200078e020a */
[----:B------:R-:W-:Y:S02]  /*2be0*/  CS2R R74, SRZ ;  /* 0x00000000004a7805 */ /* 0x000fe4000001ff00 */
[----:B------:R-:W-:Y:S01]  /*2bf0*/  CS2R R72, SRZ ;  /* 0x0000000000487805 */ /* 0x000fe2000001ff00 */
[----:B------:R-:W-:Y:S01]  /*2c00*/  @!PT LDS RZ, [RZ] ;  /* 0x00000000fffff984 */ /* 0x000fe20000000800 */
[----:B------:R-:W-:Y:S01]  /*2c10*/  @!PT LDS RZ, [RZ] ;  /* 0x00000000fffff984 */ /* 0x000fe20000000800 */
[----:B------:R-:W-:Y:S01]  /*2c20*/  @!PT LDS RZ, [RZ] ;  /* 0x00000000fffff984 */ /* 0x000fe20000000800 */
[----:B------:R-:W-:Y:S01]  /*2c30*/  @!P4 LDGSTS.E.BYPASS.LTC128B.128 [R225+0x10000], desc[UR8][R24.64] ;  /* 0x1000000018e1cfae */ /* 0x000fe2000b901d48 */
[----:B------:R-:W-:-:S02]  /*2c40*/  CS2R R70, SRZ ;  /* 0x0000000000467805 */ /* 0x000fc4000001ff00 */
[----:B------:R-:W-:Y:S02]  /*2c50*/  CS2R R68, SRZ ;  /* 0x0000000000447805 */ /* 0x000fe4000001ff00 */
[----:B------:R-:W-:Y:S01]  /*2c60*/  CS2R R62, SRZ ;  /* 0x00000000003e7805 */ /* 0x000fe2000001ff00 */
[----:B------:R-:W-:Y:S01]  /*2c70*/  @!P4 LDGSTS.E.BYPASS.LTC128B.128 [R225+0x12000], desc[UR8][R24.64+0x80] ;  /* 0x1200008018e1cfae */ /* 0x000fe2000b901d48 */
[----:B------:R-:W-:Y:S02]  /*2c80*/  CS2R R60, SRZ ;  /* 0x00000000003c7805 */ /* 0x000fe4000001ff00 */
[----:B------:R-:W-:Y:S02]  /*2c90*/  CS2R R66, SRZ ;  /* 0x0000000000427805 */ /* 0x000fe4000001ff00 */
[----:B------:R-:W-:Y:S01]  /*2ca0*/  CS2R R64, SRZ ;  /* 0x0000000000407805 */ /* 0x000fe2000001ff00 */
[----:B------:R-:W-:Y:S01]  /*2cb0*/  @P3 STS.128 [R225+0x11000], RZ ;  /* 0x011000ffe1003388 */ /* 0x000fe20000000c00 */
[----:B------:R-:W-:-:S02]  /*2cc0*/  CS2R R58, SRZ ;  /* 0x00000000003a7805 */ /* 0x000fc4000001ff00 */
[----:B------:R-:W-:Y:S02]  /*2cd0*/  CS2R R56, SRZ ;  /* 0x0000000000387805 */ /* 0x000fe4000001ff00 */
[----:B------:R-:W-:Y:S01]  /*2ce0*/  CS2R R54, SRZ ;  /* 0x0000000000367805 */ /* 0x000fe2000001ff00 */
[----:B------:R-:W-:Y:S01]  /*2cf0*/  @P3 STS.128 [R225+0x13000], RZ ;  /* 0x013000ffe1003388 */ /* 0x000fe20000000c00 */
[----:B------:R-:W-:Y:S02]  /*2d00*/  CS2R R52, SRZ ;  /* 0x0000000000347805 */ /* 0x000fe4000001ff00 */
        /* <DEDUP_REMOVED lines=13> */
[----:B------:R-:W0:Y:S01]  /*2de0*/  LDGDEPBAR ;  /* 0x00000000000079af */ /* 0x000e220000000000 */
[----:B------:R-:W-:-:S02]  /*2df0*/  UIMAD UR44, UR40, 0x18, URZ ;  /* 0x00000018282c78a4 */ /* 0x000fc4000f8e023f */
[----:B------:R-:W-:Y:S01]  /*2e00*/  UIMAD UR41, UR40, 0x30, URZ ;  /* 0x00000030282978a4 */ /* 0x000fe2000f8e023f */
[----:B------:R-:W-:Y:S01]  /*2e10*/  @P2 STS.128 [R225+0x8000], RZ ;  /* 0x008000ffe1002388 */ /* 0x000fe20000000c00 */
[----:B------:R-:W-:Y:S01]  /*2e20*/  UIADD3 UR46, UR47, 0x40, URZ ;  /* 0x000000402f2e7890 */ /* 0x000fe2000fffe03f */
[----:B------:R-:W-:Y:S02]  /*2e30*/  ULDC UR52, c[0x0][0x2dc] ;  /* 0x0000b70000347ab9 */ /* 0x000fe40000000800 */
[----:B------:R-:W-:Y:S01]  /*2e40*/  @P2 STS.128 [R225+0xa000], RZ ;  /* 0x00a000ffe1002388 */ /* 0x000fe20000000c00 */
[----:B------:R-:W-:-:S03]  /*2e50*/  ULDC UR19, c[0x0][0x2ec] ;  /* 0x0000bb0000137ab9 */ /* 0x000fc60000000800 */
[----:B------:R-:W-:Y:S01]  /*2e60*/  @!PT LDS RZ, [RZ] ;  /* 0x00000000fffff984 */ /* 0x000fe20000000800 */
[----:B------:R-:W-:Y:S01]  /*2e70*/  @!PT LDS RZ, [RZ] ;  /* 0x00000000fffff984 */ /* 0x000fe20000000800 */
[----:B------:R-:W-:Y:S01]  /*2e80*/  @!PT LDS RZ, [RZ] ;  /* 0x00000000fffff984 */ /* 0x000fe20000000800 */
[----:B------:R-:W-:Y:S04]  /*2e90*/  @!P2 LDGSTS.E.BYPASS.LTC128B.128 [R225+0x8000], desc[UR8][R244.64] ;  /* 0x08000000f4e1afae */ /* 0x000fe8000b901d48 */
[----:B------:R-:W-:Y:S04]  /*2ea0*/  @!P2 LDGSTS.E.BYPASS.LTC128B.128 [R225+0xa000], desc[UR8][R244.64+0x80] ;  /* 0x0a000080f4e1afae */ /* 0x000fe8000b901d48 */
[----:B------:R-:W-:Y:S04]  /*2eb0*/  @P1 STS.128 [R225+0x9000], RZ ;  /* 0x009000ffe1001388 */ /* 0x000fe80000000c00 */
[----:B------:R-:W-:Y:S04]  /*2ec0*/  @P1 STS.128 [R225+0xb000], RZ ;  /* 0x00b000ffe1001388 */ /* 0x000fe80000000c00 */
[----:B------:R-:W-:Y:S01]  /*2ed0*/  @!PT LDS RZ, [RZ] ;  /* 0x00000000fffff984 */ /* 0x000fe20000000800 */
[----:B------:R-:W-:Y:S01]  /*2ee0*/  @!PT LDS RZ, [RZ] ;  /* 0x00000000fffff984 */ /* 0x000fe20000000800 */
[----:B------:R-:W-:Y:S01]  /*2ef0*/  @!PT LDS RZ, [RZ] ;  /* 0x00000000fffff984 */ /* 0x000fe20000000800 */
[----:B------:R-:W-:Y:S04]  /*2f00*/  @!P1 LDGSTS.E.BYPASS.LTC128B.128 [R225+0x9000], desc[UR8][R18.64] ;  /* 0x0900000012e19fae */ /* 0x000fe8000b901d48 */
[----:B------:R-:W-:Y:S04]  /*2f10*/  @!P1 LDGSTS.E.BYPASS.LTC128B.128 [R225+0xb000], desc[UR8][R18.64+0x80] ;  /* 0x0b00008012e19fae */ /* 0x000fe8000b901d48 */
[----:B------:R-:W-:Y:S04]  /*2f20*/  @P2 STS [R240], RZ ;  /* 0x000000fff0002388 */ /* 0x000fe80000000800 */
[----:B------:R-:W-:Y:S04]  /*2f30*/  @P2 STS [R240+0x4], RZ ;  /* 0x000004fff0002388 */ /* 0x000fe80000000800 */
[----:B------:R-:W-:Y:S04]  /*2f40*/  @P2 STS [R240+0x8], RZ ;  /* 0x000008fff0002388 */ /* 0x000fe80000000800 */
[----:B------:R-:W-:Y:S04]  /*2f50*/  @P2 STS [R240+0xc], RZ ;  /* 0x00000cfff0002388 */ /* 0x000fe80000000800 */
[----:B------:R-:W-:Y:S04]  /*2f60*/  @P2 STS [R240+0x2000], RZ ;  /* 0x002000fff0002388 */ /* 0x000fe80000000800 */
[----:B------:R-:W-:Y:S04]  /*2f70*/  @P2 STS [R240+0x2004], RZ ;  /* 0x002004fff0002388 */ /* 0x000fe80000000800 */
[----:B------:R-:W-:Y:S04]  /*2f80*/  @P2 STS [R240+0x2008], RZ ;  /* 0x002008fff0002388 */ /* 0x000fe80000000800 */
[----:B------:R-:W-:Y:S04]  /*2f90*/  @P2 STS [R240+0x200c], RZ ;  /* 0x00200cfff0002388 */ /* 0x000fe80000000800 */
[----:B------:R-:W-:Y:S01]  /*2fa0*/  @!PT LDS RZ, [RZ] ;  /* 0x00000000fffff984 */ /* 0x000fe20000000800 */
[----:B------:R-:W-:Y:S01]  /*2fb0*/  @!PT LDS RZ, [RZ] ;  /* 0x00000000fffff984 */ /* 0x000fe20000000800 */
[----:B------:R-:W-:Y:S01]  /*2fc0*/  @!PT LDS RZ, [RZ] ;  /* 0x00000000fffff984 */ /* 0x000fe20000000800 */
[----:B------:R-:W-:Y:S04]  /*2fd0*/  @!P2 LDGSTS.E.BYPASS.LTC128B.128 [R240], desc[UR8][R246.64] ;  /* 0x00000000f6f0afae */ /* 0x000fe8000b901d48 */
[----:B------:R-:W-:Y:S01]  /*2fe0*/  @!P2 LDGSTS.E.BYPASS.LTC128B.128 [R240+0x2000], desc[UR8][R246.64+0x80] ;  /* 0x02000080f6f0afae */ /* 0x000fe2000b901d48 */
[----:B-1----:R-:W-:-:S03]  /*2ff0*/  @!P4 LEA R4, P2, R16, R4, 0x1 ;  /* 0x000000041004c211 */ /* 0x002fc600078408ff */
[----:B------:R-:W-:Y:S01]  /*3000*/  @P1 STS [R240+0x1000], RZ ;  /* 0x001000fff0001388 */ /* 0x000fe20000000800 */
[----:B------:R-:W-:Y:S02]  /*3010*/  @!P4 LEA.HI.X R5, R16, R5, R8, 0x1, P2 ;  /* 0x000000051005c211 */ /* 0x000fe400010f0c08 */
[----:B------:R-:W-:Y:S01]  /*3020*/  ISETP.GE.AND P2, PT, R223, UR10, PT ;  /* 0x0000000adf007c0c */ /* 0x000fe2000bf46270 */
        /* <DEDUP_REMOVED lines=10> */
[----:B------:R-:W-:Y:S04]  /*30d0*/  @!P1 LDGSTS.E.BYPASS.LTC128B.128 [R240+0x1000], desc[UR8][R12.64] ;  /* 0x010000000cf09fae */ /* 0x000fe8000b901d48 */
[----:B------:R-:W-:Y:S01]  /*30e0*/  @!P1 LDGSTS.E.BYPASS.LTC128B.128 [R240+0x3000], desc[UR8][R12.64+0x80] ;  /* 0x030000800cf09fae */ /* 0x000fe2000b901d48 */
[----:B--2---:R-:W-:-:S03]  /*30f0*/  @!P3 LEA R2, P1, R26, R2, 0x1 ;  /* 0x000000021a02b211 */ /* 0x004fc600078208ff */
[----:B------:R-:W-:Y:S01]  /*3100*/  @P4 STS.128 [R225+0xc000], RZ ;  /* 0x00c000ffe1004388 */ /* 0x000fe20000000c00 */
[----:B------:R-:W-:Y:S02]  /*3110*/  @!P3 LEA.HI.X R3, R26, R3, R10, 0x1, P1 ;  /* 0x000000031a03b211 */ /* 0x000fe400008f0c0a */
[----:B------:R-:W-:Y:S01]  /*3120*/  IADD3 R8, P1, R237, UR15, RZ ;  /* 0x0000000fed087c10 */ /* 0x000fe2000ff3e0ff */
[----:B------:R-:W-:Y:S03]  /*3130*/  @P4 STS.128 [R225+0xe000], RZ ;  /* 0x00e000ffe1004388 */ /* 0x000fe60000000c00 */
[----:B------:R-:W-:Y:S01]  /*3140*/  IADD3.X R9, R236, UR14, RZ, P1, !PT ;  /* 0x0000000eec097c10 */ /* 0x000fe20008ffe4ff */
[----:B------:R-:W-:Y:S01]  /*3150*/  @!PT LDS RZ, [RZ] ;  /* 0x00000000fffff984 */ /* 0x000fe20000000800 */
[----:B------:R-:W-:Y:S01]  /*3160*/  @!PT LDS RZ, [RZ] ;  /* 0x00000000fffff984 */ /* 0x000fe20000000800 */
[----:B------:R-:W-:Y:S01]  /*3170*/  @!PT LDS RZ, [RZ] ;  /* 0x00000000fffff984 */ /* 0x000fe20000000800 */
[----:B------:R-:W-:Y:S04]  /*3180*/  @!P4 LDGSTS.E.BYPASS.LTC128B.128 [R225+0xc000], desc[UR8][R4.64] ;  /* 0x0c00000004e1cfae */ /* 0x000fe8000b901d48 */
[----:B------:R1:W-:Y:S04]  /*3190*/  @!P4 LDGSTS.E.BYPASS.LTC128B.128 [R225+0xe000], desc[UR8][R4.64+0x80] ;  /* 0x0e00008004e1cfae */ /* 0x0003e8000b901d48 */
[----:B------:R-:W-:Y:S04]  /*31a0*/  @P3 STS.128 [R225+0xd000], RZ ;  /* 0x00d000ffe1003388 */ /* 0x000fe80000000c00 */
[----:B------:R-:W-:Y:S04]  /*31b0*/  @P3 STS.128 [R225+0xf000], RZ ;  /* 0x00f000ffe1003388 */ /* 0x000fe80000000c00 */
[----:B------:R-:W-:Y:S01]  /*31c0*/  @!PT LDS RZ, [RZ] ;  /* 0x00000000fffff984 */ /* 0x000fe20000000800 */
[----:B------:R-:W-:Y:S01]  /*31d0*/  @!PT LDS RZ, [RZ] ;  /* 0x00000000fffff984 */ /* 0x000fe20000000800 */
[----:B------:R-:W-:Y:S01]  /*31e0*/  @!PT LDS RZ, [RZ] ;  /* 0x00000000fffff984 */ /* 0x000fe20000000800 */
[----:B------:R-:W-:Y:S04]  /*31f0*/  @!P3 LDGSTS.E.BYPASS.LTC128B.128 [R225+0xd000], desc[UR8][R2.64] ;  /* 0x0d00000002e1bfae */ /* 0x000fe8000b901d48 */
[----:B------:R2:W-:Y:S04]  /*3200*/  @!P3 LDGSTS.E.BYPASS.LTC128B.128 [R225+0xf000], desc[UR8][R2.64+0x80] ;  /* 0x0f00008002e1bfae */ /* 0x0005e8000b901d48 */
[----:B------:R-:W0:Y:S04]  /*3210*/  LDGDEPBAR ;  /* 0x00000000000079af */ /* 0x000e280000000000 */
[----:B------:R3:W5:Y:S04]  /*3220*/  @!P2 LDG.E R238, desc[UR8][R8.64] ;  /* 0x0000000808eea981 */ /* 0x000768000c1e1900 */
[----:B------:R3:W5:Y:S01]  /*3230*/  @!P6 LDG.E R239, desc[UR8][R8.64+0x20] ;  /* 0x0000200808efe981 */ /* 0x000762000c1e1900 */
[CC--:B-1----:R-:W-:Y:S01]  /*3240*/  LEA.HI R4, R6.reuse, R7.reuse, RZ, 0x4 ;  /* 0x0000000706047211 */ /* 0x0c2fe200078f20ff */
[----:B------:R-:W-:Y:S01]  /*3250*/  UMOV UR13, UR20 ;  /* 0x00000014000d7c82 */ /* 0x000fe20008000000 */
[----:B------:R-:W-:Y:S01]  /*3260*/  LEA.HI R6, R6, R7, RZ, 0x3 ;  /* 0x0000000706067211 */ /* 0x000fe200078f18ff */
[----:B------:R-:W-:Y:S01]  /*3270*/  USHF.L.U32 UR20, UR40, 0x4, URZ ;  /* 0x0000000428147899 */ /* 0x000fe2000800063f */
[----:B------:R-:W-:Y:S01]  /*3280*/  LOP3.LUT R4, R4, 0xfffffff0, RZ, 0xc0, !PT ;  /* 0xfffffff004047812 */ /* 0x000fe200078ec0ff */
[----:B------:R-:W-:Y:S01]  /*3290*/  UIADD3 UR45, UR45, -UR34, URZ ;  /* 0x800000222d2d7290 */ /* 0x000fe2000fffe03f */
[----:B------:R-:W-:Y:S01]  /*32a0*/  LOP3.LUT R6, R6, 0xfffffff8, RZ, 0xc0, !PT ;  /* 0xfffffff806067812 */ /* 0x000fe200078ec0ff */
[----:B------:R-:W-:Y:S01]  /*32b0*/  USHF.L.U32 UR18, UR40, 0x3, URZ ;  /* 0x0000000328127899 */ /* 0x000fe2000800063f */
[----:B------:R-:W-:Y:S01]  /*32c0*/  SEL R207, R207, R214, !P0 ;  /* 0x000000d6cfcf7207 */ /* 0x000fe20004000000 */
[C---:B------:R-:W-:Y:S01]  /*32d0*/  IMAD.IADD R5, R7.reuse, 0x1, -R4 ;  /* 0x0000000107057824 */ /* 0x040fe200078e0a04 */
[----:B------:R-:W-:Y:S01]  /*32e0*/  UIADD3 UR36, UR20, 0x40, URZ ;  /* 0x0000004014247890 */ /* 0x000fe2000fffe03f */
[----:B------:R-:W-:Y:S01]  /*32f0*/  IMAD.IADD R6, R7, 0x1, -R6 ;  /* 0x0000000107067824 */ /* 0x000fe200078e0a06 */
[----:B------:R-:W-:Y:S01]  /*3300*/  UIADD3 UR34, UR20, 0x60, URZ ;  /* 0x0000006014227890 */ /* 0x000fe2000fffe03f */
[----:B------:R-:W-:Y:S01]  /*3310*/  IMAD.MOV.U32 R7, RZ, RZ, 0x20 ;  /* 0x00000020ff077424 */ /* 0x000fe200078e00ff */
[----:B------:R-:W-:Y:S01]  /*3320*/  SHF.R.S32.HI R4, RZ, 0x1f, R5 ;  /* 0x0000001fff047819 */ /* 0x000fe20000011405 */
[----:B------:R-:W-:-:S04]  /*3330*/  DEPBAR.LE SB0, 0x1 ;  /* 0x000080400000791a */ /* 0x000fc80000000000 */
[----:B------:R-:W-:Y:S01]  /*3340*/  BAR.SYNC.DEFER_BLOCKING 0x0 ;  /* 0x0000000000007b1d */ /* 0x000fe20000010000 */
[----:B------:R-:W-:Y:S01]  /*3350*/  LEA.HI R4, R4, R5, RZ, 0x3 ;  /* 0x0000000504047211 */ /* 0x000fe200078f18ff */
[----:B------:R-:W-:Y:S01]  /*3360*/  UIADD3 UR29, UR20, 0x20, URZ ;  /* 0x00000020141d7890 */ /* 0x000fe2000fffe03f */
[----:B------:R-:W-:Y:S01]  /*3370*/  LOP3.LUT P3, RZ, R6, 0x2, RZ, 0xc0, !PT ;  /* 0x0000000206ff7812 */ /* 0x000fe2000786c0ff */
[----:B------:R-:W-:Y:S01]  /*3380*/  UIADD3 UR35, UR18, UR36, URZ ;  /* 0x0000002412237290 */ /* 0x000fe2000fffe03f */
[----:B------:R-:W-:Y:S01]  /*3390*/  LOP3.LUT R4, R4, 0xfffffff8, RZ, 0xc0, !PT ;  /* 0xfffffff804047812 */ /* 0x000fe200078ec0ff */
[----:B------:R-:W-:Y:S01]  /*33a0*/  UIADD3 UR33, UR18, UR34, URZ ;  /* 0x0000002212217290 */ /* 0x000fe2000fffe03f */
[----:B------:R-:W-:Y:S01]  /*33b0*/  SEL R7, R7, 0xffffffe0, !P3 ;  /* 0xffffffe007077807 */ /* 0x000fe20005800000 */
[----:B------:R-:W-:Y:S01]  /*33c0*/  UIADD3 UR28, UR18, UR29, URZ ;  /* 0x0000001d121c7290 */ /* 0x000fe2000fffe03f */
[----:B--2---:R-:W-:Y:S01]  /*33d0*/  LEA R3, R215, UR4, 0x1 ;  /* 0x00000004d7037c11 */ /* 0x004fe2000f8e08ff */
[----:B------:R-:W-:Y:S01]  /*33e0*/  IMAD.IADD R4, R5, 0x1, -R4 ;  /* 0x0000000105047824 */ /* 0x000fe200078e0a04 */
[----:B------:R-:W-:Y:S01]  /*33f0*/  UIADD3 UR32, UR18, UR33, URZ ;  /* 0x0000002112207290 */ /* 0x000fe2000fffe03f */
[----:B------:R-:W-:Y:S01]  /*3400*/  VIADD R5, R216, 0x2000 ;  /* 0x00002000d8057836 */ /* 0x000fe20000000000 */
[----:B------:R-:W-:Y:S01]  /*3410*/  UIADD3 UR27, UR18, UR28, URZ ;  /* 0x0000001c121b7290 */ /* 0x000fe2000fffe03f */
[----:B------:R-:W-:Y:S01]  /*3420*/  IMAD.IADD R2, R7, 0x1, R212 ;  /* 0x0000000107027824 */ /* 0x000fe200078e02d4 */
[----:B------:R-:W-:Y:S01]  /*3430*/  R2P PR, R4, 0x6 ;  /* 0x0000000604007804 */ /* 0x000fe20000000000 */
[----:B------:R-:W-:Y:S01]  /*3440*/  UIADD3 UR24, UR18, UR35, URZ ;  /* 0x0000002312187290 */ /* 0x000fe2000fffe03f */
[----:B------:R-:W-:Y:S01]  /*3450*/  SEL R208, R5, R216, !P0 ;  /* 0x000000d805d07207 */ /* 0x000fe20004000000 */
[----:B------:R-:W-:Y:S01]  /*3460*/  UIADD3 UR31, UR18, UR32, URZ ;  /* 0x00000020121f7290 */ /* 0x000fe2000fffe03f */
[----:B------:R-:W-:Y:S01]  /*3470*/  LEA R207, R207, UR4, 0x1 ;  /* 0x00000004cfcf7c11 */ /* 0x000fe2000f8e08ff */
[----:B------:R-:W-:Y:S01]  /*3480*/  UIADD3 UR26, UR18, UR27, URZ ;  /* 0x0000001b121a7290 */ /* 0x000fe2000fffe03f */
[----:B------:R-:W-:Y:S01]  /*3490*/  SEL R206, R206, 0xffffffe0, !P1 ;  /* 0xffffffe0cece7807 */ /* 0x000fe20004800000 */
[----:B------:R-:W-:Y:S01]  /*34a0*/  UIADD3 UR23, UR18, UR24, URZ ;  /* 0x0000001812177290 */ /* 0x000fe2000fffe03f */
[----:B------:R-:W-:Y:S01]  /*34b0*/  SEL R205, R205, 0xffffffc0, !P2 ;  /* 0xffffffc0cdcd7807 */ /* 0x000fe20005000000 */
[----:B------:R-:W1:Y:S01]  /*34c0*/  LDSM.16.M88.4 R116, [R213] ;  /* 0x00000000d574783b */ /* 0x000e620000000200 */
[----:B------:R-:W-:Y:S01]  /*34d0*/  UIADD3 UR30, UR18, UR31, URZ ;  /* 0x0000001f121e7290 */ /* 0x000fe2000fffe03f */
[----:B------:R-:W-:Y:S01]  /*34e0*/  IMAD.IADD R204, R209, 0x1, R206 ;  /* 0x00000001d1cc7824 */ /* 0x000fe200078e02ce */
[----:B------:R-:W-:Y:S01]  /*34f0*/  UIADD3 UR25, UR18, UR26, URZ ;  /* 0x0000001a12197290 */ /* 0x000fe2000fffe03f */
[----:B------:R-:W2:Y:S01]  /*3500*/  LDSM.16.M88.4 R120, [R213+0x800] ;  /* 0x00080000d578783b */ /* 0x000ea20000000200 */
[----:B------:R-:W-:Y:S01]  /*3510*/  UIADD3 UR22, UR18, UR23, URZ ;  /* 0x0000001712167290 */ /* 0x000fe2000fffe03f */
[----:B------:R-:W-:Y:S01]  /*3520*/  LEA R208, R208, UR4, 0x1 ;  /* 0x00000004d0d07c11 */ /* 0x000fe2000f8e08ff */
[----:B------:R-:W-:Y:S01]  /*3530*/  USHF.L.U32 UR43, UR40, 0x5, URZ ;  /* 0x00000005282b7899 */ /* 0x000fe2000800063f */
[----:B------:R-:W4:Y:S01]  /*3540*/  LDSM.16.M88.4 R128, [R212] ;  /* 0x00000000d480783b */ /* 0x000f220000000200 */
[----:B------:R-:W-:-:S02]  /*3550*/  UIMAD UR42, UR40, 0x28, URZ ;  /* 0x00000028282a78a4 */ /* 0x000fc4000f8e023f */
[----:B------:R-:W-:Y:S01]  /*3560*/  UIMAD UR40, UR40, 0x38, URZ ;  /* 0x00000038282878a4 */ /* 0x000fe2000f8e023f */
[----:B------:R-:W1:Y:S01]  /*3570*/  LDSM.16.M88.4 R132, [R212+0x800] ;  /* 0x00080000d484783b */ /* 0x000e620000000200 */
[----:B------:R-:W-:Y:S02]  /*3580*/  UIADD3 UR39, UR18, UR30, URZ ;  /* 0x0000001e12277290 */ /* 0x000fe4000fffe03f */
[----:B------:R-:W-:Y:S01]  /*3590*/  UIADD3 UR38, UR18, UR25, URZ ;  /* 0x0000001912267290 */ /* 0x000fe2000fffe03f */
[----:B------:R-:W1:Y:S01]  /*35a0*/  LDSM.16.M88.4 R152, [R213+0x2000] ;  /* 0x00200000d598783b */ /* 0x000e620000000200 */
[----:B------:R-:W-:-:S03]  /*35b0*/  UIADD3 UR37, UR18, UR22, URZ ;  /* 0x0000001612257290 */ /* 0x000fc6000fffe03f */
[----:B------:R-:W1:Y:S04]  /*35c0*/  LDSM.16.M88.4 R156, [R213+0x2800] ;  /* 0x00280000d59c783b */ /* 0x000e680000000200 */
[----:B------:R-:W1:Y:S04]  /*35d0*/  LDSM.16.M88.4 R160, [R212+0x2000] ;  /* 0x00200000d4a0783b */ /* 0x000e680000000200 */
[----:B------:R-:W1:Y:S04]  /*35e0*/  LDSM.16.M88.4 R164, [R212+0x2800] ;  /* 0x00280000d4a4783b */ /* 0x000e680000000200 */
[----:B------:R-:W1:Y:S04]  /*35f0*/  LDSM.16.M88.4 R108, [R3+0x10000] ;  /* 0x01000000036c783b */ /* 0x000e680000000200 */
[----:B------:R-:W1:Y:S04]  /*3600*/  LDSM.16.M88.4 R112, [R3+0x10800] ;  /* 0x010800000370783b */ /* 0x000e680000000200 */
[----:B------:R-:W1:Y:S04]  /*3610*/  LDSM.16.M88.4 R144, [R3+0x12000] ;  /* 0x012000000390783b */ /* 0x000e680000000200 */
[----:B------:R3:W1:Y:S04]  /*3620*/  LDSM.16.M88.4 R148, [R3+0x12800] ;  /* 0x012800000394783b */ /* 0x0006680000000200 */
[----:B------:R-:W1:Y:S04]  /*3630*/  LDSM.16.M88.4 R136, [R2] ;  /* 0x000000000288783b */ /* 0x000e680000000200 */
[----:B------:R-:W1:Y:S04]  /*3640*/  LDSM.16.M88.4 R140, [R2+0x800] ;  /* 0x00080000028c783b */ /* 0x000e680000000200 */
[----:B------:R-:W1:Y:S04]  /*3650*/  LDSM.16.M88.4 R168, [R2+0x2000] ;  /* 0x0020000002a8783b */ /* 0x000e680000000200 */
[----:B------:R2:W1:Y:S01]  /*3660*/  LDSM.16.M88.4 R172, [R2+0x2800] ;  /* 0x0028000002ac783b */ /* 0x0004620000000200 */
[----:B---3--:R-:W-:-:S02]  /*3670*/  IMAD.IADD R3, R205, 0x1, R204 ;  /* 0x00000001cd037824 */ /* 0x008fc400078e02cc */
[----:B--2-4-:R-:W-:-:S07]  /*3680*/  IMAD.IADD R2, R209, 0x1, R205 ;  /* 0x00000001d1027824 */ /* 0x014fce00078e02cd */
.L_x_206:
[----:B------:R-:W0:Y:S01]  /*3690*/  LDGDEPBAR ;  /* 0x00000000000079af */ /* 0x000e220000000000 */
[----:B------:R-:W-:Y:S01]  /*36a0*/  IADD3 R176, P0, R237, UR17, RZ ;  /* 0x00000011edb07c10 */ /* 0x000fe2000ff1e0ff */
[C---:B------:R-:W-:Y:S01]  /*36b0*/  IMAD.IADD R126, R208.reuse, 0x1, R206 ;  /* 0x00000001d07e7824 */ /* 0x040fe200078e02ce */
[----:B------:R-:W-:Y:S01]  /*36c0*/  LEA R127, R215, UR4, 0x1 ;  /* 0x00000004d77f7c11 */ /* 0x000fe2000f8e08ff */
[--C-:B------:R-:W-:Y:S01]  /*36d0*/  IMAD.IADD R125, R208, 0x1, R205.reuse ;  /* 0x00000001d07d7824 */ /* 0x100fe200078e02cd */
[----:B------:R-:W-:Y:S01]  /*36e0*/  IADD3.X R177, R236, UR16, RZ, P0, !PT ;  /* 0x00000010ecb17c10 */ /* 0x000fe200087fe4ff */
[----:B------:R-:W-:Y:S01]  /*36f0*/  IMAD.IADD R124, R126, 0x1, R205 ;  /* 0x000000017e7c7824 */ /* 0x000fe200078e02cd */
[----:B------:R-:W-:Y:S01]  /*3700*/  USHF.L.U32 UR11, UR5, 0x6, URZ ;  /* 0x00000006050b7899 */ /* 0x000fe2000800063f */
[----:B------:R-:W-:Y:S03]  /*3710*/  ULDC UR10, c[0x0][0x394] ;  /* 0x0000e500000a7ab9 */ /* 0x000fe60000000800 */
[----:B------:R-:W-:Y:S06]  /*3720*/  UISETP.GE.AND UP0, UPT, UR11, UR45, UPT ;  /* 0x0000002d0b00728c */ /* 0x000fec000bf06270 */
[----:B------:R-:W-:Y:S01]  /*3730*/  PLOP3.LUT P0, PT, PT, PT, UP0, 0x80, 0x0 ;  /* 0x000000000000781c */ /* 0x000fe20003f0f008 */
[----:B------:R-:W-:Y:S04]  /*3740*/  DEPBAR.LE SB0, 0x0 ;  /* 0x000080000000791a */ /* 0x000fe80000000000 */
[----:B------:R-:W-:Y:S06]  /*3750*/  BAR.SYNC.DEFER_BLOCKING 0x0 ;  /* 0x0000000000007b1d */ /* 0x000fec0000010000 */
[----:B-----5:R2:W5:Y:S04]  /*3760*/  LDG.E R181, desc[UR8][R176.64] ;  /* 0x00000008b0b57981 */ /* 0x020568000c1e1900 */
[----:B------:R2:W5:Y:S04]  /*3770*/  LDG.E R180, desc[UR8][R176.64+0x20] ;  /* 0x00002008b0b47981 */ /* 0x000568000c1e1900 */
[----:B------:R-:W-:Y:S04]  /*3780*/  LDSM.16.M88.4 R20, [R208] ;  /* 0x00000000d014783b */ /* 0x000fe80000000200 */
[----:B------:R-:W3:Y:S04]  /*3790*/  LDSM.16.M88.4 R24, [R127+0xc000] ;  /* 0x00c000007f18783b */ /* 0x000ee80000000200 */
[----:B------:R-:W4:Y:S04]  /*37a0*/  LDSM.16.M88.4 R28, [R127+0xc800] ;  /* 0x00c800007f1c783b */ /* 0x000f280000000200 */
[----:B------:R-:W-:Y:S04]  /*37b0*/  LDSM.16.M88.4 R32, [R126] ;  /* 0x000000007e20783b */ /* 0x000fe80000000200 */
[----:B------:R-:W1:Y:S04]  /*37c0*/  LDSM.16.M88.4 R100, [R213+-0x4000] ;  /* 0xffc00000d564783b */ /* 0x000e680000000200 */
[----:B------:R-:W2:Y:S01]  /*37d0*/  LDSM.16.M88.4 R104, [R213+-0x3800] ;  /* 0xffc80000d568783b */ /* 0x000ea20000000200 */
[C---:B---3--:R-:W-:Y:S06]  /*37e0*/  HMMA.16816.F32 R4, R20.reuse, R24, RZ ;  /* 0x000000181404723c */ /* 0x048fec00000018ff */
[C---:B------:R-:W-:Y:S01]  /*37f0*/  HMMA.16816.F32 R8, R20.reuse, R26, RZ ;  /* 0x0000001a1408723c */ /* 0x040fe200000018ff */
[----:B------:R-:W-:Y:S05]  /*3800*/  LDSM.16.M88.4 R24, [R212+-0x4000] ;  /* 0xffc00000d418783b */ /* 0x000fea0000000200 */
[C---:B----4-:R-:W-:Y:S06]  /*3810*/  HMMA.16816.F32 R12, R20.reuse, R28, RZ ;  /* 0x0000001c140c723c */ /* 0x050fec00000018ff */
[----:B------:R-:W-:Y:S01]  /*3820*/  HMMA.16816.F32 R16, R20, R30, RZ ;  /* 0x0000001e1410723c */ /* 0x000fe200000018ff */
[----:B------:R-:W3:Y:S04]  /*3830*/  LDSM.16.M88.4 R20, [R125] ;  /* 0x000000007d14783b */ /* 0x000ee80000000200 */
[----:B------:R-:W4:Y:S01]  /*3840*/  LDSM.16.M88.4 R28, [R212+-0x3800] ;  /* 0xffc80000d41c783b */ /* 0x000f220000000200 */
[C---:B-1----:R-:W-:Y:S06]  /*3850*/  HMMA.16816.F32 R4, R32.reuse, R100, R4 ;  /* 0x000000642004723c */ /* 0x042fec0000001804 */
[C---:B------:R-:W-:Y:S01]  /*3860*/  HMMA.16816.F32 R8, R32.reuse, R102, R8 ;  /* 0x000000662008723c */ /* 0x040fe20000001808 */
[----:B------:R-:W-:Y:S05]  /*3870*/  LDSM.16.M88.4 R100, [R211] ;  /* 0x00000000d364783b */ /* 0x000fea0000000200 */
[C---:B--2---:R-:W-:Y:S06]  /*3880*/  HMMA.16816.F32 R12, R32.reuse, R104, R12 ;  /* 0x00000068200c723c */ /* 0x044fec000000180c */
[----:B------:R-:W-:Y:S01]  /*3890*/  HMMA.16816.F32 R16, R32, R106, R16 ;  /* 0x0000006a2010723c */ /* 0x000fe20000001810 */
[----:B------:R-:W1:Y:S04]  /*38a0*/  LDSM.16.M88.4 R32, [R124] ;  /* 0x000000007c20783b */ /* 0x000e680000000200 */
[----:B------:R-:W2:Y:S01]  /*38b0*/  LDSM.16.M88.4 R104, [R211+0x800] ;  /* 0x00080000d368783b */ /* 0x000ea20000000200 */
[C---:B---3--:R-:W-:Y:S06]  /*38c0*/  HMMA.16816.F32 R4, R20.reuse, R24, R4 ;  /* 0x000000181404723c */ /* 0x048fec0000001804 */
[C---:B------:R-:W-:Y:S01]  /*38d0*/  HMMA.16816.F32 R8, R20.reuse, R26, R8 ;  /* 0x0000001a1408723c */ /* 0x040fe20000001808 */
[----:B------:R-:W-:Y:S05]  /*38e0*/  LDSM.16.M88.4 R24, [R127+0xe000] ;  /* 0x00e000007f18783b */ /* 0x000fea0000000200 */
[C---:B----4-:R-:W-:Y:S06]  /*38f0*/  HMMA.16816.F32 R12, R20.reuse, R28, R12 ;  /* 0x0000001c140c723c */ /* 0x050fec000000180c */
[----:B------:R-:W-:Y:S01]  /*3900*/  HMMA.16816.F32 R16, R20, R30, R16 ;  /* 0x0000001e1410723c */ /* 0x000fe20000001810 */
[----:B------:R-:W3:Y:S04]  /*3910*/  LDSM.16.M88.4 R20, [R208+0x2000] ;  /* 0x00200000d014783b */ /* 0x000ee80000000200 */
[----:B------:R-:W4:Y:S01]  /*3920*/  LDSM.16.M88.4 R28, [R127+0xe800] ;  /* 0x00e800007f1c783b */ /* 0x000f220000000200 */
[C---:B-1----:R-:W-:Y:S06]  /*3930*/  HMMA.16816.F32 R4, R32.reuse, R100, R4 ;  /* 0x000000642004723c */ /* 0x042fec0000001804 */
[C---:B------:R-:W-:Y:S01]  /*3940*/  HMMA.16816.F32 R8, R32.reuse, R102, R8 ;  /* 0x000000662008723c */ /* 0x040fe20000001808 */
[----:B------:R-:W-:Y:S05]  /*3950*/  LDSM.16.M88.4 R100, [R213+-0x2000] ;  /* 0xffe00000d564783b */ /* 0x000fea0000000200 */
[C---:B--2---:R-:W-:Y:S06]  /*3960*/  HMMA.16816.F32 R12, R32.reuse, R104, R12 ;  /* 0x00000068200c723c */ /* 0x044fec000000180c */
[----:B------:R-:W-:Y:S01]  /*3970*/  HMMA.16816.F32 R16, R32, R106, R16 ;  /* 0x0000006a2010723c */ /* 0x000fe20000001810 */
[----:B------:R-:W1:Y:S04]  /*3980*/  LDSM.16.M88.4 R32, [R126+0x2000] ;  /* 0x002000007e20783b */ /* 0x000e680000000200 */
[----:B------:R-:W2:Y:S01]  /*3990*/  LDSM.16.M88.4 R104, [R213+-0x1800] ;  /* 0xffe80000d568783b */ /* 0x000ea20000000200 */
[C---:B---3--:R-:W-:Y:S06]  /*39a0*/  HMMA.16816.F32 R4, R20.reuse, R24, R4 ;  /* 0x000000181404723c */ /* 0x048fec0000001804 */
[C---:B------:R-:W-:Y:S01]  /*39b0*/  HMMA.16816.F32 R8, R20.reuse, R26, R8 ;  /* 0x0000001a1408723c */ /* 0x040fe20000001808 */
[----:B------:R-:W-:Y:S05]  /*39c0*/  LDSM.16.M88.4 R24, [R212+-0x2000] ;  /* 0xffe00000d418783b */ /* 0x000fea0000000200 */
[C---:B----4-:R-:W-:Y:S06]  /*39d0*/  HMMA.16816.F32 R12, R20.reuse, R28, R12 ;  /* 0x0000001c140c723c */ /* 0x050fec000000180c */
[----:B------:R-:W-:Y:S01]  /*39e0*/  HMMA.16816.F32 R16, R20, R30, R16 ;  /* 0x0000001e1410723c */ /* 0x000fe20000001810 */
[----:B------:R-:W3:Y:S04]  /*39f0*/  LDSM.16.M88.4 R20, [R125+0x2000] ;  /* 0x002000007d14783b */ /* 0x000ee80000000200 */
[----:B------:R-:W4:Y:S01]  /*3a00*/  LDSM.16.M88.4 R28, [R212+-0x1800] ;  /* 0xffe80000d41c783b */ /* 0x000f220000000200 */
[C---:B-1----:R-:W-:Y:S06]  /*3a10*/  HMMA.16816.F32 R4, R32.reuse, R100, R4 ;  /* 0x000000642004723c */ /* 0x042fec0000001804 */
[C---:B------:R-:W-:Y:S01]  /*3a20*/  HMMA.16816.F32 R8, R32.reuse, R102, R8 ;  /* 0x000000662008723c */ /* 0x040fe20000001808 */
[----:B------:R-:W-:Y:S05]  /*3a30*/  LDSM.16.M88.4 R100, [R211+0x2000] ;  /* 0x00200000d364783b */ /* 0x000fea0000000200 */
[C---:B--2---:R-:W-:Y:S06]  /*3a40*/  HMMA.16816.F32 R12, R32.reuse, R104, R12 ;  /* 0x00000068200c723c */ /* 0x044fec000000180c */
[----:B------:R-:W-:Y:S01]  /*3a50*/  HMMA.16816.F32 R16, R32, R106, R16 ;  /* 0x0000006a2010723c */ /* 0x000fe20000001810 */
[----:B------:R-:W1:Y:S04]  /*3a60*/  LDSM.16.M88.4 R32, [R124+0x2000] ;  /* 0x002000007c20783b */ /* 0x000e680000000200 */
[----:B------:R-:W2:Y:S01]  /*3a70*/  LDSM.16.M88.4 R104, [R211+0x2800] ;  /* 0x00280000d368783b */ /* 0x000ea20000000200 */
[C---:B---3--:R-:W-:Y:S06]  /*3a80*/  HMMA.16816.F32 R4, R20.reuse, R24, R4 ;  /* 0x000000181404723c */ /* 0x048fec0000001804 */
[C---:B------:R-:W-:Y:S06]  /*3a90*/  HMMA.16816.F32 R8, R20.reuse, R26, R8 ;  /* 0x0000001a1408723c */ /* 0x040fec0000001808 */
[C---:B----4-:R-:W-:Y:S06]  /*3aa0*/  HMMA.16816.F32 R12, R20.reuse, R28, R12 ;  /* 0x0000001c140c723c */ /* 0x050fec000000180c */
[----:B------:R-:W-:Y:S06]  /*3ab0*/  HMMA.16816.F32 R16, R20, R30, R16 ;  /* 0x0000001e1410723c */ /* 0x000fec0000001810 */
[C---:B-1----:R-:W-:Y:S06]  /*3ac0*/  HMMA.16816.F32 R4, R32.reuse, R100, R4 ;  /* 0x000000642004723c */ /* 0x042fec0000001804 */
[C---:B------:R-:W-:Y:S06]  /*3ad0*/  HMMA.16816.F32 R8, R32.reuse, R102, R8 ;  /* 0x000000662008723c */ /* 0x040fec0000001808 */
[C---:B--2---:R-:W-:Y:S06]  /*3ae0*/  HMMA.16816.F32 R12, R32.reuse, R104, R12 ;  /* 0x00000068200c723c */ /* 0x044fec000000180c */
[----:B------:R-:W-:Y:S01]  /*3af0*/  HMMA.16816.F32 R16, R32, R106, R16 ;  /* 0x0000006a2010723c */ /* 0x000fe20000001810 */
[----:B------:R-:W-:Y:S11]  /*3b00*/  @!UPT UIADD3 URZ, URZ, URZ, URZ ;  /* 0x0000003f3f3ff290 */ /* 0x000ff6000fffe03f */
[----:B------:R-:W-:Y:S01]  /*3b10*/  @!UPT UIADD3 URZ, URZ, URZ, URZ ;  /* 0x0000003f3f3ff290 */ /* 0x000fe2000fffe03f */
[----:B------:R-:W-:Y:S11]  /*3b20*/  @!P0 BRA `(.L_x_202) ;  /* 0x0000000000288947 */ /* 0x000ff60003800000 */
[----:B------:R-:W-:Y:S01]  /*3b30*/  UIADD3 UR10, UR47, UR7, URZ ;  /* 0x000000072f0a7290 */ /* 0x000fe2000fffe03f */
[----:B------:R-:W-:Y:S03]  /*3b40*/  IMAD.U32 R20, RZ, RZ, UR46 ;  /* 0x0000002eff147e24 */ /* 0x000fe6000f8e00ff */
[----:B------:R-:W-:Y:S02]  /*3b50*/  UIADD3 UR12, UR13, UR10, -UR6 ;  /* 0x0000000a0d0c7290 */ /* 0x000fe4000fffe806 */
[----:B------:R-:W-:Y:S01]  /*3b60*/  UIADD3 UR10, UR11, 0x40, URZ ;  /* 0x000000400b0a7890 */ /* 0x000fe2000fffe03f */
[----:B------:R-:W-:Y:S03]  /*3b70*/  ISETP.LT.AND P0, PT, R20, UR6, PT ;  /* 0x0000000614007c0c */ /* 0x000fe6000bf01270 */
[----:B------:R-:W-:Y:S03]  /*3b80*/  UISETP.GE.AND UP0, UPT, UR10, UR12, UPT ;  /* 0x0000000c0a00728c */ /* 0x000fe6000bf06270 */
[----:B------:R-:W-:Y:S03]  /*3b90*/  UMOV UR10, UR13 ;  /* 0x0000000d000a7c82 */ /* 0x000fe60008000000 */
[----:B------:R-:W-:Y:S11]  /*3ba0*/  PLOP3.LUT P1, PT, PT, PT, UP0, 0x80, 0x0 ;  /* 0x000000000000781c */ /* 0x000ff60003f2f008 */
[----:B------:R-:W-:Y:S02]  /*3bb0*/  @!UPT UIADD3 URZ, URZ, URZ, URZ ;  /* 0x0000003f3f3ff290 */ /* 0x000fe4000fffe03f */
[----:B------:R-:W-:Y:S05]  /*3bc0*/  @!P1 BRA P0, `(.L_x_203) ;  /* 0x0000000400189947 */ /* 0x000fea0000000000 */
.L_x_202:
[----:B------:R-:W-:Y:S01]  /*3bd0*/  UIADD3 UR12, UR6, 0x1, -UR7 ;  /* 0x00000001060c7890 */ /* 0x000fe2000fffe807 */
[----:B------:R-:W-:Y:S01]  /*3be0*/  VIADD R22, R223, UR11 ;  /* 0x0000000bdf167c36 */ /* 0x000fe20008000000 */
[----:B------:R-:W-:Y:S01]  /*3bf0*/  UMOV UR13, UR10 ;  /* 0x0000000a000d7c82 */ /* 0x000fe20008000000 */
[----:B------:R-:W-:Y:S01]  /*3c00*/  IMAD.U32 R21, RZ, RZ, UR50 ;  /* 0x00000032ff157e24 */ /* 0x000fe2000f8e00ff */
[----:B------:R-:W-:Y:S01]  /*3c10*/  UIADD3 UR11, UR12, UR48, URZ ;  /* 0x000000300c0b7290 */ /* 0x000fe2000fffe03f */
[----:B------:R-:W-:Y:S02]  /*3c20*/  IMAD.U32 R20, RZ, RZ, UR48 ;  /* 0x00000030ff147e24 */ /* 0x000fe4000f8e00ff */
[----:B------:R-:W-:Y:S02]  /*3c30*/  IMAD R100, R21, 0x40, R222 ;  /* 0x0000004015647824 */ /* 0x000fe400078e02de */
[----:B------:R-:W-:Y:S02]  /*3c40*/  VIADD R21, R22, 0x8 ;  /* 0x0000000816157836 */ /* 0x000fe40000000000 */
[----:B------:R-:W-:Y:S01]  /*3c50*/  IMAD.U32 R23, RZ, RZ, UR11 ;  /* 0x0000000bff177e24 */ /* 0x000fe2000f8e00ff */
[----:B------:R-:W-:Y:S01]  /*3c60*/  UIADD3 UR11, -UR10, UR6, -UR7 ;  /* 0x000000060a0b7290 */ /* 0x000fe2000fffe907 */
[C---:B------:R-:W-:Y:S01]  /*3c70*/  VIADD R34, R100.reuse, 0x1 ;  /* 0x0000000164227836 */ /* 0x040fe20000000000 */
[C---:B------:R-:W-:Y:S01]  /*3c80*/  IADD3 R20, R21.reuse, UR12, R20 ;  /* 0x0000000c15147c10 */ /* 0x040fe2000fffe014 */
[----:B------:R-:W-:Y:S01]  /*3c90*/  VIADD R32, R100, 0x8 ;  /* 0x0000000864207836 */ /* 0x000fe20000000000 */
[----:B------:R-:W-:Y:S01]  /*3ca0*/  VIADDMNMX R23, R22, R23, UR6, PT ;  /* 0x0000000616177e46 */ /* 0x000fe2000b800117 */
[----:B------:R-:W-:Y:S01]  /*3cb0*/  VIADD R30, R100, 0x9 ;  /* 0x00000009641e7836 */ /* 0x000fe20000000000 */
[----:B------:R-:W-:Y:S01]  /*3cc0*/  VIADDMNMX R25, R22, UR11, RZ, !PT ;  /* 0x0000000b16197c46 */ /* 0x000fe2000f8001ff */
[C---:B------:R-:W-:Y:S01]  /*3cd0*/  VIADD R28, R100.reuse, 0x10 ;  /* 0x00000010641c7836 */ /* 0x040fe20000000000 */
[----:B------:R-:W-:Y:S01]  /*3ce0*/  VIADDMNMX R21, R21, UR11, RZ, !PT ;  /* 0x0000000b15157c46 */ /* 0x000fe2000f8001ff */
[C---:B------:R-:W-:Y:S01]  /*3cf0*/  VIADD R26, R100.reuse, 0x11 ;  /* 0x00000011641a7836 */ /* 0x040fe20000000000 */
[CC--:B------:R-:W-:Y:S01]  /*3d00*/  ISETP.GE.AND P1, PT, R100.reuse, R25.reuse, PT ;  /* 0x000000196400720c */ /* 0x0c0fe20003f26270 */
[----:B------:R-:W-:Y:S01]  /*3d10*/  VIADD R24, R100, 0x18 ;  /* 0x0000001864187836 */ /* 0x000fe20000000000 */
[----:B------:R-:W-:Y:S01]  /*3d20*/  ISETP.GE.AND P0, PT, R34, R25, PT ;  /* 0x000000192200720c */ /* 0x000fe20003f06270 */
[C---:B------:R-:W-:Y:S01]  /*3d30*/  VIADD R22, R100.reuse, 0x19 ;  /* 0x0000001964167836 */ /* 0x040fe20000000000 */
[-C--:B------:R-:W-:Y:S02]  /*3d40*/  ISETP.GE.OR P1, PT, R100, R23.reuse, !P1 ;  /* 0x000000176400720c */ /* 0x080fe40004f26670 */
[----:B------:R-:W-:Y:S02]  /*3d50*/  ISETP.GE.OR P0, PT, R34, R23, !P0 ;  /* 0x000000172200720c */ /* 0x000fe40004706670 */
[----:B------:R-:W-:Y:S02]  /*3d60*/  FSEL R4, R4, -INF , !P1 ;  /* 0xff80000004047808 */ /* 0x000fe40004800000 */
[-C--:B------:R-:W-:Y:S02]  /*3d70*/  ISETP.GE.AND P6, PT, R32, R25.reuse, PT ;  /* 0x000000192000720c */ /* 0x080fe40003fc6270 */
[-C--:B------:R-:W-:Y:S02]  /*3d80*/  ISETP.GE.AND P5, PT, R30, R25.reuse, PT ;  /* 0x000000191e00720c */ /* 0x080fe40003fa6270 */
[-C--:B------:R-:W-:Y:S02]  /*3d90*/  ISETP.GE.AND P4, PT, R28, R25.reuse, PT ;  /* 0x000000191c00720c */ /* 0x080fe40003f86270 */
[-C--:B------:R-:W-:Y:S02]  /*3da0*/  ISETP.GE.AND P3, PT, R26, R25.reuse, PT ;  /* 0x000000191a00720c */ /* 0x080fe40003f66270 */
[-C--:B------:R-:W-:Y:S02]  /*3db0*/  ISETP.GE.AND P2, PT, R24, R25.reuse, PT ;  /* 0x000000191800720c */ /* 0x080fe40003f46270 */
[----:B------:R-:W-:Y:S02]  /*3dc0*/  ISETP.GE.AND P1, PT, R22, R25, PT ;  /* 0x000000191600720c */ /* 0x000fe40003f26270 */
[----:B------:R-:W-:Y:S02]  /*3dd0*/  FSEL R5, R5, -INF , !P0 ;  /* 0xff80000005057808 */ /* 0x000fe40004000000 */
[----:B------:R-:W-:Y:S02]  /*3de0*/  VIMNMX R25, R20, UR6, PT ;  /* 0x0000000614197c48 */ /* 0x000fe4000bfe0100 */
[----:B------:R-:W-:Y:S02]  /*3df0*/  ISETP.GE.AND P0, PT, R100, R21, PT ;  /* 0x000000156400720c */ /* 0x000fe40003f06270 */
[-C--:B------:R-:W-:Y:S02]  /*3e00*/  ISETP.GE.OR P6, PT, R32, R23.reuse, !P6 ;  /* 0x000000172000720c */ /* 0x080fe400077c6670 */
[-C--:B------:R-:W-:Y:S02]  /*3e10*/  ISETP.GE.OR P5, PT, R30, R23.reuse, !P5 ;  /* 0x000000171e00720c */ /* 0x080fe40006fa6670 */
[-C--:B------:R-:W-:Y:S02]  /*3e20*/  ISETP.GE.OR P4, PT, R28, R23.reuse, !P4 ;  /* 0x000000171c00720c */ /* 0x080fe40006786670 */
[-C--:B------:R-:W-:Y:S02]  /*3e30*/  ISETP.GE.OR P3, PT, R26, R23.reuse, !P3 ;  /* 0x000000171a00720c */ /* 0x080fe40005f66670 */
[-C--:B------:R-:W-:Y:S02]  /*3e40*/  ISETP.GE.OR P2, PT, R24, R23.reuse, !P2 ;  /* 0x000000171800720c */ /* 0x080fe40005746670 */
[----:B------:R-:W-:Y:S02]  /*3e50*/  ISETP.GE.OR P1, PT, R22, R23, !P1 ;  /* 0x000000171600720c */ /* 0x000fe40004f26670 */
[----:B------:R-:W-:Y:S02]  /*3e60*/  ISETP.GE.OR P0, PT, R100, R25, !P0 ;  /* 0x000000196400720c */ /* 0x000fe40004706670 */
        /* <DEDUP_REMOVED lines=28> */
.L_x_203:
[C---:B------:R-:W-:Y:S01]  /*4030*/  FMUL.FTZ R195, R238.reuse, 1.4426950216293334961 ;  /* 0x3fb8aa3beec37820 */ /* 0x040fe20000410000 */
[----:B------:R-:W-:Y:S01]  /*4040*/  FSETP.NEU.FTZ.AND P0, PT, R238, -INF , PT ;  /* 0xff800000ee00780b */ /* 0x000fe20003f1d000 */
[----:B------:R-:W-:Y:S01]  /*4050*/  FMUL.FTZ R197, R239, 1.4426950216293334961 ;  /* 0x3fb8aa3befc57820 */ /* 0x000fe20000410000 */
[----:B------:R-:W-:Y:S01]  /*4060*/  LEA R179, R216, UR4, 0x1 ;  /* 0x00000004d8b37c11 */ /* 0x000fe2000f8e08ff */
[----:B------:R-:W-:Y:S01]  /*4070*/  UISETP.GT.AND UP3, UPT, UR5, UR21, UPT ;  /* 0x000000150500728c */ /* 0x000fe2000bf64270 */
[----:B------:R-:W-:Y:S02]  /*4080*/  FSEL R195, R195, RZ, P0 ;  /* 0x000000ffc3c37208 */ /* 0x000fe40000000000 */
[----:B------:R-:W-:Y:S02]  /*4090*/  FSETP.NEU.FTZ.AND P0, PT, R239, -INF , PT ;  /* 0xff800000ef00780b */ /* 0x000fe40003f1d000 */
[-C--:B------:R-:W-:Y:S01]  /*40a0*/  IADD3 R178, R206, R179.reuse, RZ ;  /* 0x000000b3ceb27210 */ /* 0x080fe20007ffe0ff */
[--C-:B------:R-:W-:Y:S01]  /*40b0*/  FFMA.FTZ R182, R4, UR19, -R195.reuse ;  /* 0x0000001304b67c23 */ /* 0x100fe200080108c3 */
[----:B------:R-:W-:Y:S01]  /*40c0*/  FSEL R197, R197, RZ, P0 ;  /* 0x000000ffc5c57208 */ /* 0x000fe20000000000 */
[--C-:B------:R-:W-:Y:S01]  /*40d0*/  FFMA.FTZ R183, R5, UR19, -R195.reuse ;  /* 0x0000001305b77c23 */ /* 0x100fe200080108c3 */
[--C-:B------:R-:W-:Y:S01]  /*40e0*/  FFMA.FTZ R186, R8, UR19, -R195.reuse ;  /* 0x0000001308ba7c23 */ /* 0x100fe200080108c3 */
[--C-:B------:R-:W-:Y:S01]  /*40f0*/  FFMA.FTZ R187, R9, UR19, -R195.reuse ;  /* 0x0000001309bb7c23 */ /* 0x100fe200080108c3 */
[----:B------:R-:W-:Y:S01]  /*4100*/  FFMA.FTZ R190, R12, UR19, -R195 ;  /* 0x000000130cbe7c23 */ /* 0x000fe200080108c3 */
[--C-:B------:R-:W-:Y:S01]  /*4110*/  FFMA.FTZ R184, R6, UR19, -R197.reuse ;  /* 0x0000001306b87c23 */ /* 0x100fe200080108c5 */
[--C-:B------:R-:W-:Y:S01]  /*4120*/  FFMA.FTZ R185, R7, UR19, -R197.reuse ;  /* 0x0000001307b97c23 */ /* 0x100fe200080108c5 */
[--C-:B------:R-:W-:Y:S01]  /*4130*/  FFMA.FTZ R188, R10, UR19, -R197.reuse ;  /* 0x000000130abc7c23 */ /* 0x100fe200080108c5 */
[----:B------:R-:W-:Y:S01]  /*4140*/  FFMA.FTZ R189, R11, UR19, -R197 ;  /* 0x000000130bbd7c23 */ /* 0x000fe200080108c5 */
[----:B------:R-:W-:Y:S01]  /*4150*/  MUFU.EX2 R182, R182 ;  /* 0x000000b600b67308 */ /* 0x000fe20000000800 */
[----:B------:R-:W-:Y:S01]  /*4160*/  FFMA.FTZ R191, R13, UR19, -R195 ;  /* 0x000000130dbf7c23 */ /* 0x000fe200080108c3 */
[--C-:B------:R-:W-:Y:S01]  /*4170*/  FFMA.FTZ R192, R14, UR19, -R197.reuse ;  /* 0x000000130ec07c23 */ /* 0x100fe200080108c5 */
[----:B------:R-:W-:Y:S01]  /*4180*/  FFMA.FTZ R193, R15, UR19, -R197 ;  /* 0x000000130fc17c23 */ /* 0x000fe200080108c5 */
[----:B------:R-:W-:Y:S01]  /*4190*/  FFMA.FTZ R194, R16, UR19, -R195 ;  /* 0x0000001310c27c23 */ /* 0x000fe200080108c3 */
[----:B------:R-:W-:Y:S01]  /*41a0*/  FFMA.FTZ R196, R18, UR19, -R197 ;  /* 0x0000001312c47c23 */ /* 0x000fe200080108c5 */
[----:B------:R-:W-:Y:S01]  /*41b0*/  FFMA.FTZ R195, R17, UR19, -R195 ;  /* 0x0000001311c37c23 */ /* 0x000fe200080108c3 */
[----:B------:R-:W-:Y:S03]  /*41c0*/  FFMA.FTZ R197, R19, UR19, -R197 ;  /* 0x0000001313c57c23 */ /* 0x000fe600080108c5 */
[----:B------:R-:W-:Y:S01]  /*41d0*/  MUFU.EX2 R183, R183 ;  /* 0x000000b700b77308 */ /* 0x000fe20000000800 */
[C---:B------:R-:W-:Y:S02]  /*41e0*/  IADD3 R177, R205.reuse, R179, RZ ;  /* 0x000000b3cdb17210 */ /* 0x040fe40007ffe0ff */
[----:B------:R-:W-:Y:S02]  /*41f0*/  IADD3 R176, R205, R178, RZ ;  /* 0x000000b2cdb07210 */ /* 0x000fe40007ffe0ff */
[----:B------:R-:W-:Y:S05]  /*4200*/  PLOP3.LUT P1, PT, PT, PT, UP3, 0x80, 0x0 ;  /* 0x000000000000781c */ /* 0x000fea0003f2f038 */
[----:B------:R-:W-:Y:S10]  /*4210*/  MUFU.EX2 R184, R184 ;  /* 0x000000b800b87308 */ /* 0x000ff40000000800 */
        /* <DEDUP_REMOVED lines=12> */
[----:B------:R-:W1:Y:S02]  /*42e0*/  MUFU.EX2 R197, R197 ;  /* 0x000000c500c57308 */ /* 0x000e640000000800 */
[----:B-1----:R-:W-:Y:S02]  /*42f0*/  F2FP.F16.F32.PACK_AB R198, R197, R196 ;  /* 0x000000c4c5c6723e */ /* 0x002fe400000000ff */
[----:B------:R-:W-:Y:S02]  /*4300*/  F2FP.F16.F32.PACK_AB R249, R183, R182 ;  /* 0x000000b6b7f9723e */ /* 0x000fe400000000ff */
[----:B------:R-:W-:Y:S02]  /*4310*/  F2FP.F16.F32.PACK_AB R241, R185, R184 ;  /* 0x000000b8b9f1723e */ /* 0x000fe400000000ff */
[----:B------:R-:W-:Y:S01]  /*4320*/  F2FP.F16.F32.PACK_AB R217, R187, R186 ;  /* 0x000000babbd9723e */ /* 0x000fe200000000ff */
[----:B------:R-:W-:Y:S01]  /*4330*/  STS [R230+0x12000], R249 ;  /* 0x012000f9e6007388 */ /* 0x000fe20000000800 */
[----:B------:R-:W-:Y:S02]  /*4340*/  F2FP.F16.F32.PACK_AB R203, R189, R188 ;  /* 0x000000bcbdcb723e */ /* 0x000fe400000000ff */
[----:B------:R-:W-:Y:S01]  /*4350*/  F2FP.F16.F32.PACK_AB R201, R191, R190 ;  /* 0x000000bebfc9723e */ /* 0x000fe200000000ff */
[----:B------:R-:W-:Y:S01]  /*4360*/  STS [R230+0x12400], R241 ;  /* 0x012400f1e6007388 */ /* 0x000fe20000000800 */
[----:B------:R-:W-:Y:S02]  /*4370*/  F2FP.F16.F32.PACK_AB R199, R193, R192 ;  /* 0x000000c0c1c7723e */ /* 0x000fe400000000ff */
[----:B------:R-:W-:Y:S01]  /*4380*/  F2FP.F16.F32.PACK_AB R200, R195, R194 ;  /* 0x000000c2c3c8723e */ /* 0x000fe200000000ff */
[----:B------:R-:W-:Y:S04]  /*4390*/  STS [R234+0x12000], R217 ;  /* 0x012000d9ea007388 */ /* 0x000fe80000000800 */
[----:B------:R-:W-:Y:S04]  /*43a0*/  STS [R234+0x12400], R203 ;  /* 0x012400cbea007388 */ /* 0x000fe80000000800 */
[----:B------:R-:W-:Y:S04]  /*43b0*/  STS [R232+0x12000], R201 ;  /* 0x012000c9e8007388 */ /* 0x000fe80000000800 */
[----:B------:R-:W-:Y:S04]  /*43c0*/  STS [R232+0x12400], R199 ;  /* 0x012400c7e8007388 */ /* 0x000fe80000000800 */
[----:B------:R-:W-:Y:S04]  /*43d0*/  STS [R235+0x12000], R200 ;  /* 0x012000c8eb007388 */ /* 0x000fe80000000800 */
[----:B------:R-:W-:Y:S04]  /*43e0*/  STS [R235+0x12400], R198 ;  /* 0x012400c6eb007388 */ /* 0x000fe80000000800 */
[----:B------:R-:W1:Y:S08]  /*43f0*/  LDSM.16.M88.4 R100, [R179+0x8000] ;  /* 0x00800000b364783b */ /* 0x000e700000000200 */
[----:B------:R-:W2:Y:S08]  /*4400*/  LDSM.16.M88.4 R104, [R178+0x8000] ;  /* 0x00800000b268783b */ /* 0x000eb00000000200 */
        /* <DEDUP_REMOVED lines=38> */
[C---:B-----5:R-:W-:Y:S01]  /*4670*/  FADD.FTZ R199, -R181.reuse, R20 ;  /* 0x00000014b5c77221 */ /* 0x060fe20000010100 */
[----:B------:R-:W-:Y:S01]  /*4680*/  FADD.FTZ R198, -R181, R21 ;  /* 0x00000015b5c67221 */ /* 0x000fe20000010100 */
[C---:B------:R-:W-:Y:S03]  /*4690*/  FADD.FTZ R201, -R180.reuse, R22 ;  /* 0x00000016b4c97221 */ /* 0x040fe60000010100 */
[----:B------:R-:W-:Y:S01]  /*46a0*/  FADD.FTZ R200, -R180, R23 ;  /* 0x00000017b4c87221 */ /* 0x000fe20000010100 */
[----:B------:R-:W-:Y:S01]  /*46b0*/  FMUL.FTZ R199, R182, R199 ;  /* 0x000000c7b6c77220 */ /* 0x000fe20000410000 */
[----:B------:R-:W-:Y:S01]  /*46c0*/  FMUL.FTZ R198, R183, R198 ;  /* 0x000000c6b7c67220 */ /* 0x000fe20000410000 */
[----:B------:R-:W-:Y:S01]  /*46d0*/  FMUL.FTZ R201, R184, R201 ;  /* 0x000000c9b8c97220 */ /* 0x000fe20000410000 */
[----:B------:R-:W-:Y:S01]  /*46e0*/  FMUL.FTZ R200, R185, R200 ;  /* 0x000000c8b9c87220 */ /* 0x000fe20000410000 */
[C---:B------:R-:W-:Y:S01]  /*46f0*/  FADD.FTZ R183, -R181.reuse, R24 ;  /* 0x00000018b5b77221 */ /* 0x040fe20000010100 */
[----:B------:R-:W-:Y:S01]  /*4700*/  FADD.FTZ R182, -R181, R25 ;  /* 0x00000019b5b67221 */ /* 0x000fe20000010100 */
[----:B------:R-:W-:Y:S01]  /*4710*/  F2FP.F16.F32.PACK_AB R199, R198, R199 ;  /* 0x000000c7c6c7723e */ /* 0x000fe200000000ff */
[C---:B------:R-:W-:Y:S01]  /*4720*/  FADD.FTZ R185, -R180.reuse, R26 ;  /* 0x0000001ab4b97221 */ /* 0x040fe20000010100 */
[----:B------:R-:W-:Y:S01]  /*4730*/  FADD.FTZ R184, -R180, R27 ;  /* 0x0000001bb4b87221 */ /* 0x000fe20000010100 */
[----:B------:R-:W-:Y:S01]  /*4740*/  FMUL.FTZ R183, R186, R183 ;  /* 0x000000b7bab77220 */ /* 0x000fe20000410000 */
[----:B------:R-:W-:Y:S01]  /*4750*/  FMUL.FTZ R182, R187, R182 ;  /* 0x000000b6bbb67220 */ /* 0x000fe20000410000 */
[----:B------:R-:W-:Y:S01]  /*4760*/  FMUL.FTZ R185, R188, R185 ;  /* 0x000000b9bcb97220 */ /* 0x000fe20000410000 */
[----:B------:R-:W-:Y:S01]  /*4770*/  FMUL.FTZ R184, R189, R184 ;  /* 0x000000b8bdb87220 */ /* 0x000fe20000410000 */
[C---:B------:R-:W-:Y:S01]  /*4780*/  FADD.FTZ R187, -R181.reuse, R28 ;  /* 0x0000001cb5bb7221 */ /* 0x040fe20000010100 */
[C---:B------:R-:W-:Y:S01]  /*4790*/  FADD.FTZ R186, -R181.reuse, R29 ;  /* 0x0000001db5ba7221 */ /* 0x040fe20000010100 */
[C---:B------:R-:W-:Y:S01]  /*47a0*/  FADD.FTZ R203, -R181.reuse, R32 ;  /* 0x00000020b5cb7221 */ /* 0x040fe20000010100 */
[----:B------:R-:W-:Y:S01]  /*47b0*/  F2FP.F16.F32.PACK_AB R201, R200, R201 ;  /* 0x000000c9c8c9723e */ /* 0x000fe200000000ff */
[----:B------:R-:W-:Y:S01]  /*47c0*/  FADD.FTZ R198, -R181, R33 ;  /* 0x00000021b5c67221 */ /* 0x000fe20000010100 */
[----:B------:R-:W-:Y:S01]  /*47d0*/  FADD.FTZ R189, -R180, R30 ;  /* 0x0000001eb4bd7221 */ /* 0x000fe20000010100 */
        /* <DEDUP_REMOVED lines=15> */
[----:B------:R-:W-:Y:S04]  /*48d0*/  F2FP.F16.F32.PACK_AB R198, R198, R203 ;  /* 0x000000cbc6c6723e */ /* 0x000fe800000000ff */
[----:B------:R-:W-:Y:S01]  /*48e0*/  F2FP.F16.F32.PACK_AB R180, R180, R181 ;  /* 0x000000b5b4b4723e */ /* 0x000fe200000000ff */
[----:B------:R-:W-:Y:S06]  /*48f0*/  @!P1 BRA `(.L_x_204) ;  /* 0x0000000000549947 */ /* 0x000fec0003800000 */
[----:B------:R-:W1:Y:S01]  /*4900*/  LDC R7, c[0x0][0x240] ;  /* 0x00009000ff077b82 */ /* 0x000e620000000800 */
[----:B------:R-:W-:Y:S01]  /*4910*/  ULOP3.LUT UR10, UR5, 0x1, URZ, 0xc0, !UPT ;  /* 0x00000001050a7892 */ /* 0x000fe2000f8ec03f */
[----:B------:R-:W-:Y:S03]  /*4920*/  UMOV UR11, 0xffffc000 ;  /* 0xffffc000000b7882 */ /* 0x000fe60000000000 */
        /* <DEDUP_REMOVED lines=18> */
.L_x_204:
[----:B------:R-:W-:Y:S01]  /*4a50*/  STS [R230+0x10000], R199 ;  /* 0x010000c7e6007388 */ /* 0x000fe20000000800 */
[----:B------:R-:W-:Y:S03]  /*4a60*/  LEA R217, R214, UR4, 0x1 ;  /* 0x00000004d6d97c11 */ /* 0x000fe6000f8e08ff */
[----:B------:R-:W-:Y:S04]  /*4a70*/  STS [R230+0x10400], R201 ;  /* 0x010400c9e6007388 */ /* 0x000fe80000000800 */
        /* <DEDUP_REMOVED lines=47> */
[----:B------:R-:W-:Y:S01]  /*4d70*/  HMMA.16816.F32 R64, R4, R18, R64 ;  /* 0x000000120440723c */ /* 0x000fe20000001840 */
[----:B------:R-:W1:Y:S05]  /*4d80*/  LDC R4, c[0x0][0x270] ;  /* 0x00009c00ff047b82 */ /* 0x000e6a0000000800 */
[-C--:B---3--:R-:W-:Y:S06]  /*4d90*/  HMMA.16816.F32 R36, R20, R24.reuse, R36 ;  /* 0x000000181424723c */ /* 0x088fec0000001824 */
[C---:B------:R-:W-:Y:S06]  /*4da0*/  HMMA.16816.F32 R40, R28.reuse, R24, R40 ;  /* 0x000000181c28723c */ /* 0x040fec0000001828 */
[-C--:B------:R-:W-:Y:S06]  /*4db0*/  HMMA.16816.F32 R44, R28, R26.reuse, R44 ;  /* 0x0000001a1c2c723c */ /* 0x080fec000000182c */
[C---:B------:R-:W-:Y:S05]  /*4dc0*/  HMMA.16816.F32 R48, R20.reuse, R26, R48 ;  /* 0x0000001a1430723c */ /* 0x040fea0000001830 */
[----:B-1----:R-:W-:Y:S01]  /*4dd0*/  IMAD R4, R4, UR52, RZ ;  /* 0x0000003404047c24 */ /* 0x002fe2000f8e02ff */
[-C--:B----4-:R-:W-:Y:S05]  /*4de0*/  HMMA.16816.F32 R52, R20, R32.reuse, R52 ;  /* 0x000000201434723c */ /* 0x090fea0000001834 */
[----:B------:R-:W-:Y:S01]  /*4df0*/  IMAD.U32 R5, R4, -0x40, RZ ;  /* 0xffffffc004057824 */ /* 0x000fe200078e00ff */
[C---:B------:R-:W-:Y:S05]  /*4e00*/  HMMA.16816.F32 R56, R28.reuse, R32, R56 ;  /* 0x000000201c38723c */ /* 0x040fea0000001838 */
[C---:B------:R-:W-:Y:S01]  /*4e10*/  LEA R242, P0, R5.reuse, R242, 0x2 ;  /* 0x000000f205f27211 */ /* 0x040fe200078010ff */
[-C--:B------:R-:W-:Y:S05]  /*4e20*/  HMMA.16816.F32 R60, R28, R34.reuse, R60 ;  /* 0x000000221c3c723c */ /* 0x080fea000000183c */
[----:B------:R-:W-:Y:S01]  /*4e30*/  LEA.HI.X.SX32 R243, R5, R243, 0x2, P0 ;  /* 0x000000f305f37211 */ /* 0x000fe200000f16ff */
        /* <DEDUP_REMOVED lines=19> */
.L_x_205:
[----:B------:R-:W-:Y:S01]  /*4f70*/  LDSM.16.M88.4 R100, [R209] ;  /* 0x00000000d164783b */ /* 0x000fe20000000200 */
[----:B------:R-:W-:Y:S02]  /*4f80*/  ULOP3.LUT UR10, UR5, 0x1, URZ, 0xc0, !UPT ;  /* 0x00000001050a7892 */ /* 0x000fe4000f8ec03f */
[----:B------:R-:W-:Y:S01]  /*4f90*/  UISETP.GT.AND UP2, UPT, UR5, UR21, UPT ;  /* 0x000000150500728c */ /* 0x000fe2000bf44270 */
[----:B------:R-:W2:Y:S01]  /*4fa0*/  LDSM.16.MT88.4 R16, [R217+0xc000] ;  /* 0x00c00000d910783b */ /* 0x000ea20000004200 */
[----:B------:R-:W-:Y:S02]  /*4fb0*/  UISETP.NE.U32.AND UP0, UPT, UR10, 0x1, UPT ;  /* 0x000000010a00788c */ /* 0x000fe4000bf05070 */
[----:B------:R-:W-:Y:S01]  /*4fc0*/  @UP3 UIADD3 UR11, UP1, UR15, -0x100, URZ ;  /* 0xffffff000f0b3890 */ /* 0x000fe2000ff3e03f */
[----:B------:R-:W1:Y:S01]  /*4fd0*/  LDSM.16.M88.4 R28, [R209+0x1000] ;  /* 0x00100000d11c783b */ /* 0x000e620000000200 */
[----:B------:R-:W-:Y:S02]  /*4fe0*/  UIADD3 UR5, UR5, -0x1, URZ ;  /* 0xffffffff05057890 */ /* 0x000fe4000fffe03f */
[----:B------:R-:W-:Y:S01]  /*4ff0*/  @UP3 UIADD3.X UR10, UR14, -0x1, URZ, UP1, !UPT ;  /* 0xffffffff0e0a3890 */ /* 0x000fe20008ffe43f */
[----:B------:R-:W3:Y:S04]  /*5000*/  LDSM.16.MT88.4 R32, [R217+0xe000] ;  /* 0x00e00000d920783b */ /* 0x000ee80000004200 */
[----:B------:R-:W-:Y:S04]  /*5010*/  LDSM.16.M88.4 R104, [R204] ;  /* 0x00000000cc68783b */ /* 0x000fe80000000200 */
[----:B------:R-:W4:Y:S04]  /*5020*/  LDSM.16.MT88.4 R124, [R217+0xc800] ;  /* 0x00c80000d97c783b */ /* 0x000f280000004200 */
[----:B------:R-:W4:Y:S04]  /*5030*/  LDSM.16.M88.4 R176, [R204+0x1000] ;  /* 0x00100000ccb0783b */ /* 0x000f280000000200 */
[----:B------:R-:W4:Y:S04]  /*5040*/  LDSM.16.MT88.4 R180, [R217+0xe800] ;  /* 0x00e80000d9b4783b */ /* 0x000f280000004200 */
[----:B------:R-:W-:Y:S04]  /*5050*/  LDSM.16.M88.4 R184, [R2] ;  /* 0x0000000002b8783b */ /* 0x000fe80000000200 */
[----:B------:R-:W4:Y:S04]  /*5060*/  LDSM.16.MT88.4 R188, [R217+0xd000] ;  /* 0x00d00000d9bc783b */ /* 0x000f280000004200 */
[----:B------:R-:W4:Y:S01]  /*5070*/  LDSM.16.M88.4 R192, [R2+0x1000] ;  /* 0x0010000002c0783b */ /* 0x000f220000000200 */
[-C--:B--2---:R-:W-:Y:S03]  /*5080*/  HMMA.16816.F32 R4, R100, R16.reuse, RZ ;  /* 0x000000106404723c */ /* 0x084fe600000018ff */
[----:B------:R-:W-:Y:S04]  /*5090*/  LDSM.16.M88.4 R196, [R3] ;  /* 0x0000000003c4783b */ /* 0x000fe80000000200 */
[----:B------:R-:W-:Y:S01]  /*50a0*/  LDSM.16.MT88.4 R200, [R217+0xd800] ;  /* 0x00d80000d9c8783b */ /* 0x000fe20000004200 */
        /* <DEDUP_REMOVED lines=108> */
[----:B---3--:R-:W-:Y:S01]  /*5770*/  IMAD.U32 R7, RZ, RZ, UR38 ;  /* 0x00000026ff077e24 */ /* 0x008fe2000f8e00ff */
[-C--:B------:R-:W-:Y:S02]  /*5780*/  LEA R18, P1, R107, R242.reuse, 0x2 ;  /* 0x000000f26b127211 */ /* 0x080fe400078210ff */
[----:B------:R2:W-:Y:S01]  /*5790*/  REDG.E.ADD.F32.FTZ.RN.STRONG.GPU desc[UR8][R4.64], R14 ;  /* 0x0000000e040079a6 */ /* 0x0005e2000c10f388 */
        /* <DEDUP_REMOVED lines=39> */
[----:B------:R-:W-:Y:S01]  /*5a10*/  IMAD.U32 R9, RZ, RZ, UR33 ;  /* 0x00000021ff097e24 */ /* 0x000fe2000f8e00ff */
[-C--:B------:R-:W-:Y:S02]  /*5a20*/  LEA R106, P2, R19, R242.reuse, 0x2 ;  /* 0x000000f2136a7211 */ /* 0x080fe400078410ff */
        /* <DEDUP_REMOVED lines=9> */
[----:B------:R-:W-:Y:S01]  /*5ac0*/  PLOP3.LUT P1, PT, PT, PT, UP0, 0x80, 0x0 ;  /* 0x000000000000781c */ /* 0x000fe20003f2f008 */
[----:B------:R-:W-:Y:S01]  /*5ad0*/  REDG.E.ADD.F32.FTZ.RN.STRONG.GPU desc[UR8][R20.64], R35 ;  /* 0x00000023140079a6 */ /* 0x000fe2000c10f388 */
[----:B------:R-:W-:Y:S01]  /*5ae0*/  @UP3 UIADD3 UR17, UP0, UR17, -0x100, URZ ;  /* 0xffffff0011113890 */ /* 0x000fe2000ff1e03f */
[----:B---3--:R-:W-:Y:S02]  /*5af0*/  IMAD.U32 R11, RZ, RZ, UR39 ;  /* 0x00000027ff0b7e24 */ /* 0x008fe4000f8e00ff */
[----:B------:R-:W-:Y:S01]  /*5b00*/  LDSM.16.MT88.4 R16, [R207+0x2000] ;  /* 0x00200000cf10783b */ /* 0x000fe20000004200 */
[----:B------:R-:W-:Y:S01]  /*5b10*/  @UP3 UIADD3.X UR16, UR16, -0x1, URZ, UP0, !UPT ;  /* 0xffffffff10103890 */ /* 0x000fe200087fe43f */
[----:B-1----:R-:W-:Y:S01]  /*5b20*/  IMAD.U32 R13, RZ, RZ, UR32 ;  /* 0x00000020ff0d7e24 */ /* 0x002fe2000f8e00ff */
[----:B------:R-:W-:Y:S01]  /*5b30*/  LEA R126, P0, R11, R242, 0x2 ;  /* 0x000000f20b7e7211 */ /* 0x000fe200078010ff */
[----:B------:R-:W-:Y:S01]  /*5b40*/  LDSM.16.MT88.4 R20, [R210+0x10800] ;  /* 0x01080000d214783b */ /* 0x000fe20000004200 */
[----:B--2---:R-:W-:Y:S02]  /*5b50*/  IMAD.U32 R5, RZ, RZ, UR31 ;  /* 0x0000001fff057e24 */ /* 0x004fe4000f8e00ff */
[-C--:B------:R-:W-:Y:S01]  /*5b60*/  LEA.HI.X.SX32 R105, R13, R243.reuse, 0x2, P3 ;  /* 0x000000f30d697211 */ /* 0x080fe200018f16ff */
[----:B------:R-:W-:Y:S01]  /*5b70*/  LDSM.16.MT88.4 R24, [R207+0x800] ;  /* 0x00080000cf18783b */ /* 0x000fe20000004200 */
[-C--:B------:R-:W-:Y:S02]  /*5b80*/  LEA.HI.X.SX32 R127, R9, R243.reuse, 0x2, P0 ;  /* 0x000000f3097f7211 */ /* 0x080fe400000f16ff */
[----:B------:R-:W-:Y:S01]  /*5b90*/  LEA.HI.X.SX32 R107, R5, R243, 0x2, P2 ;  /* 0x000000f3056b7211 */ /* 0x000fe200010f16ff */
[----:B------:R-:W-:Y:S01]  /*5ba0*/  REDG.E.ADD.F32.FTZ.RN.STRONG.GPU desc[UR8][R104.64], R28 ;  /* 0x0000001c680079a6 */ /* 0x000fe2000c10f388 */
[----:B------:R-:W-:Y:S03]  /*5bb0*/  PLOP3.LUT P0, PT, PT, PT, UP2, 0x80, 0x0 ;  /* 0x000000000000781c */ /* 0x000fe60003f0f028 */
[----:B------:R-:W-:Y:S04]  /*5bc0*/  REDG.E.ADD.F32.FTZ.RN.STRONG.GPU desc[UR8][R106.64], R29 ;  /* 0x0000001d6a0079a6 */ /* 0x000fe8000c10f388 */
        /* <DEDUP_REMOVED lines=50> */
[----:B------:R-:W-:Y:S01]  /*5ef0*/  BAR.SYNC.DEFER_BLOCKING 0x0 ;  /* 0x0000000000007b1d */ /* 0x000fe20000010000 */
[----:B------:R-:W-:Y:S01]  /*5f00*/  F2FP.F16.F32.PACK_AB R36, R37, R36 ;  /* 0x000000242524723e */ /* 0x000fe200000000ff */
[----:B------:R-:W-:Y:S01]  /*5f10*/  UISETP.NE.AND UP0, UPT, UR51, -0x1, UPT ;  /* 0xffffffff3300788c */ /* 0x000fe2000bf05270 */
        /* <DEDUP_REMOVED lines=41> */
[----:B------:R1:W-:Y:S01]  /*61b0*/  STS [R231], R68 ;  /* 0x00000044e7007388 */ /* 0x0003e20000000800 */
[----:B------:R-:W-:Y:S01]  /*61c0*/  F2FP.F16.F32.PACK_AB R74, R75, R74 ;  /* 0x0000004a4b4a723e */ /* 0x000fe200000000ff */
[----:B------:R-:W-:Y:S01]  /*61d0*/  @UP0 UIADD3 UR5, UR49, UR51, URZ ;  /* 0x0000003331050290 */ /* 0x000fe2000fffe03f */
[----:B------:R-:W-:Y:S01]  /*61e0*/  F2FP.F16.F32.PACK_AB R76, R77, R76 ;  /* 0x0000004c4d4c723e */ /* 0x000fe200000000ff */
[----:B------:R1:W-:Y:S01]  /*61f0*/  STS [R231+0x400], R70 ;  /* 0x00040046e7007388 */ /* 0x0003e20000000800 */
[----:B------:R-:W-:Y:S01]  /*6200*/  F2FP.F16.F32.PACK_AB R78, R79, R78 ;  /* 0x0000004e4f4e723e */ /* 0x000fe200000000ff */
[----:B------:R-:W-:Y:S01]  /*6210*/  @UP0 ULDC.64 UR10, c[0x0][0x450] ;  /* 0x00011400000a0ab9 */ /* 0x000fe20000000a00 */
[----:B------:R-:W-:Y:S01]  /*6220*/  F2FP.F16.F32.PACK_AB R84, R85, R84 ;  /* 0x000000545554723e */ /* 0x000fe200000000ff */
[----:B------:R1:W-:Y:S01]  /*6230*/  STS [R233], R80 ;  /* 0x00000050e9007388 */ /* 0x0003e20000000800 */
[----:B------:R-:W-:Y:S01]  /*6240*/  F2FP.F16.F32.PACK_AB R86, R87, R86 ;  /* 0x000000565756723e */ /* 0x000fe200000000ff */
[----:B------:R-:W-:Y:S01]  /*6250*/  @UP0 UIMAD.WIDE.U32 UR12, UR5, UR10, URZ ;  /* 0x0000000a050c02a5 */ /* 0x000fe2000f8e003f */
[----:B------:R-:W-:Y:S01]  /*6260*/  F2FP.F16.F32.PACK_AB R96, R97, R96 ;  /* 0x000000606160723e */ /* 0x000fe200000000ff */
[----:B------:R1:W-:Y:S01]  /*6270*/  STS [R233+0x400], R82 ;  /* 0x00040052e9007388 */ /* 0x0003e20000000800 */
[----:B------:R-:W-:Y:S01]  /*6280*/  F2FP.F16.F32.PACK_AB R98, R99, R98 ;  /* 0x000000626362723e */ /* 0x000fe200000000ff */
[----:B------:R-:W-:Y:S01]  /*6290*/  @UP0 UIMAD UR5, UR5, UR11, URZ ;  /* 0x0000000b050502a4 */ /* 0x000fe2000f8e023f */
[----:B------:R-:W-:Y:S01]  /*62a0*/  F2FP.F16.F32.PACK_AB R88, R89, R88 ;  /* 0x000000585958723e */ /* 0x000fe200000000ff */
[----:B------:R1:W-:Y:S01]  /*62b0*/  STS [R231+0x1000], R72 ;  /* 0x00100048e7007388 */ /* 0x0003e20000000800 */
[----:B------:R-:W-:Y:S01]  /*62c0*/  F2FP.F16.F32.PACK_AB R90, R91, R90 ;  /* 0x0000005a5b5a723e */ /* 0x000fe200000000ff */
[----:B------:R-:W-:Y:S01]  /*62d0*/  @UP0 UIADD3 UR19, UR13, UR5, URZ ;  /* 0x000000050d130290 */ /* 0x000fe2000fffe03f */
[----:B------:R-:W-:Y:S01]  /*62e0*/  F2FP.F16.F32.PACK_AB R92, R93, R92 ;  /* 0x0000005c5d5c723e */ /* 0x000fe200000000ff */
[----:B------:R1:W-:Y:S01]  /*62f0*/  STS [R231+0x1400], R74 ;  /* 0x0014004ae7007388 */ /* 0x0003e20000000800 */
[----:B------:R-:W-:Y:S01]  /*6300*/  F2FP.F16.F32.PACK_AB R94, R95, R94 ;  /* 0x0000005e5f5e723e */ /* 0x000fe200000000ff */
[----:B------:R-:W-:Y:S01]  /*6310*/  @UP0 UMOV UR18, UR12 ;  /* 0x0000000c00120c82 */ /* 0x000fe20008000000 */
[----:B------:R-:W-:Y:S01]  /*6320*/  F2FP.F16.F32.PACK_AB R40, R41, R40 ;  /* 0x000000282928723e */ /* 0x000fe200000000ff */
[----:B------:R1:W-:Y:S01]  /*6330*/  STS [R233+0x1000], R76 ;  /* 0x0010004ce9007388 */ /* 0x0003e20000000800 */
[----:B------:R-:W-:-:S02]  /*6340*/  F2FP.F16.F32.PACK_AB R42, R43, R42 ;  /* 0x0000002a2b2a723e */ /* 0x000fc400000000ff */
[----:B------:R-:W-:Y:S01]  /*6350*/  F2FP.F16.F32.PACK_AB R44, R45, R44 ;  /* 0x0000002c2d2c723e */ /* 0x000fe200000000ff */
[----:B------:R1:W-:Y:S01]  /*6360*/  STS [R233+0x1400], R78 ;  /* 0x0014004ee9007388 */ /* 0x0003e20000000800 */
[----:B------:R-:W-:Y:S02]  /*6370*/  F2FP.F16.F32.PACK_AB R46, R47, R46 ;  /* 0x0000002e2f2e723e */ /* 0x000fe400000000ff */
[----:B------:R-:W-:Y:S01]  /*6380*/  F2FP.F16.F32.PACK_AB R52, R53, R52 ;  /* 0x000000343534723e */ /* 0x000fe200000000ff */
[----:B------:R1:W-:Y:S01]  /*6390*/  STS [R231+0x2000], R84 ;  /* 0x00200054e7007388 */ /* 0x0003e20000000800 */
[----:B------:R-:W-:Y:S02]  /*63a0*/  F2FP.F16.F32.PACK_AB R54, R55, R54 ;  /* 0x000000363736723e */ /* 0x000fe400000000ff */
[----:B------:R-:W-:Y:S01]  /*63b0*/  F2FP.F16.F32.PACK_AB R64, R65, R64 ;  /* 0x000000404140723e */ /* 0x000fe200000000ff */
[----:B------:R1:W-:Y:S01]  /*63c0*/  STS [R231+0x2400], R86 ;  /* 0x00240056e7007388 */ /* 0x0003e20000000800 */
[----:B------:R-:W-:-:S02]  /*63d0*/  F2FP.F16.F32.PACK_AB R66, R67, R66 ;  /* 0x000000424342723e */ /* 0x000fc400000000ff */
[----:B------:R-:W-:Y:S01]  /*63e0*/  F2FP.F16.F32.PACK_AB R56, R57, R56 ;  /* 0x000000383938723e */ /* 0x000fe200000000ff */
[----:B------:R1:W-:Y:S01]  /*63f0*/  STS [R233+0x2000], R96 ;  /* 0x00200060e9007388 */ /* 0x0003e20000000800 */
[----:B------:R-:W-:Y:S02]  /*6400*/  F2FP.F16.F32.PACK_AB R58, R59, R58 ;  /* 0x0000003a3b3a723e */ /* 0x000fe400000000ff */
[----:B------:R-:W-:Y:S01]  /*6410*/  PLOP3.LUT P0, PT, PT, PT, UP0, 0x80, 0x0 ;  /* 0x000000000000781c */ /* 0x000fe20003f0f008 */
[----:B------:R1:W-:Y:S04]  /*6420*/  STS [R233+0x2400], R98 ;  /* 0x00240062e9007388 */ /* 0x0003e80000000800 */
        /* <DEDUP_REMOVED lines=17> */
[----:B------:R1:W-:Y:S01]  /*6540*/  STS [R231+0x7400], R58 ;  /* 0x0074003ae7007388 */ /* 0x0003e20000000800 */
[----:B------:R-:W-:Y:S05]  /*6550*/  @P0 BRA `(.L_x_207) ;  /* 0x0000000000340947 */ /* 0x000fea0003800000 */
[----:B------:R-:W-:Y:S01]  /*6560*/  USHF.R.S32.HI UR5, URZ, 0x1f, UR49 ;  /* 0x0000001f3f057899 */ /* 0x000fe20008011431 */
[----:B------:R-:W-:Y:S01]  /*6570*/  ULDC.64 UR10, c[0x0][0x450] ;  /* 0x00011400000a7ab9 */ /* 0x000fe20000000a00 */
[----:B------:R-:W-:Y:S02]  /*6580*/  USHF.R.S32.HI UR7, URZ, 0x1f, UR53 ;  /* 0x0000001f3f077899 */ /* 0x000fe40008011435 */
[----:B------:R-:W-:Y:S02]  /*6590*/  UIMAD UR5, UR5, UR10, URZ ;  /* 0x0000000a050572a4 */ /* 0x000fe4000f8e023f */
[----:B------:R-:W-:Y:S02]  /*65a0*/  UIMAD.WIDE.U32 UR12, UR49, UR10, URZ ;  /* 0x0000000a310c72a5 */ /* 0x000fe4000f8e003f */
[----:B------:R-:W-:Y:S01]  /*65b0*/  UIMAD UR5, UR49, UR11, UR5 ;  /* 0x0000000b310572a4 */ /* 0x000fe2000f8e0205 */
[----:B------:R-:W-:-:S03]  /*65c0*/  ULDC.64 UR14, c[0x0][0x438] ;  /* 0x00010e00000e7ab9 */ /* 0x000fc60000000a00 */
[----:B------:R-:W-:Y:S02]  /*65d0*/  UIADD3 UR13, UR13, UR5, URZ ;  /* 0x000000050d0d7290 */ /* 0x000fe4000fffe03f */
[----:B------:R-:W-:Y:S02]  /*65e0*/  UIMAD UR5, UR7, UR14, URZ ;  /* 0x0000000e070572a4 */ /* 0x000fe4000f8e023f */
[----:B------:R-:W-:Y:S02]  /*65f0*/  UIMAD.WIDE.U32 UR12, UR53, UR14, UR12 ;  /* 0x0000000e350c72a5 */ /* 0x000fe4000f8e000c */
[----:B------:R-:W-:-:S04]  /*6600*/  UIMAD UR5, UR53, UR15, UR5 ;  /* 0x0000000f350572a4 */ /* 0x000fc8000f8e0205 */
[----:B------:R-:W-:Y:S01]  /*6610*/  UIADD3 UR19, UR13, UR5, URZ ;  /* 0x000000050d137290 */ /* 0x000fe2000fffe03f */
[----:B------:R-:W-:-:S11]  /*6620*/  UMOV UR18, UR12 ;  /* 0x0000000c00127c82 */ /* 0x000fd60008000000 */
.L_x_207:
[----:B------:R-:W-:Y:S01]  /*6630*/  @UP0 UIADD3 UR5, UR49, UR51, URZ ;  /* 0x0000003331050290 */ /* 0x000fe2000fffe03f */
[----:B------:R-:W-:Y:S01]  /*6640*/  F2FP.F16.F32.PACK_AB R60, R61, R60 ;  /* 0x0000003c3d3c723e */ /* 0x000fe200000000ff */
[----:B------:R-:W-:Y:S01]  /*6650*/  @UP0 ULDC.64 UR12, c[0x0][0x458] ;  /* 0x00011600000c0ab9 */ /* 0x000fe20000000a00 */
[----:B------:R-:W-:Y:S01]  /*6660*/  F2FP.F16.F32.PACK_AB R62, R63, R62 ;  /* 0x0000003e3f3e723e */ /* 0x000fe200000000ff */
[----:B------:R-:W-:Y:S02]  /*6670*/  @UP0 UIMAD.WIDE.U32 UR14, UR5, UR12, URZ ;  /* 0x0000000c050e02a5 */ /* 0x000fe4000f8e003f */
[----:B------:R-:W-:-:S04]  /*6680*/  @UP0 UIMAD UR5, UR5, UR13, URZ ;  /* 0x0000000d050502a4 */ /* 0x000fc8000f8e023f */
[----:B------:R-:W-:Y:S01]  /*6690*/  @UP0 UIADD3 UR15, UR15, UR5, URZ ;  /* 0x000000050f0f0290 */ /* 0x000fe2000fffe03f */
[----:B------:R-:W-:Y:S11]  /*66a0*/  @P0 BRA `(.L_x_208) ;  /* 0x0000000000300947 */ /* 0x000ff60003800000 */
        /* <DEDUP_REMOVED lines=11> */
[----:B------:R-:W-:-:S12]  /*6760*/  UIADD3 UR15, UR15, UR5, URZ ;  /* 0x000000050f0f7290 */ /* 0x000fd8000fffe03f */
.L_x_208:
[----:B------:R2:W-:Y:S01]  /*6770*/  STS [R233+0x7000], R60 ;  /* 0x0070003ce9007388 */ /* 0x0005e20000000800 */
[----:B------:R-:W-:Y:S01]  /*6780*/  USHF.R.S32.HI UR5, URZ, 0x1f, UR47 ;  /* 0x0000001f3f057899 */ /* 0x000fe2000801142f */
[--C-:B------:R-:W-:Y:S01]  /*6790*/  SHF.R.S32.HI R31, RZ, 0x1f, R220.reuse ;  /* 0x0000001fff1f7819 */ /* 0x100fe200000114dc */
[----:B------:R-:W-:Y:S01]  /*67a0*/  IMAD.U32 R3, RZ, RZ, UR10 ;  /* 0x0000000aff037e24 */ /* 0x000fe2000f8e00ff */
[----:B------:R2:W-:Y:S01]  /*67b0*/  STS [R233+0x7400], R62 ;  /* 0x0074003ee9007388 */ /* 0x0005e20000000800 */
[----:B------:R-:W-:Y:S01]  /*67c0*/  UIMAD UR7, UR5, UR10, URZ ;  /* 0x0000000a050772a4 */ /* 0x000fe2000f8e023f */
[----:B------:R-:W-:Y:S01]  /*67d0*/  IMAD.MOV.U32 R30, RZ, RZ, R220 ;  /* 0x000000ffff1e7224 */ /* 0x000fe200078e00dc */
[----:B------:R-:W-:Y:S01]  /*67e0*/  UIMAD UR6, UR50, -0x40, UR6 ;  /* 0xffffffc0320678a4 */ /* 0x000fe2000f8e0206 */
[----:B------:R-:W-:Y:S01]  /*67f0*/  BAR.SYNC.DEFER_BLOCKING 0x0 ;  /* 0x0000000000007b1d */ /* 0x000fe20000010000 */
[----:B------:R-:W-:Y:S01]  /*6800*/  UIMAD UR7, UR47, UR11, UR7 ;  /* 0x0000000b2f0772a4 */ /* 0x000fe2000f8e0207 */
[----:B------:R-:W-:Y:S01]  /*6810*/  IMAD.WIDE.U32 R4, R3, UR47, R30 ;  /* 0x0000002f03047c25 */ /* 0x000fe2000f8e001e */
[----:B------:R-:W-:Y:S01]  /*6820*/  USHF.R.S32.HI UR20, URZ, 0x1f, UR60 ;  /* 0x0000001f3f147899 */ /* 0x000fe2000801143c */
[----:B------:R-:W-:-:S02]  /*6830*/  IADD3 R2, R218, 0x20, RZ ;  /* 0x00000020da027810 */ /* 0x000fc40007ffe0ff */
[----:B------:R-:W-:Y:S01]  /*6840*/  ULDC.64 UR16, c[0x0][0x468] ;  /* 0x00011a0000107ab9 */ /* 0x000fe20000000a00 */
[----:B------:R-:W-:Y:S01]  /*6850*/  IMAD.U32 R3, RZ, RZ, UR7 ;  /* 0x00000007ff037e24 */ /* 0x000fe2000f8e00ff */
[----:B------:R-:W-:Y:S01]  /*6860*/  IADD3 R4, P0, R4, UR18, RZ ;  /* 0x0000001204047c10 */ /* 0x000fe2000ff1e0ff */
[----:B------:R-:W-:Y:S01]  /*6870*/  UIMAD UR7, UR20, UR16, URZ ;  /* 0x00000010140772a4 */ /* 0x000fe2000f8e023f */
[----:B------:R-:W-:Y:S01]  /*6880*/  ISETP.GE.AND P2, PT, R218, UR6, PT ;  /* 0x00000006da007c0c */ /* 0x000fe2000bf46270 */
[----:B------:R-:W-:Y:S01]  /*6890*/  IMAD.U32 R32, RZ, RZ, UR16 ;  /* 0x00000010ff207e24 */ /* 0x000fe2000f8e00ff */
[----:B------:R-:W-:Y:S01]  /*68a0*/  IADD3.X R5, R5, UR19, R3, P0, !PT ;  /* 0x0000001305057c10 */ /* 0x000fe200087fe403 */
[----:B------:R-:W-:Y:S01]  /*68b0*/  UIMAD UR17, UR60, UR17, UR7 ;  /* 0x000000113c1172a4 */ /* 0x000fe2000f8e0207 */
[----:B------:R-:W-:Y:S01]  /*68c0*/  BSSY B0, `(.L_x_209) ;  /* 0x0000016000007945 */ /* 0x000fe20003800000 */
[----:B------:R-:W-:Y:S01]  /*68d0*/  ISETP.GE.AND P1, PT, R2, UR6, PT ;  /* 0x0000000602007c0c */ /* 0x000fe2000bf26270 */
[----:B------:R-:W-:Y:S01]  /*68e0*/  IMAD.WIDE.U32 R32, R32, UR60, R4 ;  /* 0x0000003c20207c25 */ /* 0x000fe2000f8e0004 */
[----:B------:R-:W-:-:S04]  /*68f0*/  SHF.R.S32.HI R2, RZ, 0x1f, R218 ;  /* 0x0000001fff027819 */ /* 0x000fc800000114da */
[----:B------:R-:W-:Y:S01]  /*6900*/  IADD3 R29, R33, UR17, RZ ;  /* 0x00000011211d7c10 */ /* 0x000fe2000fffe0ff */
[----:B------:R2:W3:Y:S04]  /*6910*/  LDS.128 R24, [R225+0xd000] ;  /* 0x00d00000e1187984 */ /* 0x0004e80000000c00 */
[----:B------:R2:W4:Y:S04]  /*6920*/  LDS.128 R20, [R225+0xf000] ;  /* 0x00f00000e1147984 */ /* 0x0005280000000c00 */
[----:B------:R2:W1:Y:S04]  /*6930*/  LDS.128 R16, [R225+0x11000] ;  /* 0x01100000e1107984 */ /* 0x0004680000000c00 */
[----:B------:R2:W1:Y:S01]  /*6940*/  LDS.128 R12, [R225+0x13000] ;  /* 0x01300000e10c7984 */ /* 0x0004620000000c00 */
[----:B------:R-:W-:Y:S05]  /*6950*/  @P2 BRA `(.L_x_210) ;  /* 0x0000000000302947 */ /* 0x000fea0003800000 */
[----:B------:R-:W2:Y:S01]  /*6960*/  LDS.128 R4, [R225+0xc000] ;  /* 0x00c00000e1047984 */ /* 0x000ea20000000c00 */
[----:B------:R-:W-:Y:S01]  /*6970*/  MOV R28, R32 ;  /* 0x00000020001c7202 */ /* 0x000fe20000000f00 */
[----:B------:R-:W-:Y:S01]  /*6980*/  IMAD R3, R2, UR10, RZ ;  /* 0x0000000a02037c24 */ /* 0x000fe2000f8e02ff */
[----:B------:R-:W-:Y:S01]  /*6990*/  ULDC.64 UR16, c[0x0][0x3f0] ;  /* 0x0000fc0000107ab9 */ /* 0x000fe20000000a00 */
[----:B------:R-:W3:Y:S02]  /*69a0*/  LDS.128 R8, [R225+0xe000] ;  /* 0x00e00000e1087984 */ /* 0x000ee40000000c00 */
[----:B------:R-:W-:-:S04]  /*69b0*/  IMAD.WIDE.U32 R34, R218, UR10, R28 ;  /* 0x0000000ada227c25 */ /* 0x000fc8000f8e001c */
[----:B------:R-:W-:Y:S01]  /*69c0*/  IMAD R3, R218, UR11, R3 ;  /* 0x0000000bda037c24 */ /* 0x000fe2000f8e0203 */
[----:B-1----:R-:W-:-:S04]  /*69d0*/  LEA R36, P0, R34, UR16, 0x1 ;  /* 0x0000001022247c11 */ /* 0x002fc8000f8008ff */
[----:B------:R-:W-:-:S04]  /*69e0*/  IADD3 R3, R3, R35, RZ ;  /* 0x0000002303037210 */ /* 0x000fc80007ffe0ff */
[----:B------:R-:W-:-:S05]  /*69f0*/  LEA.HI.X R37, R34, UR17, R3, 0x1, P0 ;  /* 0x0000001122257c11 */ /* 0x000fca00080f0c03 */
[----:B--2---:R1:W-:Y:S04]  /*6a00*/  STG.E.128 desc[UR8][R36.64], R4 ;  /* 0x0000000424007986 */ /* 0x0043e8000c101d08 */
[----:B---3--:R1:W-:Y:S02]  /*6a10*/  STG.E.128 desc[UR8][R36.64+0x80], R8 ;  /* 0x0000800824007986 */ /* 0x0083e4000c101d08 */
.L_x_210:
[----:B------:R-:W-:Y:S05]  /*6a20*/  BSYNC B0 ;  /* 0x0000000000007941 */ /* 0x000fea0003800000 */
.L_x_209:
[----:B------:R-:W-:Y:S04]  /*6a30*/  BSSY B0, `(.L_x_211) ;  /* 0x000000e000007945 */ /* 0x000fe80003800000 */
[----:B------:R-:W-:Y:S05]  /*6a40*/  @P1 BRA `(.L_x_212) ;  /* 0x0000000000301947 */ /* 0x000fea0003800000 */
[----:B-1----:R-:W-:Y:S01]  /*6a50*/  IADD3 R4, P0, R218, 0x20, RZ ;  /* 0x00000020da047810 */ /* 0x002fe20007f1e0ff */
[----:B------:R-:W-:Y:S01]  /*6a60*/  ULDC.64 UR6, c[0x0][0x3f0] ;  /* 0x0000fc0000067ab9 */ /* 0x000fe20000000a00 */
[----:B------:R-:W-:Y:S02]  /*6a70*/  MOV R28, R32 ;  /* 0x00000020001c7202 */ /* 0x000fe40000000f00 */
[----:B------:R-:W-:-:S03]  /*6a80*/  IADD3.X R3, RZ, R2, RZ, P0, !PT ;  /* 0x00000002ff037210 */ /* 0x000fc600007fe4ff */
[----:B------:R-:W-:-:S04]  /*6a90*/  IMAD.WIDE.U32 R6, R4, UR10, R28 ;  /* 0x0000000a04067c25 */ /* 0x000fc8000f8e001c */
[----:B------:R-:W-:-:S04]  /*6aa0*/  IMAD R3, R3, UR10, RZ ;  /* 0x0000000a03037c24 */ /* 0x000fc8000f8e02ff */
[----:B------:R-:W-:Y:S01]  /*6ab0*/  IMAD R3, R4, UR11, R3 ;  /* 0x0000000b04037c24 */ /* 0x000fe2000f8e0203 */
[----:B------:R-:W-:-:S04]  /*6ac0*/  LEA R4, P0, R6, UR6, 0x1 ;  /* 0x0000000606047c11 */ /* 0x000fc8000f8008ff */
[----:B------:R-:W-:-:S04]  /*6ad0*/  IADD3 R3, R3, R7, RZ ;  /* 0x0000000703037210 */ /* 0x000fc80007ffe0ff */
[----:B------:R-:W-:-:S05]  /*6ae0*/  LEA.HI.X R5, R6, UR7, R3, 0x1, P0 ;  /* 0x0000000706057c11 */ /* 0x000fca00080f0c03 */
[----:B---3--:R1:W-:Y:S04]  /*6af0*/  STG.E.128 desc[UR8][R4.64], R24 ;  /* 0x0000001804007986 */ /* 0x0083e8000c101d08 */
[----:B----4-:R1:W-:Y:S02]  /*6b00*/  STG.E.128 desc[UR8][R4.64+0x80], R20 ;  /* 0x0000801404007986 */ /* 0x0103e4000c101d08 */
.L_x_212:
[----:B------:R-:W-:Y:S05]  /*6b10*/  BSYNC B0 ;  /* 0x0000000000007941 */ /* 0x000fea0003800000 */
.L_x_211:
[----:B-1----:R1:W1:Y:S01]  /*6b20*/  LDS.128 R8, [R225+0x10000] ;  /* 0x01000000e1087984 */ /* 0x0022620000000c00 */
[----:B------:R-:W-:Y:S01]  /*6b30*/  UIMAD UR5, UR5, UR12, URZ ;  /* 0x0000000c050572a4 */ /* 0x000fe2000f8e023f */
[----:B------:R-:W-:Y:S01]  /*6b40*/  IMAD.U32 R3, RZ, RZ, UR12 ;  /* 0x0000000cff037e24 */ /* 0x000fe2000f8e00ff */
[----:B------:R-:W-:Y:S01]  /*6b50*/  USHF.R.S32.HI UR10, URZ, 0x1f, UR60 ;  /* 0x0000001f3f0a7899 */ /* 0x000fe2000801143c */
[----:B------:R1:W1:Y:S01]  /*6b60*/  LDS.128 R4, [R225+0x12000] ;  /* 0x01200000e1047984 */ /* 0x0002620000000c00 */
[----:B------:R-:W-:Y:S01]  /*6b70*/  UIMAD UR5, UR47, UR13, UR5 ;  /* 0x0000000d2f0572a4 */ /* 0x000fe2000f8e0205 */
[----:B------:R-:W-:Y:S01]  /*6b80*/  IMAD.WIDE.U32 R30, R3, UR47, R30 ;  /* 0x0000002f031e7c25 */ /* 0x000fe2000f8e001e */
[----:B------:R-:W-:Y:S01]  /*6b90*/  ULDC.64 UR6, c[0x0][0x470] ;  /* 0x00011c0000067ab9 */ /* 0x000fe20000000a00 */
[----:B------:R-:W-:Y:S03]  /*6ba0*/  BSSY B0, `(.L_x_213) ;  /* 0x0000014000007945 */ /* 0x000fe60003800000 */
[----:B------:R-:W-:Y:S01]  /*6bb0*/  IMAD.U32 R3, RZ, RZ, UR5 ;  /* 0x00000005ff037e24 */ /* 0x000fe2000f8e00ff */
[----:B----4-:R-:W-:Y:S01]  /*6bc0*/  IADD3 R22, P0, R30, UR14, RZ ;  /* 0x0000000e1e167c10 */ /* 0x010fe2000ff1e0ff */
[----:B------:R-:W-:-:S03]  /*6bd0*/  UIMAD UR5, UR10, UR6, URZ ;  /* 0x000000060a0572a4 */ /* 0x000fc6000f8e023f */
[----:B------:R-:W-:Y:S01]  /*6be0*/  IADD3.X R23, R31, UR15, R3, P0, !PT ;  /* 0x0000000f1f177c10 */ /* 0x000fe200087fe403 */
[----:B------:R-:W-:Y:S01]  /*6bf0*/  UIMAD UR7, UR60, UR7, UR5 ;  /* 0x000000073c0772a4 */ /* 0x000fe2000f8e0205 */
[----:B------:R-:W-:-:S05]  /*6c00*/  MOV R3, UR6 ;  /* 0x0000000600037c02 */ /* 0x000fca0008000f00 */
[----:B------:R-:W-:-:S05]  /*6c10*/  IMAD.WIDE.U32 R22, R3, UR60, R22 ;  /* 0x0000003c03167c25 */ /* 0x000fca000f8e0016 */
[----:B------:R-:W-:Y:S01]  /*6c20*/  IADD3 R21, R23, UR7, RZ ;  /* 0x0000000717157c10 */ /* 0x000fe2000fffe0ff */
[----:B------:R-:W-:Y:S06]  /*6c30*/  @P2 BRA `(.L_x_214) ;  /* 0x0000000000282947 */ /* 0x000fec0003800000 */
[----:B------:R-:W-:Y:S01]  /*6c40*/  MOV R20, R22 ;  /* 0x0000001600147202 */ /* 0x000fe20000000f00 */
[----:B------:R-:W-:Y:S01]  /*6c50*/  IMAD R3, R2, UR12, RZ ;  /* 0x0000000c02037c24 */ /* 0x000fe2000f8e02ff */
[----:B------:R-:W-:-:S03]  /*6c60*/  ULDC.64 UR6, c[0x0][0x3f8] ;  /* 0x0000fe0000067ab9 */ /* 0x000fc60000000a00 */
[----:B---3--:R-:W-:-:S04]  /*6c70*/  IMAD.WIDE.U32 R24, R218, UR12, R20 ;  /* 0x0000000cda187c25 */ /* 0x008fc8000f8e0014 */
[----:B------:R-:W-:Y:S01]  /*6c80*/  IMAD R3, R218, UR13, R3 ;  /* 0x0000000dda037c24 */ /* 0x000fe2000f8e0203 */
[----:B------:R-:W-:-:S04]  /*6c90*/  LEA R26, P0, R24, UR6, 0x1 ;  /* 0x00000006181a7c11 */ /* 0x000fc8000f8008ff */
[----:B------:R-:W-:-:S04]  /*6ca0*/  IADD3 R3, R3, R25, RZ ;  /* 0x0000001903037210 */ /* 0x000fc80007ffe0ff */
[----:B------:R-:W-:-:S05]  /*6cb0*/  LEA.HI.X R27, R24, UR7, R3, 0x1, P0 ;  /* 0x00000007181b7c11 */ /* 0x000fca00080f0c03 */
[----:B-1----:R4:W-:Y:S04]  /*6cc0*/  STG.E.128 desc[UR8][R26.64], R8 ;  /* 0x000000081a007986 */ /* 0x0029e8000c101d08 */
[----:B------:R4:W-:Y:S02]  /*6cd0*/  STG.E.128 desc[UR8][R26.64+0x80], R4 ;  /* 0x000080041a007986 */ /* 0x0009e4000c101d08 */
.L_x_214:
[----:B------:R-:W-:Y:S05]  /*6ce0*/  BSYNC B0 ;  /* 0x0000000000007941 */ /* 0x000fea0003800000 */
.L_x_213:
[----:B------:R-:W-:Y:S05]  /*6cf0*/  @P1 BRA `(.L_x_201) ;  /* 0x0000000000301947 */ /* 0x000fea0003800000 */
[----:B------:R-:W-:Y:S01]  /*6d00*/  IADD3 R3, P0, R218, 0x20, RZ ;  /* 0x00000020da037810 */ /* 0x000fe20007f1e0ff */
[----:B------:R-:W-:Y:S01]  /*6d10*/  ULDC.64 UR6, c[0x0][0x3f8] ;  /* 0x0000fe0000067ab9 */ /* 0x000fe20000000a00 */
[----:B------:R-:W-:Y:S02]  /*6d20*/  MOV R20, R22 ;  /* 0x0000001600147202 */ /* 0x000fe40000000f00 */
[----:B------:R-:W-:-:S03]  /*6d30*/  IADD3.X R2, RZ, R2, RZ, P0, !PT ;  /* 0x00000002ff027210 */ /* 0x000fc600007fe4ff */
[----:B-1--4-:R-:W-:-:S04]  /*6d40*/  IMAD.WIDE.U32 R4, R3, UR12, R20 ;  /* 0x0000000c03047c25 */ /* 0x012fc8000f8e0014 */
[----:B------:R-:W-:Y:S01]  /*6d50*/  IMAD R2, R2, UR12, RZ ;  /* 0x0000000c02027c24 */ /* 0x000fe2000f8e02ff */
[----:B------:R-:W-:-:S03]  /*6d60*/  LEA R6, P0, R4, UR6, 0x1 ;  /* 0x0000000604067c11 */ /* 0x000fc6000f8008ff */
[----:B------:R-:W-:-:S05]  /*6d70*/  IMAD R2, R3, UR13, R2 ;  /* 0x0000000d03027c24 */ /* 0x000fca000f8e0202 */
[----:B------:R-:W-:-:S04]  /*6d80*/  IADD3 R2, R2, R5, RZ ;  /* 0x0000000502027210 */ /* 0x000fc80007ffe0ff */
[----:B------:R-:W-:-:S05]  /*6d90*/  LEA.HI.X R7, R4, UR7, R2, 0x1, P0 ;  /* 0x0000000704077c11 */ /* 0x000fca00080f0c02 */
[----:B------:R1:W-:Y:S04]  /*6da0*/  STG.E.128 desc[UR8][R6.64], R16 ;  /* 0x0000001006007986 */ /* 0x0003e8000c101d08 */
[----:B------:R1:W-:Y:S02]  /*6db0*/  STG.E.128 desc[UR8][R6.64+0x80], R12 ;  /* 0x0000800c06007986 */ /* 0x0003e4000c101d08 */
.L_x_201:
[----:B------:R-:W-:Y:S05]  /*6dc0*/  BSYNC B1 ;  /* 0x0000000000017941 */ /* 0x000fea0003800000 */
.L_x_187:
[----:B------:R-:W-:Y:S01]  /*6dd0*/  R2UR UR6, R219 ;  /* 0x00000000db0672ca */ /* 0x000fe200000e0000 */
[----:B------:R-:W-:Y:S02]  /*6de0*/  ULDC UR5, c[0x0][0xc] ;  /* 0x0000030000057ab9 */ /* 0x000fe40000000800 */
[----:B------:R-:W-:-:S10]  /*6df0*/  UIADD3 UR50, UR5, UR50, URZ ;  /* 0x0000003205327290 */ /* 0x000fd4000fffe03f */
[----:B------:R-:W-:-:S06]  /*6e00*/  UISETP.GE.AND UP0, UPT, UR50, UR6, UPT ;  /* 0x000000063200728c */ /* 0x000fcc000bf06270 */
[----:B------:R-:W-:-:S13]  /*6e10*/  PLOP3.LUT P0, PT, PT, PT, UP0, 0x80, 0x0 ;  /* 0x000000000000781c */ /* 0x000fda0003f0f008 */
[----:B------:R-:W-:Y:S05]  /*6e20*/  @P0 BRA `(.L_x_215) ;  /* 0x0000000000040947 */ /* 0x000fea0003800000 */
[----:B------:R-:W-:Y:S05]  /*6e30*/  BRA `(.L_x_216) ;  /* 0xffffff9800c87947 */ /* 0x000fea000383ffff */
.L_x_215:
[----:B------:R-:W-:Y:S05]  /*6e40*/  EXIT ;  /* 0x000000000000794d */ /* 0x000fea0003800000 */
.L_x_217:
        /* <DEDUP_REMOVED lines=11> */
.L_x_2055:


//--------------------- .text._ZN5flash44flash_bwd_dq_dk_dv_loop_seqk_parallel_kernelI23Flash_bwd_kernel_traitsILi128ELi64ELi64ELi8ELi4ELi2ELi2ELb1ELb0EN7cutlass6half_tE19Flash_kernel_traitsILi128ELi64ELi64ELi8ES3_EELb0ELb0ELb1ELb1ELb0ELb0ELb0EEEvNS_16Flash_bwd_paramsE --------------------------
	.section	.text._ZN5flash44flash_bwd_dq_dk_dv_loop_seqk_parallel_kernelI23Flash_bwd_kernel_traitsILi128ELi64ELi64ELi8ELi4ELi2ELi2ELb1ELb0EN7cutlass6half_tE19Flash_kernel_traitsILi128ELi64ELi64ELi8ES3_EELb0ELb0ELb1ELb1ELb0ELb0ELb0EEEvNS_16Flash_bwd_paramsE,"ax",@progbits
	.align	128
        .global         _ZN5flash44flash_bwd_dq_dk_dv_loop_seqk_parallel_kernelI23Flash_bwd_kernel_traitsILi128ELi64ELi64ELi8ELi4ELi2ELi2ELb1ELb0EN7cutlass6half_tE19Flash_kernel_traitsILi128ELi64ELi64ELi8ES3_EELb0ELb0ELb1ELb1ELb0ELb0ELb0EEEvNS_16Flash_bwd_paramsE
        .type           _ZN5flash44flash_bwd_dq_dk_dv_loop_seqk_parallel_kernelI23Flash_bwd_kernel_traitsILi128ELi64ELi64ELi8ELi4ELi2ELi2ELb1ELb0EN7cutlass6half_tE19Flash_kernel_traitsILi128ELi64ELi64ELi8ES3_EELb0ELb0ELb1ELb1ELb0ELb0ELb0EEEvNS_16Flash_bwd_paramsE,@function
        .size           _ZN5flash44flash_bwd_dq_dk_dv_loop_seqk_parallel_kernelI23Flash_bwd_kernel_traitsILi128ELi64ELi64ELi8ELi4ELi2ELi2ELb1ELb0EN7cutlass6half_tE19Flash_kernel_traitsILi128ELi64ELi64ELi8ES3_EELb0ELb0ELb1ELb1ELb0ELb0ELb0EEEvNS_16Flash_bwd_paramsE,(.L_x_2056 - _ZN5flash44flash_bwd_dq_dk_dv_loop_seqk_parallel_kernelI23Flash_bwd_kernel_traitsILi128ELi64ELi64ELi8ELi4ELi2ELi2ELb1ELb0EN7cutlass6half_tE19Flash_kernel_traitsILi128ELi64ELi64ELi8ES3_EELb0ELb0ELb1ELb1ELb0ELb0ELb0EEEvNS_16Flash_bwd_paramsE)
        .other          _ZN5flash44flash_bwd_dq_dk_dv_loop_seqk_parallel_kernelI23Flash_bwd_kernel_traitsILi128ELi64ELi64ELi8ELi4ELi2ELi2ELb1ELb0EN7cutlass6half_tE19Flash_kernel_traitsILi128ELi64ELi64ELi8ES3_EELb0ELb0ELb1ELb1ELb0ELb0ELb0EEEvNS_16Flash_bwd_paramsE,@"STO_CUDA_ENTRY STV_DEFAULT"
_ZN5flash44flash_bwd_dq_dk_dv_loop_seqk_parallel_kernelI23Flash_bwd_kernel_traitsILi128ELi64ELi64ELi8ELi4ELi2ELi2ELb1ELb0EN7cutlass6half_tE19Flash_kernel_traitsILi128ELi64ELi64ELi8ES3_EELb0ELb0ELb1ELb1ELb0ELb0ELb0EEEvNS_16Flash_bwd_paramsE:
.text._ZN5flash44flash_bwd_dq_dk_dv_loop_seqk_parallel_kernelI23Flash_bwd_kernel_traitsILi128ELi64ELi64ELi8ELi4ELi2ELi2ELb1ELb0EN7cutlass6half_tE19Flash_kernel_traitsILi128ELi64ELi64ELi8ES3_EELb0ELb0ELb1ELb1ELb0ELb0ELb0EEEvNS_16Flash_bwd_paramsE:
        /* <DEDUP_REMOVED lines=22> */
[CC--:B------:R-:W-:Y:S02]  /*0160*/  LEA.HI R13, R2.reuse, R8.reuse, RZ, 0x3 ;  /* 0x00000008020d7211 */ /* 0x0c0fe400078f18ff */
[CC--:B------:R-:W-:Y:S02]  /*0170*/  LEA.HI R3, R2.reuse, R8.reuse, RZ, 0x4 ;  /* 0x0000000802037211 */ /* 0x0c0fe400078f20ff */
[CC--:B------:R-:W-:Y:S02]  /*0180*/  LEA.HI R16, R2.reuse, R8.reuse, RZ, 0x7 ;  /* 0x0000000802107211 */ /* 0x0c0fe400078f38ff */
[CC--:B------:R-:W-:Y:S02]  /*0190*/  LEA.HI R19, R2.reuse, R8.reuse, RZ, 0x6 ;  /* 0x0000000802137211 */ /* 0x0c0fe400078f30ff */
[----:B------:R-:W-:-:S02]  /*01a0*/  LEA.HI R2, R2, R8, RZ, 0x2 ;  /* 0x0000000802027211 */ /* 0x000fc400078f10ff */
[----:B------:R-:W-:Y:S02]  /*01b0*/  LOP3.LUT R4, R0, 0xffffffe0, RZ, 0xc0, !PT ;  /* 0xffffffe000047812 */ /* 0x000fe400078ec0ff */
[----:B------:R-:W-:Y:S02]  /*01c0*/  LOP3.LUT R7, R2, 0x7ffffffc, RZ, 0xc0, !PT ;  /* 0x7ffffffc02077812 */ /* 0x000fe400078ec0ff */
[----:B------:R-:W-:Y:S01]  /*01d0*/  LOP3.LUT R5, R13, 0xfffffff8, RZ, 0xc0, !PT ;  /* 0xfffffff80d057812 */ /* 0x000fe200078ec0ff */
[C---:B------:R-:W-:Y:S01]  /*01e0*/  IMAD.IADD R11, R8.reuse, 0x1, -R4 ;  /* 0x00000001080b7824 */ /* 0x040fe200078e0a04 */
[----:B------:R-:W-:Y:S01]  /*01f0*/  LOP3.LUT R6, R3, 0xfffffff0, RZ, 0xc0, !PT ;  /* 0xfffffff003067812 */ /* 0x000fe200078ec0ff */
[C---:B------:R-:W-:Y:S01]  /*0200*/  IMAD.IADD R18, R8.reuse, 0x1, -R7 ;  /* 0x0000000108127824 */ /* 0x040fe200078e0a07 */
[--C-:B------:R-:W-:Y:S01]  /*0210*/  SHF.R.S32.HI R4, RZ, 0x5, R0.reuse ;  /* 0x00000005ff047819 */ /* 0x100fe20000011400 */
[C---:B------:R-:W-:Y:S01]  /*0220*/  IMAD.IADD R5, R8.reuse, 0x1, -R5 ;  /* 0x0000000108057824 */ /* 0x040fe200078e0a05 */
[----:B------:R-:W-:Y:S01]  /*0230*/  SHF.R.S32.HI R7, RZ, 0x1f, R0 ;  /* 0x0000001fff077819 */ /* 0x000fe20000011400 */
[----:B------:R-:W-:Y:S01]  /*0240*/  IMAD.IADD R12, R8, 0x1, -R6 ;  /* 0x00000001080c7824 */ /* 0x000fe200078e0a06 */
[--C-:B------:R-:W-:Y:S01]  /*0250*/  SHF.R.S32.HI R9, RZ, 0x2, R2.reuse ;  /* 0x00000002ff097819 */ /* 0x100fe20000011402 */
[----:B------:R-:W-:Y:S01]  /*0260*/  IMAD.SHL.U32 R214, R5, 0x8, RZ ;  /* 0x0000000805d67824 */ /* 0x000fe200078e00ff */
[----:B------:R-:W-:-:S02]  /*0270*/  SHF.R.S32.HI R8, RZ, 0x1f, R2 ;  /* 0x0000001fff087819 */ /* 0x000fc40000011402 */
[----:B------:R-:W-:Y:S01]  /*0280*/  SHF.R.S32.HI R6, RZ, 0x4, R3 ;  /* 0x00000004ff067819 */ /* 0x000fe20000011403 */
[----:B------:R-:W-:Y:S01]  /*0290*/  VIADD R229, R214, 0x40 ;  /* 0x00000040d6e57836 */ /* 0x000fe20000000000 */
[-C--:B------:R-:W-:Y:S02]  /*02a0*/  LEA.HI R2, R7, R4.reuse, RZ, 0x2 ;  /* 0x0000000407027211 */ /* 0x080fe400078f10ff */
[----:B------:R-:W-:Y:S02]  /*02b0*/  SHF.R.S32.HI R10, RZ, 0x3, R13 ;  /* 0x00000003ff0a7819 */ /* 0x000fe4000001140d */
[----:B------:R-:W-:Y:S02]  /*02c0*/  LEA.HI R0, R0, R4, RZ, 0x1 ;  /* 0x0000000400007211 */ /* 0x000fe400078f08ff */
[----:B------:R-:W-:Y:S01]  /*02d0*/  LEA.HI R3, R3, R6, RZ, 0x1 ;  /* 0x0000000603037211 */ /* 0x000fe200078f08ff */
[----:B------:R-:W-:Y:S01]  /*02e0*/  IMAD.SHL.U32 R10, R10, 0x40, RZ ;  /* 0x000000400a0a7824 */ /* 0x000fe200078e00ff */
[----:B------:R-:W-:-:S02]  /*02f0*/  LOP3.LUT R7, R2, 0xfffffffc, RZ, 0xc0, !PT ;  /* 0xfffffffc02077812 */ /* 0x000fc400078ec0ff */
[----:B------:R-:W-:Y:S02]  /*0300*/  LOP3.LUT R0, R0, 0xfffffffe, RZ, 0xc0, !PT ;  /* 0xfffffffe00007812 */ /* 0x000fe400078ec0ff */
[----:B------:R-:W-:Y:S01]  /*0310*/  LEA.HI R2, R8, R9, RZ, 0x3 ;  /* 0x0000000908027211 */ /* 0x000fe200078f18ff */
[C---:B------:R-:W-:Y:S01]  /*0320*/  IMAD.IADD R15, R4.reuse, 0x1, -R7 ;  /* 0x00000001040f7824 */ /* 0x040fe200078e0a07 */
[----:B------:R-:W-:Y:S01]  /*0330*/  LOP3.LUT R3, R3, 0xfffffffe, RZ, 0xc0, !PT ;  /* 0xfffffffe03037812 */ /* 0x000fe200078ec0ff */
[----:B------:R-:W-:Y:S01]  /*0340*/  IMAD.IADD R194, R4, 0x1, -R0 ;  /* 0x0000000104c27824 */ /* 0x000fe200078e0a00 */
[----:B------:R-:W-:Y:S02]  /*0350*/  LOP3.LUT R2, R2, 0xfffffff8, RZ, 0xc0, !PT ;  /* 0xfffffff802027812 */ /* 0x000fe400078ec0ff */
[----:B------:R-:W-:Y:S01]  /*0360*/  LOP3.LUT R0, R10, 0x1c0, RZ, 0xc0, !PT ;  /* 0x000001c00a007812 */ /* 0x000fe200078ec0ff */
[----:B------:R-:W-:Y:S01]  /*0370*/  IMAD.IADD R14, R6, 0x1, -R3 ;  /* 0x00000001060e7824 */ /* 0x000fe200078e0a03 */
[----:B------:R-:W-:Y:S01]  /*0380*/  SHF.R.S32.HI R4, RZ, 0x1f, R11 ;  /* 0x0000001fff047819 */ /* 0x000fe2000001140b */
[----:B------:R-:W-:Y:S01]  /*0390*/  IMAD.IADD R6, R9, 0x1, -R2 ;  /* 0x0000000109067824 */ /* 0x000fe200078e0a02 */
[----:B------:R-:W-:-:S02]  /*03a0*/  LOP3.LUT R3, R0, 0x38, R214, 0xf8, !PT ;  /* 0x0000003800037812 */ /* 0x000fc400078ef8d6 */
[----:B------:R-:W-:Y:S01]  /*03b0*/  SHF.R.U32.HI R2, RZ, 0x3, R0 ;  /* 0x00000003ff027819 */ /* 0x000fe20000011600 */
[----:B------:R-:W-:Y:S01]  /*03c0*/  IMAD.SHL.U32 R0, R5, 0x40, RZ ;  /* 0x0000004005007824 */ /* 0x000fe200078e00ff */
[----:B------:R-:W-:Y:S02]  /*03d0*/  LEA.HI R17, R4, R11, RZ, 0x2 ;  /* 0x0000000b04117211 */ /* 0x000fe400078f10ff */
[----:B------:R-:W-:Y:S01]  /*03e0*/  LOP3.LUT R10, R3, R2, RZ, 0x3c, !PT ;  /* 0x00000002030a7212 */ /* 0x000fe200078e3cff */
[----:B------:R-:W-:Y:S01]  /*03f0*/  IMAD.SHL.U32 R2, R194, 0x10, RZ ;  /* 0x00000010c2027824 */ /* 0x000fe200078e00ff */
[----:B------:R-:W-:Y:S02]  /*0400*/  SHF.R.S32.HI R3, RZ, 0x1f, R12 ;  /* 0x0000001fff037819 */ /* 0x000fe4000001140c */
[----:B------:R-:W-:Y:S02]  /*0410*/  LOP3.LUT R0, R0, 0x1c0, RZ, 0xc0, !PT ;  /* 0x000001c000007812 */ /* 0x000fe400078ec0ff */
[----:B------:R-:W-:-:S02]  /*0420*/  SHF.R.S32.HI R9, RZ, 0x7, R16 ;  /* 0x00000007ff097819 */ /* 0x000fc40000011410 */
[----:B------:R-:W-:Y:S01]  /*0430*/  LEA.HI R11, R3, R12, RZ, 0x3 ;  /* 0x0000000c030b7211 */ /* 0x000fe200078f18ff */
[----:B------:R-:W-:Y:S01]  /*0440*/  IMAD.SHL.U32 R3, R14, 0x200, RZ ;  /* 0x000002000e037824 */ /* 0x000fe200078e00ff */
[C---:B------:R-:W-:Y:S02]  /*0450*/  LOP3.LUT R4, R0.reuse, 0x8, R13, 0xf8, !PT ;  /* 0x0000000800047812 */ /* 0x040fe400078ef80d */
[----:B------:R-:W-:Y:S02]  /*0460*/  SHF.R.U32.HI R186, RZ, 0x3, R0 ;  /* 0x00000003ffba7819 */ /* 0x000fe40000011600 */
[C---:B------:R-:W-:Y:S02]  /*0470*/  LOP3.LUT P4, RZ, R5.reuse, 0x2, RZ, 0xc0, !PT ;  /* 0x0000000205ff7812 */ /* 0x040fe4000788c0ff */
[----:B------:R-:W-:Y:S02]  /*0480*/  LOP3.LUT P3, RZ, R5, 0x4, RZ, 0xc0, !PT ;  /* 0x0000000405ff7812 */ /* 0x000fe4000786c0ff */
[----:B------:R-:W-:Y:S01]  /*0490*/  LOP3.LUT R5, R0, 0x10, R2, 0xf8, !PT ;  /* 0x0000001000057812 */ /* 0x000fe200078ef802 */
[----:B------:R-:W-:Y:S01]  /*04a0*/  IMAD R2, R9, 0x800, R3 ;  /* 0x0000080009027824 */ /* 0x000fe200078e0203 */
[----:B------:R-:W-:-:S02]  /*04b0*/  LOP3.LUT R0, R4, R186, RZ, 0x3c, !PT ;  /* 0x000000ba04007212 */ /* 0x000fc400078e3cff */
[----:B------:R-:W-:Y:S01]  /*04c0*/  LOP3.LUT R4, R5, 0x8, R13, 0xf8, !PT ;  /* 0x0000000805047812 */ /* 0x000fe200078ef80d */
[----:B------:R-:W-:Y:S01]  /*04d0*/  IMAD.SHL.U32 R5, R9, 0x20, RZ ;  /* 0x0000002009057824 */ /* 0x000fe200078e00ff */
[----:B------:R-:W-:Y:S01]  /*04e0*/  LOP3.LUT R8, R11, 0xfffffff8, RZ, 0xc0, !PT ;  /* 0xfffffff80b087812 */ /* 0x000fe200078ec0ff */
[----:B------:R-:W-:Y:S01]  /*04f0*/  IMAD.IADD R199, R2, 0x1, R0 ;  /* 0x0000000102c77824 */ /* 0x000fe200078e0200 */
[----:B------:R-:W-:Y:S02]  /*0500*/  SHF.R.S32.HI R0, RZ, 0x6, R19 ;  /* 0x00000006ff007819 */ /* 0x000fe40000011413 */
[----:B------:R-:W-:Y:S01]  /*0510*/  LOP3.LUT R186, R3, R4, R186, 0xf6, !PT ;  /* 0x0000000403ba7212 */ /* 0x000fe200078ef6ba */
[C---:B------:R-:W-:Y:S01]  /*0520*/  IMAD.SHL.U32 R3, R6.reuse, 0x40, RZ ;  /* 0x0000004006037824 */ /* 0x040fe200078e00ff */
[----:B------:R-:W-:Y:S01]  /*0530*/  LOP3.LUT R7, R6, 0x1, RZ, 0xc0, !PT ;  /* 0x0000000106077812 */ /* 0x000fe200078ec0ff */
[C---:B------:R-:W-:Y:S01]  /*0540*/  IMAD R4, R0.reuse, 0x200, R10 ;  /* 0x0000020000047824 */ /* 0x040fe200078e020a */
[----:B------:R-:W-:Y:S01]  /*0550*/  SEL R185, R185, 0xffffffc0, !P3 ;  /* 0xffffffc0b9b97807 */ /* 0x000fe20005800000 */
[----:B------:R-:W-:Y:S01]  /*0560*/  IMAD.SHL.U32 R2, R0, 0x8, RZ ;  /* 0x0000000800027824 */ /* 0x000fe200078e00ff */
[----:B------:R-:W-:Y:S01]  /*0570*/  ISETP.NE.U32.AND P0, PT, R7, 0x1, PT ;  /* 0x000000010700780c */ /* 0x000fe20003f05070 */
[----:B------:R-:W-:Y:S01]  /*0580*/  IMAD.IADD R12, R12, 0x1, -R8 ;  /* 0x000000010c0c7824 */ /* 0x000fe200078e0a08 */
[----:B------:R-:W-:Y:S01]  /*0590*/  LOP3.LUT R0, R3, 0x1c0, RZ, 0xc0, !PT ;  /* 0x000001c003007812 */ /* 0x000fe200078ec0ff */
[----:B------:R1:W-:Y:S01]  /*05a0*/  STL [R1+0x1c], R4 ;  /* 0x00001c0401007387 */ /* 0x0003e20000100800 */
[----:B------:R-:W-:Y:S01]  /*05b0*/  R2P PR, R6, 0x6 ;  /* 0x0000000606007804 */ /* 0x000fe20000000000 */
[----:B------:R-:W-:Y:S01]  /*05c0*/  IMAD.SHL.U32 R3, R14, 0x20, RZ ;  /* 0x000000200e037824 */ /* 0x000fe200078e00ff */
[----:B------:R-:W-:Y:S01]  /*05d0*/  LOP3.LUT R2, R2, 0x18, RZ, 0xc0, !PT ;  /* 0x0000001802027812 */ /* 0x000fe200078ec0ff */
[----:B------:R-:W-:Y:S01]  /*05e0*/  IMAD.SHL.U32 R6, R12, 0x40, RZ ;  /* 0x000000400c067824 */ /* 0x000fe200078e00ff */
[----:B------:R-:W-:Y:S01]  /*05f0*/  LOP3.LUT R5, R0, 0x20, R5, 0xf8, !PT ;  /* 0x0000002000057812 */ /* 0x000fe200078ef805 */
[----:B------:R-:W-:Y:S01]  /*0600*/  IMAD.SHL.U32 R8, R18, 0x2, RZ ;  /* 0x0000000212087824 */ /* 0x000fe200078e00ff */
[----:B------:R-:W-:-:S02]  /*0610*/  LOP3.LUT R9, R2, 0x20, R3, 0xf8, !PT ;  /* 0x0000002002097812 */ /* 0x000fc400078ef803 */
[----:B------:R-:W-:Y:S01]  /*0620*/  LOP3.LUT R3, R6, 0x1c0, RZ, 0xc0, !PT ;  /* 0x000001c006037812 */ /* 0x000fe200078ec0ff */
[----:B------:R-:W-:Y:S01]  /*0630*/  IMAD R7, R15, 0x400, R8 ;  /* 0x000004000f077824 */ /* 0x000fe200078e0208 */
[----:B------:R-:W-:Y:S02]  /*0640*/  SHF.R.S32.HI R6, RZ, 0x2, R17 ;  /* 0x00000002ff067819 */ /* 0x000fe40000011411 */
[----:B------:R-:W-:Y:S02]  /*0650*/  SEL R225, R225, 0x10, !P0 ;  /* 0x00000010e1e17807 */ /* 0x000fe40004000000 */
[----:B------:R-:W-:Y:S01]  /*0660*/  LEA R186, R186, UR5, 0x1 ;  /* 0x00000005baba7c11 */ /* 0x000fe2000f8e08ff */
[----:B------:R-:W-:-:S05]  /*0670*/  IMAD R6, R15, 0x10, R6 ;  /* 0x000000100f067824 */ /* 0x000fca00078e0206 */
[----:B------:R2:W-:Y:S01]  /*0680*/  STL [R1+0xc], R6 ;  /* 0x00000c0601007387 */ /* 0x0005e20000100800 */
[----:B-1----:R-:W-:-:S04]  /*0690*/  SHF.R.U32.HI R4, RZ, 0x3, R0 ;  /* 0x00000003ff047819 */ /* 0x002fc80000011600 */
[----:B------:R-:W-:Y:S02]  /*06a0*/  LOP3.LUT R5, R5, R4, RZ, 0x3c, !PT ;  /* 0x0000000405057212 */ /* 0x000fe400078e3cff */
[----:B------:R-:W-:Y:S01]  /*06b0*/  LOP3.LUT R10, R4, R0, R2, 0x1e, !PT ;  /* 0x00000000040a7212 */ /* 0x000fe200078e1e02 */
[----:B------:R-:W-:Y:S01]  /*06c0*/  IMAD.SHL.U32 R0, R14, 0x8, RZ ;  /* 0x000000080e007824 */ /* 0x000fe200078e00ff */
[----:B------:R-:W-:Y:S01]  /*06d0*/  SHF.R.U32.HI R2, RZ, 0x3, R3 ;  /* 0x00000003ff027819 */ /* 0x000fe20000011603 */
[----:B------:R-:W-:Y:S02]  /*06e0*/  IMAD.IADD R7, R7, 0x1, R5 ;  /* 0x0000000107077824 */ /* 0x000fe400078e0205 */
[----:B------:R-:W-:Y:S01]  /*06f0*/  IMAD.SHL.U32 R4, R11, 0x40, RZ ;  /* 0x000000400b047824 */ /* 0x000fe200078e00ff */
[----:B------:R-:W-:Y:S02]  /*0700*/  LOP3.LUT R5, R3, 0x8, R0, 0xf8, !PT ;  /* 0x0000000803057812 */ /* 0x000fe400078ef800 */
[----:B------:R-:W-:-:S02]  /*0710*/  LOP3.LUT R3, R2, R9, R3, 0x1e, !PT ;  /* 0x0000000902037212 */ /* 0x000fc400078e1e03 */
[----:B------:R-:W-:Y:S01]  /*0720*/  LOP3.LUT R2, R5, R2, RZ, 0x3c, !PT ;  /* 0x0000000205027212 */ /* 0x000fe200078e3cff */
[----:B------:R-:W-:Y:S01]  /*0730*/  IMAD R5, R194, 0x400, R8 ;  /* 0x00000400c2057824 */ /* 0x000fe200078e0208 */
[----:B------:R-:W-:Y:S01]  /*0740*/  LOP3.LUT R0, R4, 0xfffffe00, RZ, 0xc0, !PT ;  /* 0xfffffe0004007812 */ /* 0x000fe200078ec0ff */
[----:B------:R-:W1:Y:S01]  /*0750*/  S2R R8, SR_CTAID.Z ;  /* 0x0000000000087919 */ /* 0x000e620000002700 */
[----:B------:R-:W-:Y:S01]  /*0760*/  LEA R224, R7, UR5, 0x1 ;  /* 0x0000000507e07c11 */ /* 0x000fe2000f8e08ff */
[----:B------:R-:W-:Y:S01]  /*0770*/  IMAD.IADD R5, R5, 0x1, R10 ;  /* 0x0000000105057824 */ /* 0x000fe200078e020a */
[----:B------:R-:W-:Y:S01]  /*0780*/  LOP3.LUT R198, R3, R0, RZ, 0xfc, !PT ;  /* 0x0000000003c67212 */ /* 0x000fe200078efcff */
[--C-:B------:R-:W-:Y:S02]  /*0790*/  IMAD R4, R15, 0x400, R0.reuse ;  /* 0x000004000f047824 */ /* 0x100fe400078e0200 */
[----:B------:R-:W-:Y:S01]  /*07a0*/  IMAD R194, R194, 0x400, R0 ;  /* 0x00000400c2c27824 */ /* 0x000fe200078e0200 */
[----:B------:R-:W-:Y:S01]  /*07b0*/  LEA R0, R199, UR4, 0x1 ;  /* 0x00000004c7007c11 */ /* 0x000fe2000f8e08ff */
[----:B------:R-:W-:Y:S01]  /*07c0*/  IMAD.IADD R197, R4, 0x1, R2 ;  /* 0x0000000104c57824 */ /* 0x000fe200078e0202 */
[----:B------:R-:W-:Y:S01]  /*07d0*/  LEA R3, R5, UR6, 0x1 ;  /* 0x0000000605037c11 */ /* 0x000fe2000f8e08ff */
[----:B------:R-:W-:-:S02]  /*07e0*/  IMAD.IADD R194, R2, 0x1, R194 ;  /* 0x0000000102c27824 */ /* 0x000fc400078e02c2 */
[----:B------:R-:W-:Y:S02]  /*07f0*/  IMAD.MOV.U32 R2, RZ, RZ, 0x20 ;  /* 0x00000020ff027424 */ /* 0x000fe400078e00ff */
[----:B------:R-:W-:Y:S01]  /*0800*/  VIADD R223, R224, 0x20 ;  /* 0x00000020e0df7836 */ /* 0x000fe20000000000 */
[----:B------:R-:W-:Y:S01]  /*0810*/  LEA R194, R194, UR4, 0x1 ;  /* 0x00000004c2c27c11 */ /* 0x000fe2000f8e08ff */
[----:B------:R-:W-:Y:S01]  /*0820*/  @P1 VIADD R223, R224, 0xffffffe0 ;  /* 0xffffffe0e0df1836 */ /* 0x000fe20000000000 */
[----:B------:R-:W-:Y:S01]  /*0830*/  SEL R2, R2, 0xffffffe0, !P4 ;  /* 0xffffffe002027807 */ /* 0x000fe20006000000 */
[----:B------:R-:W-:Y:S02]  /*0840*/  IMAD.IADD R188, R0, 0x1, R185 ;  /* 0x0000000100bc7824 */ /* 0x000fe400078e02b9 */
[----:B------:R-:W-:Y:S01]  /*0850*/  IMAD.IADD R226, R224, 0x1, R225 ;  /* 0x00000001e0e27824 */ /* 0x000fe200078e02e1 */
[----:B------:R-:W-:Y:S01]  /*0860*/  IADD3 R191, R2, -0x4000, R0 ;  /* 0xffffc00002bf7810 */ /* 0x000fe20007ffe000 */
[----:B------:R-:W-:-:S02]  /*0870*/  IMAD.IADD R190, R0, 0x1, R2 ;  /* 0x0000000100be7824 */ /* 0x000fc400078e0202 */
[C---:B------:R-:W-:Y:S02]  /*0880*/  VIADD R2, R3.reuse, 0x40 ;  /* 0x0000004003027836 */ /* 0x040fe40000000000 */
[----:B------:R-:W-:Y:S02]  /*0890*/  @P2 VIADD R2, R3, 0xffffffc0 ;  /* 0xffffffc003022836 */ /* 0x000fe40000000000 */
[C---:B------:R-:W-:Y:S02]  /*08a0*/  IMAD.IADD R191, R185.reuse, 0x1, R191 ;  /* 0x00000001b9bf7824 */ /* 0x040fe400078e02bf */
[----:B------:R-:W-:Y:S01]  /*08b0*/  IMAD.IADD R185, R185, 0x1, R186 ;  /* 0x00000001b9b97824 */ /* 0x000fe200078e02ba */
[----:B-1----:R2:W-:Y:S01]  /*08c0*/  STL [R1], R8 ;  /* 0x0000000801007387 */ /* 0x0025e20000100800 */
[----:B------:R-:W-:-:S03]  /*08d0*/  IMAD.IADD R225, R225, 0x1, R223 ;  /* 0x00000001e1e17824 */ /* 0x000fc600078e02df */
[----:B------:R2:W-:Y:S04]  /*08e0*/  STL [R1+0x10], R3 ;  /* 0x0000100301007387 */ /* 0x0005e80000100800 */
[----:B------:R2:W-:Y:S02]  /*08f0*/  STL [R1+0x14], R2 ;  /* 0x0000140201007387 */ /* 0x0005e40000100800 */
.L_x_266:
[----:B-1----:R-:W1:Y:S01]  /*0900*/  S2R R43, SR_CTAID.Y ;  /* 0x00000000002b7919 */ /* 0x002e620000002600 */
[----:B--23--:R-:W2:Y:S01]  /*0910*/  LDC.64 R2, c[0x0][0x2f0] ;  /* 0x0000bc00ff027b82 */ /* 0x00cea20000000a00 */
[----:B------:R-:W-:Y:S01]  /*0920*/  ISETP.NE.U32.AND P3, PT, RZ, UR12, PT ;  /* 0x0000000cff007c0c */ /* 0x000fe2000bf65070 */
[----:B------:R-:W-:-:S03]  /*0930*/  IMAD.MOV.U32 R0, RZ, RZ, -0x1 ;  /* 0xffffffffff007424 */ /* 0x000fc600078e00ff */
[----:B------:R-:W-:-:S03]  /*0940*/  ISETP.NE.AND.EX P3, PT, RZ, UR13, PT, P3 ;  /* 0x0000000dff007c0c */ /* 0x000fc6000bf65330 */
[----:B------:R-:W3:Y:S08]  /*0950*/  LDC.64 R8, c[0x0][0x308] ;  /* 0x0000c200ff087b82 */ /* 0x000ef00000000a00 */
[----:B------:R-:W4:Y:S08]  /*0960*/  LDC.U8 R13, c[0x0][0x3c2] ;  /* 0x0000f080ff0d7b82 */ /* 0x000f300000000000 */
[----:B-----5:R-:W5:Y:S01]  /*0970*/  LDC.64 R4, c[0x0][0x2f8] ;  /* 0x0000be00ff047b82 */ /* 0x020f620000000a00 */
[----:B--2---:R-:W-:-:S04]  /*0980*/  ISETP.NE.U32.AND P5, PT, R2, RZ, PT ;  /* 0x000000ff0200720c */ /* 0x004fc80003fa5070 */
[----:B------:R-:W-:Y:S01]  /*0990*/  ISETP.NE.AND.EX P5, PT, R3, RZ, PT, P5 ;  /* 0x000000ff0300720c */ /* 0x000fe20003fa5350 */
[----:B-1----:R-:W-:Y:S01]  /*09a0*/  IMAD.SHL.U32 R12, R43, 0x4, RZ ;  /* 0x000000042b0c7824 */ /* 0x002fe200078e00ff */
        /* <DEDUP_REMOVED lines=38> */
.L_x_218:
[----:B------:R-:W-:Y:S01]  /*0c10*/  IMAD.SHL.U32 R24, R251, 0x40, RZ ;  /* 0x00000040fb187824 */ /* 0x000fe200078e00ff */
[----:B-----5:R-:W-:-:S04]  /*0c20*/  @!P2 IADD3 R208, R5, R4, -R250 ;  /* 0x0000000405d0a210 */ /* 0x020fc80007ffe8fa */
[----:B------:R-:W-:-:S13]  /*0c30*/  ISETP.GT.AND P0, PT, R208, R24, PT ;  /* 0x00000018d000720c */ /* 0x000fda0003f04270 */
[----:B------:R-:W-:Y:S05]  /*0c40*/  @!P0 BRA `(.L_x_219) ;  /* 0x0000006c00bc8947 */ /* 0x000fea0003800000 */
[----:B------:R-:W3:Y:S01]  /*0c50*/  LDL.64 R8, [R1] ;  /* 0x0000000001087983 */ /* 0x000ee20000100a00 */
[----:B------:R-:W4:Y:S03]  /*0c60*/  LDC R20, c[0x0][0x278] ;  /* 0x00009e00ff147b82 */ /* 0x000f260000000800 */
[----:B------:R1:W5:Y:S01]  /*0c70*/  LDL.64 R46, [R1] ;  /* 0x00000000012e7983 */ /* 0x0003620000100a00 */
[----:B------:R-:W-:Y:S02]  /*0c80*/  ISETP.NE.AND P1, PT, R48, -0x1, PT ;  /* 0xffffffff3000780c */ /* 0x000fe40003f25270 */
[----:B------:R-:W-:Y:S01]  /*0c90*/  ISETP.NE.AND P2, PT, R0, -0x1, PT ;  /* 0xffffffff0000780c */ /* 0x000fe20003f45270 */
[----:B------:R-:W2:Y:S01]  /*0ca0*/  S2R R36, SR_CTAID.X ;  /* 0x0000000000247919 */ /* 0x000ea20000002500 */
[----:B------:R-:W2:Y:S08]  /*0cb0*/  LDC.64 R6, c[0x0][0x228] ;  /* 0x00008a00ff067b82 */ /* 0x000eb00000000a00 */
[----:B------:R-:W2:Y:S01]  /*0cc0*/  LDC R40, c[0x0][0x2d4] ;  /* 0x0000b500ff287b82 */ /* 0x000ea20000000800 */
[----:B----4-:R-:W-:-:S07]  /*0cd0*/  IABS R12, R20 ;  /* 0x00000014000c7213 */ /* 0x010fce0000000000 */
[----:B------:R-:W4:Y:S01]  /*0ce0*/  LDC.64 R28, c[0x0][0x240] ;  /* 0x00009000ff1c7b82 */ /* 0x000f220000000a00 */
[----:B-1----:R-:W1:Y:S01]  /*0cf0*/  I2F.RP R2, R12 ;  /* 0x0000000c00027306 */ /* 0x002e620000209400 */
[----:B--2---:R-:W-:-:S06]  /*0d00*/  IMAD R10, R41, R6, RZ ;  /* 0x00000006290a7224 */ /* 0x004fcc00078e02ff */
[----:B------:R-:W2:Y:S01]  /*0d10*/  LDC R39, c[0x0][0x2dc] ;  /* 0x0000b700ff277b82 */ /* 0x000ea20000000800 */
[C---:B------:R-:W-:Y:S02]  /*0d20*/  IMAD R10, R43.reuse, R7, R10 ;  /* 0x000000072b0a7224 */ /* 0x040fe400078e020a */
[----:B------:R-:W-:Y:S01]  /*0d30*/  IMAD.WIDE.U32 R6, R43, R6, RZ ;  /* 0x000000062b067225 */ /* 0x000fe200078e00ff */
[----:B------:R-:W-:-:S04]  /*0d40*/  SHF.R.S32.HI R13, RZ, 0x1f, R40 ;  /* 0x0000001fff0d7819 */ /* 0x000fc80000011428 */
[----:B------:R-:W2:Y:S01]  /*0d50*/  LDC R244, c[0x0][0x270] ;  /* 0x00009c00fff47b82 */ /* 0x000ea20000000800 */
[----:B------:R-:W-:Y:S01]  /*0d60*/  IMAD.IADD R34, R7, 0x1, R10 ;  /* 0x0000000107227824 */ /* 0x000fe200078e020a */
[----:B-1----:R-:W1:Y:S01]  /*0d70*/  MUFU.RCP R2, R2 ;  /* 0x0000000200027308 */ /* 0x002e620000001000 */
[----:B------:R-:W-:-:S04]  /*0d80*/  IMAD.WIDE.U32 R16, R43, R40, RZ ;  /* 0x000000282b107225 */ /* 0x000fc800078e00ff */
[----:B------:R-:W-:Y:S01]  /*0d90*/  IMAD R7, R13, R43, RZ ;  /* 0x0000002b0d077224 */ /* 0x000fe200078e02ff */
[----:B------:R-:W4:Y:S08]  /*0da0*/  LDC.U8 R14, c[0x0][0x3d8] ;  /* 0x0000f600ff0e7b82 */ /* 0x000f300000000000 */
[----:B------:R-:W5:Y:S01]  /*0db0*/  @P1 LDC.64 R18, c[0x0][0x250] ;  /* 0x00009400ff121b82 */ /* 0x000f620000000a00 */
[----:B-1----:R-:W-:-:S04]  /*0dc0*/  IADD3 R2, R2, 0xffffffe, RZ ;  /* 0x0ffffffe02027810 */ /* 0x002fc80007ffe0ff */
[----:B------:R-:W1:Y:S01]  /*0dd0*/  F2I.FTZ.U32.TRUNC.NTZ R3, R2 ;  /* 0x0000000200037305 */ /* 0x000e62000021f000 */
[----:B--2---:R-:W-:Y:S02]  /*0de0*/  IMAD.WIDE R30, R39, R244, RZ ;  /* 0x000000f4271e7225 */ /* 0x004fe400078e02ff */
[----:B------:R-:W2:Y:S01]  /*0df0*/  LDC R27, c[0x0][0x2c4] ;  /* 0x0000b100ff1b7b82 */ /* 0x000ea20000000800 */
[----:B----4-:R-:W-:-:S07]  /*0e00*/  ISETP.NE.AND P3, PT, R14, RZ, PT ;  /* 0x000000ff0e00720c */ /* 0x010fce0003f65270 */
[----:B------:R-:W4:Y:S01]  /*0e10*/  @P1 LDC.64 R22, c[0x0][0x248] ;  /* 0x00009200ff161b82 */ /* 0x000f220000000a00 */
[----:B-1----:R-:W-:-:S07]  /*0e20*/  IADD3 R2, RZ, -R3, RZ ;  /* 0x80000003ff027210 */ /* 0x002fce0007ffe0ff */
[----:B------:R-:W1:Y:S01]  /*0e30*/  @P2 LDC.64 R14, c[0x0][0x420] ;  /* 0x00010800ff0e2b82 */ /* 0x000e620000000a00 */
[----:B------:R-:W-:Y:S01]  /*0e40*/  IMAD R4, R2, R12, RZ ;  /* 0x0000000c02047224 */ /* 0x000fe200078e02ff */
[----:B------:R-:W-:-:S05]  /*0e50*/  MOV R2, RZ ;  /* 0x000000ff00027202 */ /* 0x000fca0000000f00 */
[----:B------:R-:W-:Y:S01]  /*0e60*/  IMAD.HI.U32 R2, R3, R4, R2 ;  /* 0x0000000403027227 */ /* 0x000fe200078e0002 */
[----:B------:R-:W-:Y:S01]  /*0e70*/  IADD3 R3, R220, 0x3f, RZ ;  /* 0x0000003fdc037810 */ /* 0x000fe20007ffe0ff */
[----:B------:R-:W4:Y:S08]  /*0e80*/  LDC.U8 R37, c[0x0][0x480] ;  /* 0x00012000ff257b82 */ /* 0x000f300000000000 */
[----:B---3--:R-:W3:Y:S01]  /*0e90*/  LDC R9, c[0x0][0x394] ;  /* 0x0000e500ff097b82 */ /* 0x008ee20000000800 */
[----:B-----5:R-:W-:-:S05]  /*0ea0*/  IMAD.MOV.U32 R46, RZ, RZ, R8 ;  /* 0x000000ffff2e7224 */ /* 0x020fca00078e0008 */
[----:B------:R-:W-:Y:S02]  /*0eb0*/  IABS R5, R46 ;  /* 0x0000002e00057213 */ /* 0x000fe40000000000 */
[----:B------:R-:W-:-:S03]  /*0ec0*/  SHF.R.S32.HI R47, RZ, 0x1f, R46 ;  /* 0x0000001fff2f7819 */ /* 0x000fc6000001142e */
[----:B------:R-:W-:Y:S01]  /*0ed0*/  IMAD.MOV.U32 R8, RZ, RZ, R5 ;  /* 0x000000ffff087224 */ /* 0x000fe200078e0005 */
[----:B------:R-:W-:Y:S01]  /*0ee0*/  SHF.R.S32.HI R5, RZ, 0x1f, R3 ;  /* 0x0000001fff057819 */ /* 0x000fe20000011403 */
[----:B------:R1:W-:Y:S02]  /*0ef0*/  STL [R1+0x4], R47 ;  /* 0x0000042f01007387 */ /* 0x0003e40000100800 */
[----:B------:R-:W-:Y:S01]  /*0f00*/  IMAD.HI.U32 R2, R2, R8, RZ ;  /* 0x0000000802027227 */ /* 0x000fe200078e00ff */
[----:B------:R-:W-:-:S03]  /*0f10*/  LEA.HI R11, R5, R3, RZ, 0x6 ;  /* 0x00000003050b7211 */ /* 0x000fc600078f30ff */
[----:B------:R-:W-:-:S04]  /*0f20*/  IMAD.MOV R4, RZ, RZ, -R2 ;  /* 0x000000ffff047224 */ /* 0x000fc800078e0a02 */
[----:B------:R-:W-:Y:S01]  /*0f30*/  IMAD R3, R12, R4, R8 ;  /* 0x000000040c037224 */ /* 0x000fe200078e0208 */
[----:B------:R-:W-:-:S04]  /*0f40*/  IADD3 R4, R220, 0x40, R24 ;  /* 0x00000040dc047810 */ /* 0x000fc80007ffe018 */
[----:B------:R-:W-:Y:S02]  /*0f50*/  ISETP.GT.U32.AND P4, PT, R12, R3, PT ;  /* 0x000000030c00720c */ /* 0x000fe40003f84070 */
[----:B---3--:R-:W-:-:S04]  /*0f60*/  IADD3 R4, R4, R9, -R208 ;  /* 0x0000000904047210 */ /* 0x008fc80007ffe8d0 */
[----:B------:R-:W-:Y:S01]  /*0f70*/  IADD3 R8, R4, 0x3f, RZ ;  /* 0x0000003f04087810 */ /* 0x000fe20007ffe0ff */
[----:B------:R-:W-:-:S03]  /*0f80*/  IMAD.WIDE.U32 R4, R0, R28, RZ ;  /* 0x0000001c00047225 */ /* 0x000fc600078e00ff */
[----:B------:R-:W-:Y:S02]  /*0f90*/  SHF.R.S32.HI R9, RZ, 0x1f, R8 ;  /* 0x0000001fff097819 */ /* 0x000fe40000011408 */
[----:B------:R-:W-:Y:S01]  /*0fa0*/  SEL R38, R6, R4, !P2 ;  /* 0x0000000406267207 */ /* 0x000fe20005000000 */
[----:B------:R-:W-:Y:S01]  /*0fb0*/  IMAD R6, R0, R29, RZ ;  /* 0x0000001d00067224 */ /* 0x000fe200078e02ff */
[----:B------:R-:W-:Y:S01]  /*0fc0*/  @!P4 IADD3 R3, R3, -R12, RZ ;  /* 0x8000000c0303c210 */ /* 0x000fe20007ffe0ff */
[----:B------:R-:W-:Y:S01]  /*0fd0*/  @!P4 VIADD R2, R2, 0x1 ;  /* 0x000000010202c836 */ /* 0x000fe20000000000 */
[----:B------:R-:W-:Y:S01]  /*0fe0*/  LEA.HI R4, R9, R8, RZ, 0x6 ;  /* 0x0000000809047211 */ /* 0x000fe200078f30ff */
[----:B------:R-:W-:Y:S01]  /*0ff0*/  IMAD R9, R31, R16, RZ ;  /* 0x000000101f097224 */ /* 0x000fe200078e02ff */
[----:B------:R-:W-:Y:S01]  /*1000*/  ISETP.GE.U32.AND P6, PT, R3, R12, PT ;  /* 0x0000000c0300720c */ /* 0x000fe20003fc6070 */
[----:B------:R-:W-:Y:S01]  /*1010*/  IMAD R3, R41, R40, R7 ;  /* 0x0000002829037224 */ /* 0x000fe200078e0207 */
[----:B------:R-:W-:Y:S01]  /*1020*/  LOP3.LUT R7, R46, R20, RZ, 0x3c, !PT ;  /* 0x000000142e077212 */ /* 0x000fe200078e3cff */
[----:B------:R-:W3:Y:S01]  /*1030*/  @!P2 LDC.64 R12, c[0x0][0x418] ;  /* 0x00010600ff0cab82 */ /* 0x000ee20000000a00 */
[----:B------:R-:W-:Y:S01]  /*1040*/  @P2 IADD3 R34, R5, R6, RZ ;  /* 0x0000000605222210 */ /* 0x000fe20007ffe0ff */
[----:B------:R-:W-:Y:S01]  /*1050*/  IMAD.IADD R3, R17, 0x1, R3 ;  /* 0x0000000111037824 */ /* 0x000fe200078e0203 */
[----:B------:R-:W-:-:S02]  /*1060*/  ISETP.GE.AND P0, PT, R7, RZ, PT ;  /* 0x000000ff0700720c */ /* 0x000fc40003f06270 */
[----:B------:R-:W-:Y:S01]  /*1070*/  SHF.R.S32.HI R8, RZ, 0x6, R11 ;  /* 0x00000006ff087819 */ /* 0x000fe2000001140b */
[----:B------:R-:W-:Y:S01]  /*1080*/  IMAD R9, R30, R3, R9 ;  /* 0x000000031e097224 */ /* 0x000fe200078e0209 */
[----:B------:R-:W-:Y:S01]  /*1090*/  @P1 IADD3 R3, R250, R48, RZ ;  /* 0x00000030fa031210 */ /* 0x000fe20007ffe0ff */
[----:B------:R-:W5:Y:S01]  /*10a0*/  @P3 LDC R17, c[0x0][0x2e4] ;  /* 0x0000b900ff113b82 */ /* 0x000f620000000800 */
[----:B------:R-:W-:Y:S01]  /*10b0*/  SHF.R.S32.HI R4, RZ, 0x6, R4 ;  /* 0x00000006ff047819 */ /* 0x000fe20000011404 */
[----:B------:R-:W-:Y:S01]  /*10c0*/  @P6 VIADD R2, R2, 0x1 ;  /* 0x0000000102026836 */ /* 0x000fe20000000000 */
[----:B------:R-:W-:Y:S01]  /*10d0*/  ISETP.NE.AND P4, PT, R20, RZ, PT ;  /* 0x000000ff1400720c */ /* 0x000fe20003f85270 */
[C---:B------:R-:W-:Y:S01]  /*10e0*/  @P1 IMAD R10, R3.reuse, R19, RZ ;  /* 0x00000013030a1224 */ /* 0x040fe200078e02ff */
[----:B------:R-:W-:Y:S01]  /*10f0*/  VIMNMX R206, R8, R4, PT ;  /* 0x0000000408ce7248 */ /* 0x000fe20003fe0100 */
[----:B------:R-:W-:Y:S01]  /*1100*/  @P1 IMAD.WIDE.U32 R6, R3, R18, RZ ;  /* 0x0000001203061225 */ /* 0x000fe200078e00ff */
[----:B------:R-:W-:-:S03]  /*1110*/  MOV R21, R2 ;  /* 0x0000000200157202 */ /* 0x000fc60000000f00 */
[C---:B------:R-:W-:Y:S01]  /*1120*/  IMAD.WIDE.U32 R4, R30.reuse, R16, RZ ;  /* 0x000000101e047225 */ /* 0x040fe200078e00ff */
[----:B------:R-:W-:Y:S02]  /*1130*/  @P1 IADD3 R35, R7, R10, RZ ;  /* 0x0000000a07231210 */ /* 0x000fe40007ffe0ff */
[----:B------:R-:W5:Y:S01]  /*1140*/  LDC.64 R10, c[0x0][0x488] ;  /* 0x00012200ff0a7b82 */ /* 0x000f620000000a00 */
[-C--:B------:R-:W-:Y:S01]  /*1150*/  IMAD R8, R31, R0.reuse, RZ ;  /* 0x000000001f087224 */ /* 0x080fe200078e02ff */
[----:B------:R-:W-:Y:S01]  /*1160*/  SHF.L.U32 R7, R43, 0x7, RZ ;  /* 0x000000072b077819 */ /* 0x000fe200000006ff */
[----:B------:R-:W-:Y:S01]  /*1170*/  IMAD.WIDE.U32 R2, R30, R0, RZ ;  /* 0x000000001e027225 */ /* 0x000fe200078e00ff */
[----:B------:R-:W-:Y:S02]  /*1180*/  @P1 MOV R33, R6 ;  /* 0x0000000600211202 */ /* 0x000fe40000000f00 */
[----:B------:R-:W-:Y:S01]  /*1190*/  SEL R7, R7, RZ, P5 ;  /* 0x000000ff07077207 */ /* 0x000fe20002800000 */
[----:B------:R-:W-:Y:S01]  /*11a0*/  IMAD.IADD R26, R5, 0x1, R9 ;  /* 0x00000001051a7824 */ /* 0x000fe200078e0209 */
[----:B------:R-:W-:Y:S01]  /*11b0*/  LEA R6, R206, 0xffffffc0, 0x6 ;  /* 0xffffffc0ce067811 */ /* 0x000fe200078e30ff */
[----:B------:R-:W-:Y:S01]  /*11c0*/  @P2 IMAD.IADD R26, R3, 0x1, R8 ;  /* 0x00000001031a2824 */ /* 0x000fe200078e0208 */
[C---:B------:R-:W-:Y:S01]  /*11d0*/  SHF.L.U64.HI R3, R43.reuse, 0x7, R41 ;  /* 0x000000072b037819 */ /* 0x040fe20000010229 */
[----:B------:R-:W-:Y:S01]  /*11e0*/  @!P0 IMAD.MOV R21, RZ, RZ, -R21 ;  /* 0x000000ffff158224 */ /* 0x000fe200078e0a15 */
[----:B------:R-:W-:Y:S01]  /*11f0*/  @!P4 LOP3.LUT R21, RZ, R20, RZ, 0x33, !PT ;  /* 0x00000014ff15c212 */ /* 0x000fe200078e33ff */
[----:B--2---:R-:W-:Y:S01]  /*1200*/  @P3 IMAD R8, R43, R27, RZ ;  /* 0x0000001b2b083224 */ /* 0x004fe200078e02ff */
[----:B------:R-:W-:Y:S01]  /*1210*/  SEL R32, R4, R2, !P2 ;  /* 0x0000000204207207 */ /* 0x000fe20005000000 */
[----:B-1----:R-:W-:Y:S01]  /*1220*/  @P2 IMAD.WIDE.U32 R4, R0, R14, RZ ;  /* 0x0000000e00042225 */ /* 0x002fe200078e00ff */
[----:B------:R-:W-:-:S02]  /*1230*/  SEL R3, R3, RZ, P5 ;  /* 0x000000ff03037207 */ /* 0x000fc40002800000 */
[----:B------:R-:W-:Y:S01]  /*1240*/  IADD3 R7, P0, R6, R7, RZ ;  /* 0x0000000706077210 */ /* 0x000fe20007f1e0ff */
[----:B---3--:R-:W-:Y:S01]  /*1250*/  @!P2 IMAD R2, R41, R12, RZ ;  /* 0x0000000c2902a224 */ /* 0x008fe200078e02ff */
[----:B------:R-:W-:Y:S01]  /*1260*/  SHF.R.S32.HI R20, RZ, 0x1f, R6 ;  /* 0x0000001fff147819 */ /* 0x000fe20000011406 */
[----:B------:R-:W-:Y:S01]  /*1270*/  @P2 IMAD R25, R0, R15, R5 ;  /* 0x0000000f00192224 */ /* 0x000fe200078e0205 */
[----:B------:R-:W-:Y:S01]  /*1280*/  @P3 SEL R8, R8, R0, !P2 ;  /* 0x0000000008083207 */ /* 0x000fe20005000000 */
[----:B------:R-:W-:Y:S02]  /*1290*/  @!P2 IMAD R9, R43, R13, R2 ;  /* 0x0000000d2b09a224 */ /* 0x000fe400078e0202 */
[----:B------:R-:W-:Y:S01]  /*12a0*/  IMAD.X R5, R20, 0x1, R3, P0 ;  /* 0x0000000114057824 */ /* 0x000fe200000e0603 */
[----:B----4-:R-:W-:Y:S01]  /*12b0*/  ISETP.NE.AND P0, PT, R37, RZ, PT ;  /* 0x000000ff2500720c */ /* 0x010fe20003f05270 */
[----:B------:R-:W-:Y:S02]  /*12c0*/  IMAD R14, R31, R7, RZ ;  /* 0x000000071f0e7224 */ /* 0x000fe400078e02ff */
[----:B------:R-:W-:-:S04]  /*12d0*/  @!P2 IMAD.WIDE.U32 R2, R43, R12, RZ ;  /* 0x0000000c2b02a225 */ /* 0x000fc800078e00ff */
[----:B------:R-:W-:Y:S01]  /*12e0*/  IMAD R16, R30, R5, R14 ;  /* 0x000000051e107224 */ /* 0x000fe200078e020e */
[----:B------:R-:W-:Y:S01]  /*12f0*/  @P2 MOV R14, R4 ;  /* 0x00000004000e2202 */ /* 0x000fe20000000f00 */
[----:B------:R-:W-:Y:S01]  /*1300*/  @!P2 IMAD.IADD R25, R3, 0x1, R9 ;  /* 0x000000010319a824 */ /* 0x000fe200078e0209 */
[----:B------:R-:W-:Y:S01]  /*1310*/  @!P2 MOV R14, R2 ;  /* 0x00000002000ea202 */ /* 0x000fe20000000f00 */
[----:B-----5:R-:W-:-:S04]  /*1320*/  IMAD.WIDE.U32 R2, R36, R10, RZ ;  /* 0x0000000a24027225 */ /* 0x020fc800078e00ff */
[----:B------:R-:W-:Y:S02]  /*1330*/  @!P3 IMAD R5, R43, R244, R46 ;  /* 0x000000f42b05b224 */ /* 0x000fe400078e022e */
[----:B------:R-:W-:Y:S02]  /*1340*/  @P1 IMAD.IADD R4, R250, 0x1, R48 ;  /* 0x00000001fa041824 */ /* 0x000fe400078e0230 */
[----:B------:R-:W-:Y:S01]  /*1350*/  IMAD.WIDE.U32 R12, R30, R7, RZ ;  /* 0x000000071e0c7225 */ /* 0x000fe200078e00ff */
[----:B------:R-:W-:-:S03]  /*1360*/  SHF.R.S32.HI R30, RZ, 0x1f, R24 ;  /* 0x0000001fff1e7819 */ /* 0x000fc60000011418 */
[----:B------:R-:W-:Y:S02]  /*1370*/  @P3 IMAD R15, R46, R17, R8 ;  /* 0x000000112e0f3224 */ /* 0x000fe400078e0208 */
[----:B------:R-:W-:Y:S01]  /*1380*/  IMAD R7, R36, R11, R3 ;  /* 0x0000000b24077224 */ /* 0x000fe200078e0203 */
[----:B------:R-:W-:Y:S01]  /*1390*/  SEL R11, R2, RZ, P0 ;  /* 0x000000ff020b7207 */ /* 0x000fe20000000000 */
[----:B------:R-:W-:Y:S02]  /*13a0*/  @!P3 IMAD R15, R5, R27, RZ ;  /* 0x0000001b050fb224 */ /* 0x000fe400078e02ff */
[----:B------:R-:W-:Y:S01]  /*13b0*/  @P1 IMAD R3, R4, R23, RZ ;  /* 0x0000001704031224 */ /* 0x000fe200078e02ff */
        /* <DEDUP_REMOVED lines=19> */
.L_x_220:
        /* <DEDUP_REMOVED lines=13> */
.L_x_221:
        /* <DEDUP_REMOVED lines=10> */
.L_x_222:
[----:B------:R-:W-:-:S04]  /*1660*/  IMAD R0, R43, R244, R46 ;  /* 0x000000f42b007224 */ /* 0x000fc800078e022e */
[----:B------:R-:W-:-:S07]  /*1670*/  IMAD R0, R0, R40, RZ ;  /* 0x0000002800007224 */ /* 0x000fce00078e02ff */
.L_x_223:
[----:B------:R-:W1:Y:S01]  /*1680*/  S2R R40, SR_TID.X ;  /* 0x0000000000287919 */ /* 0x000e620000002100 */
[----:B------:R-:W2:Y:S01]  /*1690*/  LDC.64 R16, c[0x0][0x420] ;  /* 0x00010800ff107b82 */ /* 0x000ea20000000a00 */
[----:B------:R-:W-:Y:S01]  /*16a0*/  IMAD R244, R39, R244, RZ ;  /* 0x000000f427f47224 */ /* 0x000fe200078e02ff */
[----:B------:R-:W-:Y:S01]  /*16b0*/  SHF.R.S32.HI R215, RZ, 0x1f, R214 ;  /* 0x0000001fffd77819 */ /* 0x000fe200000114d6 */
[----:B------:R-:W-:Y:S01]  /*16c0*/  IMAD.IADD R13, R6, 0x1, R0 ;  /* 0x00000001060d7824 */ /* 0x000fe200078e0200 */
[----:B------:R-:W-:Y:S01]  /*16d0*/  IADD3 R0, -R208, R220, R24 ;  /* 0x000000dcd0007210 */ /* 0x000fe20007ffe118 */
[----:B------:R-:W-:Y:S01]  /*16e0*/  IMAD.SHL.U32 R3, R244, 0x40, RZ ;  /* 0x00000040f4037824 */ /* 0x000fe200078e00ff */
[----:B------:R-:W-:Y:S01]  /*16f0*/  ULDC UR4, c[0x0][0x398] ;  /* 0x0000e60000047ab9 */ /* 0x000fe20000000800 */
[----:B------:R-:W-:Y:S01]  /*1700*/  IMAD.IADD R15, R6, 0x1, R15 ;  /* 0x00000001060f7824 */ /* 0x000fe200078e020f */
[----:B------:R-:W-:Y:S01]  /*1710*/  IADD3 R0, R0, -UR4, RZ ;  /* 0x8000000400007c10 */ /* 0x000fe2000fffe0ff */
[----:B------:R-:W-:Y:S01]  /*1720*/  ULDC.64 UR6, c[0x0][0x428] ;  /* 0x00010a0000067ab9 */ /* 0x000fe20000000a00 */
[----:B------:R-:W-:Y:S01]  /*1730*/  IADD3 R2, P3, P2, R12, R3, R8 ;  /* 0x000000030c027210 */ /* 0x000fe20007a7e008 */
[----:B------:R-:W3:Y:S01]  /*1740*/  LDC.64 R44, c[0x0][0x2b0] ;  /* 0x0000ac00ff2c7b82 */ /* 0x000ee20000000a00 */
[----:B------:R-:W-:Y:S01]  /*1750*/  SHF.R.S32.HI R3, RZ, 0x1f, R3 ;  /* 0x0000001fff037819 */ /* 0x000fe20000011403 */
[----:B------:R-:W-:Y:S01]  /*1760*/  ULDC.64 UR10, c[0x0][0x210] ;  /* 0x00008400000a7ab9 */ /* 0x000fe20000000a00 */
[----:B------:R-:W-:Y:S01]  /*1770*/  SHF.R.S32.HI R5, RZ, 0x1f, R0 ;  /* 0x0000001fff057819 */ /* 0x000fe20000011400 */
[----:B------:R-:W-:Y:S01]  /*1780*/  ULDC.64 UR8, c[0x0][0x3e0] ;  /* 0x0000f80000087ab9 */ /* 0x000fe20000000a00 */
[----:B------:R-:W-:Y:S01]  /*1790*/  IADD3.X R9, R4, R3, R9, P3, P2 ;  /* 0x0000000304097210 */ /* 0x000fe20001fe4409 */
[----:B------:R-:W-:Y:S01]  /*17a0*/  BSSY B1, `(.L_x_219) ;  /* 0x0000639000017945 */ /* 0x000fe20003800000 */
[----:B------:R-:W-:-:S02]  /*17b0*/  IADD3 R11, P3, P2, R11, R2, R32 ;  /* 0x000000020b0b7210 */ /* 0x000fc40007a7e020 */
[----:B------:R-:W-:Y:S02]  /*17c0*/  IADD3 R2, P4, R214, R14, RZ ;  /* 0x0000000ed6027210 */ /* 0x000fe40007f9e0ff */
[----:B------:R-:W-:Y:S01]  /*17d0*/  LEA.HI R12, R5, R0, RZ, 0x6 ;  /* 0x00000000050c7211 */ /* 0x000fe200078f30ff */
[-C--:B--2---:R-:W-:Y:S01]  /*17e0*/  IMAD R4, R20, R16.reuse, RZ ;  /* 0x0000001014047224 */ /* 0x084fe200078e02ff */
[----:B------:R-:W-:Y:S01]  /*17f0*/  IADD3.X R9, R27, R9, R26, P3, P2 ;  /* 0x000000091b097210 */ /* 0x000fe20001fe441a */
[----:B------:R-:W-:Y:S01]  /*1800*/  IMAD.X R3, R215, 0x1, R25, P4 ;  /* 0x00000001d7037824 */ /* 0x000fe200020e0619 */
[----:B------:R-:W2:Y:S01]  /*1810*/  LDC.64 R26, c[0x0][0x478] ;  /* 0x00011e00ff1a7b82 */ /* 0x000ea20000000a00 */
[C---:B------:R-:W-:Y:S02]  /*1820*/  IMAD R7, R6.reuse, R17, R4 ;  /* 0x0000001106077224 */ /* 0x040fe400078e0204 */
[----:B------:R-:W-:Y:S01]  /*1830*/  IMAD.WIDE.U32 R2, R6, R16, R2 ;  /* 0x0000001006027225 */ /* 0x000fe200078e0002 */
[----:B-1----:R-:W-:-:S03]  /*1840*/  SHF.R.S32.HI R42, RZ, 0x1f, R40 ;  /* 0x0000001fff2a7819 */ /* 0x002fc60000011428 */
[----:B------:R-:W-:Y:S01]  /*1850*/  IMAD.IADD R3, R3, 0x1, R7 ;  /* 0x0000000103037824 */ /* 0x000fe200078e0207 */
[CC--:B------:R-:W-:Y:S02]  /*1860*/  LEA.HI R32, R42.reuse, R40.reuse, RZ, 0x3 ;  /* 0x000000282a207211 */ /* 0x0c0fe400078f18ff */
[----:B------:R-:W-:Y:S01]  /*1870*/  LEA.HI R8, R42, R40, RZ, 0x5 ;  /* 0x000000282a087211 */ /* 0x000fe200078f28ff */
[----:B------:R-:W-:Y:S01]  /*1880*/  IMAD.WIDE.U32 R2, R46, UR6, R2 ;  /* 0x000000062e027c25 */ /* 0x000fe2000f8e0002 */
[----:B------:R-:W-:Y:S02]  /*1890*/  SHF.R.S32.HI R14, RZ, 0x3, R32 ;  /* 0x00000003ff0e7819 */ /* 0x000fe40000011420 */
[----:B------:R-:W-:Y:S02]  /*18a0*/  LOP3.LUT R4, R8, 0xffffffe0, RZ, 0xc0, !PT ;  /* 0xffffffe008047812 */ /* 0x000fe400078ec0ff */
[----:B------:R-:W-:Y:S02]  /*18b0*/  IADD3 R6, P4, R14, R6, RZ ;  /* 0x000000060e067210 */ /* 0x000fe40007f9e0ff */
[----:B------:R-:W-:Y:S01]  /*18c0*/  SHF.R.S32.HI R39, RZ, 0x1f, R14 ;  /* 0x0000001fff277819 */ /* 0x000fe2000001140e */
[----:B------:R-:W-:Y:S01]  /*18d0*/  IMAD.IADD R4, R40, 0x1, -R4 ;  /* 0x0000000128047824 */ /* 0x000fe200078e0a04 */
[----:B------:R-:W-:-:S03]  /*18e0*/  SHF.R.S32.HI R8, RZ, 0x5, R8 ;  /* 0x00000005ff087819 */ /* 0x000fc60000011408 */
[----:B------:R-:W-:Y:S02]  /*18f0*/  IMAD.X R5, R39, 0x1, R20, P4 ;  /* 0x0000000127057824 */ /* 0x000fe400020e0614 */
[----:B------:R-:W-:Y:S02]  /*1900*/  IMAD R0, R8, R244, R4 ;  /* 0x000000f408007224 */ /* 0x000fe400078e0204 */
[-C--:B------:R-:W-:Y:S02]  /*1910*/  IMAD R5, R5, R28.reuse, RZ ;  /* 0x0000001c05057224 */ /* 0x080fe400078e02ff */
[----:B------:R-:W-:Y:S02]  /*1920*/  IMAD R4, R47, UR6, RZ ;  /* 0x000000062f047c24 */ /* 0x000fe4000f8e02ff */
[----:B------:R-:W-:Y:S02]  /*1930*/  IMAD R10, R6, R29, R5 ;  /* 0x0000001d060a7224 */ /* 0x000fe400078e0205 */
[----:B------:R-:W-:Y:S01]  /*1940*/  IMAD R5, R46, UR7, R4 ;  /* 0x000000072e057c24 */ /* 0x000fe2000f8e0204 */
[----:B------:R-:W-:Y:S01]  /*1950*/  IADD3 R4, P2, R0, R11, RZ ;  /* 0x0000000b00047210 */ /* 0x000fe20007f5e0ff */
[----:B------:R-:W-:Y:S01]  /*1960*/  IMAD.WIDE.U32 R6, R6, R28, R214 ;  /* 0x0000001c06067225 */ /* 0x000fe200078e00d6 */
[----:B------:R-:W-:-:S02]  /*1970*/  ULDC.64 UR6, c[0x0][0x400] ;  /* 0x0001000000067ab9 */ /* 0x000fc40000000a00 */
[----:B------:R-:W-:Y:S02]  /*1980*/  IADD3 R5, R3, R5, RZ ;  /* 0x0000000503057210 */ /* 0x000fe40007ffe0ff */
[----:B------:R-:W-:Y:S02]  /*1990*/  SHF.R.S32.HI R3, RZ, 0x6, R12 ;  /* 0x00000006ff037819 */ /* 0x000fe4000001140c */
[----:B------:R-:W-:Y:S02]  /*19a0*/  LEA.HI.X.SX32 R0, R0, R9, 0x1, P2 ;  /* 0x0000000900007211 */ /* 0x000fe400010f0eff */
[----:B------:R-:W-:Y:S02]  /*19b0*/  LEA R200, P2, R4, UR6, 0x2 ;  /* 0x0000000604c87c11 */ /* 0x000fe4000f8410ff */
[----:B------:R-:W-:Y:S02]  /*19c0*/  VIMNMX R249, RZ, R3, !PT ;  /* 0x00000003fff97248 */ /* 0x000fe40007fe0100 */
[----:B------:R-:W-:-:S02]  /*19d0*/  IADD3 R8, P3, R38, R6, RZ ;  /* 0x0000000626087210 */ /* 0x000fc40007f7e0ff */
[----:B------:R-:W-:Y:S01]  /*19e0*/  LEA.HI.X R201, R4, UR7, R0, 0x2, P2 ;  /* 0x0000000704c97c11 */ /* 0x000fe200090f1400 */
[----:B------:R-:W-:Y:S01]  /*19f0*/  ULDC.64 UR6, c[0x0][0x258] ;  /* 0x0000960000067ab9 */ /* 0x000fe20000000a00 */
[----:B------:R-:W-:Y:S01]  /*1a00*/  ISETP.GT.AND P4, PT, R206, R249, PT ;  /* 0x000000f9ce00720c */ /* 0x000fe20003f84270 */
[----:B------:R-:W-:Y:S01]  /*1a10*/  IMAD.MOV.U32 R4, RZ, RZ, R2 ;  /* 0x000000ffff047224 */ /* 0x000fe200078e0002 */
[----:B------:R-:W-:Y:S01]  /*1a20*/  IADD3.X R9, R34, R7, R10, P3, !PT ;  /* 0x0000000722097210 */ /* 0x000fe20001ffe40a */
[----:B------:R-:W-:Y:S02]  /*1a30*/  IMAD R2, R47, UR6, RZ ;  /* 0x000000062f027c24 */ /* 0x000fe4000f8e02ff */
[----:B------:R-:W-:Y:S02]  /*1a40*/  IMAD R0, R39, R16, RZ ;  /* 0x0000001027007224 */ /* 0x000fe400078e02ff */
[----:B---3--:R-:W-:-:S04]  /*1a50*/  IMAD.WIDE R6, R15, 0x4, R44 ;  /* 0x000000040f067825 */ /* 0x008fc800078e022c */
[----:B------:R-:W-:Y:S02]  /*1a60*/  IMAD R2, R46, UR7, R2 ;  /* 0x000000072e027c24 */ /* 0x000fe4000f8e0202 */
[C---:B------:R-:W-:Y:S02]  /*1a70*/  IMAD R0, R14.reuse, R17, R0 ;  /* 0x000000110e007224 */ /* 0x040fe400078e0200 */
[----:B------:R-:W-:-:S04]  /*1a80*/  IMAD.WIDE.U32 R4, R14, R16, R4 ;  /* 0x000000100e047225 */ /* 0x000fc800078e0004 */
[----:B------:R-:W-:Y:S01]  /*1a90*/  IMAD.WIDE.U32 R8, R46, UR6, R8 ;  /* 0x000000062e087c25 */ /* 0x000fe2000f8e0008 */
[----:B------:R-:W-:Y:S02]  /*1aa0*/  IADD3 R15, R5, R0, RZ ;  /* 0x00000000050f7210 */ /* 0x000fe40007ffe0ff */
[----:B------:R-:W-:Y:S01]  /*1ab0*/  LEA R212, P2, R4, UR8, 0x1 ;  /* 0x0000000804d47c11 */ /* 0x000fe2000f8408ff */
[----:B------:R-:W-:Y:S01]  /*1ac0*/  IMAD.MOV.U32 R222, RZ, RZ, R6 ;  /* 0x000000ffffde7224 */ /* 0x000fe200078e0006 */
[----:B------:R-:W-:Y:S01]  /*1ad0*/  LEA R210, P3, R8, UR10, 0x1 ;  /* 0x0000000a08d27c11 */ /* 0x000fe2000f8608ff */
[----:B------:R-:W-:Y:S01]  /*1ae0*/  IMAD.MOV.U32 R221, RZ, RZ, R7 ;  /* 0x000000ffffdd7224 */ /* 0x000fe200078e0007 */
[----:B------:R-:W-:Y:S01]  /*1af0*/  LEA.HI.X R213, R4, UR9, R15, 0x1, P2 ;  /* 0x0000000904d57c11 */ /* 0x000fe200090f0c0f */
[----:B--2---:R-:W-:-:S04]  /*1b00*/  IMAD.WIDE R6, R13, 0x4, R26 ;  /* 0x000000040d067825 */ /* 0x004fc800078e021a */
        /* <DEDUP_REMOVED lines=31> */
.L_x_225:
        /* <DEDUP_REMOVED lines=13> */
.L_x_226:
[-C--:B------:R-:W-:Y:S01]  /*1dd0*/  IMAD R0, R30, R8.reuse, RZ ;  /* 0x000000081e007224 */ /* 0x080fe200078e02ff */
[----:B------:R-:W-:Y:S01]  /*1de0*/  ULDC.64 UR6, c[0x0][0x468] ;  /* 0x00011a0000067ab9 */ /* 0x000fe20000000a00 */
[----:B------:R-:W-:Y:S01]  /*1df0*/  IMAD.WIDE.U32 R2, R24, R8, R214 ;  /* 0x0000000818027225 */ /* 0x000fe200078e00d6 */
[----:B------:R-:W-:Y:S01]  /*1e00*/  IADD3 R5, R14, 0x20, RZ ;  /* 0x000000200e057810 */ /* 0x000fe20007ffe0ff */
[----:B------:R-:W-:Y:S02]  /*1e10*/  BSSY B0, `(.L_x_227) ;  /* 0x000001a000007945 */ /* 0x000fe40003800000 */
[----:B------:R-:W-:Y:S01]  /*1e20*/  IMAD R4, R24, R9, R0 ;  /* 0x0000000918047224 */ /* 0x000fe200078e0200 */
[----:B------:R-:W-:Y:S01]  /*1e30*/  IADD3 R2, P0, R6, R2, RZ ;  /* 0x0000000206027210 */ /* 0x000fe20007f1e0ff */
[----:B------:R-:W-:-:S03]  /*1e40*/  IMAD R0, R251, -0x40, R208 ;  /* 0xffffffc0fb007824 */ /* 0x000fc600078e02d0 */
[----:B------:R-:W-:Y:S01]  /*1e50*/  IADD3.X R3, R7, R3, R4, P0, !PT ;  /* 0x0000000307037210 */ /* 0x000fe200007fe404 */
[----:B------:R-:W-:Y:S01]  /*1e60*/  IMAD R4, R47, UR6, RZ ;  /* 0x000000062f047c24 */ /* 0x000fe2000f8e02ff */
[-C--:B------:R-:W-:Y:S02]  /*1e70*/  ISETP.GE.AND P3, PT, R14, R0.reuse, PT ;  /* 0x000000000e00720c */ /* 0x080fe40003f66270 */
[----:B------:R-:W-:Y:S01]  /*1e80*/  ISETP.GE.AND P2, PT, R5, R0, PT ;  /* 0x000000000500720c */ /* 0x000fe20003f46270 */
[C---:B------:R-:W-:Y:S02]  /*1e90*/  IMAD R4, R46.reuse, UR7, R4 ;  /* 0x000000072e047c24 */ /* 0x040fe4000f8e0204 */
[----:B------:R-:W-:-:S05]  /*1ea0*/  IMAD.WIDE.U32 R2, R46, UR6, R2 ;  /* 0x000000062e027c25 */ /* 0x000fca000f8e0002 */
[----:B------:R-:W-:-:S03]  /*1eb0*/  IADD3 R10, R3, R4, RZ ;  /* 0x00000004030a7210 */ /* 0x000fc60007ffe0ff */
[----:B------:R-:W-:Y:S05]  /*1ec0*/  @P3 BRA `(.L_x_228) ;  /* 0x0000000000383947 */ /* 0x000fea0003800000 */
[----:B------:R-:W-:Y:S01]  /*1ed0*/  MOV R5, R10 ;  /* 0x0000000a00057202 */ /* 0x000fe20000000f00 */
[-C--:B------:R-:W-:Y:S01]  /*1ee0*/  IMAD R0, R39, R8.reuse, RZ ;  /* 0x0000000827007224 */ /* 0x080fe200078e02ff */
[----:B------:R-:W-:Y:S01]  /*1ef0*/  ULDC UR4, c[0x0][0x2d0] ;  /* 0x0000b40000047ab9 */ /* 0x000fe20000000800 */
[----:B------:R-:W-:Y:S01]  /*1f00*/  IMAD.MOV.U32 R4, RZ, RZ, R2 ;  /* 0x000000ffff047224 */ /* 0x000fe200078e0002 */
[----:B------:R-:W-:Y:S01]  /*1f10*/  ISETP.GE.AND P4, PT, R214, UR4, PT ;  /* 0x00000004d6007c0c */ /* 0x000fe2000bf86270 */
[C---:B------:R-:W-:Y:S01]  /*1f20*/  IMAD R0, R14.reuse, R9, R0 ;  /* 0x000000090e007224 */ /* 0x040fe200078e0200 */
        /* <DEDUP_REMOVED lines=8> */
.L_x_228:
[----:B------:R-:W-:Y:S05]  /*1fb0*/  BSYNC B0 ;  /* 0x0000000000007941 */ /* 0x000fea0003800000 */
.L_x_227:
        /* <DEDUP_REMOVED lines=18> */
.L_x_230:
[----:B------:R-:W-:Y:S05]  /*20e0*/  BSYNC B0 ;  /* 0x0000000000007941 */ /* 0x000fea0003800000 */
.L_x_229:
[-C--:B--2---:R-:W-:Y:S01]  /*20f0*/  IMAD.WIDE.U32 R2, R24, R12.reuse, R214 ;  /* 0x0000000c18027225 */ /* 0x084fe200078e00d6 */
        /* <DEDUP_REMOVED lines=25> */
.L_x_232:
[----:B------:R-:W-:Y:S05]  /*2290*/  BSYNC B0 ;  /* 0x0000000000007941 */ /* 0x000fea0003800000 */
.L_x_231:
        /* <DEDUP_REMOVED lines=19> */
.L_x_224:
        /* <DEDUP_REMOVED lines=52> */
.L_x_235:
[----:B------:R-:W-:Y:S05]  /*2710*/  BSYNC B0 ;  /* 0x0000000000007941 */ /* 0x000fea0003800000 */
.L_x_234:
        /* <DEDUP_REMOVED lines=31> */
.L_x_237:
[----:B------:R-:W-:Y:S05]  /*2910*/  BSYNC B0 ;  /* 0x0000000000007941 */ /* 0x000fea0003800000 */
.L_x_236:
        /* <DEDUP_REMOVED lines=20> */
.L_x_239:
[----:B------:R-:W-:Y:S05]  /*2a60*/  BSYNC B0 ;  /* 0x0000000000007941 */ /* 0x000fea0003800000 */
.L_x_238:
        /* <DEDUP_REMOVED lines=27> */
.L_x_241:
[----:B------:R-:W-:Y:S05]  /*2c20*/  BSYNC B0 ;  /* 0x0000000000007941 */ /* 0x000fea0003800000 */
.L_x_240:
        /* <DEDUP_REMOVED lines=12> */
.L_x_243:
        /* <DEDUP_REMOVED lines=20> */
.L_x_244:
[----:B------:R-:W-:Y:S05]  /*2e30*/  BSYNC B0 ;  /* 0x0000000000007941 */ /* 0x000fea0003800000 */
.L_x_242:
        /* <DEDUP_REMOVED lines=13> */
.L_x_246:
        /* <DEDUP_REMOVED lines=14> */
[----:B------:R2:W-:Y:S01]  /*2ff0*/  @P1 STS [R202+0x3000], RZ ;  /* 0x003000ffca001388 */ /* 0x0005e20000000800 */
[----:B------:R-:W-:-:S03]  /*3000*/  IADD3.X R0, R20, R5, R0, P2, !PT ;  /* 0x0000000514007210 */ /* 0x000fc600017fe400 */
[----:B------:R2:W-:Y:S04]  /*3010*/  @P1 STS [R202+0x3004], RZ ;  /* 0x003004ffca001388 */ /* 0x0005e80000000800 */
[----:B------:R2:W-:Y:S04]  /*3020*/  @P1 STS [R202+0x3008], RZ ;  /* 0x003008ffca001388 */ /* 0x0005e80000000800 */
[----:B------:R2:W-:Y:S01]  /*3030*/  @P1 STS [R202+0x300c], RZ ;  /* 0x00300cffca001388 */ /* 0x0005e20000000800 */
[----:B------:R-:W-:Y:S05]  /*3040*/  @P1 BRA `(.L_x_247) ;  /* 0x0000000000181947 */ /* 0x000fea0003800000 */
[----:B--2---:R-:W-:-:S04]  /*3050*/  LEA R2, P1, R8, UR10, 0x1 ;  /* 0x0000000a08027c11 */ /* 0x004fc8000f8208ff */
[----:B------:R-:W-:-:S05]  /*3060*/  LEA.HI.X R3, R8, UR11, R0, 0x1, P1 ;  /* 0x0000000b08037c11 */ /* 0x000fca00088f0c00 */
[----:B------:R-:W-:Y:S01]  /*3070*/  @!PT LDS RZ, [RZ] ;  /* 0x00000000fffff984 */ /* 0x000fe20000000800 */
[----:B------:R-:W-:Y:S01]  /*3080*/  @!PT LDS RZ, [RZ] ;  /* 0x00000000fffff984 */ /* 0x000fe20000000800 */
[----:B------:R-:W-:Y:S01]  /*3090*/  @!PT LDS RZ, [RZ] ;  /* 0x00000000fffff984 */ /* 0x000fe20000000800 */
[----:B------:R2:W-:Y:S04]  /*30a0*/  LDGSTS.E.BYPASS.LTC128B.128 [R202+0x3000], desc[UR16][R2.64+0x80] ;  /* 0x0300008002ca7fae */ /* 0x0005e8000b901d50 */
.L_x_247:
[----:B------:R-:W-:Y:S05]  /*30b0*/  BSYNC B0 ;  /* 0x0000000000007941 */ /* 0x000fea0003800000 */
.L_x_245:
[----:B------:R1:W-:Y:S01]  /*30c0*/  @P6 STS.128 [R205+0xc000], RZ ;  /* 0x00c000ffcd006388 */ /* 0x0003e20000000c00 */
[-C--:B--23--:R-:W-:Y:S01]  /*30d0*/  IMAD.WIDE.U32 R2, R24, R22.reuse, R214 ;  /* 0x0000001618027225 */ /* 0x08cfe200078e00d6 */
        /* <DEDUP_REMOVED lines=38> */
.L_x_249:
[----:B------:R-:W-:Y:S05]  /*3340*/  BSYNC B0 ;  /* 0x0000000000007941 */ /* 0x000fea0003800000 */
.L_x_248:
        /* <DEDUP_REMOVED lines=31> */
.L_x_251:
[----:B------:R-:W-:Y:S05]  /*3540*/  BSYNC B0 ;  /* 0x0000000000007941 */ /* 0x000fea0003800000 */
.L_x_250:
[----:B------:R-:W4:Y:S01]  /*3550*/  LDL R8, [R1+0xc] ;  /* 0x00000c0001087983 */ /* 0x000f220000100800 */
[----:B------:R-:W-:Y:S01]  /*3560*/  ULDC.64 UR6, c[0x0][0x3c8] ;  /* 0x0000f20000067ab9 */ /* 0x000fe20000000a00 */
[----:B------:R-:W-:Y:S01]  /*3570*/  IMAD.MOV.U32 R216, RZ, RZ, 0x7f800000 ;  /* 0x7f800000ffd87424 */ /* 0x000fe200078e00ff */
[----:B------:R-:W-:Y:S01]  /*3580*/  ISETP.NE.U32.AND P4, PT, RZ, UR6, PT ;  /* 0x00000006ff007c0c */ /* 0x000fe2000bf85070 */
[----:B------:R-:W0:Y:S01]  /*3590*/  LDGDEPBAR ;  /* 0x00000000000079af */ /* 0x000e220000000000 */
[----:B------:R-:W-:Y:S02]  /*35a0*/  IMAD.MOV.U32 R217, RZ, RZ, 0x7f800000 ;  /* 0x7f800000ffd97424 */ /* 0x000fe400078e00ff */
[----:B------:R-:W-:Y:S01]  /*35b0*/  IMAD.MOV.U32 R164, RZ, RZ, 0x20 ;  /* 0x00000020ffa47424 */ /* 0x000fe200078e00ff */
[----:B------:R-:W-:Y:S02]  /*35c0*/  ISETP.NE.AND.EX P4, PT, RZ, UR7, PT, P4 ;  /* 0x00000007ff007c0c */ /* 0x000fe4000bf85340 */
[----:B------:R-:W-:Y:S01]  /*35d0*/  LEA R140, R199, UR5, 0x1 ;  /* 0x00000005c78c7c11 */ /* 0x000fe2000f8e08ff */
[C---:B------:R-:W-:Y:S01]  /*35e0*/  IMAD.SHL.U32 R219, R244.reuse, 0x10, RZ ;  /* 0x00000010f4db7824 */ /* 0x040fe200078e00ff */
[----:B------:R-:W1:Y:S01]  /*35f0*/  LDC R218, c[0x0][0x394] ;  /* 0x0000e500ffda7b82 */ /* 0x000e620000000800 */
[----:B------:R-:W-:-:S02]  /*3600*/  IMAD.SHL.U32 R209, R244, 0x8, RZ ;  /* 0x00000008f4d17824 */ /* 0x000fc400078e00ff */
[----:B------:R-:W-:Y:S02]  /*3610*/  IMAD.MOV.U32 R192, RZ, RZ, 0x20 ;  /* 0x00000020ffc07424 */ /* 0x000fe400078e00ff */
[----:B------:R-:W-:Y:S02]  /*3620*/  IMAD.MOV.U32 R189, RZ, RZ, 0x40 ;  /* 0x00000040ffbd7424 */ /* 0x000fe400078e00ff */
[----:B------:R-:W-:Y:S02]  /*3630*/  VIADD R184, R198, 0x2000 ;  /* 0x00002000c6b87836 */ /* 0x000fe40000000000 */
[----:B------:R-:W-:Y:S01]  /*3640*/  VIADD R187, R197, 0x2000 ;  /* 0x00002000c5bb7836 */ /* 0x000fe20000000000 */
[----:B--23--:R-:W2:Y:S01]  /*3650*/  @P4 LDC.64 R6, c[0x0][0x3d0] ;  /* 0x0000f400ff064b82 */ /* 0x00cea20000000a00 */
[----:B------:R-:W-:Y:S01]  /*3660*/  IMAD.IADD R252, R24, 0x1, R220 ;  /* 0x0000000118fc7824 */ /* 0x000fe200078e02dc */
[----:B------:R-:W-:Y:S01]  /*3670*/  CS2R R94, SRZ ;  /* 0x00000000005e7805 */ /* 0x000fe2000001ff00 */
[----:B------:R-:W-:Y:S01]  /*3680*/  IMAD.MOV.U32 R203, RZ, RZ, RZ ;  /* 0x000000ffffcb7224 */ /* 0x000fe200078e00ff */
[----:B------:R-:W-:Y:S01]  /*3690*/  CS2R R92, SRZ ;  /* 0x00000000005c7805 */ /* 0x000fe2000001ff00 */
[----:B------:R-:W-:Y:S01]  /*36a0*/  IMAD R248, R244, 0x18, RZ ;  /* 0x00000018f4f87824 */ /* 0x000fe200078e02ff */
[----:B------:R-:W-:-:S04]  /*36b0*/  DEPBAR.LE SB0, 0x1 ;  /* 0x000080400000791a */ /* 0x000fc80000000000 */
[C---:B------:R-:W-:Y:S01]  /*36c0*/  IMAD.SHL.U32 R247, R244.reuse, 0x20, RZ ;  /* 0x00000020f4f77824 */ /* 0x040fe200078e00ff */
[----:B------:R-:W-:Y:S01]  /*36d0*/  CS2R R98, SRZ ;  /* 0x0000000000627805 */ /* 0x000fe2000001ff00 */
[C---:B------:R-:W-:Y:S01]  /*36e0*/  IMAD R246, R244.reuse, 0x28, RZ ;  /* 0x00000028f4f67824 */ /* 0x040fe200078e02ff */
[----:B------:R-:W-:Y:S01]  /*36f0*/  CS2R R96, SRZ ;  /* 0x0000000000607805 */ /* 0x000fe2000001ff00 */
[----:B------:R-:W-:Y:S01]  /*3700*/  IMAD R245, R244, 0x30, RZ ;  /* 0x00000030f4f57824 */ /* 0x000fe200078e02ff */
[----:B------:R-:W-:Y:S01]  /*3710*/  CS2R R90, SRZ ;  /* 0x00000000005a7805 */ /* 0x000fe2000001ff00 */
[----:B------:R-:W-:Y:S01]  /*3720*/  IMAD.MOV.U32 R207, RZ, RZ, R202 ;  /* 0x000000ffffcf7224 */ /* 0x000fe200078e00ca */
[----:B------:R-:W-:Y:S02]  /*3730*/  CS2R R88, SRZ ;  /* 0x0000000000587805 */ /* 0x000fe4000001ff00 */
[----:B------:R-:W-:Y:S02]  /*3740*/  CS2R R86, SRZ ;  /* 0x0000000000567805 */ /* 0x000fe4000001ff00 */
[----:B------:R-:W-:-:S02]  /*3750*/  CS2R R84, SRZ ;  /* 0x0000000000547805 */ /* 0x000fc4000001ff00 */
[----:B------:R-:W-:Y:S02]  /*3760*/  CS2R R78, SRZ ;  /* 0x00000000004e7805 */ /* 0x000fe4000001ff00 */
[----:B------:R-:W-:Y:S02]  /*3770*/  CS2R R76, SRZ ;  /* 0x00000000004c7805 */ /* 0x000fe4000001ff00 */
[----:B------:R-:W-:Y:S02]  /*3780*/  CS2R R82, SRZ ;  /* 0x0000000000527805 */ /* 0x000fe4000001ff00 */
[----:B------:R-:W-:Y:S01]  /*3790*/  CS2R R80, SRZ ;  /* 0x0000000000507805 */ /* 0x000fe2000001ff00 */
[----:B--2---:R-:W-:Y:S01]  /*37a0*/  @P4 IMAD.WIDE.U32 R4, R43, R6, R46 ;  /* 0x000000062b044225 */ /* 0x004fe200078e002e */
[----:B------:R-:W-:Y:S02]  /*37b0*/  CS2R R74, SRZ ;  /* 0x00000000004a7805 */ /* 0x000fe4000001ff00 */
[----:B------:R-:W-:-:S02]  /*37c0*/  CS2R R72, SRZ ;  /* 0x0000000000487805 */ /* 0x000fc4000001ff00 */
[----:B------:R-:W-:Y:S02]  /*37d0*/  CS2R R70, SRZ ;  /* 0x0000000000467805 */ /* 0x000fe4000001ff00 */
[----:B------:R-:W-:Y:S02]  /*37e0*/  CS2R R68, SRZ ;  /* 0x0000000000447805 */ /* 0x000fe4000001ff00 */
[----:B------:R-:W-:Y:S02]  /*37f0*/  CS2R R44, SRZ ;  /* 0x00000000002c7805 */ /* 0x000fe4000001ff00 */
[----:B------:R-:W-:Y:S02]  /*3800*/  CS2R R50, SRZ ;  /* 0x0000000000327805 */ /* 0x000fe4000001ff00 */
        /* <DEDUP_REMOVED lines=8> */
[----:B------:R-:W-:Y:S01]  /*3890*/  CS2R R20, SRZ ;  /* 0x0000000000147805 */ /* 0x000fe2000001ff00 */
[----:B------:R-:W-:Y:S01]  /*38a0*/  ULDC UR8, c[0x0][0x2ec] ;  /* 0x0000bb0000087ab9 */ /* 0x000fe20000000800 */
[C---:B----4-:R-:W-:Y:S01]  /*38b0*/  VIADD R2, R8.reuse, 0x8 ;  /* 0x0000000808027836 */ /* 0x050fe20000000000 */
[----:B------:R-:W-:Y:S01]  /*38c0*/  SHF.R.S32.HI R0, RZ, 0x1f, R8 ;  /* 0x0000001fff007819 */ /* 0x000fe20000011408 */
[C---:B------:R-:W-:Y:S01]  /*38d0*/  IMAD.SHL.U32 R240, R8.reuse, 0x4, RZ ;  /* 0x0000000408f07824 */ /* 0x040fe200078e00ff */
[-C--:B------:R-:W-:Y:S02]  /*38e0*/  ISETP.GE.AND P3, PT, R8, R13.reuse, PT ;  /* 0x0000000d0800720c */ /* 0x080fe40003f66270 */
[----:B------:R-:W-:Y:S02]  /*38f0*/  ISETP.GE.AND P2, PT, R2, R13, PT ;  /* 0x0000000d0200720c */ /* 0x000fe40003f46270 */
[----:B------:R-:W-:Y:S01]  /*3900*/  SHF.L.U64.HI R239, R8, 0x2, R0 ;  /* 0x0000000208ef7819 */ /* 0x000fe20000010200 */
[----:B------:R-:W-:Y:S01]  /*3910*/  @P4 IMAD R0, R41, R6, RZ ;  /* 0x0000000629004224 */ /* 0x000fe200078e02ff */
[----:B------:R-:W-:-:S03]  /*3920*/  IADD3 R2, P1, R240, R222, RZ ;  /* 0x000000def0027210 */ /* 0x000fc60007f3e0ff */
[----:B------:R-:W-:Y:S02]  /*3930*/  @P4 IMAD R7, R43, R7, R0 ;  /* 0x000000072b074224 */ /* 0x000fe400078e0200 */
[----:B------:R-:W-:Y:S01]  /*3940*/  IMAD.X R3, R239, 0x1, R221, P1 ;  /* 0x00000001ef037824 */ /* 0x000fe200008e06dd */
[----:B------:R-:W-:Y:S01]  /*3950*/  @P4 LEA R6, P1, R4, UR6, 0x2 ;  /* 0x0000000604064c11 */ /* 0x000fe2000f8210ff */
[----:B------:R-:W-:Y:S01]  /*3960*/  @P4 IMAD.IADD R7, R5, 0x1, R7 ;  /* 0x0000000105074824 */ /* 0x000fe200078e0207 */
[----:B------:R-:W-:Y:S01]  /*3970*/  LEA.HI R0, R42, R40, RZ, 0x4 ;  /* 0x000000282a007211 */ /* 0x000fe200078f20ff */
[----:B------:R-:W2:Y:S01]  /*3980*/  @P4 LDC R5, c[0x0][0x2e8] ;  /* 0x0000ba00ff054b82 */ /* 0x000ea20000000800 */
[----:B------:R-:W5:Y:S01]  /*3990*/  @!P3 LDG.E R216, desc[UR16][R2.64] ;  /* 0x0000001002d8b981 */ /* 0x000f62000c1e1900 */
[----:B------:R-:W-:-:S03]  /*39a0*/  VIADD R9, R219, 0x20 ;  /* 0x00000020db097836 */ /* 0x000fc60000000000 */
[----:B------:R3:W5:Y:S01]  /*39b0*/  @!P2 LDG.E R217, desc[UR16][R2.64+0x20] ;  /* 0x0000201002d9a981 */ /* 0x000762000c1e1900 */
[----:B------:R-:W-:Y:S01]  /*39c0*/  @P4 LEA.HI.X R7, R4, UR7, R7, 0x2, P1 ;  /* 0x0000000704074c11 */ /* 0x000fe200088f1407 */
[C---:B------:R-:W-:Y:S02]  /*39d0*/  VIADD R11, R219.reuse, 0x40 ;  /* 0x00000040db0b7836 */ /* 0x040fe40000000000 */
[----:B------:R-:W-:Y:S01]  /*39e0*/  VIADD R10, R219, 0x60 ;  /* 0x00000060db0a7836 */ /* 0x000fe20000000000 */
[----:B------:R-:W-:Y:S01]  /*39f0*/  BAR.SYNC.DEFER_BLOCKING 0x0 ;  /* 0x0000000000007b1d */ /* 0x000fe20000010000 */
[----:B------:R-:W-:Y:S02]  /*3a00*/  LOP3.LUT R0, R0, 0xfffffff0, RZ, 0xc0, !PT ;  /* 0xfffffff000007812 */ /* 0x000fe400078ec0ff */
[----:B------:R-:W-:Y:S02]  /*3a10*/  LEA.HI R4, R42, R40, RZ, 0x7 ;  /* 0x000000282a047211 */ /* 0x000fe400078f38ff */
[----:B------:R-:W-:-:S02]  /*3a20*/  SEL R184, R184, R198, !P0 ;  /* 0x000000c6b8b87207 */ /* 0x000fc40004000000 */
[----:B------:R-:W-:Y:S02]  /*3a30*/  SEL R187, R187, R197, !P0 ;  /* 0x000000c5bbbb7207 */ /* 0x000fe40004000000 */
[----:B------:R-:W-:Y:S01]  /*3a40*/  IADD3 R252, -R208, 0x40, R252 ;  /* 0x00000040d0fc7810 */ /* 0x000fe20007ffe1fc */
[----:B------:R-:W-:Y:S01]  /*3a50*/  IMAD R244, R244, 0x38, RZ ;  /* 0x00000038f4f47824 */ /* 0x000fe200078e02ff */
[----:B------:R-:W-:Y:S02]  /*3a60*/  CS2R R46, SRZ ;  /* 0x00000000002e7805 */ /* 0x000fe4000001ff00 */
[----:B------:R-:W-:Y:S01]  /*3a70*/  CS2R R24, SRZ ;  /* 0x0000000000187805 */ /* 0x000fe2000001ff00 */
[----:B------:R-:W-:Y:S01]  /*3a80*/  ULDC UR6, c[0x0][0x2d0] ;  /* 0x0000b40000067ab9 */ /* 0x000fe20000000800 */
[----:B--2---:R-:W2:Y:S01]  /*3a90*/  @P4 MUFU.RCP R5, R5 ;  /* 0x0000000500054308 */ /* 0x004ea20000001000 */
[----:B------:R-:W-:Y:S01]  /*3aa0*/  ULDC UR7, c[0x0][0x398] ;  /* 0x0000e60000077ab9 */ /* 0x000fe20000000800 */
[----:B------:R4:W2:Y:S01]  /*3ab0*/  @P4 LDG.E R6, desc[UR16][R6.64] ;  /* 0x0000001006064981 */ /* 0x0008a2000c1e1900 */
[----:B------:R-:W-:Y:S01]  /*3ac0*/  IMAD.IADD R0, R40, 0x1, -R0 ;  /* 0x0000000128007824 */ /* 0x000fe200078e0a00 */
[----:B------:R-:W-:-:S02]  /*3ad0*/  CS2R R42, SRZ ;  /* 0x00000000002a7805 */ /* 0x000fc4000001ff00 */
[----:B------:R-:W-:Y:S01]  /*3ae0*/  LEA R184, R184, UR5, 0x1 ;  /* 0x00000005b8b87c11 */ /* 0x000fe2000f8e08ff */
[----:B------:R1:W1:Y:S01]  /*3af0*/  LDSM.16.M88.4 R104, [R140+0x10000] ;  /* 0x010000008c68783b */ /* 0x0002620000000200 */
[----:B------:R-:W-:Y:S01]  /*3b00*/  LEA R187, R187, UR5, 0x1 ;  /* 0x00000005bbbb7c11 */ /* 0x000fe2000f8e08ff */
[----:B------:R-:W-:Y:S01]  /*3b10*/  VIADD R252, R252, -UR4 ;  /* 0x80000004fcfc7c36 */ /* 0x000fe20008000000 */
[----:B---3--:R-:W-:Y:S01]  /*3b20*/  SHF.R.S32.HI R2, RZ, 0x1f, R0 ;  /* 0x0000001fff027819 */ /* 0x008fe20000011400 */
[----:B------:R3:W1:Y:S01]  /*3b30*/  LDSM.16.M88.4 R108, [R140+0x10800] ;  /* 0x010800008c6c783b */ /* 0x0006620000000200 */
[----:B------:R-:W-:Y:S02]  /*3b40*/  ULDC UR4, c[0x0][0x2dc] ;  /* 0x0000b70000047ab9 */ /* 0x000fe40000000800 */
[----:B------:R-:W-:Y:S01]  /*3b50*/  LEA.HI R2, R2, R0, RZ, 0x3 ;  /* 0x0000000002027211 */ /* 0x000fe200078f18ff */
[----:B------:R3:W1:Y:S03]  /*3b60*/  LDSM.16.M88.4 R136, [R140+0x12000] ;  /* 0x012000008c88783b */ /* 0x0006660000000200 */
[----:B------:R-:W-:Y:S01]  /*3b70*/  LOP3.LUT R3, R2, 0xfffffff8, RZ, 0xc0, !PT ;  /* 0xfffffff802037812 */ /* 0x000fe200078ec0ff */
[----:B------:R-:W1:Y:S01]  /*3b80*/  LDSM.16.M88.4 R140, [R140+0x12800] ;  /* 0x012800008c8c783b */ /* 0x000e620000000200 */
[----:B------:R-:W-:-:S03]  /*3b90*/  SHF.R.S32.HI R2, RZ, 0x7, R4 ;  /* 0x00000007ff027819 */ /* 0x000fc60000011404 */
[----:B------:R-:W-:Y:S01]  /*3ba0*/  IMAD.IADD R3, R0, 0x1, -R3 ;  /* 0x0000000100037824 */ /* 0x000fe200078e0a03 */
[----:B------:R3:W1:Y:S01]  /*3bb0*/  LDSM.16.M88.4 R112, [R190] ;  /* 0x00000000be70783b */ /* 0x0006620000000200 */
[----:B------:R-:W-:Y:S02]  /*3bc0*/  IMAD.SHL.U32 R0, R2, 0x20, RZ ;  /* 0x0000002002007824 */ /* 0x000fe400078e00ff */
[C---:B------:R-:W-:Y:S01]  /*3bd0*/  IMAD.IADD R2, R209.reuse, 0x1, R9 ;  /* 0x00000001d1027824 */ /* 0x040fe200078e0209 */
[----:B----4-:R-:W-:Y:S01]  /*3be0*/  LOP3.LUT R7, R32, 0xfffffff8, RZ, 0xc0, !PT ;  /* 0xfffffff820077812 */ /* 0x010fe200078ec0ff */
[----:B------:R3:W4:Y:S01]  /*3bf0*/  LDSM.16.M88.4 R116, [R190+0x800] ;  /* 0x00080000be74783b */ /* 0x0007220000000200 */
[----:B------:R-:W-:Y:S01]  /*3c00*/  CS2R R32, SRZ ;  /* 0x0000000000207805 */ /* 0x000fe2000001ff00 */
[----:B------:R-:W-:Y:S02]  /*3c10*/  IMAD.IADD R238, R209, 0x1, R2 ;  /* 0x00000001d1ee7824 */ /* 0x000fe400078e0202 */
[C---:B------:R-:W-:Y:S01]  /*3c20*/  IMAD.IADD R4, R40.reuse, 0x1, -R7 ;  /* 0x0000000128047824 */ /* 0x040fe200078e0a07 */
[----:B------:R3:W1:Y:S01]  /*3c30*/  LDSM.16.M88.4 R120, [R188] ;  /* 0x00000000bc78783b */ /* 0x0006620000000200 */
[----:B------:R-:W-:-:S02]  /*3c40*/  IMAD.SHL.U32 R40, R40, 0x2, RZ ;  /* 0x0000000228287824 */ /* 0x000fc400078e00ff */
[C---:B------:R-:W-:Y:S01]  /*3c50*/  IMAD.IADD R231, R209.reuse, 0x1, R238 ;  /* 0x00000001d1e77824 */ /* 0x040fe200078e02ee */
[----:B------:R-:W-:Y:S01]  /*3c60*/  LOP3.LUT P3, RZ, R4, 0x2, RZ, 0xc0, !PT ;  /* 0x0000000204ff7812 */ /* 0x000fe2000786c0ff */
[----:B------:R3:W1:Y:S01]  /*3c70*/  LDSM.16.M88.4 R124, [R188+0x800] ;  /* 0x00080000bc7c783b */ /* 0x0006620000000200 */
[----:B------:R-:W-:Y:S01]  /*3c80*/  LOP3.LUT R0, R0, 0x6, R40, 0xf8, !PT ;  /* 0x0000000600007812 */ /* 0x000fe200078ef828 */
[----:B------:R-:W-:Y:S01]  /*3c90*/  IMAD.IADD R4, R209, 0x1, R11 ;  /* 0x00000001d1047824 */ /* 0x000fe200078e020b */
[----:B------:R-:W-:Y:S01]  /*3ca0*/  SEL R164, R164, 0xffffffe0, !P3 ;  /* 0xffffffe0a4a47807 */ /* 0x000fe20005800000 */
[----:B------:R3:W1:Y:S01]  /*3cb0*/  LDSM.16.M88.4 R144, [R190+0x2000] ;  /* 0x00200000be90783b */ /* 0x0006620000000200 */
[----:B------:R-:W-:Y:S01]  /*3cc0*/  R2P PR, R3, 0x6 ;  /* 0x0000000603007804 */ /* 0x000fe20000000000 */
[----:B------:R-:W-:Y:S01]  /*3cd0*/  IMAD R204, R251, 0x40, R0 ;  /* 0x00000040fbcc7824 */ /* 0x000fe200078e0200 */
[----:B------:R-:W-:Y:S01]  /*3ce0*/  CS2R R40, SRZ ;  /* 0x0000000000287805 */ /* 0x000fe2000001ff00 */
[----:B------:R-:W-:Y:S01]  /*3cf0*/  IMAD.IADD R164, R164, 0x1, R188 ;  /* 0x00000001a4a47824 */ /* 0x000fe200078e02bc */
[----:B------:R3:W1:Y:S01]  /*3d00*/  LDSM.16.M88.4 R148, [R190+0x2800] ;  /* 0x00280000be94783b */ /* 0x0006620000000200 */
[C---:B------:R-:W-:Y:S01]  /*3d10*/  IMAD.IADD R3, R209.reuse, 0x1, R10 ;  /* 0x00000001d1037824 */ /* 0x040fe200078e020a */
[----:B------:R-:W-:Y:S01]  /*3d20*/  IADD3 R0, -R220, R8, -R204 ;  /* 0x00000008dc007210 */ /* 0x000fe20007ffe9cc */
[C---:B------:R-:W-:Y:S01]  /*3d30*/  IMAD.IADD R237, R209.reuse, 0x1, R4 ;  /* 0x00000001d1ed7824 */ /* 0x040fe200078e0204 */
[----:B------:R3:W1:Y:S01]  /*3d40*/  LDSM.16.M88.4 R128, [R164] ;  /* 0x00000000a480783b */ /* 0x0006620000000200 */
[C---:B------:R-:W-:Y:S01]  /*3d50*/  IMAD.IADD R234, R209.reuse, 0x1, R3 ;  /* 0x00000001d1ea7824 */ /* 0x040fe200078e0203 */
[----:B------:R-:W-:Y:S01]  /*3d60*/  SEL R192, R192, 0xffffffe0, !P1 ;  /* 0xffffffe0c0c07807 */ /* 0x000fe20004800000 */
[----:B------:R-:W-:Y:S01]  /*3d70*/  IMAD.IADD R0, R0, 0x1, R208 ;  /* 0x0000000100007824 */ /* 0x000fe200078e02d0 */
[----:B------:R3:W1:Y:S01]  /*3d80*/  LDSM.16.M88.4 R132, [R164+0x800] ;  /* 0x00080000a484783b */ /* 0x0006620000000200 */
[----:B------:R-:W-:Y:S01]  /*3d90*/  IMAD.IADD R236, R209, 0x1, R237 ;  /* 0x00000001d1ec7824 */ /* 0x000fe200078e02ed */
[----:B------:R-:W-:Y:S01]  /*3da0*/  SEL R189, R189, 0xffffffc0, !P2 ;  /* 0xffffffc0bdbd7807 */ /* 0x000fe20005000000 */
[C---:B------:R-:W-:Y:S01]  /*3db0*/  IMAD.IADD R233, R209.reuse, 0x1, R234 ;  /* 0x00000001d1e97824 */ /* 0x040fe200078e02ea */
[----:B------:R3:W1:Y:S01]  /*3dc0*/  LDSM.16.M88.4 R160, [R164+0x2000] ;  /* 0x00200000a4a0783b */ /* 0x0006620000000200 */
[----:B------:R-:W-:-:S02]  /*3dd0*/  IMAD.IADD R235, R209, 0x1, R236 ;  /* 0x00000001d1eb7824 */ /* 0x000fc400078e02ec */
[C---:B------:R-:W-:Y:S01]  /*3de0*/  IMAD.IADD R232, R209.reuse, 0x1, R233 ;  /* 0x00000001d1e87824 */ /* 0x040fe200078e02e9 */
[----:B------:R-:W1:Y:S01]  /*3df0*/  LDSM.16.M88.4 R164, [R164+0x2800] ;  /* 0x00280000a4a4783b */ /* 0x000e620000000200 */
[C---:B------:R-:W-:Y:S02]  /*3e00*/  IMAD.IADD R230, R209.reuse, 0x1, R231 ;  /* 0x00000001d1e67824 */ /* 0x040fe400078e02e7 */
[----:B------:R-:W-:Y:S01]  /*3e10*/  IMAD.IADD R193, R194, 0x1, R192 ;  /* 0x00000001c2c17824 */ /* 0x000fe200078e02c0 */
[----:B------:R3:W1:Y:S01]  /*3e20*/  LDSM.16.M88.4 R152, [R188+0x2000] ;  /* 0x00200000bc98783b */ /* 0x0006620000000200 */
[C---:B------:R-:W-:Y:S02]  /*3e30*/  IMAD.IADD R243, R209.reuse, 0x1, R235 ;  /* 0x00000001d1f37824 */ /* 0x040fe400078e02eb */
[C---:B------:R-:W-:Y:S01]  /*3e40*/  IMAD.IADD R242, R209.reuse, 0x1, R232 ;  /* 0x00000001d1f27824 */ /* 0x040fe200078e02e8 */
[----:B------:R3:W1:Y:S01]  /*3e50*/  LDSM.16.M88.4 R156, [R188+0x2800] ;  /* 0x00280000bc9c783b */ /* 0x0006620000000200 */
[----:B------:R-:W-:-:S02]  /*3e60*/  IMAD.IADD R241, R209, 0x1, R230 ;  /* 0x00000001d1f17824 */ /* 0x000fc400078e02e6 */
[----:B------:R-:W-:Y:S01]  /*3e70*/  IMAD.IADD R195, R194, 0x1, R189 ;  /* 0x00000001c2c37824 */ /* 0x000fe200078e02bd */
[----:B------:R3:W-:Y:S01]  /*3e80*/  STL [R1+0x8], R0 ;  /* 0x0000080001007387 */ /* 0x0007e20000100800 */
[----:B------:R-:W-:Y:S02]  /*3e90*/  IMAD.IADD R196, R189, 0x1, R193 ;  /* 0x00000001bdc47824 */ /* 0x000fe400078e02c1 */
[----:B-1234-:R-:W-:-:S07]  /*3ea0*/  @P4 FMUL.FTZ R203, R6, R5 ;  /* 0x0000000506cb4220 */ /* 0x01efce0000410000 */
.L_x_256:
[----:B------:R-:W0:Y:S01]  /*3eb0*/  LDGDEPBAR ;  /* 0x00000000000079af */ /* 0x000e220000000000 */
[----:B------:R-:W-:Y:S01]  /*3ec0*/  LEA R0, R199, UR5, 0x1 ;  /* 0x00000005c7007c11 */ /* 0x000fe2000f8e08ff */
[C---:B------:R-:W-:Y:S01]  /*3ed0*/  IMAD.IADD R2, R187.reuse, 0x1, R192 ;  /* 0x00000001bb027824 */ /* 0x040fe200078e02c0 */
[----:B------:R-:W-:Y:S01]  /*3ee0*/  IADD3 R100, P0, R240, R228, RZ ;  /* 0x000000e4f0647210 */ /* 0x000fe20007f1e0ff */
[----:B------:R-:W2:Y:S01]  /*3ef0*/  LDL R171, [R1+0x8] ;  /* 0x0000080001ab7983 */ /* 0x000ea20000100800 */
[--C-:B------:R-:W-:Y:S02]  /*3f00*/  IMAD.IADD R168, R187, 0x1, R189.reuse ;  /* 0x00000001bba87824 */ /* 0x100fe400078e02bd */
[----:B------:R-:W-:Y:S02]  /*3f10*/  IMAD.IADD R3, R2, 0x1, R189 ;  /* 0x0000000102037824 */ /* 0x000fe400078e02bd */
[----:B------:R-:W-:Y:S01]  /*3f20*/  IMAD.X R101, R239, 0x1, R227, P0 ;  /* 0x00000001ef657824 */ /* 0x000fe200000e06e3 */
[----:B------:R-:W-:Y:S04]  /*3f30*/  DEPBAR.LE SB0, 0x0 ;  /* 0x000080000000791a */ /* 0x000fe80000000000 */
[----:B------:R-:W-:Y:S06]  /*3f40*/  BAR.SYNC.DEFER_BLOCKING 0x0 ;  /* 0x0000000000007b1d */ /* 0x000fec0000010000 */
[----:B------:R-:W-:Y:S04]  /*3f50*/  LDSM.16.M88.4 R16, [R187] ;  /* 0x00000000bb10783b */ /* 0x000fe80000000200 */
[----:B------:R-:W1:Y:S04]  /*3f60*/  LDSM.16.M88.4 R8, [R0+0xc000] ;  /* 0x00c000000008783b */ /* 0x000e680000000200 */
[----:B------:R-:W3:Y:S04]  /*3f70*/  LDSM.16.M88.4 R52, [R0+0xc800] ;  /* 0x00c800000034783b */ /* 0x000ee80000000200 */
[----:B------:R-:W-:Y:S04]  /*3f80*/  LDSM.16.M88.4 R56, [R2] ;  /* 0x000000000238783b */ /* 0x000fe80000000200 */
[----:B------:R-:W4:Y:S04]  /*3f90*/  LDSM.16.M88.4 R60, [R190+-0x4000] ;  /* 0xffc00000be3c783b */ /* 0x000f280000000200 */
[----:B------:R-:W4:Y:S04]  /*3fa0*/  LDSM.16.M88.4 R64, [R190+-0x3800] ;  /* 0xffc80000be40783b */ /* 0x000f280000000200 */
[----:B-----5:R-:W5:Y:S04]  /*3fb0*/  LDG.E R170, desc[UR16][R100.64] ;  /* 0x0000001064aa7981 */ /* 0x020f68000c1e1900 */
[----:B------:R3:W5:Y:S01]  /*3fc0*/  LDG.E R169, desc[UR16][R100.64+0x20] ;  /* 0x0000201064a97981 */ /* 0x000762000c1e1900 */
[C---:B-1----:R-:W-:Y:S06]  /*3fd0*/  HMMA.16816.F32 R4, R16.reuse, R8, RZ ;  /* 0x000000081004723c */ /* 0x042fec00000018ff */
[C---:B------:R-:W-:Y:S01]  /*3fe0*/  HMMA.16816.F32 R8, R16.reuse, R10, RZ ;  /* 0x0000000a1008723c */ /* 0x040fe200000018ff */
[----:B---3--:R-:W-:Y:S05]  /*3ff0*/  LDSM.16.M88.4 R100, [R190+-0x2000] ;  /* 0xffe00000be64783b */ /* 0x008fea0000000200 */
[C---:B------:R-:W-:Y:S06]  /*4000*/  HMMA.16816.F32 R12, R16.reuse, R52, RZ ;  /* 0x00000034100c723c */ /* 0x040fec00000018ff */
[----:B------:R-:W-:Y:S01]  /*4010*/  HMMA.16816.F32 R16, R16, R54, RZ ;  /* 0x000000361010723c */ /* 0x000fe200000018ff */
[----:B------:R-:W-:Y:S05]  /*4020*/  LDSM.16.M88.4 R52, [R168] ;  /* 0x00000000a834783b */ /* 0x000fea0000000200 */
[C---:B----4-:R-:W-:Y:S06]  /*4030*/  HMMA.16816.F32 R4, R56.reuse, R60, R4 ;  /* 0x0000003c3804723c */ /* 0x050fec0000001804 */
[C---:B------:R-:W-:Y:S01]  /*4040*/  HMMA.16816.F32 R8, R56.reuse, R62, R8 ;  /* 0x0000003e3808723c */ /* 0x040fe20000001808 */
[----:B------:R-:W1:Y:S05]  /*4050*/  LDSM.16.M88.4 R60, [R188+-0x4000] ;  /* 0xffc00000bc3c783b */ /* 0x000e6a0000000200 */
[C---:B------:R-:W-:Y:S06]  /*4060*/  HMMA.16816.F32 R12, R56.reuse, R64, R12 ;  /* 0x00000040380c723c */ /* 0x040fec000000180c */
[----:B------:R-:W-:Y:S01]  /*4070*/  HMMA.16816.F32 R16, R56, R66, R16 ;  /* 0x000000423810723c */ /* 0x000fe20000001810 */
[----:B------:R-:W3:Y:S04]  /*4080*/  LDSM.16.M88.4 R56, [R188+-0x3800] ;  /* 0xffc80000bc38783b */ /* 0x000ee80000000200 */
[----:B------:R-:W-:Y:S01]  /*4090*/  LDSM.16.M88.4 R64, [R191] ;  /* 0x00000000bf40783b */ /* 0x000fe20000000200 */
[C---:B-1----:R-:W-:Y:S06]  /*40a0*/  HMMA.16816.F32 R4, R52.reuse, R60, R4 ;  /* 0x0000003c3404723c */ /* 0x042fec0000001804 */
[C---:B------:R-:W-:Y:S01]  /*40b0*/  HMMA.16816.F32 R8, R52.reuse, R62, R8 ;  /* 0x0000003e3408723c */ /* 0x040fe20000001808 */
[----:B------:R-:W1:Y:S05]  /*40c0*/  LDSM.16.M88.4 R60, [R3] ;  /* 0x00000000033c783b */ /* 0x000e6a0000000200 */
[C---:B---3--:R-:W-:Y:S06]  /*40d0*/  HMMA.16816.F32 R12, R52.reuse, R56, R12 ;  /* 0x00000038340c723c */ /* 0x048fec000000180c */
[----:B------:R-:W-:Y:S01]  /*40e0*/  HMMA.16816.F32 R16, R52, R58, R16 ;  /* 0x0000003a3410723c */ /* 0x000fe20000001810 */
[----:B------:R-:W3:Y:S04]  /*40f0*/  LDSM.16.M88.4 R52, [R191+0x800] ;  /* 0x00080000bf34783b */ /* 0x000ee80000000200 */
[----:B------:R-:W-:Y:S01]  /*4100*/  LDSM.16.M88.4 R56, [R187+0x2000] ;  /* 0x00200000bb38783b */ /* 0x000fe20000000200 */
[C---:B-1----:R-:W-:Y:S06]  /*4110*/  HMMA.16816.F32 R4, R60.reuse, R64, R4 ;  /* 0x000000403c04723c */ /* 0x042fec0000001804 */
[C---:B------:R-:W-:Y:S01]  /*4120*/  HMMA.16816.F32 R8, R60.reuse, R66, R8 ;  /* 0x000000423c08723c */ /* 0x040fe20000001808 */
[----:B------:R-:W1:Y:S05]  /*4130*/  LDSM.16.M88.4 R64, [R0+0xe000] ;  /* 0x00e000000040783b */ /* 0x000e6a0000000200 */
[C---:B---3--:R-:W-:Y:S06]  /*4140*/  HMMA.16816.F32 R12, R60.reuse, R52, R12 ;  /* 0x000000343c0c723c */ /* 0x048fec000000180c */
[----:B------:R-:W-:Y:S01]  /*4150*/  HMMA.16816.F32 R16, R60, R54, R16 ;  /* 0x000000363c10723c */ /* 0x000fe20000001810 */
[----:B------:R-:W3:Y:S04]  /*4160*/  LDSM.16.M88.4 R52, [R0+0xe800] ;  /* 0x00e800000034783b */ /* 0x000ee80000000200 */
[----:B------:R4:W3:Y:S02]  /*4170*/  LDSM.16.M88.4 R60, [R2+0x2000] ;  /* 0x00200000023c783b */ /* 0x0008e40000000200 */
[----:B----4-:R-:W-:Y:S01]  /*4180*/  IMAD.SHL.U32 R2, R206, 0x40, RZ ;  /* 0x00000040ce027824 */ /* 0x010fe200078e00ff */
[C---:B-1----:R-:W-:Y:S06]  /*4190*/  HMMA.16816.F32 R4, R56.reuse, R64, R4 ;  /* 0x000000403804723c */ /* 0x042fec0000001804 */
[C---:B------:R-:W-:Y:S01]  /*41a0*/  HMMA.16816.F32 R8, R56.reuse, R66, R8 ;  /* 0x000000423808723c */ /* 0x040fe20000001808 */
[----:B------:R-:W1:Y:S05]  /*41b0*/  LDSM.16.M88.4 R64, [R190+-0x1800] ;  /* 0xffe80000be40783b */ /* 0x000e6a0000000200 */
[C---:B---3--:R-:W-:Y:S06]  /*41c0*/  HMMA.16816.F32 R12, R56.reuse, R52, R12 ;  /* 0x00000034380c723c */ /* 0x048fec000000180c */
[----:B------:R-:W-:Y:S01]  /*41d0*/  HMMA.16816.F32 R16, R56, R54, R16 ;  /* 0x000000363810723c */ /* 0x000fe20000001810 */
[----:B------:R-:W-:Y:S04]  /*41e0*/  LDSM.16.M88.4 R52, [R168+0x2000] ;  /* 0x00200000a834783b */ /* 0x000fe80000000200 */
[----:B------:R-:W3:Y:S01]  /*41f0*/  LDSM.16.M88.4 R56, [R188+-0x2000] ;  /* 0xffe00000bc38783b */ /* 0x000ee20000000200 */
[C---:B------:R-:W-:Y:S06]  /*4200*/  HMMA.16816.F32 R4, R60.reuse, R100, R4 ;  /* 0x000000643c04723c */ /* 0x040fec0000001804 */
[C---:B------:R-:W-:Y:S01]  /*4210*/  HMMA.16816.F32 R8, R60.reuse, R102, R8 ;  /* 0x000000663c08723c */ /* 0x040fe20000001808 */
[----:B------:R-:W4:Y:S04]  /*4220*/  LDSM.16.M88.4 R100, [R188+-0x1800] ;  /* 0xffe80000bc64783b */ /* 0x000f280000000200 */
[----:B--2---:R-:W-:Y:S01]  /*4230*/  IMAD.IADD R0, R171, 0x1, R2 ;  /* 0x00000001ab007824 */ /* 0x004fe200078e0202 */
[C---:B-1----:R-:W-:Y:S06]  /*4240*/  HMMA.16816.F32 R12, R60.reuse, R64, R12 ;  /* 0x000000403c0c723c */ /* 0x042fec000000180c */
[----:B------:R-:W-:Y:S01]  /*4250*/  HMMA.16816.F32 R16, R60, R66, R16 ;  /* 0x000000423c10723c */ /* 0x000fe20000001810 */
[----:B------:R1:W-:Y:S04]  /*4260*/  LDSM.16.M88.4 R60, [R3+0x2000] ;  /* 0x00200000033c783b */ /* 0x0003e80000000200 */
[----:B------:R-:W2:Y:S01]  /*4270*/  LDSM.16.M88.4 R64, [R191+0x2000] ;  /* 0x00200000bf40783b */ /* 0x000ea20000000200 */
[C---:B---3--:R-:W-:Y:S06]  /*4280*/  HMMA.16816.F32 R4, R52.reuse, R56, R4 ;  /* 0x000000383404723c */ /* 0x048fec0000001804 */
[C---:B------:R-:W-:Y:S01]  /*4290*/  HMMA.16816.F32 R8, R52.reuse, R58, R8 ;  /* 0x0000003a3408723c */ /* 0x040fe20000001808 */
[----:B------:R-:W3:Y:S05]  /*42a0*/  LDSM.16.M88.4 R56, [R191+0x2800] ;  /* 0x00280000bf38783b */ /* 0x000eea0000000200 */
[C---:B----4-:R-:W-:Y:S05]  /*42b0*/  HMMA.16816.F32 R12, R52.reuse, R100, R12 ;  /* 0x00000064340c723c */ /* 0x050fea000000180c */
[C---:B-1----:R-:W-:Y:S01]  /*42c0*/  VIADD R3, R0.reuse, 0x7 ;  /* 0x0000000700037836 */ /* 0x042fe20000000000 */
[----:B------:R-:W-:Y:S04]  /*42d0*/  HMMA.16816.F32 R16, R52, R102, R16 ;  /* 0x000000663410723c */ /* 0x000fe80000001810 */
[----:B------:R-:W-:Y:S03]  /*42e0*/  ISETP.GE.AND P0, PT, R3, RZ, PT ;  /* 0x000000ff0300720c */ /* 0x000fe60003f06270 */
[C---:B------:R-:W-:Y:S04]  /*42f0*/  VIADD R52, R0.reuse, 0x8 ;  /* 0x0000000800347836 */ /* 0x040fe80000000000 */
[----:B------:R-:W-:Y:S01]  /*4300*/  VIADD R55, R0, 0xffffffff ;  /* 0xffffffff00377836 */ /* 0x000fe20000000000 */
[----:B------:R-:W-:Y:S01]  /*4310*/  ISETP.GE.AND P1, PT, R52, RZ, PT ;  /* 0x000000ff3400720c */ /* 0x000fe20003f26270 */
[C---:B------:R-:W-:Y:S02]  /*4320*/  VIADD R54, R0.reuse, 0xfffffff8 ;  /* 0xfffffff800367836 */ /* 0x040fe40000000000 */
[C---:B------:R-:W-:Y:S01]  /*4330*/  VIADD R53, R0.reuse, 0xfffffff7 ;  /* 0xfffffff700357836 */ /* 0x040fe20000000000 */
[----:B------:R-:W-:Y:S01]  /*4340*/  ISETP.GE.AND P6, PT, R55, RZ, PT ;  /* 0x000000ff3700720c */ /* 0x000fe20003fc6270 */
[C---:B--2---:R-:W-:Y:S05]  /*4350*/  HMMA.16816.F32 R4, R60.reuse, R64, R4 ;  /* 0x000000403c04723c */ /* 0x044fea0000001804 */
[----:B------:R-:W-:Y:S01]  /*4360*/  @!P0 IADD3 R3, -R0, -0x7, RZ ;  /* 0xfffffff900038810 */ /* 0x000fe20007ffe1ff */
[C---:B------:R-:W-:Y:S03]  /*4370*/  HMMA.16816.F32 R8, R60.reuse, R66, R8 ;  /* 0x000000423c08723c */ /* 0x040fe60000001808 */
[----:B------:R-:W-:Y:S02]  /*4380*/  ISETP.GE.AND P5, PT, R54, RZ, PT ;  /* 0x000000ff3600720c */ /* 0x000fe40003fa6270 */
[C---:B------:R-:W-:Y:S01]  /*4390*/  @!P1 IADD3 R52, -R0.reuse, -0x8, RZ ;  /* 0xfffffff800349810 */ /* 0x040fe20007ffe1ff */
[C---:B---3--:R-:W-:Y:S03]  /*43a0*/  HMMA.16816.F32 R12, R60.reuse, R56, R12 ;  /* 0x000000383c0c723c */ /* 0x048fe6000000180c */
[----:B------:R-:W-:Y:S02]  /*43b0*/  ISETP.GE.AND P4, PT, R53, RZ, PT ;  /* 0x000000ff3500720c */ /* 0x000fe40003f86270 */
[----:B------:R-:W-:Y:S01]  /*43c0*/  I2FP.F32.S32 R52, R52 ;  /* 0x0000003400347245 */ /* 0x000fe20000201400 */
[C---:B------:R-:W-:Y:S01]  /*43d0*/  VIADD R65, R0.reuse, 0xfffffff0 ;  /* 0xfffffff000417836 */ /* 0x040fe20000000000 */
[----:B------:R-:W-:Y:S01]  /*43e0*/  IABS R66, R0 ;  /* 0x0000000000427213 */ /* 0x000fe20000000000 */
[C---:B------:R-:W-:Y:S01]  /*43f0*/  VIADD R56, R0.reuse, 0xffffffe7 ;  /* 0xffffffe700387836 */ /* 0x040fe20000000000 */
[----:B------:R-:W-:Y:S03]  /*4400*/  HMMA.16816.F32 R16, R60, R58, R16 ;  /* 0x0000003a3c10723c */ /* 0x000fe60000001810 */
[----:B------:R-:W-:Y:S01]  /*4410*/  ISETP.GE.AND P3, PT, R65, RZ, PT ;  /* 0x000000ff4100720c */ /* 0x000fe20003f66270 */
[----:B------:R-:W-:Y:S01]  /*4420*/  VIADD R64, R0, 0xffffffef ;  /* 0xffffffef00407836 */ /* 0x000fe20000000000 */
[----:B------:R-:W-:Y:S01]  /*4430*/  ISETP.GE.AND P0, PT, R56, RZ, PT ;  /* 0x000000ff3800720c */ /* 0x000fe20003f06270 */
[C---:B------:R-:W-:Y:S01]  /*4440*/  VIADD R57, R0.reuse, 0xffffffe8 ;  /* 0xffffffe800397836 */ /* 0x040fe20000000000 */
[----:B------:R-:W-:Y:S01]  /*4450*/  @!P6 IADD3 R55, -R0, 0x1, RZ ;  /* 0x000000010037e810 */ /* 0x000fe20007ffe1ff */
[----:B------:R-:W-:Y:S01]  /*4460*/  FFMA.FTZ R6, R52, -R203, R6 ;  /* 0x800000cb34067223 */ /* 0x000fe20000010006 */
[----:B------:R-:W-:Y:S01]  /*4470*/  ISETP.GE.AND P2, PT, R64, RZ, PT ;  /* 0x000000ff4000720c */ /* 0x000fe20003f46270 */
[----:B------:R-:W1:Y:S01]  /*4480*/  LDC R52, c[0x0][0x394] ;  /* 0x0000e500ff347b82 */ /* 0x000e620000000800 */
[----:B------:R-:W-:Y:S02]  /*4490*/  ISETP.GE.AND P1, PT, R57, RZ, PT ;  /* 0x000000ff3900720c */ /* 0x000fe40003f26270 */
[C---:B------:R-:W-:Y:S02]  /*44a0*/  @!P5 IADD3 R54, -R0.reuse, 0x8, RZ ;  /* 0x000000080036d810 */ /* 0x040fe40007ffe1ff */
[C---:B------:R-:W-:Y:S02]  /*44b0*/  @!P4 IADD3 R53, -R0.reuse, 0x9, RZ ;  /* 0x000000090035c810 */ /* 0x040fe40007ffe1ff */
[C---:B------:R-:W-:Y:S02]  /*44c0*/  @!P3 IADD3 R65, -R0.reuse, 0x10, RZ ;  /* 0x000000100041b810 */ /* 0x040fe40007ffe1ff */
[----:B------:R-:W-:Y:S02]  /*44d0*/  @!P0 IADD3 R56, -R0, 0x19, RZ ;  /* 0x0000001900388810 */ /* 0x000fe40007ffe1ff */
[----:B------:R-:W-:Y:S02]  /*44e0*/  ISETP.GE.AND P0, PT, R2, R252, PT ;  /* 0x000000fc0200720c */ /* 0x000fe40003f06270 */
[C---:B------:R-:W-:Y:S02]  /*44f0*/  @!P2 IADD3 R64, -R0.reuse, 0x11, RZ ;  /* 0x000000110040a810 */ /* 0x040fe40007ffe1ff */
[----:B------:R-:W-:Y:S02]  /*4500*/  @!P1 IADD3 R57, -R0, 0x18, RZ ;  /* 0x0000001800399810 */ /* 0x000fe40007ffe1ff */
[----:B------:R-:W-:Y:S02]  /*4510*/  I2FP.F32.S32 R58, R66 ;  /* 0x00000042003a7245 */ /* 0x000fe40000201400 */
[----:B------:R-:W-:Y:S02]  /*4520*/  I2FP.F32.S32 R3, R3 ;  /* 0x0000000300037245 */ /* 0x000fe40000201400 */
[----:B------:R-:W-:Y:S01]  /*4530*/  I2FP.F32.S32 R55, R55 ;  /* 0x0000003700377245 */ /* 0x000fe20000201400 */
[CC--:B------:R-:W-:Y:S01]  /*4540*/  FFMA.FTZ R4, R58.reuse, -R203.reuse, R4 ;  /* 0x800000cb3a047223 */ /* 0x0c0fe20000010004 */
[----:B------:R-:W-:Y:S01]  /*4550*/  I2FP.F32.S32 R54, R54 ;  /* 0x0000003600367245 */ /* 0x000fe20000201400 */
[----:B------:R-:W-:Y:S01]  /*4560*/  FFMA.FTZ R7, R3, -R203, R7 ;  /* 0x800000cb03077223 */ /* 0x000fe20000010007 */
[----:B------:R-:W-:Y:S01]  /*4570*/  I2FP.F32.S32 R53, R53 ;  /* 0x0000003500357245 */ /* 0x000fe20000201400 */
[C---:B------:R-:W-:Y:S01]  /*4580*/  FFMA.FTZ R5, R55.reuse, -R203, R5 ;  /* 0x800000cb37057223 */ /* 0x040fe20000010005 */
[----:B------:R-:W-:Y:S01]  /*4590*/  I2FP.F32.S32 R65, R65 ;  /* 0x0000004100417245 */ /* 0x000fe20000201400 */
[-C--:B------:R-:W-:Y:S01]  /*45a0*/  FFMA.FTZ R11, R55, -R203.reuse, R11 ;  /* 0x800000cb370b7223 */ /* 0x080fe2000001000b */
[----:B------:R-:W-:Y:S01]  /*45b0*/  I2FP.F32.S32 R64, R64 ;  /* 0x0000004000407245 */ /* 0x000fe20000201400 */
[----:B------:R-:W-:Y:S01]  /*45c0*/  FFMA.FTZ R10, R58, -R203, R10 ;  /* 0x800000cb3a0a7223 */ /* 0x000fe2000001000a */
[----:B------:R-:W-:Y:S01]  /*45d0*/  I2FP.F32.S32 R57, R57 ;  /* 0x0000003900397245 */ /* 0x000fe20000201400 */
[CC--:B------:R-:W-:Y:S01]  /*45e0*/  FFMA.FTZ R8, R54.reuse, -R203.reuse, R8 ;  /* 0x800000cb36087223 */ /* 0x0c0fe20000010008 */
[----:B------:R-:W-:Y:S01]  /*45f0*/  I2FP.F32.S32 R56, R56 ;  /* 0x0000003800387245 */ /* 0x000fe20000201400 */
[CC--:B------:R-:W-:Y:S01]  /*4600*/  FFMA.FTZ R9, R53.reuse, -R203.reuse, R9 ;  /* 0x800000cb35097223 */ /* 0x0c0fe20000010009 */
[-C--:B------:R-:W-:Y:S01]  /*4610*/  FFMA.FTZ R14, R54, -R203.reuse, R14 ;  /* 0x800000cb360e7223 */ /* 0x080fe2000001000e */
[-C--:B------:R-:W-:Y:S01]  /*4620*/  FFMA.FTZ R15, R53, -R203.reuse, R15 ;  /* 0x800000cb350f7223 */ /* 0x080fe2000001000f */
[CC--:B------:R-:W-:Y:S01]  /*4630*/  FFMA.FTZ R12, R65.reuse, -R203.reuse, R12 ;  /* 0x800000cb410c7223 */ /* 0x0c0fe2000001000c */
[CC--:B------:R-:W-:Y:S01]  /*4640*/  FFMA.FTZ R13, R64.reuse, -R203.reuse, R13 ;  /* 0x800000cb400d7223 */ /* 0x0c0fe2000001000d */
[-C--:B------:R-:W-:Y:S01]  /*4650*/  FFMA.FTZ R18, R65, -R203.reuse, R18 ;  /* 0x800000cb41127223 */ /* 0x080fe20000010012 */
[-C--:B------:R-:W-:Y:S01]  /*4660*/  FFMA.FTZ R19, R64, -R203.reuse, R19 ;  /* 0x800000cb40137223 */ /* 0x080fe20000010013 */
[-C--:B------:R-:W-:Y:S01]  /*4670*/  FFMA.FTZ R16, R57, -R203.reuse, R16 ;  /* 0x800000cb39107223 */ /* 0x080fe20000010010 */
[----:B------:R-:W-:Y:S01]  /*4680*/  FFMA.FTZ R17, R56, -R203, R17 ;  /* 0x800000cb38117223 */ /* 0x000fe20000010011 */
[----:B------:R-:W-:Y:S06]  /*4690*/  @!P0 BRA `(.L_x_252) ;  /* 0x0000000000248947 */ /* 0x000fec0003800000 */
[----:B------:R-:W-:Y:S01]  /*46a0*/  IADD3 R53, R2, 0x40, RZ ;  /* 0x0000004002357810 */ /* 0x000fe20007ffe0ff */
[----:B------:R-:W-:Y:S04]  /*46b0*/  IMAD.SHL.U32 R0, R251, 0x40, RZ ;  /* 0x00000040fb007824 */ /* 0x000fe800078e00ff */
[C---:B------:R-:W-:Y:S02]  /*46c0*/  IMAD.IADD R3, R0.reuse, 0x1, R220 ;  /* 0x0000000100037824 */ /* 0x040fe400078e02dc */
[----:B-1----:R-:W-:Y:S03]  /*46d0*/  VIADD R52, R0, 0x40 ;  /* 0x0000004000347836 */ /* 0x002fe60000000000 */
[----:B------:R-:W-:Y:S02]  /*46e0*/  IADD3 R0, R218, R3, -R208 ;  /* 0x00000003da007210 */ /* 0x000fe40007ffe8d0 */
[----:B------:R-:W-:Y:S02]  /*46f0*/  ISETP.LT.AND P0, PT, R52, R208, PT ;  /* 0x000000d03400720c */ /* 0x000fe40003f01270 */
[----:B------:R-:W-:Y:S02]  /*4700*/  ISETP.GE.AND P1, PT, R53, R0, PT ;  /* 0x000000003500720c */ /* 0x000fe40003f26270 */
[----:B------:R-:W-:Y:S11]  /*4710*/  MOV R52, R218 ;  /* 0x000000da00347202 */ /* 0x000ff60000000f00 */
[----:B------:R-:W-:Y:S05]  /*4720*/  @!P1 BRA P0, `(.L_x_253) ;  /* 0x00000004000c9947 */ /* 0x000fea0000000000 */
.L_x_252:
[--C-:B------:R-:W-:Y:S01]  /*4730*/  IADD3 R55, R208, 0x1, -R220.reuse ;  /* 0x00000001d0377810 */ /* 0x100fe20007ffe8dc */
[----:B------:R-:W2:Y:S01]  /*4740*/  LDL R0, [R1+0xc] ;  /* 0x00000c0001007983 */ /* 0x000ea20000100800 */
[----:B-1----:R-:W-:Y:S01]  /*4750*/  IADD3 R54, -R52, R208, -R220 ;  /* 0x000000d034367210 */ /* 0x002fe20007ffe9dc */
[C---:B------:R-:W-:Y:S02]  /*4760*/  VIADD R59, R204.reuse, 0x1 ;  /* 0x00000001cc3b7836 */ /* 0x040fe40000000000 */
[----:B------:R-:W-:Y:S02]  /*4770*/  VIADD R3, R55, UR7 ;  /* 0x0000000737037c36 */ /* 0x000fe40008000000 */
[C---:B------:R-:W-:Y:S02]  /*4780*/  VIADD R58, R204.reuse, 0x8 ;  /* 0x00000008cc3a7836 */ /* 0x040fe40000000000 */
[C---:B------:R-:W-:Y:S02]  /*4790*/  VIADD R57, R204.reuse, 0x9 ;  /* 0x00000009cc397836 */ /* 0x040fe40000000000 */
[----:B------:R-:W-:Y:S02]  /*47a0*/  VIADD R56, R204, 0x10 ;  /* 0x00000010cc387836 */ /* 0x000fe40000000000 */
[----:B------:R-:W-:Y:S02]  /*47b0*/  IMAD.MOV.U32 R218, RZ, RZ, R52 ;  /* 0x000000ffffda7224 */ /* 0x000fe400078e0034 */
[----:B--2---:R-:W-:Y:S04]  /*47c0*/  IMAD.IADD R2, R0, 0x1, R2 ;  /* 0x0000000100027824 */ /* 0x004fe800078e0202 */
[----:B------:R-:W-:Y:S01]  /*47d0*/  VIADD R53, R2, 0x8 ;  /* 0x0000000802357836 */ /* 0x000fe20000000000 */
[-C--:B------:R-:W-:Y:S02]  /*47e0*/  VIADDMNMX R0, R54, R2.reuse, RZ, !PT ;  /* 0x0000000236007246 */ /* 0x080fe400078001ff */
[----:B------:R-:W-:Y:S02]  /*47f0*/  VIADDMNMX R3, R3, R2, R208, PT ;  /* 0x0000000203037246 */ /* 0x000fe400038001d0 */
[CC--:B------:R-:W-:Y:S02]  /*4800*/  ISETP.GE.AND P0, PT, R204.reuse, R0.reuse, PT ;  /* 0x00000000cc00720c */ /* 0x0c0fe40003f06270 */
[-C--:B------:R-:W-:Y:S02]  /*4810*/  ISETP.GE.AND P6, PT, R59, R0.reuse, PT ;  /* 0x000000003b00720c */ /* 0x080fe40003fc6270 */
[----:B------:R-:W-:Y:S01]  /*4820*/  IADD3 R60, R53, UR7, R55 ;  /* 0x00000007353c7c10 */ /* 0x000fe2000fffe037 */
[----:B------:R-:W-:Y:S01]  /*4830*/  VIADD R55, R204, 0x11 ;  /* 0x00000011cc377836 */ /* 0x000fe20000000000 */
[----:B------:R-:W-:Y:S01]  /*4840*/  VIADDMNMX R2, R54, R53, RZ, !PT ;  /* 0x0000003536027246 */ /* 0x000fe200078001ff */
[C---:B------:R-:W-:Y:S01]  /*4850*/  VIADD R54, R204.reuse, 0x18 ;  /* 0x00000018cc367836 */ /* 0x040fe20000000000 */
[CC--:B------:R-:W-:Y:S01]  /*4860*/  ISETP.GE.OR P0, PT, R204.reuse, R3.reuse, !P0 ;  /* 0x00000003cc00720c */ /* 0x0c0fe20004706670 */
[----:B------:R-:W-:Y:S01]  /*4870*/  VIADD R53, R204, 0x19 ;  /* 0x00000019cc357836 */ /* 0x000fe20000000000 */
[-C--:B------:R-:W-:Y:S02]  /*4880*/  ISETP.GE.OR P6, PT, R59, R3.reuse, !P6 ;  /* 0x000000033b00720c */ /* 0x080fe400077c6670 */
        /* <DEDUP_REMOVED lines=45> */
.L_x_253:
        /* <DEDUP_REMOVED lines=196> */
.L_x_254:
        /* <DEDUP_REMOVED lines=105> */
.L_x_255:
        /* <DEDUP_REMOVED lines=87> */
[CC--:B---3--:R-:W-:Y:S02]  /*63a0*/  LEA R6, P1, R171.reuse, R200.reuse, 0x2 ;  /* 0x000000c8ab067211 */ /* 0x0c8fe400078210ff */
[CC--:B------:R-:W-:Y:S01]  /*63b0*/  LEA R10, P0, R238.reuse, R200.reuse, 0x2 ;  /* 0x000000c8ee0a7211 */ /* 0x0c0fe200078010ff */
[----:B------:R1:W-:Y:S01]  /*63c0*/  REDG.E.ADD.F32.FTZ.RN.STRONG.GPU desc[UR16][R4.64], R18 ;  /* 0x00000012040079a6 */ /* 0x0003e2000c10f390 */
[-C--:B------:R-:W-:Y:S01]  /*63d0*/  LEA.HI.X.SX32 R7, R171, R201.reuse, 0x2, P1 ;  /* 0x000000c9ab077211 */ /* 0x080fe200008f16ff */
[C---:B------:R-:W-:Y:S01]  /*63e0*/  VIADD R171, R219.reuse, 0x40 ;  /* 0x00000040dbab7836 */ /* 0x040fe20000000000 */
        /* <DEDUP_REMOVED lines=186> */
[----:B--2---:R1:W-:Y:S04]  /*6f90*/  STS [R171], R16 ;  /* 0x00000010ab007388 */ /* 0x0043e80000000800 */
[----:B------:R-:W-:Y:S04]  /*6fa0*/  STS [R171+0x400], R15 ;  /* 0x0004000fab007388 */ /* 0x000fe80000000800 */
[----:B---3--:R-:W-:Y:S01]  /*6fb0*/  STS [R170], R12 ;  /* 0x0000000caa007388 */ /* 0x008fe20000000800 */
[----:B----4-:R-:W-:-:S03]  /*6fc0*/  ISETP.NE.AND P0, PT, R168, -0x1, PT ;  /* 0xffffffffa800780c */ /* 0x010fc60003f05270 */
[----:B------:R-:W-:Y:S04]  /*6fd0*/  STS [R170+0x400], R11 ;  /* 0x0004000baa007388 */ /* 0x000fe80000000800 */
[----:B------:R-:W-:Y:S04]  /*6fe0*/  STS [R171+0x1000], R14 ;  /* 0x0010000eab007388 */ /* 0x000fe80000000800 */
[----:B------:R-:W-:Y:S04]  /*6ff0*/  STS [R171+0x1400], R13 ;  /* 0x0014000dab007388 */ /* 0x000fe80000000800 */
[----:B------:R-:W-:Y:S01]  /*7000*/  STS [R170+0x1000], R10 ;  /* 0x0010000aaa007388 */ /* 0x000fe20000000800 */
[----:B-1----:R-:W1:Y:S03]  /*7010*/  @P0 LDC.64 R16, c[0x0][0x458] ;  /* 0x00011600ff100b82 */ /* 0x002e660000000a00 */
        /* <DEDUP_REMOVED lines=12> */
[----:B------:R2:W-:Y:S04]  /*70e0*/  STS [R170+0x4000], R32 ;  /* 0x00400020aa007388 */ /* 0x0005e80000000800 */
[----:B------:R1:W-:Y:S04]  /*70f0*/  STS [R170+0x4400], R34 ;  /* 0x00440022aa007388 */ /* 0x0003e80000000800 */
[----:B------:R1:W-:Y:S01]  /*7100*/  STS [R171+0x5000], R24 ;  /* 0x00500018ab007388 */ /* 0x0003e20000000800 */
[----:B---3--:R-:W3:Y:S03]  /*7110*/  @P0 LDC.64 R2, c[0x0][0x450] ;  /* 0x00011400ff020b82 */ /* 0x008ee60000000a00 */
[----:B------:R1:W-:Y:S01]  /*7120*/  STS [R171+0x5400], R26 ;  /* 0x0054001aab007388 */ /* 0x0003e20000000800 */
[----:B----4-:R-:W-:-:S02]  /*7130*/  @P0 IADD3 R0, R250, R168, RZ ;  /* 0x000000a8fa000210 */ /* 0x010fc40007ffe0ff */
[----:B------:R-:W4:Y:S01]  /*7140*/  S2R R168, SR_CTAID.Y ;  /* 0x0000000000a87919 */ /* 0x000f220000002600 */
[----:B------:R1:W-:Y:S04]  /*7150*/  STS [R170+0x5000], R28 ;  /* 0x0050001caa007388 */ /* 0x0003e80000000800 */
[----:B------:R1:W-:Y:S04]  /*7160*/  STS [R170+0x5400], R30 ;  /* 0x0054001eaa007388 */ /* 0x0003e80000000800 */
[----:B------:R1:W-:Y:S04]  /*7170*/  STS [R171+0x6000], R36 ;  /* 0x00600024ab007388 */ /* 0x0003e80000000800 */
[----:B------:R1:W-:Y:S01]  /*7180*/  STS [R171+0x6400], R38 ;  /* 0x00640026ab007388 */ /* 0x0003e20000000800 */
[----:B---3--:R-:W-:-:S02]  /*7190*/  @P0 IMAD R8, R0, R3, RZ ;  /* 0x0000000300080224 */ /* 0x008fc400078e02ff */
[----:B------:R-:W-:Y:S01]  /*71a0*/  @P0 IMAD.WIDE.U32 R6, R0, R2, RZ ;  /* 0x0000000200060225 */ /* 0x000fe200078e00ff */
[----:B------:R3:W-:Y:S03]  /*71b0*/  STS [R170+0x6000], R48 ;  /* 0x00600030aa007388 */ /* 0x0007e60000000800 */
[C---:B-1----:R-:W-:Y:S01]  /*71c0*/  @P0 IMAD R0, R4.reuse, R17, RZ ;  /* 0x0000001104000224 */ /* 0x042fe200078e02ff */
[----:B------:R3:W-:Y:S01]  /*71d0*/  STS [R170+0x6400], R50 ;  /* 0x00640032aa007388 */ /* 0x0007e20000000800 */
[----:B------:R-:W-:Y:S01]  /*71e0*/  @P0 IMAD.WIDE.U32 R4, R4, R16, RZ ;  /* 0x0000001004040225 */ /* 0x000fe200078e00ff */
[----:B------:R-:W-:Y:S02]  /*71f0*/  @P0 IADD3 R12, R7, R8, RZ ;  /* 0x00000008070c0210 */ /* 0x000fe40007ffe0ff */
[----:B------:R3:W-:Y:S01]  /*7200*/  STS [R171+0x7000], R40 ;  /* 0x00700028ab007388 */ /* 0x0007e20000000800 */
[----:B--2---:R-:W-:Y:S01]  /*7210*/  @P0 IMAD.MOV.U32 R32, RZ, RZ, R4 ;  /* 0x000000ffff200224 */ /* 0x004fe200078e0004 */
[----:B------:R-:W-:Y:S01]  /*7220*/  @P0 IADD3 R33, R5, R0, RZ ;  /* 0x0000000005210210 */ /* 0x000fe20007ffe0ff */
[----:B------:R-:W-:Y:S01]  /*7230*/  @P0 IMAD.MOV.U32 R11, RZ, RZ, R6 ;  /* 0x000000ffff0b0224 */ /* 0x000fe200078e0006 */
[----:B------:R3:W-:Y:S01]  /*7240*/  STS [R171+0x7400], R42 ;  /* 0x0074002aab007388 */ /* 0x0007e20000000800 */
[----:B------:R-:W-:-:S02]  /*7250*/  LEA R4, R169, UR5, 0x1 ;  /* 0x00000005a9047c11 */ /* 0x000fc4000f8e08ff */
[----:B----4-:R-:W-:Y:S01]  /*7260*/  SHF.R.S32.HI R10, RZ, 0x1f, R168 ;  /* 0x0000001fff0a7819 */ /* 0x010fe200000114a8 */
[----:B------:R3:W-:Y:S01]  /*7270*/  STS [R170+0x7000], R44 ;  /* 0x0070002caa007388 */ /* 0x0007e20000000800 */
[----:B------:R-:W1:Y:S03]  /*7280*/  S2R R13, SR_TID.X ;  /* 0x00000000000d7919 */ /* 0x000e660000002100 */
[----:B------:R3:W-:Y:S01]  /*7290*/  STS [R170+0x7400], R46 ;  /* 0x0074002eaa007388 */ /* 0x0007e20000000800 */
[----:B------:R-:W-:Y:S05]  /*72a0*/  @P0 BRA `(.L_x_257) ;  /* 0x0000000000300947 */ /* 0x000fea0003800000 */
[----:B------:R-:W2:Y:S01]  /*72b0*/  LDC.64 R2, c[0x0][0x450] ;  /* 0x00011400ff027b82 */ /* 0x000ea20000000a00 */
[----:B------:R-:W-:-:S07]  /*72c0*/  SHF.R.S32.HI R0, RZ, 0x1f, R250 ;  /* 0x0000001fff007819 */ /* 0x000fce00000114fa */
[----:B------:R-:W4:Y:S01]  /*72d0*/  LDC.64 R8, c[0x0][0x438] ;  /* 0x00010e00ff087b82 */ /* 0x000f220000000a00 */
[-C--:B--2---:R-:W-:Y:S02]  /*72e0*/  IMAD R0, R0, R2.reuse, RZ ;  /* 0x0000000200007224 */ /* 0x084fe400078e02ff */
        /* <DEDUP_REMOVED lines=8> */
.L_x_257:
        /* <DEDUP_REMOVED lines=13> */
.L_x_258:
[----:B------:R-:W2:Y:S01]  /*7440*/  LDL.64 R52, [R1] ;  /* 0x0000000001347983 */ /* 0x000ea20000100a00 */
[----:B------:R-:W-:Y:S01]  /*7450*/  IMAD.SHL.U32 R5, R251, 0x40, RZ ;  /* 0x00000040fb057824 */ /* 0x000fe200078e00ff */
[--C-:B------:R-:W-:Y:S01]  /*7460*/  SHF.R.S32.HI R7, RZ, 0x1f, R214.reuse ;  /* 0x0000001fff077819 */ /* 0x100fe200000114d6 */
[----:B------:R-:W-:Y:S01]  /*7470*/  IMAD.MOV.U32 R6, RZ, RZ, R214 ;  /* 0x000000ffff067224 */ /* 0x000fe200078e00d6 */
[----:B------:R-:W-:Y:S01]  /*7480*/  BAR.SYNC.DEFER_BLOCKING 0x0 ;  /* 0x0000000000007b1d */ /* 0x000fe20000010000 */
[----:B-1----:R-:W-:Y:S02]  /*7490*/  SHF.R.S32.HI R10, RZ, 0x1f, R13 ;  /* 0x0000001fff0a7819 */ /* 0x002fe4000001140d */
[----:B------:R-:W-:Y:S01]  /*74a0*/  SHF.R.S32.HI R18, RZ, 0x1f, R5 ;  /* 0x0000001fff127819 */ /* 0x000fe20000011405 */
[-C--:B------:R-:W-:Y:S01]  /*74b0*/  IMAD.WIDE.U32 R8, R5, R2.reuse, R6 ;  /* 0x0000000205087225 */ /* 0x080fe200078e0006 */
[----:B------:R-:W-:Y:S01]  /*74c0*/  LEA.HI R13, R10, R13, RZ, 0x3 ;  /* 0x0000000d0a0d7211 */ /* 0x000fe200078f18ff */
[----:B------:R-:W-:Y:S01]  /*74d0*/  ULDC.64 UR6, c[0x0][0x468] ;  /* 0x00011a0000067ab9 */ /* 0x000fe20000000a00 */
[----:B------:R-:W-:Y:S01]  /*74e0*/  BSSY B0, `(.L_x_259) ;  /* 0x0000026000007945 */ /* 0x000fe20003800000 */
[----:B------:R-:W-:Y:S01]  /*74f0*/  IMAD R0, R18, R2, RZ ;  /* 0x0000000212007224 */ /* 0x000fe200078e02ff */
[----:B------:R-:W-:-:S03]  /*7500*/  IADD3 R8, P0, R11, R8, RZ ;  /* 0x000000080b087210 */ /* 0x000fc60007f1e0ff */
[----:B------:R-:W-:Y:S01]  /*7510*/  IMAD R10, R5, R3, R0 ;  /* 0x00000003050a7224 */ /* 0x000fe200078e0200 */
[----:B------:R-:W-:-:S04]  /*7520*/  SHF.R.S32.HI R0, RZ, 0x3, R13 ;  /* 0x00000003ff007819 */ /* 0x000fc8000001140d */
[----:B------:R-:W-:Y:S01]  /*7530*/  IADD3.X R9, R12, R9, R10, P0, !PT ;  /* 0x000000090c097210 */ /* 0x000fe200007fe40a */
[----:B------:R-:W-:Y:S01]  /*7540*/  IMAD R10, R251, -0x40, R208 ;  /* 0xffffffc0fb0a7824 */ /* 0x000fe200078e02d0 */
[----:B------:R-:W-:Y:S01]  /*7550*/  SHF.R.S32.HI R34, RZ, 0x1f, R0 ;  /* 0x0000001fff227819 */ /* 0x000fe20000011400 */
[----:B------:R-:W-:-:S03]  /*7560*/  VIADD R12, R0, 0x20 ;  /* 0x00000020000c7836 */ /* 0x000fc60000000000 */
[-C--:B------:R-:W-:Y:S01]  /*7570*/  ISETP.GE.AND P3, PT, R0, R10.reuse, PT ;  /* 0x0000000a0000720c */ /* 0x080fe20003f66270 */
[----:B------:R1:W4:Y:S01]  /*7580*/  LDS.128 R28, [R4+0xd000] ;  /* 0x00d00000041c7984 */ /* 0x0003220000000c00 */
[----:B------:R-:W-:-:S03]  /*7590*/  ISETP.GE.AND P2, PT, R12, R10, PT ;  /* 0x0000000a0c00720c */ /* 0x000fc60003f46270 */
[----:B---3--:R1:W3:Y:S04]  /*75a0*/  LDS.128 R40, [R4+0x10000] ;  /* 0x0100000004287984 */ /* 0x0082e80000000c00 */
        /* <DEDUP_REMOVED lines=8> */
[----:B-1-34-:R-:W-:Y:S06]  /*7630*/  @P3 BRA `(.L_x_260) ;  /* 0x0000000000403947 */ /* 0x01afec0003800000 */
        /* <DEDUP_REMOVED lines=14> */
[----:B-1----:R1:W-:Y:S04]  /*7720*/  @!P0 STG.E.128 desc[UR16][R10.64+0x80], R24 ;  /* 0x000080180a008986 */ /* 0x0023e8000c101d10 */
[----:B--2---:R1:W-:Y:S02]  /*7730*/  @!P1 STG.E.128 desc[UR16][R10.64], R20 ;  /* 0x000000140a009986 */ /* 0x0043e4000c101d10 */
.L_x_260:
[----:B------:R-:W-:Y:S05]  /*7740*/  BSYNC B0 ;  /* 0x0000000000007941 */ /* 0x000fea0003800000 */
.L_x_259:
[----:B-1----:R1:W2:Y:S01]  /*7750*/  LDS.128 R20, [R4+0xf000] ;  /* 0x00f0000004147984 */ /* 0x0022a20000000c00 */
[----:B------:R-:W-:Y:S04]  /*7760*/  BSSY B0, `(.L_x_261) ;  /* 0x0000011000007945 */ /* 0x000fe80003800000 */
[----:B------:R-:W-:Y:S05]  /*7770*/  @P2 BRA `(.L_x_262) ;  /* 0x00000000003c2947 */ /* 0x000fea0003800000 */
[----:B-1----:R-:W-:Y:S01]  /*7780*/  IADD3 R4, P0, R0, 0x20, RZ ;  /* 0x0000002000047810 */ /* 0x002fe20007f1e0ff */
        /* <DEDUP_REMOVED lines=13> */
[----:B--2---:R3:W-:Y:S02]  /*7860*/  @!P0 STG.E.128 desc[UR16][R2.64+0x80], R20 ;  /* 0x0000801402008986 */ /* 0x0047e4000c101d10 */
.L_x_262:
[----:B------:R-:W-:Y:S05]  /*7870*/  BSYNC B0 ;  /* 0x0000000000007941 */ /* 0x000fea0003800000 */
.L_x_261:
[-C--:B---3--:R-:W-:Y:S01]  /*7880*/  IMAD.WIDE.U32 R2, R5, R16.reuse, R6 ;  /* 0x0000001005027225 */ /* 0x088fe200078e0006 */
[----:B------:R-:W-:Y:S01]  /*7890*/  ULDC.64 UR6, c[0x0][0x470] ;  /* 0x00011c0000067ab9 */ /* 0x000fe20000000a00 */
[----:B------:R-:W-:Y:S02]  /*78a0*/  BSSY B0, `(.L_x_263) ;  /* 0x0000018000007945 */ /* 0x000fe40003800000 */
[----:B-1----:R-:W-:Y:S01]  /*78b0*/  IMAD R4, R18, R16, RZ ;  /* 0x0000001012047224 */ /* 0x002fe200078e02ff */
        /* <DEDUP_REMOVED lines=13> */
[C---:B------:R-:W-:Y:S01]  /*7990*/  IMAD.WIDE.U32 R6, R0.reuse, R16, R4 ;  /* 0x0000001000067225 */ /* 0x040fe200078e0004 */
[----:B------:R-:W-:Y:S01]  /*79a0*/  ISETP.GE.AND P0, PT, R229, UR4, PT ;  /* 0x00000004e5007c0c */ /* 0x000fe2000bf06270 */
[----:B------:R-:W-:Y:S02]  /*79b0*/  ULDC.64 UR6, c[0x0][0x3f8] ;  /* 0x0000fe0000067ab9 */ /* 0x000fe40000000a00 */
[----:B------:R-:W-:-:S04]  /*79c0*/  IMAD R4, R0, R17, R9 ;  /* 0x0000001100047224 */ /* 0x000fc800078e0209 */
[----:B------:R-:W-:Y:S01]  /*79d0*/  IMAD.IADD R5, R4, 0x1, R7 ;  /* 0x0000000104057824 */ /* 0x000fe200078e0207 */
[----:B------:R-:W-:-:S04]  /*79e0*/  LEA R4, P3, R6, UR6, 0x1 ;  /* 0x0000000606047c11 */ /* 0x000fc8000f8608ff */
[----:B------:R-:W-:-:S05]  /*79f0*/  LEA.HI.X R5, R6, UR7, R5, 0x1, P3 ;  /* 0x0000000706057c11 */ /* 0x000fca00098f0c05 */
[----:B------:R1:W-:Y:S04]  /*7a00*/  @!P1 STG.E.128 desc[UR16][R4.64], R40 ;  /* 0x0000002804009986 */ /* 0x0003e8000c101d10 */
[----:B------:R1:W-:Y:S02]  /*7a10*/  @!P0 STG.E.128 desc[UR16][R4.64+0x80], R36 ;  /* 0x0000802404008986 */ /* 0x0003e4000c101d10 */
.L_x_264:
[----:B------:R-:W-:Y:S05]  /*7a20*/  BSYNC B0 ;  /* 0x0000000000007941 */ /* 0x000fea0003800000 */
.L_x_263:
        /* <DEDUP_REMOVED lines=16> */
.L_x_233:
[----:B------:R-:W-:Y:S05]  /*7b30*/  BSYNC B1 ;  /* 0x0000000000017941 */ /* 0x000fea0003800000 */
.L_x_219:
[----:B------:R-:W4:Y:S02]  /*7b40*/  LDC R0, c[0x0][0xc] ;  /* 0x00000300ff007b82 */ /* 0x000f240000000800 */
[----:B----4-:R-:W-:-:S04]  /*7b50*/  IADD3 R251, R0, R251, RZ ;  /* 0x000000fb00fb7210 */ /* 0x010fc80007ffe0ff */
[----:B------:R-:W-:-:S13]  /*7b60*/  ISETP.GE.AND P0, PT, R251, UR14, PT ;  /* 0x0000000efb007c0c */ /* 0x000fda000bf06270 */
[----:B------:R-:W-:Y:S05]  /*7b70*/  @P0 BRA `(.L_x_265) ;  /* 0x0000000000040947 */ /* 0x000fea0003800000 */
[----:B------:R-:W-:Y:S05]  /*7b80*/  BRA `(.L_x_266) ;  /* 0xffffff8c005c7947 */ /* 0x000fea000383ffff */
.L_x_265:
[----:B------:R-:W-:Y:S05]  /*7b90*/  EXIT ;  /* 0x000000000000794d */ /* 0x000fea0003800000 */
.L_x_267:
        /* <DEDUP_REMOVED lines=14> */
.L_x_2056:


//--------------------- .text._ZN5flash44flash_bwd_dq_dk_dv_loop_seqk_parallel_kernelI23Flash_bwd_kernel_traitsILi128ELi64ELi128ELi8ELi2ELi4ELi2ELb0ELb0EN7cutlass6half_tE19Flash_kernel_traitsILi128ELi64ELi128ELi8ES3_EELb0ELb0ELb0ELb0ELb0ELb1ELb0EEEvNS_16Flash_bwd_paramsE --------------------------
	.section	.text._ZN5flash44flash_bwd_dq_dk_dv_loop_seqk_parallel_kernelI23Flash_bwd_kernel_traitsILi128ELi64ELi128ELi8ELi2ELi4ELi2ELb0ELb0EN7cutlass6half_tE19Flash_kernel_traitsILi128ELi64ELi128ELi8ES3_EELb0ELb0ELb0ELb0ELb0ELb1ELb0EEEvNS_16Flash_bwd_paramsE,"ax",@progbits
	.align	128
        .global         _ZN5flash44flash_bwd_dq_dk_dv_loop_seqk_parallel_kernelI23Flash_bwd_kernel_traitsILi128ELi64ELi128ELi8ELi2ELi4ELi2ELb0ELb0EN7cutlass6half_tE19Flash_kernel_traitsILi128ELi64ELi128ELi8ES3_EELb0ELb0ELb0ELb0ELb0ELb1ELb0EEEvNS_16Flash_bwd_paramsE
        .type           _ZN5flash44flash_bwd_dq_dk_dv_loop_seqk_parallel_kernelI23Flash_bwd_kernel_traitsILi128ELi64ELi128ELi8ELi2ELi4ELi2ELb0ELb0EN7cutlass6half_tE19Flash_kernel_traitsILi128ELi64ELi128ELi8ES3_EELb0ELb0ELb0ELb0ELb0ELb1ELb0EEEvNS_16Flash_bwd_paramsE,@function
        .size           _ZN5flash44flash_bwd_dq_dk_dv_loop_seqk_parallel_kernelI23Flash_bwd_kernel_traitsILi128ELi64ELi128ELi8ELi2ELi4ELi2ELb0ELb0EN7cutlass6half_tE19Flash_kernel_traitsILi128ELi64ELi128ELi8ES3_EELb0ELb0ELb0ELb0ELb0ELb1ELb0EEEvNS_16Flash_bwd_paramsE,(.L_x_2057 - _ZN5flash44flash_bwd_dq_dk_dv_loop_seqk_parallel_kernelI23Flash_bwd_kernel_traitsILi128ELi64ELi128ELi8ELi2ELi4ELi2ELb0ELb0EN7cutlass6half_tE19Flash_kernel_traitsILi128ELi64ELi128ELi8ES3_EELb0ELb0ELb0ELb0ELb0ELb1ELb0EEEvNS_16Flash_bwd_paramsE)
        .other          _ZN5flash44flash_bwd_dq_dk_dv_loop_seqk_parallel_kernelI23Flash_bwd_kernel_traitsILi128ELi64ELi128ELi8ELi2ELi4ELi2ELb0ELb0EN7cutlass6half_tE19Flash_kernel_traitsILi128ELi64ELi128ELi8ES3_EELb0ELb0ELb0ELb0ELb0ELb1ELb0EEEvNS_16Flash_bwd_paramsE,@"STO_CUDA_ENTRY STV_DEFAULT"
_ZN5flash44flash_bwd_dq_dk_dv_loop_seqk_parallel_kernelI23Flash_bwd_kernel_traitsILi128ELi64ELi128ELi8ELi2ELi4ELi2ELb0ELb0EN7cutlass6half_tE19Flash_kernel_traitsILi128ELi64ELi128ELi8ES3_EELb0ELb0ELb0ELb0ELb0ELb1ELb0EEEvNS_16Flash_bwd_paramsE:
.text._ZN5flash44flash_bwd_dq_dk_dv_loop_seqk_parallel_kernelI23Flash_bwd_kernel_traitsILi128ELi64ELi128ELi8ELi2ELi4ELi2ELb0ELb0EN7cutlass6half_tE19Flash_kernel_traitsILi128ELi64ELi128ELi8ES3_EELb0ELb0ELb0ELb0ELb0ELb1ELb0EEEvNS_16Flash_bwd_paramsE:
[----:B------:R-:W1:Y:S08]  /*0000*/  LDC R1, c[0x0][0x28] ;  /* 0x00000a00ff017b82 */ /* 0x000e700000000800 */
[----:B------:R-:W2:Y:S01]  /*0010*/  S2UR UR24, SR_CTAID.X ;  /* 0x00000000001879c3 */ /* 0x000ea20000002500 */
[----:B------:R-:W-:Y:S01]  /*0020*/  ULDC UR4, c[0x0][0x2c8] ;  /* 0x0000b20000047ab9 */ /* 0x000fe20000000800 */
[----:B-1----:R-:W-:Y:S01]  /*0030*/  VIADD R1, R1, 0xfffffff0 ;  /* 0xfffffff001017836 */ /* 0x002fe20000000000 */
[----:B------:R-:W-:-:S04]  /*0040*/  UIADD3 UR5, UR4, 0x7f, URZ ;  /* 0x0000007f04057890 */ /* 0x000fc8000fffe03f */
[----:B------:R-:W-:-:S04]  /*0050*/  USHF.R.S32.HI UR4, URZ, 0x1f, UR5 ;  /* 0x0000001f3f047899 */ /* 0x000fc80008011405 */
[----:B------:R-:W-:-:S04]  /*0060*/  ULEA.HI UR4, UR4, UR5, URZ, 0x7 ;  /* 0x0000000504047291 */ /* 0x000fc8000f8f383f */
[----:B------:R-:W-:-:S06]  /*0070*/  USHF.R.S32.HI UR6, URZ, 0x7, UR4 ;  /* 0x000000073f067899 */ /* 0x000fcc0008011404 */
[----:B------:R-:W-:Y:S01]  /*0080*/  MOV R0, UR6 ;  /* 0x0000000600007c02 */ /* 0x000fe20008000f00 */
[----:B--2---:R-:W-:-:S04]  /*0090*/  UISETP.GE.AND UP0, UPT, UR24, UR6, UPT ;  /* 0x000000061800728c */ /* 0x004fc8000bf06270 */
[----:B------:R1:W-:Y:S02]  /*00a0*/  STL [R1+0xc], R0 ;  /* 0x00000c0001007387 */ /* 0x0003e40000100800 */
[----:B------:R-:W-:-:S13]  /*00b0*/  PLOP3.LUT P0, PT, PT, PT, UP0, 0x80, 0x0 ;  /* 0x000000000000781c */ /* 0x000fda0003f0f008 */
[----:B------:R-:W-:Y:S05]  /*00c0*/  @P0 EXIT ;  /* 0x000000000000094d */ /* 0x000fea0003800000 */
[----:B------:R-:W2:Y:S01]  /*00d0*/  S2R R16, SR_TID.X ;  /* 0x0000000000107919 */ /* 0x000ea20000002100 */
[----:B------:R-:W3:Y:S01]  /*00e0*/  S2UR UR4, SR_CgaCtaId ;  /* 0x00000000000479c3 */ /* 0x000ee20000008800 */
[----:B------:R-:W-:Y:S01]  /*00f0*/  UMOV UR5, 0x400 ;  /* 0x0000040000057882 */ /* 0x000fe20000000000 */
[----:B------:R-:W-:Y:S01]  /*0100*/  IMAD.MOV.U32 R251, RZ, RZ, 0x20 ;  /* 0x00000020fffb7424 */ /* 0x000fe200078e00ff */
[----:B------:R-:W-:Y:S01]  /*0110*/  UMOV UR60, 0xffffc000 ;  /* 0xffffc000003c7882 */ /* 0x000fe20000000000 */
[----:B------:R-:W-:-:S04]  /*0120*/  IMAD.MOV.U32 R229, RZ, RZ, -0x10 ;  /* 0xfffffff0ffe57424 */ /* 0x000fc800078e00ff */
[----:B------:R-:W4:Y:S08]  /*0130*/  S2UR UR44, SR_CTAID.Y ;  /* 0x00000000002c79c3 */ /* 0x000f300000002600 */
[----:B------:R-:W5:Y:S01]  /*0140*/  S2UR UR57, SR_CTAID.Z ;  /* 0x00000000003979c3 */ /* 0x000f620000002700 */
[----:B---3--:R-:W-:Y:S01]  /*0150*/  ULEA UR4, UR4, UR5, 0x18 ;  /* 0x0000000504047291 */ /* 0x008fe2000f8ec03f */
[----:B--2---:R-:W-:Y:S01]  /*0160*/  SHF.R.S32.HI R12, RZ, 0x1f, R16 ;  /* 0x0000001fff0c7819 */ /* 0x004fe20000011410 */
[----:B------:R-:W-:Y:S01]  /*0170*/  IMAD.SHL.U32 R250, R16, 0x2, RZ ;  /* 0x0000000210fa7824 */ /* 0x000fe200078e00ff */
[----:B----4-:R-:W-:-:S02]  /*0180*/  USHF.L.U32 UR5, UR44, 0x7, URZ ;  /* 0x000000072c057899 */ /* 0x010fc4000800063f */
[CC--:B------:R-:W-:Y:S02]  /*0190*/  LEA.HI R4, R12.reuse, R16.reuse, RZ, 0x5 ;  /* 0x000000100c047211 */ /* 0x0c0fe400078f28ff */
[----:B------:R-:W-:Y:S02]  /*01a0*/  LEA.HI R5, R12, R16, RZ, 0x4 ;  /* 0x000000100c057211 */ /* 0x000fe400078f20ff */
[--C-:B------:R-:W-:Y:S01]  /*01b0*/  SHF.R.S32.HI R6, RZ, 0x5, R4.reuse ;  /* 0x00000005ff067819 */ /* 0x100fe20000011404 */
[----:B-----5:R-:W-:Y:S01]  /*01c0*/  USHF.R.S32.HI UR6, URZ, 0x1f, UR57 ;  /* 0x0000001f3f067899 */ /* 0x020fe20008011439 */
[----:B-1----:R-:W-:Y:S02]  /*01d0*/  SHF.R.S32.HI R0, RZ, 0x1f, R4 ;  /* 0x0000001fff007819 */ /* 0x002fe40000011404 */
[----:B------:R-:W-:Y:S02]  /*01e0*/  SHF.R.S32.HI R7, RZ, 0x4, R5 ;  /* 0x00000004ff077819 */ /* 0x000fe40000011405 */
[----:B------:R-:W-:-:S02]  /*01f0*/  LEA.HI R3, R4, R6, RZ, 0x1 ;  /* 0x0000000604037211 */ /* 0x000fc400078f08ff */
[----:B------:R-:W-:Y:S02]  /*0200*/  LEA.HI R0, R0, R6, RZ, 0x2 ;  /* 0x0000000600007211 */ /* 0x000fe400078f10ff */
[----:B------:R-:W-:Y:S02]  /*0210*/  LEA.HI R2, R5, R7, RZ, 0x1 ;  /* 0x0000000705027211 */ /* 0x000fe400078f08ff */
[----:B------:R-:W-:Y:S02]  /*0220*/  LOP3.LUT R3, R3, 0xfffffffe, RZ, 0xc0, !PT ;  /* 0xfffffffe03037812 */ /* 0x000fe400078ec0ff */
[----:B------:R-:W-:Y:S02]  /*0230*/  LOP3.LUT R0, R0, 0xfffffffc, RZ, 0xc0, !PT ;  /* 0xfffffffc00007812 */ /* 0x000fe400078ec0ff */
[----:B------:R-:W-:Y:S01]  /*0240*/  LOP3.LUT R2, R2, 0xfffffffe, RZ, 0xc0, !PT ;  /* 0xfffffffe02027812 */ /* 0x000fe200078ec0ff */
[----:B------:R-:W-:Y:S01]  /*0250*/  IMAD.IADD R14, R6, 0x1, -R3 ;  /* 0x00000001060e7824 */ /* 0x000fe200078e0a03 */
[-C--:B------:R-:W-:Y:S01]  /*0260*/  LEA.HI R19, R12, R16.reuse, RZ, 0x3 ;  /* 0x000000100c137211 */ /* 0x080fe200078f18ff */
[----:B------:R-:W-:Y:S01]  /*0270*/  IMAD.IADD R11, R6, 0x1, -R0 ;  /* 0x00000001060b7824 */ /* 0x000fe200078e0a00 */
[----:B------:R-:W-:Y:S01]  /*0280*/  LOP3.LUT R3, R4, 0xffffffe0, RZ, 0xc0, !PT ;  /* 0xffffffe004037812 */ /* 0x000fe200078ec0ff */
[----:B------:R-:W-:Y:S01]  /*0290*/  IMAD.IADD R10, R7, 0x1, -R2 ;  /* 0x00000001070a7824 */ /* 0x000fe200078e0a02 */
[----:B------:R-:W-:-:S02]  /*02a0*/  LEA.HI R15, R12, R16, RZ, 0x2 ;  /* 0x000000100c0f7211 */ /* 0x000fc400078f10ff */
[----:B------:R-:W-:Y:S01]  /*02b0*/  LOP3.LUT R0, R19, 0xfffffff8, RZ, 0xc0, !PT ;  /* 0xfffffff813007812 */ /* 0x000fe200078ec0ff */
[C---:B------:R-:W-:Y:S01]  /*02c0*/  IMAD.IADD R3, R16.reuse, 0x1, -R3 ;  /* 0x0000000110037824 */ /* 0x040fe200078e0a03 */
[----:B------:R-:W-:Y:S02]  /*02d0*/  SHF.R.S32.HI R4, RZ, 0x3, R19 ;  /* 0x00000003ff047819 */ /* 0x000fe40000011413 */
[----:B------:R-:W-:Y:S01]  /*02e0*/  LOP3.LUT R2, R5, 0xfffffff0, RZ, 0xc0, !PT ;  /* 0xfffffff005027812 */ /* 0x000fe200078ec0ff */
[----:B------:R-:W-:Y:S01]  /*02f0*/  IMAD.IADD R0, R16, 0x1, -R0 ;  /* 0x0000000110007824 */ /* 0x000fe200078e0a00 */
[--C-:B------:R-:W-:Y:S01]  /*0300*/  SHF.R.S32.HI R7, RZ, 0x2, R15.reuse ;  /* 0x00000002ff077819 */ /* 0x100fe2000001140f */
[----:B------:R-:W-:Y:S01]  /*0310*/  IMAD.SHL.U32 R4, R4, 0x40, RZ ;  /* 0x0000004004047824 */ /* 0x000fe200078e00ff */
[----:B------:R-:W-:Y:S01]  /*0320*/  SHF.R.S32.HI R5, RZ, 0x1f, R15 ;  /* 0x0000001fff057819 */ /* 0x000fe2000001140f */
[----:B------:R-:W-:Y:S01]  /*0330*/  IMAD.IADD R2, R16, 0x1, -R2 ;  /* 0x0000000110027824 */ /* 0x000fe200078e0a02 */
[----:B------:R-:W-:Y:S01]  /*0340*/  SHF.R.S32.HI R8, RZ, 0x1f, R3 ;  /* 0x0000001fff087819 */ /* 0x000fe20000011403 */
[----:B------:R-:W-:Y:S01]  /*0350*/  IMAD.SHL.U32 R6, R0, 0x8, RZ ;  /* 0x0000000800067824 */ /* 0x000fe200078e00ff */
[----:B------:R-:W-:-:S02]  /*0360*/  LEA.HI R5, R5, R7, RZ, 0x3 ;  /* 0x0000000705057211 */ /* 0x000fc400078f18ff */
[----:B------:R-:W-:Y:S02]  /*0370*/  LOP3.LUT R4, R4, 0x1c0, RZ, 0xc0, !PT ;  /* 0x000001c004047812 */ /* 0x000fe400078ec0ff */
[----:B------:R-:W-:Y:S02]  /*0380*/  LOP3.LUT R5, R5, 0xfffffff8, RZ, 0xc0, !PT ;  /* 0xfffffff805057812 */ /* 0x000fe400078ec0ff */
[----:B------:R-:W-:Y:S02]  /*0390*/  SHF.R.S32.HI R9, RZ, 0x1f, R2 ;  /* 0x0000001fff097819 */ /* 0x000fe40000011402 */
[----:B------:R-:W-:Y:S01]  /*03a0*/  LOP3.LUT R6, R4, 0x38, R6, 0xf8, !PT ;  /* 0x0000003804067812 */ /* 0x000fe200078ef806 */
[----:B------:R-:W-:Y:S01]  /*03b0*/  IMAD.IADD R7, R7, 0x1, -R5 ;  /* 0x0000000107077824 */ /* 0x000fe200078e0a05 */
[----:B------:R-:W-:Y:S02]  /*03c0*/  SHF.R.U32.HI R4, RZ, 0x3, R4 ;  /* 0x00000003ff047819 */ /* 0x000fe40000011604 */
[----:B------:R-:W-:-:S02]  /*03d0*/  LEA.HI R13, R9, R2, RZ, 0x3 ;  /* 0x00000002090d7211 */ /* 0x000fc400078f18ff */
[----:B------:R-:W-:Y:S01]  /*03e0*/  LOP3.LUT R246, R6, R4, RZ, 0x3c, !PT ;  /* 0x0000000406f67212 */ /* 0x000fe200078e3cff */
[----:B------:R-:W-:Y:S01]  /*03f0*/  IMAD.SHL.U32 R6, R10, 0x200, RZ ;  /* 0x000002000a067824 */ /* 0x000fe200078e00ff */
[----:B------:R-:W-:Y:S02]  /*0400*/  LOP3.LUT R4, R13, 0xfffffff8, RZ, 0xc0, !PT ;  /* 0xfffffff80d047812 */ /* 0x000fe400078ec0ff */
[----:B------:R-:W-:Y:S02]  /*0410*/  LEA.HI R17, R8, R3, RZ, 0x2 ;  /* 0x0000000308117211 */ /* 0x000fe400078f10ff */
[----:B------:R-:W-:Y:S01]  /*0420*/  LOP3.LUT P4, RZ, R0, 0x2, RZ, 0xc0, !PT ;  /* 0x0000000200ff7812 */ /* 0x000fe2000788c0ff */
[----:B------:R-:W-:Y:S01]  /*0430*/  IMAD.IADD R18, R2, 0x1, -R4 ;  /* 0x0000000102127824 */ /* 0x000fe200078e0a04 */
[C---:B------:R-:W-:Y:S01]  /*0440*/  LOP3.LUT P3, RZ, R0.reuse, 0x4, RZ, 0xc0, !PT ;  /* 0x0000000400ff7812 */ /* 0x040fe2000786c0ff */
[----:B------:R-:W-:Y:S01]  /*0450*/  IMAD.SHL.U32 R0, R0, 0x40, RZ ;  /* 0x0000004000007824 */ /* 0x000fe200078e00ff */
[----:B------:R-:W-:Y:S01]  /*0460*/  LOP3.LUT R3, R7, 0x1, RZ, 0xc0, !PT ;  /* 0x0000000107037812 */ /* 0x000fe200078ec0ff */
[----:B------:R-:W-:Y:S01]  /*0470*/  IMAD.SHL.U32 R2, R11, 0x10, RZ ;  /* 0x000000100b027824 */ /* 0x000fe200078e00ff */
[----:B------:R-:W-:-:S02]  /*0480*/  LEA.HI R5, R12, R16, RZ, 0x7 ;  /* 0x000000100c057211 */ /* 0x000fc400078f38ff */
[----:B------:R-:W-:Y:S02]  /*0490*/  ISETP.NE.U32.AND P0, PT, R3, 0x1, PT ;  /* 0x000000010300780c */ /* 0x000fe40003f05070 */
[----:B------:R-:W-:Y:S02]  /*04a0*/  LOP3.LUT R0, R0, 0x1c0, RZ, 0xc0, !PT ;  /* 0x000001c000007812 */ /* 0x000fe400078ec0ff */
[----:B------:R-:W-:Y:S02]  /*04b0*/  LOP3.LUT R3, R15, 0x7ffffffc, RZ, 0xc0, !PT ;  /* 0x7ffffffc0f037812 */ /* 0x000fe400078ec0ff */
[C---:B------:R-:W-:Y:S02]  /*04c0*/  LOP3.LUT R214, R0.reuse, 0x8, R19, 0xf8, !PT ;  /* 0x0000000800d67812 */ /* 0x040fe400078ef813 */
[----:B------:R-:W-:Y:S02]  /*04d0*/  LOP3.LUT R2, R0, 0x30, R2, 0xf8, !PT ;  /* 0x0000003000027812 */ /* 0x000fe400078ef802 */
[----:B------:R-:W-:Y:S01]  /*04e0*/  SHF.R.U32.HI R210, RZ, 0x3, R0 ;  /* 0x00000003ffd27819 */ /* 0x000fe20000011600 */
[----:B------:R-:W-:Y:S01]  /*04f0*/  IMAD.IADD R0, R16, 0x1, -R3 ;  /* 0x0000000110007824 */ /* 0x000fe200078e0a03 */
[----:B------:R-:W-:-:S02]  /*0500*/  LEA.HI R4, R12, R16, RZ, 0x6 ;  /* 0x000000100c047211 */ /* 0x000fc400078f30ff */
[----:B------:R-:W-:Y:S01]  /*0510*/  LOP3.LUT R12, R2, 0x8, R19, 0xf8, !PT ;  /* 0x00000008020c7812 */ /* 0x000fe200078ef813 */
[----:B------:R-:W-:Y:S01]  /*0520*/  IMAD.SHL.U32 R2, R0, 0x2, RZ ;  /* 0x0000000200027824 */ /* 0x000fe200078e00ff */
[----:B------:R-:W-:Y:S02]  /*0530*/  SHF.R.S32.HI R0, RZ, 0x7, R5 ;  /* 0x00000007ff007819 */ /* 0x000fe40000011405 */
[----:B------:R-:W-:Y:S01]  /*0540*/  SHF.R.S32.HI R4, RZ, 0x6, R4 ;  /* 0x00000006ff047819 */ /* 0x000fe20000011404 */
[--C-:B------:R-:W-:Y:S01]  /*0550*/  IMAD R9, R11, 0x400, R2.reuse ;  /* 0x000004000b097824 */ /* 0x100fe200078e0202 */
[----:B------:R-:W-:Y:S01]  /*0560*/  LOP3.LUT R214, R214, R210, RZ, 0x3c, !PT ;  /* 0x000000d2d6d67212 */ /* 0x000fe200078e3cff */
[----:B------:R-:W-:Y:S01]  /*0570*/  IMAD R8, R0, 0x1000, R2 ;  /* 0x0000100000087824 */ /* 0x000fe200078e0202 */
[----:B------:R-:W-:Y:S01]  /*0580*/  R2P PR, R7, 0x6 ;  /* 0x0000000607007804 */ /* 0x000fe20000000000 */
[----:B------:R-:W-:Y:S01]  /*0590*/  IMAD R3, R4, 0x800, R6 ;  /* 0x0000080004037824 */ /* 0x000fe200078e0206 */
[----:B------:R-:W-:Y:S01]  /*05a0*/  LOP3.LUT R210, R6, R12, R210, 0xf6, !PT ;  /* 0x0000000c06d27212 */ /* 0x000fe200078ef6d2 */
[----:B------:R-:W-:Y:S01]  /*05b0*/  IMAD.SHL.U32 R2, R10, 0x20, RZ ;  /* 0x000000200a027824 */ /* 0x000fe200078e00ff */
[----:B------:R-:W-:Y:S01]  /*05c0*/  SEL R213, R251, 0xffffffe0, !P4 ;  /* 0xffffffe0fbd57807 */ /* 0x000fe20006000000 */
[----:B------:R-:W-:Y:S01]  /*05d0*/  IMAD.IADD R214, R3, 0x1, R214 ;  /* 0x0000000103d67824 */ /* 0x000fe200078e02d6 */
[----:B------:R-:W-:Y:S01]  /*05e0*/  SEL R251, R251, 0xffffffe0, !P1 ;  /* 0xffffffe0fbfb7807 */ /* 0x000fe20004800000 */
[----:B------:R-:W-:Y:S01]  /*05f0*/  IMAD.SHL.U32 R5, R0, 0x8, RZ ;  /* 0x0000000800057824 */ /* 0x000fe200078e00ff */
[----:B------:R-:W-:Y:S01]  /*0600*/  LOP3.LUT R0, R2, 0x20, RZ, 0xc0, !PT ;  /* 0x0000002002007812 */ /* 0x000fe200078ec0ff */
[----:B------:R-:W-:Y:S01]  /*0610*/  IMAD.SHL.U32 R3, R4, 0x8, RZ ;  /* 0x0000000804037824 */ /* 0x000fe200078e00ff */
[----:B------:R-:W-:Y:S01]  /*0620*/  SEL R229, R229, 0x10, !P0 ;  /* 0x00000010e5e57807 */ /* 0x000fe20004000000 */
[----:B------:R-:W-:Y:S01]  /*0630*/  IMAD.SHL.U32 R2, R7, 0x40, RZ ;  /* 0x0000004007027824 */ /* 0x000fe200078e00ff */
[----:B------:R-:W-:Y:S01]  /*0640*/  LEA R210, R210, UR4, 0x1 ;  /* 0x00000004d2d27c11 */ /* 0x000fe2000f8e08ff */
[----:B------:R-:W-:Y:S01]  /*0650*/  IMAD R246, R4, 0x200, R246 ;  /* 0x0000020004f67824 */ /* 0x000fe200078e02f6 */
[----:B------:R-:W-:Y:S01]  /*0660*/  LOP3.LUT R209, R0, 0x18, R3, 0xf8, !PT ;  /* 0x0000001800d17812 */ /* 0x000fe200078ef803 */
[----:B------:R-:W-:Y:S01]  /*0670*/  IMAD.SHL.U32 R4, R4, 0x20, RZ ;  /* 0x0000002004047824 */ /* 0x000fe200078e00ff */
[----:B------:R-:W-:Y:S01]  /*0680*/  LOP3.LUT R0, R2, 0x1c0, RZ, 0xc0, !PT ;  /* 0x000001c002007812 */ /* 0x000fe200078ec0ff */
[----:B------:R-:W-:Y:S01]  /*0690*/  IMAD.SHL.U32 R214, R214, 0x2, RZ ;  /* 0x00000002d6d67824 */ /* 0x000fe200078e00ff */
[----:B------:R-:W-:Y:S01]  /*06a0*/  LOP3.LUT R2, R5, 0x8, RZ, 0xc0, !PT ;  /* 0x0000000805027812 */ /* 0x000fe200078ec0ff */
[----:B------:R-:W-:Y:S01]  /*06b0*/  IMAD.SHL.U32 R5, R10, 0x10, RZ ;  /* 0x000000100a057824 */ /* 0x000fe200078e00ff */
[----:B------:R-:W-:-:S02]  /*06c0*/  SHF.R.U32.HI R3, RZ, 0x3, R0 ;  /* 0x00000003ff037819 */ /* 0x000fc40000011600 */
[----:B------:R-:W-:Y:S02]  /*06d0*/  LOP3.LUT R250, R4, 0x6, R250, 0xf8, !PT ;  /* 0x0000000604fa7812 */ /* 0x000fe400078ef8fa */
[----:B------:R-:W-:Y:S02]  /*06e0*/  LOP3.LUT R7, R2, 0x10, R5, 0xf8, !PT ;  /* 0x0000001002077812 */ /* 0x000fe400078ef805 */
[----:B------:R-:W-:Y:S02]  /*06f0*/  LOP3.LUT R4, R0, 0x20, R4, 0xf8, !PT ;  /* 0x0000002000047812 */ /* 0x000fe400078ef804 */
[----:B------:R-:W-:Y:S01]  /*0700*/  LOP3.LUT R5, R3, R0, R2, 0x1e, !PT ;  /* 0x0000000003057212 */ /* 0x000fe200078e1e02 */
[----:B------:R-:W-:Y:S01]  /*0710*/  IMAD R2, R14, 0x400, R8 ;  /* 0x000004000e027824 */ /* 0x000fe200078e0208 */
[----:B------:R-:W-:Y:S02]  /*0720*/  SHF.R.S32.HI R0, RZ, 0x2, R17 ;  /* 0x00000002ff007819 */ /* 0x000fe40000011411 */
[----:B------:R-:W-:Y:S01]  /*0730*/  LOP3.LUT R3, R4, R3, RZ, 0x3c, !PT ;  /* 0x0000000304037212 */ /* 0x000fe200078e3cff */
[----:B------:R-:W-:-:S02]  /*0740*/  IMAD.IADD R9, R9, 0x1, R5 ;  /* 0x0000000109097824 */ /* 0x000fc400078e0205 */
[----:B------:R-:W-:Y:S02]  /*0750*/  IMAD R20, R14, 0x10, R0 ;  /* 0x000000100e147824 */ /* 0x000fe400078e0200 */
[----:B------:R-:W-:Y:S02]  /*0760*/  IMAD.SHL.U32 R5, R18, 0x40, RZ ;  /* 0x0000004012057824 */ /* 0x000fe400078e00ff */
[----:B------:R-:W-:Y:S01]  /*0770*/  IMAD.IADD R230, R3, 0x1, R2 ;  /* 0x0000000103e67824 */ /* 0x000fe200078e0202 */
[----:B------:R1:W-:Y:S01]  /*0780*/  STL [R1], R20 ;  /* 0x0000001401007387 */ /* 0x0003e20000100800 */
[----:B------:R-:W-:Y:S01]  /*0790*/  VIADD R2, R20, 0xffffffc0 ;  /* 0xffffffc014027836 */ /* 0x000fe20000000000 */
[----:B------:R-:W-:Y:S01]  /*07a0*/  LOP3.LUT R5, R5, 0x1c0, RZ, 0xc0, !PT ;  /* 0x000001c005057812 */ /* 0x000fe200078ec0ff */
[----:B------:R-:W-:Y:S01]  /*07b0*/  IMAD.SHL.U32 R4, R10, 0x8, RZ ;  /* 0x000000080a047824 */ /* 0x000fe200078e00ff */
[----:B------:R-:W-:Y:S01]  /*07c0*/  LEA R230, R230, UR4, 0x1 ;  /* 0x00000004e6e67c11 */ /* 0x000fe2000f8e08ff */
[----:B------:R-:W-:Y:S01]  /*07d0*/  IMAD.SHL.U32 R0, R13, 0x40, RZ ;  /* 0x000000400d007824 */ /* 0x000fe200078e00ff */
[----:B------:R-:W-:-:S02]  /*07e0*/  SHF.R.S32.HI R3, RZ, 0x1f, R2 ;  /* 0x0000001fff037819 */ /* 0x000fc40000011402 */
[----:B------:R-:W-:Y:S01]  /*07f0*/  LOP3.LUT R4, R5, 0x8, R4, 0xf8, !PT ;  /* 0x0000000805047812 */ /* 0x000fe200078ef804 */
[C---:B------:R-:W-:Y:S01]  /*0800*/  IMAD.IADD R228, R230.reuse, 0x1, R251 ;  /* 0x00000001e6e47824 */ /* 0x040fe200078e02fb */
[----:B------:R-:W-:Y:S01]  /*0810*/  SHF.R.U32.HI R6, RZ, 0x3, R5 ;  /* 0x00000003ff067819 */ /* 0x000fe20000011605 */
[----:B------:R-:W-:Y:S01]  /*0820*/  IMAD.IADD R231, R230, 0x1, R229 ;  /* 0x00000001e6e77824 */ /* 0x000fe200078e02e5 */
[----:B------:R-:W-:Y:S01]  /*0830*/  SHF.L.U64.HI R249, R2, 0x2, R3 ;  /* 0x0000000202f97819 */ /* 0x000fe20000010203 */
[----:B------:R-:W-:Y:S01]  /*0840*/  IMAD.IADD R229, R229, 0x1, R228 ;  /* 0x00000001e5e57824 */ /* 0x000fe200078e02e4 */
[----:B------:R-:W-:Y:S02]  /*0850*/  LOP3.LUT R0, R0, 0xfffffe00, RZ, 0xc0, !PT ;  /* 0xfffffe0000007812 */ /* 0x000fe400078ec0ff */
[----:B------:R-:W-:Y:S02]  /*0860*/  LOP3.LUT R2, R4, R6, RZ, 0x3c, !PT ;  /* 0x0000000604027212 */ /* 0x000fe400078e3cff */
[--C-:B------:R-:W-:Y:S01]  /*0870*/  LOP3.LUT R4, R6, R7, R5.reuse, 0x1e, !PT ;  /* 0x0000000706047212 */ /* 0x100fe200078e1e05 */
[----:B------:R-:W-:Y:S01]  /*0880*/  IMAD R3, R14, 0x400, R0 ;  /* 0x000004000e037824 */ /* 0x000fe200078e0200 */
[----:B------:R-:W-:-:S02]  /*0890*/  LOP3.LUT R209, R6, R209, R5, 0x1e, !PT ;  /* 0x000000d106d17212 */ /* 0x000fc400078e1e05 */
[-C--:B------:R-:W-:Y:S01]  /*08a0*/  LOP3.LUT R220, R4, R0.reuse, RZ, 0xfc, !PT ;  /* 0x0000000004dc7212 */ /* 0x080fe200078efcff */
[----:B------:R-:W-:Y:S01]  /*08b0*/  IMAD.IADD R218, R3, 0x1, R2 ;  /* 0x0000000103da7824 */ /* 0x000fe200078e0202 */
[----:B------:R-:W-:Y:S01]  /*08c0*/  LOP3.LUT R209, R209, R0, RZ, 0xfc, !PT ;  /* 0x00000000d1d17212 */ /* 0x000fe200078efcff */
[----:B------:R-:W-:Y:S01]  /*08d0*/  IMAD.U32 R0, RZ, RZ, UR5 ;  /* 0x00000005ff007e24 */ /* 0x000fe2000f8e00ff */
[----:B------:R-:W-:Y:S01]  /*08e0*/  USHF.R.S32.HI UR5, URZ, 0x1f, UR57 ;  /* 0x0000001f3f057899 */ /* 0x000fe20008011439 */
[----:B------:R-:W-:Y:S01]  /*08f0*/  IMAD.U32 R2, RZ, RZ, UR6 ;  /* 0x00000006ff027e24 */ /* 0x000fe2000f8e00ff */
[----:B------:R-:W-:-:S04]  /*0900*/  USHF.R.S32.HI UR6, URZ, 0x1f, UR44 ;  /* 0x0000001f3f067899 */ /* 0x000fc8000801142c */
[----:B------:R-:W-:Y:S01]  /*0910*/  IMAD.U32 R2, RZ, RZ, UR5 ;  /* 0x00000005ff027e24 */ /* 0x000fe2000f8e00ff */
[----:B------:R-:W-:Y:S01]  /*0920*/  UIADD3 UR5, UR4, 0xc000, URZ ;  /* 0x0000c00004057890 */ /* 0x000fe2000fffe03f */
[----:B------:R-:W-:Y:S02]  /*0930*/  IMAD.U32 R0, RZ, RZ, UR6 ;  /* 0x00000006ff007e24 */ /* 0x000fe4000f8e00ff */
[----:B------:R-:W-:Y:S01]  /*0940*/  IMAD.U32 R2, RZ, RZ, UR6 ;  /* 0x00000006ff027e24 */ /* 0x000fe2000f8e00ff */
[----:B------:R-:W-:Y:S01]  /*0950*/  USHF.R.S32.HI UR6, URZ, 0x1f, UR57 ;  /* 0x0000001f3f067899 */ /* 0x000fe20008011439 */
[----:B------:R-:W-:Y:S01]  /*0960*/  IMAD.MOV.U32 R0, RZ, RZ, 0x40 ;  /* 0x00000040ff007424 */ /* 0x000fe200078e00ff */
[----:B------:R-:W-:Y:S01]  /*0970*/  LEA R247, R9, UR5, 0x1 ;  /* 0x0000000509f77c11 */ /* 0x000fe2000f8e08ff */
[----:B------:R-:W-:Y:S01]  /*0980*/  VIADD R216, R214, UR5 ;  /* 0x00000005d6d87c36 */ /* 0x000fe20008000000 */
[----:B------:R-:W-:Y:S02]  /*0990*/  LEA R209, R209, UR5, 0x1 ;  /* 0x00000005d1d17c11 */ /* 0x000fe4000f8e08ff */
[C---:B------:R-:W-:Y:S01]  /*09a0*/  SEL R215, R0.reuse, 0xffffffc0, !P3 ;  /* 0xffffffc000d77807 */ /* 0x040fe20005800000 */
[----:B------:R-:W-:Y:S01]  /*09b0*/  IMAD.U32 R2, RZ, RZ, UR6 ;  /* 0x00000006ff027e24 */ /* 0x000fe2000f8e00ff */
[----:B------:R-:W-:Y:S01]  /*09c0*/  SEL R0, R0, 0xffffffc0, !P2 ;  /* 0xffffffc000007807 */ /* 0x000fe20005000000 */
[----:B------:R-:W-:Y:S01]  /*09d0*/  VIADD R2, R247, 0x420 ;  /* 0x00000420f7027836 */ /* 0x000fe20000000000 */
[----:B------:R-:W-:Y:S01]  /*09e0*/  ULDC.64 UR6, c[0x0][0x208] ;  /* 0x0000820000067ab9 */ /* 0x000fe20000000a00 */
[----:B------:R-:W-:-:S02]  /*09f0*/  IMAD.IADD R251, R251, 0x1, R247 ;  /* 0x00000001fbfb7824 */ /* 0x000fc400078e02f7 */
[C---:B------:R-:W-:Y:S02]  /*0a00*/  @P1 VIADD R2, R247.reuse, 0x3e0 ;  /* 0x000003e0f7021836 */ /* 0x040fe40000000000 */
[--C-:B------:R-:W-:Y:S02]  /*0a10*/  IMAD.IADD R248, R247, 0x1, R0.reuse ;  /* 0x00000001f7f87824 */ /* 0x100fe400078e0200 */
[----:B------:R-:W-:Y:S01]  /*0a20*/  IMAD.IADD R252, R251, 0x1, R0 ;  /* 0x00000001fbfc7824 */ /* 0x000fe200078e0200 */
[----:B------:R1:W-:Y:S01]  /*0a30*/  STL [R1+0x8], R2 ;  /* 0x0000080201007387 */ /* 0x0003e20000100800 */
[----:B------:R-:W-:Y:S02]  /*0a40*/  IMAD.IADD R0, R0, 0x1, R2 ;  /* 0x0000000100007824 */ /* 0x000fe400078e0202 */
[C---:B------:R-:W-:Y:S02]  /*0a50*/  IMAD.IADD R213, R216.reuse, 0x1, R213 ;  /* 0x00000001d8d57824 */ /* 0x040fe400078e02d5 */
[--C-:B------:R-:W-:Y:S01]  /*0a60*/  IMAD.IADD R216, R216, 0x1, R215.reuse ;  /* 0x00000001d8d87824 */ /* 0x100fe200078e02d7 */
[----:B------:R1:W-:Y:S01]  /*0a70*/  STL [R1+0x4], R0 ;  /* 0x0000040001007387 */ /* 0x0003e20000100800 */
[----:B------:R-:W-:-:S07]  /*0a80*/  IMAD.IADD R215, R213, 0x1, R215 ;  /* 0x00000001d5d77824 */ /* 0x000fce00078e02d7 */
.L_x_312:
        /* <DEDUP_REMOVED lines=13> */
[----:B------:R-:W-:Y:S02]  /*0b60*/  @UP4 UIADD3 UR10, UP1, UR16, UR10, URZ ;  /* 0x0000000a100a4290 */ /* 0x000fe4000ff3e03f */
[----:B------:R-:W-:Y:S02]  /*0b70*/  UIADD3 UR15, UP2, UR16, UR12, URZ ;  /* 0x0000000c100f7290 */ /* 0x000fe4000ff5e03f */
[----:B------:R-:W-:Y:S01]  /*0b80*/  @UP3 UIADD3.X UR9, UR5, UR9, URZ, UP0, !UPT ;  /* 0x0000000905093290 */ /* 0x000fe200087fe43f */
[----:B-1----:R-:W-:Y:S01]  /*0b90*/  IMAD.U32 R2, RZ, RZ, UR8 ;  /* 0x00000008ff027e24 */ /* 0x002fe2000f8e00ff */
[----:B------:R-:W-:Y:S01]  /*0ba0*/  UISETP.NE.U32.AND UP0, UPT, UR12, URZ, UPT ;  /* 0x0000003f0c00728c */ /* 0x000fe2000bf05070 */
[----:B------:R-:W-:Y:S01]  /*0bb0*/  IMAD.U32 R4, RZ, RZ, UR10 ;  /* 0x0000000aff047e24 */ /* 0x000fe2000f8e00ff */
[----:B------:R-:W-:-:S02]  /*0bc0*/  @UP4 UIADD3.X UR11, UR5, UR11, URZ, UP1, !UPT ;  /* 0x0000000b050b4290 */ /* 0x000fc40008ffe43f */
[----:B------:R-:W-:Y:S01]  /*0bd0*/  UIADD3.X UR14, UR5, UR13, URZ, UP2, !UPT ;  /* 0x0000000d050e7290 */ /* 0x000fe200097fe43f */
[----:B------:R-:W-:Y:S01]  /*0be0*/  IMAD.U32 R3, RZ, RZ, UR9 ;  /* 0x00000009ff037e24 */ /* 0x000fe2000f8e00ff */
[----:B------:R-:W-:Y:S01]  /*0bf0*/  UISETP.NE.AND.EX UP2, UPT, UR13, URZ, UPT, UP0 ;  /* 0x0000003f0d00728c */ /* 0x000fe2000bf45300 */
[----:B------:R-:W-:Y:S02]  /*0c00*/  ULDC.U8 UR17, c[0x0][0x3c2] ;  /* 0x0000f08000117ab9 */ /* 0x000fe40000000000 */
[----:B------:R-:W-:Y:S01]  /*0c10*/  ULDC.64 UR12, c[0x0][0x2f8] ;  /* 0x0000be00000c7ab9 */ /* 0x000fe20000000a00 */
[----:B------:R-:W-:Y:S01]  /*0c20*/  UISETP.NE.AND UP1, UPT, UR17, URZ, UPT ;  /* 0x0000003f1100728c */ /* 0x000fe2000bf25270 */
[----:B------:R-:W-:Y:S01]  /*0c30*/  IMAD.U32 R5, RZ, RZ, UR11 ;  /* 0x0000000bff057e24 */ /* 0x000fe2000f8e00ff */
[----:B------:R-:W-:Y:S01]  /*0c40*/  UISETP.EQ.U32.AND UP4, UPT, UR12, URZ, UPT ;  /* 0x0000003f0c00728c */ /* 0x000fe2000bf82070 */
[----:B------:R-:W-:-:S03]  /*0c50*/  PLOP3.LUT P3, PT, PT, PT, UP2, 0x80, 0x0 ;  /* 0x000000000000781c */ /* 0x000fc60003f6f028 */
[----:B------:R-:W-:Y:S01]  /*0c60*/  UISETP.EQ.OR.EX UP4, UPT, UR13, URZ, !UP1, UP4 ;  /* 0x0000003f0d00728c */ /* 0x000fe2000cf82740 */
[----:B--23--:R-:W2:Y:S01]  /*0c70*/  @P1 LDG.E R7, desc[UR6][R4.64] ;  /* 0x0000000604071981 */ /* 0x00cea2000c1e1900 */
[----:B------:R-:W-:-:S04]  /*0c80*/  UIADD3 UR8, UP0, UR16, UR12, URZ ;  /* 0x0000000c10087290 */ /* 0x000fc8000ff1e03f */
[----:B------:R-:W-:Y:S01]  /*0c90*/  PLOP3.LUT P2, PT, PT, PT, UP4, 0x80, 0x0 ;  /* 0x000000000000781c */ /* 0x000fe20003f4f048 */
[----:B------:R-:W-:Y:S01]  /*0ca0*/  UIADD3.X UR5, UR5, UR13, URZ, UP0, !UPT ;  /* 0x0000000d05057290 */ /* 0x000fe200087fe43f */
[----:B------:R1:W3:Y:S02]  /*0cb0*/  @P0 LDG.E R5, desc[UR6][R2.64] ;  /* 0x0000000602050981 */ /* 0x0002e4000c1e1900 */
[----:B-1----:R-:W-:Y:S02]  /*0cc0*/  IMAD.U32 R2, RZ, RZ, UR15 ;  /* 0x0000000fff027e24 */ /* 0x002fe4000f8e00ff */
[----:B------:R-:W-:-:S05]  /*0cd0*/  IMAD.U32 R3, RZ, RZ, UR14 ;  /* 0x0000000eff037e24 */ /* 0x000fca000f8e00ff */
[----:B------:R-:W4:Y:S04]  /*0ce0*/  @P3 LDG.E R6, desc[UR6][R2.64] ;  /* 0x0000000602063981 */ /* 0x000f28000c1e1900 */
[----:B-----5:R1:W5:Y:S02]  /*0cf0*/  @P3 LDG.E R0, desc[UR6][R2.64+0x4] ;  /* 0x0000040602003981 */ /* 0x020364000c1e1900 */
[----:B-1----:R-:W-:Y:S01]  /*0d00*/  IMAD.U32 R2, RZ, RZ, UR8 ;  /* 0x00000008ff027e24 */ /* 0x002fe2000f8e00ff */
[----:B------:R-:W-:Y:S01]  /*0d10*/  UMOV UR15, URZ ;  /* 0x0000003f000f7c82 */ /* 0x000fe20008000000 */
[----:B------:R-:W-:Y:S01]  /*0d20*/  IMAD.U32 R3, RZ, RZ, UR5 ;  /* 0x00000005ff037e24 */ /* 0x000fe2000f8e00ff */
[----:B------:R-:W-:Y:S01]  /*0d30*/  @!UP3 ULDC.64 UR8, c[0x0][0x318] ;  /* 0x0000c6000008bab9 */ /* 0x000fe20000000a00 */
[----:B------:R-:W-:-:S03]  /*0d40*/  @!UP3 ULDC UR5, c[0x0][0x2cc] ;  /* 0x0000b3000005bab9 */ /* 0x000fc60000000800 */
[----:B------:R-:W5:Y:S01]  /*0d50*/  @!P2 LDG.E R4, desc[UR6][R2.64] ;  /* 0x000000060204a981 */ /* 0x000f62000c1e1900 */
[----:B------:R-:W-:Y:S01]  /*0d60*/  @!UP3 UISETP.NE.U32.AND UP0, UPT, UR8, URZ, UPT ;  /* 0x0000003f0800b28c */ /* 0x000fe2000bf05070 */
[----:B------:R-:W-:Y:S02]  /*0d70*/  UMOV UR25, 0xffffffff ;  /* 0xffffffff00197882 */ /* 0x000fe40000000000 */
[----:B------:R-:W-:Y:S01]  /*0d80*/  UMOV UR8, 0xffffffff ;  /* 0xffffffff00087882 */ /* 0x000fe20000000000 */
[----:B------:R-:W-:Y:S02]  /*0d90*/  @!UP3 UISETP.NE.AND.EX UP0, UPT, UR9, URZ, UPT, UP0 ;  /* 0x0000003f0900b28c */ /* 0x000fe4000bf05300 */
[----:B------:R-:W-:Y:S02]  /*0da0*/  USHF.L.U32 UR30, UR24, 0x7, URZ ;  /* 0x00000007181e7899 */ /* 0x000fe4000800063f */
[----:B------:R-:W-:Y:S01]  /*0db0*/  @!UP3 USEL UR10, UR5, URZ, UP0 ;  /* 0x0000003f050ab287 */ /* 0x000fe20008000000 */
[----:B------:R-:W-:Y:S01]  /*0dc0*/  ULDC UR9, c[0x0][0x2c8] ;  /* 0x0000b20000097ab9 */ /* 0x000fe20000000800 */
[----:B--2---:R-:W-:-:S02]  /*0dd0*/  @P1 R2UR UR15, R7 ;  /* 0x00000000070f12ca */ /* 0x004fc400000e0000 */
[----:B---3--:R-:W-:Y:S02]  /*0de0*/  @P0 R2UR UR11, R5 ;  /* 0x00000000050b02ca */ /* 0x008fe400000e0000 */
[----:B------:R-:W-:-:S04]  /*0df0*/  ISETP.NE.U32.AND P0, PT, RZ, UR12, PT ;  /* 0x0000000cff007c0c */ /* 0x000fc8000bf05070 */
[----:B------:R-:W-:-:S07]  /*0e00*/  ISETP.NE.AND.EX P0, PT, RZ, UR13, PT, P0 ;  /* 0x0000000dff007c0c */ /* 0x000fce000bf05300 */
[----:B------:R-:W-:Y:S01]  /*0e10*/  @UP3 UIADD3 UR5, UR11, -UR15, URZ ;  /* 0x8000000f0b053290 */ /* 0x000fe2000fffe03f */
[----:B----4-:R-:W-:Y:S02]  /*0e20*/  @P3 R2UR UR8, R6 ;  /* 0x00000000060832ca */ /* 0x010fe400000e0000 */
        /* <DEDUP_REMOVED lines=9> */
.L_x_268:
        /* <DEDUP_REMOVED lines=8> */
[----:B------:R-:W-:Y:S01]  /*0f40*/  IABS R4, UR57 ;  /* 0x0000003900047c13 */ /* 0x000fe20008000000 */
[----:B------:R-:W-:Y:S01]  /*0f50*/  ULDC.64 UR10, c[0x0][0x228] ;  /* 0x00008a00000a7ab9 */ /* 0x000fe20000000a00 */
[----:B------:R-:W-:Y:S01]  /*0f60*/  ULDC.64 UR12, c[0x0][0x488] ;  /* 0x00012200000c7ab9 */ /* 0x000fe20000000a00 */
[----:B------:R-:W-:Y:S02]  /*0f70*/  UIMAD.WIDE.U32 UR18, UR44, UR10, URZ ;  /* 0x0000000a2c1272a5 */ /* 0x000fe4000f8e003f */
[----:B------:R-:W-:Y:S01]  /*0f80*/  UIMAD UR10, UR58, UR10, URZ ;  /* 0x0000000a3a0a72a4 */ /* 0x000fe2000f8e023f */
[----:B------:R-:W2:Y:S01]  /*0f90*/  S2UR UR9, SR_CTAID.X ;  /* 0x00000000000979c3 */ /* 0x000ea20000002500 */
[----:B------:R-:W-:Y:S02]  /*0fa0*/  UISETP.NE.AND UP0, UPT, UR25, -0x1, UPT ;  /* 0xffffffff1900788c */ /* 0x000fe4000bf05270 */
[----:B------:R-:W-:-:S02]  /*0fb0*/  UIMAD UR23, UR44, UR11, UR10 ;  /* 0x0000000b2c1772a4 */ /* 0x000fc4000f8e020a */
[----:B------:R-:W-:Y:S01]  /*0fc0*/  USHF.L.U32 UR14, UR44, 0x7, URZ ;  /* 0x000000072c0e7899 */ /* 0x000fe2000800063f */
[----:B------:R-:W-:Y:S01]  /*0fd0*/  @!UP1 ULDC.64 UR10, c[0x0][0x418] ;  /* 0x00010600000a9ab9 */ /* 0x000fe20000000a00 */
[----:B------:R-:W-:Y:S01]  /*0fe0*/  USHF.L.U64.HI UR20, UR44, 0x7, UR58 ;  /* 0x000000072c147899 */ /* 0x000fe2000801023a */
[----:B------:R-:W-:Y:S01]  /*0ff0*/  ULDC UR59, c[0x0][0x2d4] ;  /* 0x0000b500003b7ab9 */ /* 0x000fe20000000800 */
[----:B------:R-:W-:Y:S01]  /*1000*/  ULDC.64 UR36, c[0x0][0x240] ;  /* 0x0000900000247ab9 */ /* 0x000fe20000000a00 */
[----:B------:R-:W-:Y:S01]  /*1010*/  ULDC UR43, c[0x0][0x2dc] ;  /* 0x0000b700002b7ab9 */ /* 0x000fe20000000800 */
[----:B------:R-:W-:Y:S01]  /*1020*/  ULDC UR61, c[0x0][0x270] ;  /* 0x00009c00003d7ab9 */ /* 0x000fe20000000800 */
[----:B------:R-:W-:Y:S01]  /*1030*/  USHF.R.S32.HI UR33, URZ, 0x1f, UR59 ;  /* 0x0000001f3f217899 */ /* 0x000fe2000801143b */
[----:B-1----:R-:W-:Y:S01]  /*1040*/  IABS R5, R6 ;  /* 0x0000000600057213 */ /* 0x002fe20000000000 */
[----:B------:R-:W-:Y:S01]  /*1050*/  @!UP1 UIMAD.WIDE.U32 UR38, UR44, UR10, URZ ;  /* 0x0000000a2c2692a5 */ /* 0x000fe2000f8e003f */
[----:B------:R-:W-:Y:S01]  /*1060*/  ISETP.NE.AND P3, PT, R6, RZ, PT ;  /* 0x000000ff0600720c */ /* 0x000fe20003f65270 */
[----:B------:R-:W-:Y:S01]  /*1070*/  USEL UR29, UR14, URZ, UP2 ;  /* 0x0000003f0e1d7287 */ /* 0x000fe20009000000 */
[----:B------:R-:W1:Y:S01]  /*1080*/  I2F.RP R2, R5 ;  /* 0x0000000500027306 */ /* 0x000e620000209400 */
[----:B------:R-:W-:-:S02]  /*1090*/  UIMAD.WIDE.U32 UR16, UR8, UR36, URZ ;  /* 0x00000024081072a5 */ /* 0x000fc4000f8e003f */
[----:B------:R-:W-:Y:S02]  /*10a0*/  @UP0 UIADD3 UR14, UR15, UR25, URZ ;  /* 0x000000190f0e0290 */ /* 0x000fe4000fffe03f */
[----:B--2---:R-:W-:Y:S02]  /*10b0*/  UIMAD.WIDE.U32 UR26, UR9, UR12, URZ ;  /* 0x0000000c091a72a5 */ /* 0x004fe4000f8e003f */
[----:B------:R-:W-:Y:S02]  /*10c0*/  UIMAD UR50, UR57, UR43, URZ ;  /* 0x0000002b393272a4 */ /* 0x000fe4000f8e023f */
[----:B------:R-:W-:Y:S02]  /*10d0*/  UIMAD UR49, UR9, UR13, UR27 ;  /* 0x0000000d093172a4 */ /* 0x000fe4000f8e021b */
[----:B------:R-:W-:Y:S01]  /*10e0*/  @!UP1 UIMAD UR9, UR58, UR10, URZ ;  /* 0x0000000a3a0992a4 */ /* 0x000fe2000f8e023f */
[----:B------:R-:W-:Y:S01]  /*10f0*/  @UP1 ULDC.64 UR12, c[0x0][0x420] ;  /* 0x00010800000c1ab9 */ /* 0x000fe20000000a00 */
[----:B------:R-:W-:Y:S01]  /*1100*/  USEL UR31, UR20, URZ, UP2 ;  /* 0x0000003f141f7287 */ /* 0x000fe20009000000 */
[----:B-1----:R-:W1:Y:S01]  /*1110*/  MUFU.RCP R2, R2 ;  /* 0x0000000200027308 */ /* 0x002e620000001000 */
[----:B------:R-:W-:-:S02]  /*1120*/  @!UP1 UIMAD UR28, UR44, UR11, UR9 ;  /* 0x0000000b2c1c92a4 */ /* 0x000fc4000f8e0209 */
[----:B------:R-:W-:Y:S02]  /*1130*/  UIADD3 UR9, UR32, 0x3f, URZ ;  /* 0x0000003f20097890 */ /* 0x000fe4000fffe03f */
[----:B------:R-:W-:Y:S02]  /*1140*/  UIMAD.WIDE UR10, UR43, UR61, URZ ;  /* 0x0000003d2b0a72a5 */ /* 0x000fe4000f8e023f */
[----:B------:R-:W-:Y:S02]  /*1150*/  USHF.R.S32.HI UR21, URZ, 0x1f, UR9 ;  /* 0x0000001f3f157899 */ /* 0x000fe40008011409 */
[----:B------:R-:W-:Y:S02]  /*1160*/  @UP1 UIMAD.WIDE.U32 UR40, UR8, UR12, URZ ;  /* 0x0000000c082812a5 */ /* 0x000fe4000f8e003f */
[----:B------:R-:W-:Y:S01]  /*1170*/  ULEA.HI UR43, UR21, UR9, URZ, 0x6 ;  /* 0x00000009152b7291 */ /* 0x000fe2000f8f303f */
[----:B------:R-:W-:Y:S02]  /*1180*/  ULDC.U8 UR35, c[0x0][0x3d8] ;  /* 0x0000f60000237ab9 */ /* 0x000fe40000000000 */
[----:B------:R-:W-:Y:S01]  /*1190*/  @UP0 ULDC.64 UR20, c[0x0][0x248] ;  /* 0x0000920000140ab9 */ /* 0x000fe20000000a00 */
[----:B------:R-:W-:Y:S01]  /*11a0*/  UIMAD UR9, UR33, UR44, URZ ;  /* 0x0000002c210972a4 */ /* 0x000fe2000f8e023f */
[----:B-1----:R-:W-:Y:S01]  /*11b0*/  VIADD R2, R2, 0xffffffe ;  /* 0x0ffffffe02027836 */ /* 0x002fe20000000000 */
[----:B------:R-:W-:-:S02]  /*11c0*/  USEL UR55, UR18, UR16, !UP1 ;  /* 0x0000001012377287 */ /* 0x000fc4000c800000 */
[----:B------:R-:W-:Y:S01]  /*11d0*/  UIADD3 UR23, UR19, UR23, URZ ;  /* 0x0000001713177290 */ /* 0x000fe2000fffe03f */
[----:B------:R-:W1:Y:S01]  /*11e0*/  F2I.FTZ.U32.TRUNC.NTZ R3, R2 ;  /* 0x0000000200037305 */ /* 0x000e62000021f000 */
[----:B------:R-:W-:Y:S02]  /*11f0*/  UISETP.NE.AND UP3, UPT, UR35, URZ, UPT ;  /* 0x0000003f2300728c */ /* 0x000fe4000bf65270 */
[----:B------:R-:W-:Y:S02]  /*1200*/  @UP0 UIMAD.WIDE.U32 UR18, UR14, UR20, URZ ;  /* 0x000000140e1202a5 */ /* 0x000fe4000f8e003f */
[----:B------:R-:W-:Y:S02]  /*1210*/  @UP1 UIMAD UR47, UR8, UR13, UR41 ;  /* 0x0000000d082f12a4 */ /* 0x000fe4000f8e0229 */
[----:B------:R-:W-:Y:S02]  /*1220*/  UIMAD UR22, UR8, UR37, URZ ;  /* 0x00000025081672a4 */ /* 0x000fe4000f8e023f */
[----:B------:R-:W-:-:S02]  /*1230*/  @UP0 UIMAD UR14, UR14, UR21, URZ ;  /* 0x000000150e0e02a4 */ /* 0x000fc4000f8e023f */
[----:B------:R-:W-:Y:S02]  /*1240*/  UIMAD.WIDE.U32 UR12, UR44, UR59, URZ ;  /* 0x0000003b2c0c72a5 */ /* 0x000fe4000f8e003f */
[----:B------:R-:W-:Y:S01]  /*1250*/  UIMAD UR9, UR58, UR59, UR9 ;  /* 0x0000003b3a0972a4 */ /* 0x000fe2000f8e0209 */
[--C-:B-1----:R-:W-:Y:S01]  /*1260*/  IMAD.MOV R0, RZ, RZ, -R3.reuse ;  /* 0x000000ffff007224 */ /* 0x102fe200078e0a03 */
[----:B------:R-:W-:Y:S01]  /*1270*/  @UP1 UIADD3 UR23, UR17, UR22, URZ ;  /* 0x0000001611171290 */ /* 0x000fe2000fffe03f */
[----:B------:R-:W-:Y:S01]  /*1280*/  IMAD.MOV.U32 R2, RZ, RZ, RZ ;  /* 0x000000ffff027224 */ /* 0x000fe200078e00ff */
[----:B------:R-:W-:Y:S01]  /*1290*/  @UP0 UIADD3 UR48, UR19, UR14, URZ ;  /* 0x0000000e13300290 */ /* 0x000fe2000fffe03f */
[----:B------:R-:W-:Y:S01]  /*12a0*/  IMAD R0, R0, R5, RZ ;  /* 0x0000000500007224 */ /* 0x000fe200078e02ff */
[----:B------:R-:W-:Y:S02]  /*12b0*/  UIMAD.WIDE.U32 UR16, UR10, UR12, URZ ;  /* 0x0000000c0a1072a5 */ /* 0x000fe4000f8e003f */
[----:B------:R-:W-:Y:S01]  /*12c0*/  UIMAD UR14, UR11, UR12, URZ ;  /* 0x0000000c0b0e72a4 */ /* 0x000fe2000f8e023f */
[----:B------:R-:W-:Y:S01]  /*12d0*/  IMAD.HI.U32 R0, R3, R0, R2 ;  /* 0x0000000003007227 */ /* 0x000fe200078e0002 */
[----:B------:R-:W-:Y:S01]  /*12e0*/  MOV R2, R4 ;  /* 0x0000000400027202 */ /* 0x000fe20000000f00 */
[----:B------:R-:W-:-:S02]  /*12f0*/  UIADD3 UR9, UR13, UR9, URZ ;  /* 0x000000090d097290 */ /* 0x000fc4000fffe03f */
[----:B------:R-:W-:Y:S02]  /*1300*/  UIMAD.WIDE.U32 UR12, UR10, UR8, URZ ;  /* 0x000000080a0c72a5 */ /* 0x000fe4000f8e003f */
[----:B------:R-:W-:Y:S01]  /*1310*/  IMAD.HI.U32 R0, R0, R2, RZ ;  /* 0x0000000200007227 */ /* 0x000fe200078e00ff */
[----:B------:R-:W-:Y:S01]  /*1320*/  ULDC UR34, c[0x0][0x2c4] ;  /* 0x0000b10000227ab9 */ /* 0x000fe20000000800 */
[----:B------:R-:W-:Y:S01]  /*1330*/  @UP0 UMOV UR46, UR18 ;  /* 0x00000012002e0c82 */ /* 0x000fe20008000000 */
[----:B------:R-:W-:Y:S01]  /*1340*/  UIMAD UR9, UR10, UR9, UR14 ;  /* 0x000000090a0972a4 */ /* 0x000fe2000f8e020e */
[----:B------:R-:W-:Y:S01]  /*1350*/  IMAD.MOV R3, RZ, RZ, -R0 ;  /* 0x000000ffff037224 */ /* 0x000fe200078e0a00 */
[----:B------:R-:W-:Y:S02]  /*1360*/  @UP3 UIMAD UR18, UR44, UR34, URZ ;  /* 0x000000222c1232a4 */ /* 0x000fe4000f8e023f */
[----:B------:R-:W-:Y:S01]  /*1370*/  USEL UR56, UR16, UR12, !UP1 ;  /* 0x0000000c10387287 */ /* 0x000fe2000c800000 */
[----:B------:R-:W-:Y:S01]  /*1380*/  IMAD R2, R5, R3, R2 ;  /* 0x0000000305027224 */ /* 0x000fe200078e0202 */
[----:B------:R-:W-:-:S02]  /*1390*/  ULOP3.LUT UR12, UR43, 0xffffffc0, URZ, 0xc0, !UPT ;  /* 0xffffffc02b0c7892 */ /* 0x000fc4000f8ec03f */
[----:B------:R-:W-:Y:S02]  /*13a0*/  UIADD3 UR45, UR17, UR9, URZ ;  /* 0x00000009112d7290 */ /* 0x000fe4000fffe03f */
[----:B------:R-:W-:Y:S01]  /*13b0*/  ISETP.GT.U32.AND P1, PT, R5, R2, PT ;  /* 0x000000020500720c */ /* 0x000fe20003f24070 */
[----:B------:R-:W-:Y:S02]  /*13c0*/  @UP3 USEL UR9, UR18, UR8, !UP1 ;  /* 0x0000000812093287 */ /* 0x000fe4000c800000 */
[----:B------:R-:W-:Y:S01]  /*13d0*/  UIADD3 UR18, UR12, -0x40, URZ ;  /* 0xffffffc00c127890 */ /* 0x000fe2000fffe03f */
[----:B------:R-:W-:Y:S01]  /*13e0*/  @UP3 ULDC UR19, c[0x0][0x2e4] ;  /* 0x0000b90000133ab9 */ /* 0x000fe20000000800 */
[----:B------:R-:W-:Y:S02]  /*13f0*/  @!UP3 UIMAD UR14, UR44, UR61, UR57 ;  /* 0x0000003d2c0eb2a4 */ /* 0x000fe4000f8e0239 */
[----:B------:R-:W-:Y:S02]  /*1400*/  @UP3 UIMAD UR22, UR57, UR19, UR9 ;  /* 0x00000013391632a4 */ /* 0x000fe4000f8e0209 */
[----:B------:R-:W-:-:S02]  /*1410*/  USHF.R.S32.HI UR19, URZ, 0x1f, UR18 ;  /* 0x0000001f3f137899 */ /* 0x000fc40008011412 */
[----:B------:R-:W-:Y:S02]  /*1420*/  UIADD3 UR9, UP2, UR18, UR29, URZ ;  /* 0x0000001d12097290 */ /* 0x000fe4000ff5e03f */
[----:B------:R-:W-:Y:S01]  /*1430*/  @!P1 IMAD.IADD R2, R2, 0x1, -R5 ;  /* 0x0000000102029824 */ /* 0x000fe200078e0a05 */
[----:B------:R-:W-:Y:S01]  /*1440*/  UIMAD UR12, UR11, UR8, URZ ;  /* 0x000000080b0c72a4 */ /* 0x000fe2000f8e023f */
[----:B------:R-:W-:Y:S01]  /*1450*/  @!P1 IADD3 R0, R0, 0x1, RZ ;  /* 0x0000000100009810 */ /* 0x000fe20007ffe0ff */
[----:B------:R-:W-:Y:S01]  /*1460*/  @!UP3 UIMAD UR22, UR14, UR34, URZ ;  /* 0x000000220e16b2a4 */ /* 0x000fe2000f8e023f */
[----:B------:R-:W-:Y:S01]  /*1470*/  PLOP3.LUT P1, PT, PT, PT, UP0, 0x80, 0x0 ;  /* 0x000000000000781c */ /* 0x000fe20003f2f008 */
[----:B------:R-:W-:Y:S01]  /*1480*/  UIADD3.X UR14, UR19, UR31, URZ, UP2, !UPT ;  /* 0x0000001f130e7290 */ /* 0x000fe200097fe43f */
[----:B------:R-:W-:Y:S01]  /*1490*/  ISETP.GE.U32.AND P0, PT, R2, R5, PT ;  /* 0x000000050200720c */ /* 0x000fe20003f06070 */
[----:B------:R-:W-:Y:S01]  /*14a0*/  UIMAD UR11, UR11, UR9, URZ ;  /* 0x000000090b0b72a4 */ /* 0x000fe2000f8e023f */
[----:B------:R-:W-:Y:S01]  /*14b0*/  LOP3.LUT R2, R6, UR57, RZ, 0x3c, !PT ;  /* 0x0000003906027c12 */ /* 0x000fe2000f8e3cff */
[----:B------:R-:W-:-:S02]  /*14c0*/  @UP0 UIADD3 UR27, UR15, UR25, URZ ;  /* 0x000000190f1b0290 */ /* 0x000fc4000fffe03f */
[----:B------:R-:W-:Y:S01]  /*14d0*/  @UP1 UIADD3 UR45, UR13, UR12, URZ ;  /* 0x0000000c0d2d1290 */ /* 0x000fe2000fffe03f */
[----:B------:R-:W-:Y:S01]  /*14e0*/  ISETP.GE.AND P2, PT, R2, RZ, PT ;  /* 0x000000ff0200720c */ /* 0x000fe20003f46270 */
[----:B------:R-:W-:Y:S01]  /*14f0*/  UIMAD.WIDE.U32 UR34, UR10, UR9, URZ ;  /* 0x000000090a2272a5 */ /* 0x000fe2000f8e003f */
[----:B------:R-:W-:Y:S01]  /*1500*/  @UP0 ULDC.64 UR12, c[0x0][0x250] ;  /* 0x00009400000c0ab9 */ /* 0x000fe20000000a00 */
[----:B------:R-:W-:Y:S01]  /*1510*/  UIMAD UR9, UR10, UR14, UR11 ;  /* 0x0000000e0a0972a4 */ /* 0x000fe2000f8e020b */
[----:B------:R-:W-:Y:S01]  /*1520*/  ULDC.U8 UR42, c[0x0][0x480] ;  /* 0x00012000002a7ab9 */ /* 0x000fe20000000000 */
[----:B------:R-:W-:Y:S02]  /*1530*/  @UP0 UIMAD.WIDE.U32 UR10, UR27, UR12, URZ ;  /* 0x0000000c1b0a02a5 */ /* 0x000fe4000f8e003f */
[----:B------:R-:W-:Y:S01]  /*1540*/  @P0 VIADD R0, R0, 0x1 ;  /* 0x0000000100000836 */ /* 0x000fe20000000000 */
[----:B------:R-:W-:Y:S01]  /*1550*/  UISETP.NE.AND UP5, UPT, UR42, URZ, UPT ;  /* 0x0000003f2a00728c */ /* 0x000fe2000bfa5270 */
[----:B------:R-:W-:Y:S01]  /*1560*/  PLOP3.LUT P0, PT, PT, PT, UP3, 0x80, 0x0 ;  /* 0x000000000000781c */ /* 0x000fe20003f0f038 */
[----:B------:R-:W-:-:S02]  /*1570*/  @UP0 UIMAD UR14, UR27, UR13, URZ ;  /* 0x0000000d1b0e02a4 */ /* 0x000fc4000f8e023f */
[----:B------:R-:W-:Y:S01]  /*1580*/  USEL UR51, UR49, URZ, UP5 ;  /* 0x0000003f31337287 */ /* 0x000fe2000a800000 */
[----:B------:R-:W-:Y:S01]  /*1590*/  @!P2 IADD3 R0, -R0, RZ, RZ ;  /* 0x000000ff0000a210 */ /* 0x000fe20007ffe1ff */
[----:B------:R-:W-:Y:S01]  /*15a0*/  USHF.R.S32.HI UR53, URZ, 0x1f, UR30 ;  /* 0x0000001f3f357899 */ /* 0x000fe2000801141e */
[----:B------:R-:W-:Y:S01]  /*15b0*/  @!P3 LOP3.LUT R0, RZ, R6, RZ, 0x33, !PT ;  /* 0x00000006ff00b212 */ /* 0x000fe200078e33ff */
[----:B------:R-:W-:Y:S02]  /*15c0*/  @!UP1 UIADD3 UR47, UR39, UR28, URZ ;  /* 0x0000001c272f9290 */ /* 0x000fe4000fffe03f */
[----:B------:R-:W-:Y:S02]  /*15d0*/  USHF.R.S32.HI UR54, URZ, 0x1f, UR50 ;  /* 0x0000001f3f367899 */ /* 0x000fe40008011432 */
[----:B------:R-:W-:Y:S02]  /*15e0*/  USEL UR52, UR26, URZ, UP5 ;  /* 0x0000003f1a347287 */ /* 0x000fe4000a800000 */
[----:B------:R-:W-:-:S02]  /*15f0*/  @UP0 UIADD3 UR42, UR11, UR14, URZ ;  /* 0x0000000e0b2a0290 */ /* 0x000fc4000fffe03f */
[----:B------:R-:W-:Y:S01]  /*1600*/  UIADD3 UR49, UR35, UR9, URZ ;  /* 0x0000000923317290 */ /* 0x000fe2000fffe03f */
        /* <DEDUP_REMOVED lines=14> */
.L_x_270:
[----:B------:R-:W-:Y:S05]  /*16f0*/  @P1 BRA `(.L_x_271) ;  /* 0x0000000000301947 */ /* 0x000fea0003800000 */
        /* <DEDUP_REMOVED lines=12> */
.L_x_271:
        /* <DEDUP_REMOVED lines=11> */
.L_x_272:
[----:B------:R-:W-:-:S04]  /*1870*/  UIMAD UR8, UR44, UR61, UR57 ;  /* 0x0000003d2c0872a4 */ /* 0x000fc8000f8e0239 */
[----:B------:R-:W-:-:S12]  /*1880*/  UIMAD UR8, UR8, UR59, URZ ;  /* 0x0000003b080872a4 */ /* 0x000fd8000f8e023f */
.L_x_273:
[----:B------:R-:W1:Y:S01]  /*1890*/  S2R R38, SR_TID.X ;  /* 0x0000000000267919 */ /* 0x000e620000002100 */
[----:B------:R-:W2:Y:S01]  /*18a0*/  LDC.64 R14, c[0x0][0x420] ;  /* 0x00010800ff0e7b82 */ /* 0x000ea20000000a00 */
[----:B------:R-:W-:Y:S01]  /*18b0*/  ULDC UR10, c[0x0][0x2dc] ;  /* 0x0000b700000a7ab9 */ /* 0x000fe20000000800 */
[----:B------:R-:W-:Y:S01]  /*18c0*/  UIADD3 UR14, UR18, UR8, URZ ;  /* 0x00000008120e7290 */ /* 0x000fe2000fffe03f */
[----:B------:R-:W-:Y:S01]  /*18d0*/  BSSY B1, `(.L_x_269) ;  /* 0x00007f1000017945 */ /* 0x000fe20003800000 */
[----:B------:R-:W-:Y:S02]  /*18e0*/  USHF.R.S32.HI UR27, URZ, 0x1f, UR57 ;  /* 0x0000001f3f1b7899 */ /* 0x000fe40008011439 */
[----:B------:R-:W-:Y:S01]  /*18f0*/  UIMAD UR8, UR10, UR61, URZ ;  /* 0x0000003d0a0872a4 */ /* 0x000fe2000f8e023f */
[----:B------:R-:W-:Y:S02]  /*1900*/  ULDC.64 UR16, c[0x0][0x258] ;  /* 0x0000960000107ab9 */ /* 0x000fe40000000a00 */
[----:B------:R-:W-:Y:S01]  /*1910*/  ULDC.64 UR10, c[0x0][0x428] ;  /* 0x00010a00000a7ab9 */ /* 0x000fe20000000a00 */
[----:B------:R-:W-:-:S02]  /*1920*/  UIADD3 UR26, UR18, UR22, URZ ;  /* 0x00000016121a7290 */ /* 0x000fc4000fffe03f */
[----:B------:R-:W-:Y:S01]  /*1930*/  UISETP.GE.AND UP4, UPT, UR32, 0x1, UPT ;  /* 0x000000012000788c */ /* 0x000fe2000bf86270 */
[----:B------:R-:W-:Y:S01]  /*1940*/  ULDC.64 UR28, c[0x0][0x3e0] ;  /* 0x0000f800001c7ab9 */ /* 0x000fe20000000a00 */
[----:B------:R-:W-:Y:S01]  /*1950*/  ULDC.64 UR38, c[0x0][0x2b0] ;  /* 0x0000ac0000267ab9 */ /* 0x000fe20000000a00 */
[----:B------:R-:W-:Y:S01]  /*1960*/  ULDC.64 UR40, c[0x0][0x478] ;  /* 0x00011e0000287ab9 */ /* 0x000fe20000000a00 */
[----:B------:R-:W-:Y:S01]  /*1970*/  ULEA.HI.SX32 UR31, UR43, 0xffffffff, 0x1a ;  /* 0xffffffff2b1f7891 */ /* 0x000fe2000f8fd23f */
[----:B-1----:R-:W-:-:S04]  /*1980*/  SHF.R.S32.HI R39, RZ, 0x1f, R38 ;  /* 0x0000001fff277819 */ /* 0x002fc80000011426 */
[CC--:B------:R-:W-:Y:S02]  /*1990*/  LEA.HI R2, R39.reuse, R38.reuse, RZ, 0x3 ;  /* 0x0000002627027211 */ /* 0x0c0fe400078f18ff */
[----:B------:R-:W-:Y:S02]  /*19a0*/  LEA.HI R11, R39, R38, RZ, 0x5 ;  /* 0x00000026270b7211 */ /* 0x000fe400078f28ff */
[----:B------:R-:W-:Y:S02]  /*19b0*/  LOP3.LUT R3, R2, 0xfffffff8, RZ, 0xc0, !PT ;  /* 0xfffffff802037812 */ /* 0x000fe400078ec0ff */
[----:B------:R-:W-:-:S03]  /*19c0*/  SHF.R.S32.HI R2, RZ, 0x3, R2 ;  /* 0x00000003ff027819 */ /* 0x000fc60000011402 */
[----:B------:R-:W-:Y:S01]  /*19d0*/  IMAD.IADD R3, R38, 0x1, -R3 ;  /* 0x0000000126037824 */ /* 0x000fe200078e0a03 */
[----:B------:R-:W-:Y:S02]  /*19e0*/  SHF.R.S32.HI R35, RZ, 0x1f, R2 ;  /* 0x0000001fff237819 */ /* 0x000fe40000011402 */
[----:B------:R-:W-:Y:S01]  /*19f0*/  IADD3 R8, P0, R2, UR18, RZ ;  /* 0x0000001202087c10 */ /* 0x000fe2000ff1e0ff */
[----:B------:R-:W-:-:S03]  /*1a00*/  IMAD.SHL.U32 R4, R3, 0x8, RZ ;  /* 0x0000000803047824 */ /* 0x000fc600078e00ff */
[----:B------:R-:W-:Y:S02]  /*1a10*/  IADD3.X R3, R35, UR19, RZ, P0, !PT ;  /* 0x0000001323037c10 */ /* 0x000fe400087fe4ff */
[--C-:B------:R-:W-:Y:S02]  /*1a20*/  SHF.R.S32.HI R5, RZ, 0x1f, R4.reuse ;  /* 0x0000001fff057819 */ /* 0x100fe40000011404 */
[----:B------:R-:W-:Y:S01]  /*1a30*/  IADD3 R6, P0, R4, UR9, RZ ;  /* 0x0000000904067c10 */ /* 0x000fe2000ff1e0ff */
[----:B------:R-:W-:Y:S01]  /*1a40*/  IMAD R9, R3, UR36, RZ ;  /* 0x0000002403097c24 */ /* 0x000fe2000f8e02ff */
[----:B------:R-:W-:Y:S01]  /*1a50*/  UIMAD UR9, UR27, UR10, URZ ;  /* 0x0000000a1b0972a4 */ /* 0x000fe2000f8e023f */
[----:B--2---:R-:W-:Y:S01]  /*1a60*/  IMAD R3, R14, UR19, RZ ;  /* 0x000000130e037c24 */ /* 0x004fe2000f8e02ff */
[----:B------:R-:W-:Y:S01]  /*1a70*/  IADD3.X R7, R5, UR47, RZ, P0, !PT ;  /* 0x0000002f05077c10 */ /* 0x000fe200087fe4ff */
[C---:B------:R-:W-:Y:S01]  /*1a80*/  IMAD R10, R8.reuse, UR37, R9 ;  /* 0x00000025080a7c24 */ /* 0x040fe2000f8e0209 */
[----:B------:R-:W-:Y:S01]  /*1a90*/  UIMAD UR11, UR57, UR11, UR9 ;  /* 0x0000000b390b72a4 */ /* 0x000fe2000f8e0209 */
[----:B------:R-:W-:Y:S01]  /*1aa0*/  IMAD.WIDE.U32 R8, R8, UR36, R4 ;  /* 0x0000002408087c25 */ /* 0x000fe2000f8e0004 */
[----:B------:R-:W-:-:S02]  /*1ab0*/  UIMAD UR9, UR27, UR16, URZ ;  /* 0x000000101b0972a4 */ /* 0x000fc4000f8e023f */
[----:B------:R-:W-:Y:S01]  /*1ac0*/  UIMAD.WIDE UR26, UR26, 0x4, UR38 ;  /* 0x000000041a1a78a5 */ /* 0x000fe2000f8e0226 */
[----:B------:R-:W-:Y:S01]  /*1ad0*/  IMAD R3, R15, UR18, R3 ;  /* 0x000000120f037c24 */ /* 0x000fe2000f8e0203 */
[----:B------:R-:W-:Y:S01]  /*1ae0*/  IADD3 R8, P0, R8, UR55, RZ ;  /* 0x0000003708087c10 */ /* 0x000fe2000ff1e0ff */
[----:B------:R-:W-:Y:S01]  /*1af0*/  IMAD.WIDE.U32 R6, R14, UR18, R6 ;  /* 0x000000120e067c25 */ /* 0x000fe2000f8e0006 */
[----:B------:R-:W-:Y:S02]  /*1b00*/  UIMAD UR17, UR57, UR17, UR9 ;  /* 0x00000011391172a4 */ /* 0x000fe4000f8e0209 */
[----:B------:R-:W-:Y:S01]  /*1b10*/  IADD3.X R9, R9, UR23, R10, P0, !PT ;  /* 0x0000001709097c10 */ /* 0x000fe200087fe40a */
[----:B------:R-:W-:Y:S01]  /*1b20*/  IMAD.IADD R7, R7, 0x1, R3 ;  /* 0x0000000107077824 */ /* 0x000fe200078e0203 */
[----:B------:R-:W-:Y:S01]  /*1b30*/  LOP3.LUT R10, R11, 0xffffffe0, RZ, 0xc0, !PT ;  /* 0xffffffe00b0a7812 */ /* 0x000fe200078ec0ff */
[----:B------:R-:W-:Y:S01]  /*1b40*/  IMAD.U32 R3, RZ, RZ, UR10 ;  /* 0x0000000aff037e24 */ /* 0x000fe2000f8e00ff */
[----:B------:R-:W-:Y:S01]  /*1b50*/  SHF.R.S32.HI R11, RZ, 0x5, R11 ;  /* 0x00000005ff0b7819 */ /* 0x000fe2000001140b */
[----:B------:R-:W-:Y:S01]  /*1b60*/  ULDC.64 UR22, c[0x0][0x210] ;  /* 0x0000840000167ab9 */ /* 0x000fe20000000a00 */
[----:B------:R-:W-:Y:S01]  /*1b70*/  ULDC.64 UR18, c[0x0][0x400] ;  /* 0x0001000000127ab9 */ /* 0x000fe20000000a00 */
[----:B------:R-:W-:-:S02]  /*1b80*/  IMAD.IADD R10, R38, 0x1, -R10 ;  /* 0x00000001260a7824 */ /* 0x000fc400078e0a0a */
[----:B------:R-:W-:-:S04]  /*1b90*/  IMAD.WIDE.U32 R6, R3, UR57, R6 ;  /* 0x0000003903067c25 */ /* 0x000fc8000f8e0006 */
[----:B------:R-:W-:Y:S02]  /*1ba0*/  IMAD.U32 R3, RZ, RZ, UR16 ;  /* 0x00000010ff037e24 */ /* 0x000fe4000f8e00ff */
[----:B------:R-:W-:Y:S01]  /*1bb0*/  IMAD R10, R11, UR8, R10 ;  /* 0x000000080b0a7c24 */ /* 0x000fe2000f8e020a */
[----:B------:R-:W-:Y:S01]  /*1bc0*/  USHF.L.U32 UR8, UR8, 0x6, URZ ;  /* 0x0000000608087899 */ /* 0x000fe2000800063f */
[----:B------:R-:W-:-:S03]  /*1bd0*/  IMAD.WIDE.U32 R8, R3, UR57, R8 ;  /* 0x0000003903087c25 */ /* 0x000fc6000f8e0008 */
[----:B------:R-:W-:Y:S01]  /*1be0*/  UIADD3 UR9, UP3, UP2, UR34, UR8, UR50 ;  /* 0x0000000822097290 */ /* 0x000fe2000fa7e032 */
[----:B------:R-:W-:Y:S01]  /*1bf0*/  VIADD R11, R9, UR17 ;  /* 0x00000011090b7c36 */ /* 0x000fe20008000000 */
[----:B------:R-:W-:Y:S01]  /*1c00*/  USHF.R.S32.HI UR8, URZ, 0x1f, UR8 ;  /* 0x0000001f3f087899 */ /* 0x000fe20008011408 */
[C---:B------:R-:W-:Y:S01]  /*1c10*/  LEA R12, P0, R8.reuse, UR22, 0x1 ;  /* 0x00000016080c7c11 */ /* 0x040fe2000f8008ff */
[----:B------:R-:W-:Y:S01]  /*1c20*/  UIADD3 UR9, UP1, UP0, UR52, UR9, UR56 ;  /* 0x0000000934097290 */ /* 0x000fe2000f83e038 */
[----:B------:R-:W-:Y:S01]  /*1c30*/  VIADD R7, R7, UR11 ;  /* 0x0000000b07077c36 */ /* 0x000fe20008000000 */
[----:B------:R-:W-:Y:S01]  /*1c40*/  UIADD3.X UR8, UR49, UR8, UR54, UP3, UP2 ;  /* 0x0000000831087290 */ /* 0x000fe20009fe4436 */
[-C--:B------:R-:W-:Y:S01]  /*1c50*/  IMAD R3, R35, R14.reuse, RZ ;  /* 0x0000000e23037224 */ /* 0x080fe200078e02ff */
[----:B------:R-:W-:Y:S01]  /*1c60*/  LEA.HI.X R13, R8, UR23, R11, 0x1, P0 ;  /* 0x00000017080d7c11 */ /* 0x000fe200080f0c0b */
[----:B------:R-:W-:Y:S01]  /*1c70*/  IMAD.WIDE.U32 R6, R2, R14, R6 ;  /* 0x0000000e02067225 */ /* 0x000fe200078e0006 */
[----:B------:R-:W-:Y:S01]  /*1c80*/  PLOP3.LUT P0, PT, PT, PT, UP4, 0x80, 0x0 ;  /* 0x000000000000781c */ /* 0x000fe20003f0f048 */
[----:B------:R-:W-:-:S02]  /*1c90*/  UIADD3.X UR8, UR51, UR8, UR45, UP1, UP0 ;  /* 0x0000000833087290 */ /* 0x000fc40008fe042d */
[----:B------:R-:W-:Y:S01]  /*1ca0*/  IMAD R9, R2, R15, R3 ;  /* 0x0000000f02097224 */ /* 0x000fe200078e0203 */
[----:B------:R-:W-:Y:S01]  /*1cb0*/  IADD3 R3, P2, R10, UR9, RZ ;  /* 0x000000090a037c10 */ /* 0x000fe2000ff5e0ff */
[----:B------:R-:W-:Y:S01]  /*1cc0*/  UIMAD.WIDE UR22, UR14, 0x4, UR40 ;  /* 0x000000040e1678a5 */ /* 0x000fe2000f8e0228 */
[----:B------:R-:W-:Y:S01]  /*1cd0*/  LEA R8, P3, R6, UR28, 0x1 ;  /* 0x0000001c06087c11 */ /* 0x000fe2000f8608ff */
[----:B------:R-:W-:Y:S01]  /*1ce0*/  IMAD.IADD R9, R7, 0x1, R9 ;  /* 0x0000000107097824 */ /* 0x000fe200078e0209 */
[C---:B------:R-:W-:Y:S02]  /*1cf0*/  LEA R222, P1, R3.reuse, UR18, 0x2 ;  /* 0x0000001203de7c11 */ /* 0x040fe4000f8210ff */
[----:B------:R-:W-:Y:S02]  /*1d00*/  LEA.HI.X.SX32 R7, R10, UR8, 0x1, P2 ;  /* 0x000000080a077c11 */ /* 0x000fe400090f0eff */
[----:B------:R-:W-:Y:S02]  /*1d10*/  LEA.HI.X R9, R6, UR29, R9, 0x1, P3 ;  /* 0x0000001d06097c11 */ /* 0x000fe400098f0c09 */
[----:B------:R-:W-:Y:S01]  /*1d20*/  LEA.HI.X R223, R3, UR19, R7, 0x2, P1 ;  /* 0x0000001303df7c11 */ /* 0x000fe200088f1407 */
[----:B------:R-:W-:Y:S06]  /*1d30*/  @!P0 BRA `(.L_x_274) ;  /* 0x0000006c006c8947 */ /* 0x000fec0003800000 */
[----:B------:R-:W2:Y:S01]  /*1d40*/  LDL R164, [R1] ;  /* 0x0000000001a47983 */ /* 0x000ea20000100800 */
[----:B------:R-:W-:Y:S01]  /*1d50*/  UMOV UR8, UR31 ;  /* 0x0000001f00087c82 */ /* 0x000fe20008000000 */
[----:B------:R-:W-:Y:S01]  /*1d60*/  UIMAD UR10, UR24, -0x80, UR5 ;  /* 0xffffff80180a78a4 */ /* 0x000fe2000f8e0205 */
[C---:B------:R-:W-:Y:S01]  /*1d70*/  VIADD R7, R2.reuse, 0x20 ;  /* 0x0000002002077836 */ /* 0x040fe20000000000 */
[----:B------:R-:W-:Y:S01]  /*1d80*/  UIMAD UR9, UR8, -0x40, UR32 ;  /* 0xffffffc0080978a4 */ /* 0x000fe2000f8e0220 */
[C---:B------:R-:W-:Y:S01]  /*1d90*/  VIADD R3, R2.reuse, 0x40 ;  /* 0x0000004002037836 */ /* 0x040fe20000000000 */
[----:B------:R-:W-:Y:S01]  /*1da0*/  UIMAD UR14, UR53, UR20, URZ ;  /* 0x00000014350e72a4 */ /* 0x000fe2000f8e023f */
[----:B------:R-:W-:Y:S01]  /*1db0*/  IMAD.U32 R6, RZ, RZ, UR20 ;  /* 0x00000014ff067e24 */ /* 0x000fe2000f8e00ff */
[C---:B------:R-:W-:Y:S01]  /*1dc0*/  ISETP.GE.AND P4, PT, R7.reuse, UR10, PT ;  /* 0x0000000a07007c0c */ /* 0x040fe2000bf86270 */
[----:B------:R-:W-:Y:S01]  /*1dd0*/  VIADD R10, R2, 0x60 ;  /* 0x00000060020a7836 */ /* 0x000fe20000000000 */
[----:B------:R-:W-:Y:S01]  /*1de0*/  ISETP.GE.AND P6, PT, R7, UR9, PT ;  /* 0x0000000907007c0c */ /* 0x000fe2000bfc6270 */
[----:B------:R-:W-:Y:S01]  /*1df0*/  UIMAD UR14, UR30, UR21, UR14 ;  /* 0x000000151e0e72a4 */ /* 0x000fe2000f8e020e */
[----:B------:R-:W-:Y:S01]  /*1e00*/  ISETP.GE.AND P3, PT, R3, UR10, PT ;  /* 0x0000000a03007c0c */ /* 0x000fe2000bf66270 */
[----:B------:R-:W-:Y:S01]  /*1e10*/  IMAD.U32 R3, RZ, RZ, UR12 ;  /* 0x0000000cff037e24 */ /* 0x000fe2000f8e00ff */
[----:B------:R-:W-:Y:S01]  /*1e20*/  ISETP.GE.AND P1, PT, R10, UR10, PT ;  /* 0x0000000a0a007c0c */ /* 0x000fe2000bf26270 */
[----:B------:R-:W-:Y:S01]  /*1e30*/  IMAD.WIDE.U32 R6, R6, UR30, R4 ;  /* 0x0000001e06067c25 */ /* 0x000fe2000f8e0004 */
[----:B------:R-:W-:Y:S01]  /*1e40*/  UIMAD UR11, UR53, UR12, URZ ;  /* 0x0000000c350b72a4 */ /* 0x000fe2000f8e023f */
[----:B------:R-:W-:-:S02]  /*1e50*/  ULDC.64 UR18, c[0x0][0x260] ;  /* 0x0000980000127ab9 */ /* 0x000fc40000000a00 */
[----:B------:R-:W-:Y:S01]  /*1e60*/  IMAD.WIDE.U32 R4, R3, UR30, R4 ;  /* 0x0000001e03047c25 */ /* 0x000fe2000f8e0004 */
[----:B------:R-:W-:Y:S01]  /*1e70*/  IADD3 R10, P2, R6, UR46, RZ ;  /* 0x0000002e060a7c10 */ /* 0x000fe2000ff5e0ff */
[----:B------:R-:W-:Y:S01]  /*1e80*/  UIMAD UR11, UR30, UR13, UR11 ;  /* 0x0000000d1e0b72a4 */ /* 0x000fe2000f8e020b */
[----:B------:R-:W1:Y:S01]  /*1e90*/  @!P4 LDC.64 R20, c[0x0][0x218] ;  /* 0x00008600ff14cb82 */ /* 0x000e620000000a00 */
[----:B------:R-:W-:Y:S01]  /*1ea0*/  IMAD.MOV.U32 R226, RZ, RZ, R8 ;  /* 0x000000ffffe27224 */ /* 0x000fe200078e0008 */
[----:B------:R-:W-:Y:S01]  /*1eb0*/  IADD3 R6, P0, R4, UR33, RZ ;  /* 0x0000002104067c10 */ /* 0x000fe2000ff1e0ff */
[----:B------:R-:W-:Y:S01]  /*1ec0*/  IMAD.MOV.U32 R227, RZ, RZ, R9 ;  /* 0x000000ffffe37224 */ /* 0x000fe200078e0009 */
[----:B------:R-:W-:Y:S01]  /*1ed0*/  ULDC.64 UR16, c[0x0][0x268] ;  /* 0x00009a0000107ab9 */ /* 0x000fe20000000a00 */
[----:B------:R-:W-:Y:S01]  /*1ee0*/  IMAD.U32 R3, RZ, RZ, UR14 ;  /* 0x0000000eff037e24 */ /* 0x000fe2000f8e00ff */
[----:B------:R-:W-:Y:S01]  /*1ef0*/  USHF.L.U32 UR14, UR37, 0x6, URZ ;  /* 0x00000006250e7899 */ /* 0x000fe2000800063f */
[----:B------:R-:W-:Y:S01]  /*1f00*/  IMAD.WIDE.U32 R8, R14, 0x40, RZ ;  /* 0x000000400e087825 */ /* 0x000fe200078e00ff */
[----:B------:R-:W-:Y:S01]  /*1f10*/  UIMAD.WIDE.U32 UR28, UR36, 0x40, URZ ;  /* 0x00000040241c78a5 */ /* 0x000fe2000f8e003f */
[----:B------:R-:W3:Y:S01]  /*1f20*/  @!P3 LDC.64 R30, c[0x0][0x218] ;  /* 0x00008600ff1ebb82 */ /* 0x000ee20000000a00 */
[----:B------:R-:W-:Y:S01]  /*1f30*/  IADD3.X R11, R7, UR48, R3, P2, !PT ;  /* 0x00000030070b7c10 */ /* 0x000fe200097fe403 */
[----:B------:R-:W-:Y:S01]  /*1f40*/  IMAD.SHL.U32 R15, R15, 0x40, RZ ;  /* 0x000000400f0f7824 */ /* 0x000fe200078e00ff */
[----:B------:R-:W-:Y:S01]  /*1f50*/  @!P6 IADD3 R8, P2, R226, R8, RZ ;  /* 0x00000008e208e210 */ /* 0x000fe20007f5e0ff */
[----:B------:R-:W-:Y:S01]  /*1f60*/  IMAD.U32 R4, RZ, RZ, UR11 ;  /* 0x0000000bff047e24 */ /* 0x000fe2000f8e00ff */
[----:B------:R-:W-:Y:S01]  /*1f70*/  ULEA.HI UR11, UR8, UR8, URZ, 0x1 ;  /* 0x00000008080b7291 */ /* 0x000fe2000f8f083f */
[C---:B------:R-:W-:Y:S01]  /*1f80*/  IMAD R3, R16.reuse, UR18, RZ ;  /* 0x0000001210037c24 */ /* 0x040fe2000f8e02ff */
[----:B------:R-:W-:Y:S01]  /*1f90*/  @!P6 IADD3.X R9, R227, R9, R15, P2, !PT ;  /* 0x00000009e309e210 */ /* 0x000fe200017fe40f */
[----:B------:R-:W-:Y:S01]  /*1fa0*/  IMAD R14, R16, UR16, RZ ;  /* 0x00000010100e7c24 */ /* 0x000fe2000f8e02ff */
[----:B------:R-:W-:Y:S01]  /*1fb0*/  PLOP3.LUT P2, PT, PT, PT, UP5, 0x80, 0x0 ;  /* 0x000000000000781c */ /* 0x000fe20003f4f058 */
[----:B------:R-:W-:Y:S01]  /*1fc0*/  ULOP3.LUT UR11, UR11, 0xfffffffe, URZ, 0xc0, !UPT ;  /* 0xfffffffe0b0b7892 */ /* 0x000fe2000f8ec03f */
[----:B------:R-:W-:Y:S01]  /*1fd0*/  IADD3.X R7, R5, UR42, R4, P0, !PT ;  /* 0x0000002a05077c10 */ /* 0x000fe200087fe404 */
[----:B------:R-:W-:Y:S01]  /*1fe0*/  IMAD R15, R0, UR19, R3 ;  /* 0x00000013000f7c24 */ /* 0x000fe2000f8e0203 */
[----:B------:R-:W-:Y:S01]  /*1ff0*/  ISETP.GE.AND P0, PT, R2, UR9, PT ;  /* 0x0000000902007c0c */ /* 0x000fe2000bf06270 */
[----:B------:R-:W-:Y:S01]  /*2000*/  UIADD3 UR11, UR8, -UR11, URZ ;  /* 0x8000000b080b7290 */ /* 0x000fe2000fffe03f */
[----:B------:R-:W-:Y:S01]  /*2010*/  IMAD.WIDE.U32 R4, R0, UR18, R10 ;  /* 0x0000001200047c25 */ /* 0x000fe2000f8e000a */
[----:B------:R-:W4:Y:S02]  /*2020*/  @!P1 LDC.64 R32, c[0x0][0x218] ;  /* 0x00008600ff209b82 */ /* 0x000f240000000a00 */
[----:B------:R-:W-:Y:S01]  /*2030*/  UISETP.NE.AND UP0, UPT, UR11, 0x1, UPT ;  /* 0x000000010b00788c */ /* 0x000fe2000bf05270 */
[----:B------:R-:W-:-:S02]  /*2040*/  IMAD.MOV.U32 R224, RZ, RZ, R12 ;  /* 0x000000ffffe07224 */ /* 0x000fc400078e000c */
[----:B------:R-:W-:-:S03]  /*2050*/  IMAD R16, R0, UR17, R14 ;  /* 0x0000001100107c24 */ /* 0x000fc6000f8e020e */
[----:B------:R-:W-:Y:S01]  /*2060*/  @P2 BAR.SYNC.DEFER_BLOCKING 0x0 ;  /* 0x0000000000002b1d */ /* 0x000fe20000010000 */
[----:B------:R-:W-:Y:S01]  /*2070*/  @!P4 IADD3 R3, P2, R2, 0x20, RZ ;  /* 0x000000200203c810 */ /* 0x000fe20007f5e0ff */
[----:B------:R-:W-:Y:S01]  /*2080*/  IMAD.WIDE.U32 R6, R0, UR16, R6 ;  /* 0x0000001000067c25 */ /* 0x000fe2000f8e0006 */
[----:B------:R-:W-:Y:S02]  /*2090*/  LEA R0, R246, UR4, 0x1 ;  /* 0x00000004f6007c11 */ /* 0x000fe4000f8e08ff */
[----:B------:R-:W-:Y:S01]  /*20a0*/  @!P6 IADD3 R10, P5, R224, UR28, RZ ;  /* 0x0000001ce00aec10 */ /* 0x000fe2000ffbe0ff */
[----:B------:R-:W-:Y:S01]  /*20b0*/  VIADD R11, R246, 0x2000 ;  /* 0x00002000f60b7836 */ /* 0x000fe20000000000 */
[----:B------:R-:W-:Y:S01]  /*20c0*/  UMOV UR11, UR26 ;  /* 0x0000001a000b7c82 */ /* 0x000fe20008000000 */
[----:B------:R-:W-:Y:S01]  /*20d0*/  @!P4 IMAD.X R12, RZ, RZ, R35, P2 ;  /* 0x000000ffff0cc224 */ /* 0x000fe200010e0623 */
[----:B------:R-:W-:Y:S01]  /*20e0*/  PLOP3.LUT P2, PT, PT, PT, UP0, 0x80, 0x0 ;  /* 0x000000000000781c */ /* 0x000fe20003f4f008 */
[----:B------:R-:W-:-:S02]  /*20f0*/  IMAD.MOV.U32 R225, RZ, RZ, R13 ;  /* 0x000000ffffe17224 */ /* 0x000fc400078e000d */
[----:B------:R-:W-:Y:S01]  /*2100*/  IMAD.MOV.U32 R241, RZ, RZ, 0x7f800000 ;  /* 0x7f800000fff17424 */ /* 0x000fe200078e00ff */
[----:B------:R-:W-:Y:S01]  /*2110*/  SEL R13, R11, R246, !P2 ;  /* 0x000000f60b0d7207 */ /* 0x000fe20005000000 */
[----:B------:R-:W-:Y:S02]  /*2120*/  IMAD.U32 R14, RZ, RZ, UR14 ;  /* 0x0000000eff0e7e24 */ /* 0x000fe4000f8e00ff */
[----:B------:R-:W-:Y:S01]  /*2130*/  IMAD.MOV.U32 R242, RZ, RZ, 0x7f800000 ;  /* 0x7f800000fff27424 */ /* 0x000fe200078e00ff */
[----:B------:R-:W-:Y:S01]  /*2140*/  LEA R221, R13, UR4, 0x1 ;  /* 0x000000040ddd7c11 */ /* 0x000fe2000f8e08ff */
[----:B------:R-:W-:Y:S01]  /*2150*/  @!P4 IMAD R12, R12, UR20, RZ ;  /* 0x000000140c0ccc24 */ /* 0x000fe2000f8e02ff */
[----:B------:R-:W-:Y:S01]  /*2160*/  @!P6 IADD3.X R11, R225, UR29, R14, P5, !PT ;  /* 0x0000001de10bec10 */ /* 0x000fe2000affe40e */
[----:B------:R-:W-:Y:S01]  /*2170*/  IMAD.IADD R5, R5, 0x1, R15 ;  /* 0x0000000105057824 */ /* 0x000fe200078e020f */
[----:B------:R-:W-:Y:S01]  /*2180*/  ISETP.GE.AND P5, PT, R2, UR10, PT ;  /* 0x0000000a02007c0c */ /* 0x000fe2000bfa6270 */
[----:B------:R-:W-:Y:S01]  /*2190*/  @!P4 IMAD R12, R3, UR21, R12 ;  /* 0x00000015030ccc24 */ /* 0x000fe2000f8e020c */
[----:B------:R-:W-:Y:S01]  /*21a0*/  UMOV UR10, UR27 ;  /* 0x0000001b000a7c82 */ /* 0x000fe20008000000 */
[----:B------:R-:W-:Y:S01]  /*21b0*/  @P0 STS.128 [R0+0x8000], RZ ;  /* 0x008000ff00000388 */ /* 0x000fe20000000c00 */
[----:B------:R-:W-:-:S02]  /*21c0*/  IMAD.IADD R7, R7, 0x1, R16 ;  /* 0x0000000107077824 */ /* 0x000fc400078e0210 */
[----:B------:R-:W-:Y:S01]  /*21d0*/  IMAD.MOV.U32 R239, RZ, RZ, 0x7f800000 ;  /* 0x7f800000ffef7424 */ /* 0x000fe200078e00ff */
[----:B------:R-:W-:Y:S01]  /*21e0*/  @P0 STS.128 [R0+0xa000], RZ ;  /* 0x00a000ff00000388 */ /* 0x000fe20000000c00 */
[--C-:B------:R-:W-:Y:S02]  /*21f0*/  @!P4 IMAD.MOV.U32 R14, RZ, RZ, R6.reuse ;  /* 0x000000ffff0ec224 */ /* 0x100fe400078e0006 */
[----:B------:R-:W-:Y:S01]  /*2200*/  IMAD.MOV.U32 R240, RZ, RZ, 0x7f800000 ;  /* 0x7f800000fff07424 */ /* 0x000fe200078e00ff */
[----:B------:R-:W-:Y:S01]  /*2210*/  @!PT LDS RZ, [RZ] ;  /* 0x00000000fffff984 */ /* 0x000fe20000000800 */
[----:B------:R-:W-:Y:S01]  /*2220*/  @!PT LDS RZ, [RZ] ;  /* 0x00000000fffff984 */ /* 0x000fe20000000800 */
[----:B------:R-:W-:Y:S01]  /*2230*/  @!PT LDS RZ, [RZ] ;  /* 0x00000000fffff984 */ /* 0x000fe20000000800 */
[----:B------:R-:W-:Y:S01]  /*2240*/  @!P0 LDGSTS.E.BYPASS.LTC128B.128 [R0+0x8000], desc[UR6][R226.64] ;  /* 0x08000000e2008fae */ /* 0x000fe2000b901d46 */
[--C-:B------:R-:W-:Y:S01]  /*2250*/  @!P4 IMAD.MOV.U32 R15, RZ, RZ, R7.reuse ;  /* 0x000000ffff0fc224 */ /* 0x100fe200078e0007 */
[----:B------:R-:W3:Y:S01]  /*2260*/  @!P5 LDC.64 R26, c[0x0][0x218] ;  /* 0x00008600ff1adb82 */ /* 0x000ee20000000a00 */
[----:B------:R-:W-:Y:S01]  /*2270*/  @!P3 IMAD.MOV.U32 R22, RZ, RZ, R6 ;  /* 0x000000ffff16b224 */ /* 0x000fe200078e0006 */
[----:B------:R-:W-:Y:S01]  /*2280*/  @!P0 LDGSTS.E.BYPASS.LTC128B.128 [R0+0xa000], desc[UR6][R226.64+0x80] ;  /* 0x0a000080e2008fae */ /* 0x000fe2000b901d46 */
[----:B------:R-:W-:-:S02]  /*2290*/  @!P3 IMAD.MOV.U32 R23, RZ, RZ, R7 ;  /* 0x000000ffff17b224 */ /* 0x000fc400078e0007 */
[----:B------:R-:W-:Y:S01]  /*22a0*/  IMAD.MOV.U32 R219, RZ, RZ, 0x20 ;  /* 0x00000020ffdb7424 */ /* 0x000fe200078e00ff */
[----:B------:R-:W-:Y:S01]  /*22b0*/  @P6 STS.128 [R0+0x9000], RZ ;  /* 0x009000ff00006388 */ /* 0x000fe20000000c00 */
[--C-:B------:R-:W-:Y:S02]  /*22c0*/  @!P1 IMAD.MOV.U32 R36, RZ, RZ, R6.reuse ;  /* 0x000000ffff249224 */ /* 0x100fe400078e0006 */
[----:B------:R-:W-:Y:S01]  /*22d0*/  IMAD.MOV.U32 R217, RZ, RZ, 0x40 ;  /* 0x00000040ffd97424 */ /* 0x000fe200078e00ff */
[----:B------:R-:W-:Y:S01]  /*22e0*/  @P6 STS.128 [R0+0xb000], RZ ;  /* 0x00b000ff00006388 */ /* 0x000fe20000000c00 */
[--C-:B------:R-:W-:Y:S01]  /*22f0*/  @!P1 IMAD.MOV.U32 R37, RZ, RZ, R7.reuse ;  /* 0x000000ffff259224 */ /* 0x100fe200078e0007 */
[----:B------:R-:W-:Y:S01]  /*2300*/  CS2R R158, SRZ ;  /* 0x00000000009e7805 */ /* 0x000fe2000001ff00 */
[----:B------:R-:W-:Y:S01]  /*2310*/  @!P5 IMAD.WIDE.U32 R6, R2, UR12, R6 ;  /* 0x0000000c0206dc25 */ /* 0x000fe2000f8e0006 */
[----:B------:R-:W-:Y:S01]  /*2320*/  @!PT LDS RZ, [RZ] ;  /* 0x00000000fffff984 */ /* 0x000fe20000000800 */
[----:B------:R-:W-:Y:S01]  /*2330*/  @!PT LDS RZ, [RZ] ;  /* 0x00000000fffff984 */ /* 0x000fe20000000800 */
[----:B------:R-:W-:Y:S01]  /*2340*/  @!PT LDS RZ, [RZ] ;  /* 0x00000000fffff984 */ /* 0x000fe20000000800 */
[----:B------:R-:W-:Y:S01]  /*2350*/  @!P6 LDGSTS.E.BYPASS.LTC128B.128 [R0+0x9000], desc[UR6][R8.64] ;  /* 0x090000000800efae */ /* 0x000fe2000b901d46 */
[----:B------:R-:W-:-:S02]  /*2360*/  CS2R R156, SRZ ;  /* 0x00000000009c7805 */ /* 0x000fc4000001ff00 */
[----:B------:R-:W-:Y:S02]  /*2370*/  CS2R R162, SRZ ;  /* 0x0000000000a27805 */ /* 0x000fe4000001ff00 */
[----:B------:R-:W-:Y:S01]  /*2380*/  CS2R R160, SRZ ;  /* 0x0000000000a07805 */ /* 0x000fe2000001ff00 */
[----:B------:R1:W-:Y:S01]  /*2390*/  @!P6 LDGSTS.E.BYPASS.LTC128B.128 [R0+0xb000], desc[UR6][R8.64+0x80] ;  /* 0x0b0000800800efae */ /* 0x0003e2000b901d46 */
[----:B------:R-:W-:Y:S02]  /*23a0*/  CS2R R154, SRZ ;  /* 0x00000000009a7805 */ /* 0x000fe4000001ff00 */
[----:B------:R-:W-:Y:S02]  /*23b0*/  CS2R R152, SRZ ;  /* 0x0000000000987805 */ /* 0x000fe4000001ff00 */
[----:B------:R-:W-:Y:S01]  /*23c0*/  CS2R R150, SRZ ;  /* 0x0000000000967805 */ /* 0x000fe2000001ff00 */
[----:B------:R-:W-:Y:S01]  /*23d0*/  @P0 STS [R221], RZ ;  /* 0x000000ffdd000388 */ /* 0x000fe20000000800 */
[----:B------:R-:W-:-:S02]  /*23e0*/  CS2R R148, SRZ ;  /* 0x0000000000947805 */ /* 0x000fc4000001ff00 */
[----:B------:R-:W-:Y:S02]  /*23f0*/  CS2R R142, SRZ ;  /* 0x00000000008e7805 */ /* 0x000fe4000001ff00 */
[----:B------:R-:W-:Y:S01]  /*2400*/  CS2R R140, SRZ ;  /* 0x00000000008c7805 */ /* 0x000fe2000001ff00 */
[----:B------:R-:W-:Y:S01]  /*2410*/  @P0 STS [R221+0x4], RZ ;  /* 0x000004ffdd000388 */ /* 0x000fe20000000800 */
[----:B------:R-:W-:Y:S02]  /*2420*/  CS2R R146, SRZ ;  /* 0x0000000000927805 */ /* 0x000fe4000001ff00 */
[----:B------:R-:W-:Y:S02]  /*2430*/  CS2R R144, SRZ ;  /* 0x0000000000907805 */ /* 0x000fe4000001ff00 */
[----:B------:R-:W-:Y:S01]  /*2440*/  CS2R R138, SRZ ;  /* 0x00000000008a7805 */ /* 0x000fe2000001ff00 */
[----:B------:R-:W-:Y:S01]  /*2450*/  @P0 STS [R221+0x8], RZ ;  /* 0x000008ffdd000388 */ /* 0x000fe20000000800 */
        /* <DEDUP_REMOVED lines=13> */
[----:B------:R-:W-:Y:S01]  /*2530*/  CS2R R116, SRZ ;  /* 0x0000000000747805 */ /* 0x000fe2000001ff00 */
[----:B-1----:R-:W-:Y:S01]  /*2540*/  @!P4 IMAD.WIDE.U32 R8, R3, UR20, R4 ;  /* 0x000000140308cc25 */ /* 0x002fe2000f8e0004 */
[----:B------:R-:W-:Y:S01]  /*2550*/  @P0 STS [R221+0x2008], RZ ;  /* 0x002008ffdd000388 */ /* 0x000fe20000000800 */
[----:B------:R-:W-:Y:S02]  /*2560*/  CS2R R110, SRZ ;  /* 0x00000000006e7805 */ /* 0x000fe4000001ff00 */
[----:B------:R-:W-:Y:S01]  /*2570*/  CS2R R108, SRZ ;  /* 0x00000000006c7805 */ /* 0x000fe2000001ff00 */
[----:B------:R-:W-:Y:S01]  /*2580*/  @!P4 IMAD.IADD R12, R9, 0x1, R12 ;  /* 0x00000001090cc824 */ /* 0x000fe200078e020c */
[----:B------:R-:W-:Y:S01]  /*2590*/  @P0 STS [R221+0x200c], RZ ;  /* 0x00200cffdd000388 */ /* 0x000fe20000000800 */
[----:B------:R-:W-:Y:S01]  /*25a0*/  @!P5 IMAD.MOV.U32 R9, RZ, RZ, R5 ;  /* 0x000000ffff09d224 */ /* 0x000fe200078e0005 */
[----:B------:R-:W-:-:S02]  /*25b0*/  CS2R R114, SRZ ;  /* 0x0000000000727805 */ /* 0x000fc4000001ff00 */
[----:B------:R-:W-:Y:S01]  /*25c0*/  CS2R R112, SRZ ;  /* 0x0000000000707805 */ /* 0x000fe2000001ff00 */
[----:B------:R-:W-:Y:S01]  /*25d0*/  @!PT LDS RZ, [RZ] ;  /* 0x00000000fffff984 */ /* 0x000fe20000000800 */
[----:B------:R-:W-:Y:S01]  /*25e0*/  @!PT LDS RZ, [RZ] ;  /* 0x00000000fffff984 */ /* 0x000fe20000000800 */
[----:B------:R-:W-:Y:S01]  /*25f0*/  @!PT LDS RZ, [RZ] ;  /* 0x00000000fffff984 */ /* 0x000fe20000000800 */
[----:B------:R-:W-:Y:S01]  /*2600*/  @!P0 LDGSTS.E.BYPASS.LTC128B.128 [R221], desc[UR6][R224.64] ;  /* 0x00000000e0dd8fae */ /* 0x000fe2000b901d46 */
[----:B------:R-:W-:Y:S02]  /*2610*/  CS2R R106, SRZ ;  /* 0x00000000006a7805 */ /* 0x000fe4000001ff00 */
[----:B------:R-:W-:Y:S02]  /*2620*/  CS2R R104, SRZ ;  /* 0x0000000000687805 */ /* 0x000fe4000001ff00 */
[----:B------:R-:W-:Y:S01]  /*2630*/  CS2R R102, SRZ ;  /* 0x0000000000667805 */ /* 0x000fe2000001ff00 */
[----:B------:R-:W-:Y:S01]  /*2640*/  @!P0 LDGSTS.E.BYPASS.LTC128B.128 [R221+0x2000], desc[UR6][R224.64+0x80] ;  /* 0x02000080e0dd8fae */ /* 0x000fe2000b901d46 */
[----:B------:R-:W-:Y:S02]  /*2650*/  @!P4 LEA R20, P0, R8, R20, 0x1 ;  /* 0x000000140814c211 */ /* 0x000fe400078008ff */
[----:B------:R-:W-:-:S02]  /*2660*/  CS2R R100, SRZ ;  /* 0x0000000000647805 */ /* 0x000fc4000001ff00 */
[----:B------:R-:W-:Y:S01]  /*2670*/  CS2R R94, SRZ ;  /* 0x00000000005e7805 */ /* 0x000fe2000001ff00 */
[----:B------:R-:W-:Y:S01]  /*2680*/  @P6 STS [R221+0x1000], RZ ;  /* 0x001000ffdd006388 */ /* 0x000fe20000000800 */
[----:B------:R-:W-:Y:S01]  /*2690*/  @!P4 LEA.HI.X R21, R8, R21, R12, 0x1, P0 ;  /* 0x000000150815c211 */ /* 0x000fe200000f0c0c */
[----:B------:R-:W-:Y:S01]  /*26a0*/  @!P5 IMAD.MOV.U32 R8, RZ, RZ, R4 ;  /* 0x000000ffff08d224 */ /* 0x000fe200078e0004 */
[----:B------:R-:W-:Y:S01]  /*26b0*/  CS2R R92, SRZ ;  /* 0x00000000005c7805 */ /* 0x000fe2000001ff00 */
[----:B------:R-:W-:Y:S01]  /*26c0*/  @P6 STS [R221+0x1004], RZ ;  /* 0x001004ffdd006388 */ /* 0x000fe20000000800 */
[----:B------:R-:W-:Y:S01]  /*26d0*/  CS2R R98, SRZ ;  /* 0x0000000000627805 */ /* 0x000fe2000001ff00 */
[----:B------:R-:W-:Y:S01]  /*26e0*/  @!P5 IMAD.WIDE.U32 R8, R2, UR20, R8 ;  /* 0x000000140208dc25 */ /* 0x000fe2000f8e0008 */
        /* <DEDUP_REMOVED lines=36> */
[----:B------:R-:W-:Y:S01]  /*2930*/  @P5 STS.128 [R0+0xc000], RZ ;  /* 0x00c000ff00005388 */ /* 0x000fe20000000c00 */
[----:B------:R-:W-:-:S02]  /*2940*/  CS2R R42, SRZ ;  /* 0x00000000002a7805 */ /* 0x000fc4000001ff00 */
[----:B------:R-:W-:Y:S01]  /*2950*/  CS2R R40, SRZ ;  /* 0x0000000000287805 */ /* 0x000fe2000001ff00 */
[----:B------:R-:W-:Y:S01]  /*2960*/  ULDC UR16, c[0x0][0x2dc] ;  /* 0x0000b70000107ab9 */ /* 0x000fe20000000800 */
[----:B------:R-:W-:Y:S01]  /*2970*/  @P5 STS.128 [R0+0x10000], RZ ;  /* 0x010000ff00005388 */ /* 0x000fe20000000c00 */
[----:B-1----:R-:W-:Y:S02]  /*2980*/  @!P1 IMAD.MOV.U32 R10, RZ, RZ, R4 ;  /* 0x000000ffff0a9224 */ /* 0x002fe400078e0004 */
[----:B------:R-:W-:Y:S02]  /*2990*/  @!P1 IMAD.MOV.U32 R11, RZ, RZ, R5 ;  /* 0x000000ffff0b9224 */ /* 0x000fe400078e0005 */
[----:B--2---:R-:W-:-:S05]  /*29a0*/  VIADD R3, R164, 0x8 ;  /* 0x00000008a4037836 */ /* 0x004fca0000000000 */
[----:B------:R-:W-:Y:S02]  /*29b0*/  ISETP.GE.AND P6, PT, R3, UR9, PT ;  /* 0x0000000903007c0c */ /* 0x000fe4000bfc6270 */
[----:B------:R-:W-:-:S05]  /*29c0*/  @!P3 IADD3 R3, P0, R2, 0x40, RZ ;  /* 0x000000400203b810 */ /* 0x000fca0007f1e0ff */
[----:B------:R-:W-:Y:S01]  /*29d0*/  @!P3 IMAD.X R13, RZ, RZ, R35, P0 ;  /* 0x000000ffff0db224 */ /* 0x000fe200000e0623 */
[----:B------:R-:W-:Y:S01]  /*29e0*/  @!P1 IADD3 R12, P0, R2, 0x60, RZ ;  /* 0x00000060020c9810 */ /* 0x000fe20007f1e0ff */
[----:B------:R-:W-:-:S04]  /*29f0*/  @!P3 IMAD.WIDE.U32 R4, R3, UR20, R4 ;  /* 0x000000140304bc25 */ /* 0x000fc8000f8e0004 */
[----:B------:R-:W-:Y:S02]  /*2a00*/  @!P3 IMAD R13, R13, UR20, RZ ;  /* 0x000000140d0dbc24 */ /* 0x000fe4000f8e02ff */
[----:B------:R-:W-:Y:S01]  /*2a10*/  @!P1 IMAD.X R17, RZ, RZ, R35, P0 ;  /* 0x000000ffff119224 */ /* 0x000fe200000e0623 */
[C---:B------:R-:W-:Y:S01]  /*2a20*/  @!P4 IADD3 R18, P0, R2.reuse, 0x20, RZ ;  /* 0x000000200212c810 */ /* 0x040fe20007f1e0ff */
[----:B------:R-:W-:Y:S02]  /*2a30*/  @!P3 IMAD R29, R3, UR21, R13 ;  /* 0x00000015031dbc24 */ /* 0x000fe4000f8e020d */
[----:B------:R-:W-:Y:S02]  /*2a40*/  @!P5 IMAD R3, R35, UR20, RZ ;  /* 0x000000142303dc24 */ /* 0x000fe4000f8e02ff */
[----:B------:R-:W-:Y:S01]  /*2a50*/  @!P4 IMAD.X R24, RZ, RZ, R35, P0 ;  /* 0x000000ffff18c224 */ /* 0x000fe200000e0623 */
[----:B------:R-:W-:Y:S01]  /*2a60*/  @!P3 IADD3 R16, P0, R2, 0x40, RZ ;  /* 0x000000400210b810 */ /* 0x000fe20007f1e0ff */
[----:B------:R-:W-:-:S02]  /*2a70*/  @!P1 IMAD R13, R17, UR20, RZ ;  /* 0x00000014110d9c24 */ /* 0x000fc4000f8e02ff */
[----:B------:R-:W-:Y:S02]  /*2a80*/  @!P5 IMAD R17, R2, UR21, R3 ;  /* 0x000000150211dc24 */ /* 0x000fe4000f8e0203 */
[C---:B------:R-:W-:Y:S02]  /*2a90*/  @!P1 IMAD R28, R12.reuse, UR21, R13 ;  /* 0x000000150c1c9c24 */ /* 0x040fe4000f8e020d */
[----:B------:R-:W-:-:S04]  /*2aa0*/  @!P1 IMAD.WIDE.U32 R12, R12, UR20, R10 ;  /* 0x000000140c0c9c25 */ /* 0x000fc8000f8e000a */
[----:B------:R-:W-:Y:S01]  /*2ab0*/  @!P3 IMAD.X R19, RZ, RZ, R35, P0 ;  /* 0x000000ffff13b224 */ /* 0x000fe200000e0623 */
[----:B---3--:R-:W-:Y:S01]  /*2ac0*/  @!P5 LEA R10, P0, R8, R26, 0x1 ;  /* 0x0000001a080ad211 */ /* 0x008fe200078008ff */
[----:B------:R-:W-:Y:S02]  /*2ad0*/  @!P4 IMAD R3, R24, UR12, RZ ;  /* 0x0000000c1803cc24 */ /* 0x000fe4000f8e02ff */
[----:B------:R-:W-:Y:S01]  /*2ae0*/  @!P5 IMAD.IADD R11, R9, 0x1, R17 ;  /* 0x00000001090bd824 */ /* 0x000fe200078e0211 */
[----:B------:R-:W1:Y:S01]  /*2af0*/  @!P5 LDC.64 R24, c[0x0][0x220] ;  /* 0x00008800ff18db82 */ /* 0x000e620000000a00 */
[----:B------:R-:W-:Y:S02]  /*2b00*/  @!P3 IMAD R9, R19, UR12, RZ ;  /* 0x0000000c1309bc24 */ /* 0x000fe4000f8e02ff */
[----:B------:R-:W-:Y:S01]  /*2b10*/  @!P4 IMAD R34, R18, UR13, R3 ;  /* 0x0000000d1222cc24 */ /* 0x000fe2000f8e0203 */
[----:B------:R-:W-:Y:S01]  /*2b20*/  @!P5 LEA.HI.X R11, R8, R27, R11, 0x1, P0 ;  /* 0x0000001b080bd211 */ /* 0x000fe200000f0c0b */
[----:B------:R-:W-:Y:S01]  /*2b30*/  @!P4 IMAD.WIDE.U32 R18, R18, UR12, R14 ;  /* 0x0000000c1212cc25 */ /* 0x000fe2000f8e000e */
[----:B------:R-:W-:-:S03]  /*2b40*/  @!P3 LEA R14, P0, R4, R30, 0x1 ;  /* 0x0000001e040eb211 */ /* 0x000fc600078008ff */
[----:B------:R-:W-:Y:S01]  /*2b50*/  @!P3 IMAD.IADD R5, R5, 0x1, R29 ;  /* 0x000000010505b824 */ /* 0x000fe200078e021d */
[----:B------:R-:W-:Y:S01]  /*2b60*/  @!PT LDS RZ, [RZ] ;  /* 0x00000000fffff984 */ /* 0x000fe20000000800 */
[----:B------:R-:W-:Y:S01]  /*2b70*/  @!PT LDS RZ, [RZ] ;  /* 0x00000000fffff984 */ /* 0x000fe20000000800 */
[----:B------:R-:W-:Y:S01]  /*2b80*/  @!PT LDS RZ, [RZ] ;  /* 0x00000000fffff984 */ /* 0x000fe20000000800 */
[----:B------:R-:W-:Y:S01]  /*2b90*/  @!P5 LDGSTS.E.BYPASS.LTC128B.128 [R0+0xc000], desc[UR6][R10.64] ;  /* 0x0c0000000a00dfae */ /* 0x000fe2000b901d46 */
[----:B------:R-:W-:Y:S02]  /*2ba0*/  @!P5 IMAD R3, R35, UR12, RZ ;  /* 0x0000000c2303dc24 */ /* 0x000fe4000f8e02ff */
[----:B------:R-:W-:Y:S01]  /*2bb0*/  @!P3 IMAD R26, R16, UR13, R9 ;  /* 0x0000000d101abc24 */ /* 0x000fe2000f8e0209 */
[----:B------:R-:W-:Y:S01]  /*2bc0*/  @!P3 LEA.HI.X R15, R4, R31, R5, 0x1, P0 ;  /* 0x0000001f040fb211 */ /* 0x000fe200000f0c05 */
[----:B------:R-:W-:Y:S01]  /*2bd0*/  @!P5 IMAD R4, R2, UR13, R3 ;  /* 0x0000000d0204dc24 */ /* 0x000fe2000f8e0203 */
[----:B----4-:R-:W-:Y:S01]  /*2be0*/  @!P1 LEA R8, P0, R12, R32, 0x1 ;  /* 0x000000200c089211 */ /* 0x010fe200078008ff */
[----:B------:R-:W-:Y:S01]  /*2bf0*/  @!P1 IMAD.IADD R3, R13, 0x1, R28 ;  /* 0x000000010d039824 */ /* 0x000fe200078e021c */
[----:B------:R2:W-:Y:S01]  /*2c00*/  @!P5 LDGSTS.E.BYPASS.LTC128B.128 [R0+0x10000], desc[UR6][R10.64+0x80] ;  /* 0x100000800a00dfae */ /* 0x0005e2000b901d46 */
[----:B------:R-:W-:-:S03]  /*2c10*/  @!P3 IMAD.WIDE.U32 R16, R16, UR12, R22 ;  /* 0x0000000c1010bc25 */ /* 0x000fc6000f8e0016 */
[----:B------:R-:W-:Y:S01]  /*2c20*/  @P4 STS.128 [R0+0xd000], RZ ;  /* 0x00d000ff00004388 */ /* 0x000fe20000000c00 */
[----:B------:R-:W-:Y:S01]  /*2c30*/  @!P1 LEA.HI.X R9, R12, R33, R3, 0x1, P0 ;  /* 0x000000210c099211 */ /* 0x000fe200000f0c03 */
[----:B------:R-:W-:Y:S01]  /*2c40*/  @!P5 IMAD.IADD R3, R7, 0x1, R4 ;  /* 0x000000010703d824 */ /* 0x000fe200078e0204 */
[----:B------:R-:W3:Y:S01]  /*2c50*/  @!P4 LDC.64 R12, c[0x0][0x220] ;  /* 0x00008800ff0ccb82 */ /* 0x000ee20000000a00 */
[----:B------:R-:W-:Y:S01]  /*2c60*/  @P4 STS.128 [R0+0x11000], RZ ;  /* 0x011000ff00004388 */ /* 0x000fe20000000c00 */
[----:B-1----:R-:W-:-:S03]  /*2c70*/  @!P5 LEA R4, P0, R6, R24, 0x1 ;  /* 0x000000180604d211 */ /* 0x002fc600078008ff */
[----:B------:R-:W-:Y:S01]  /*2c80*/  @!PT LDS RZ, [RZ] ;  /* 0x00000000fffff984 */ /* 0x000fe20000000800 */
[----:B------:R-:W-:Y:S01]  /*2c90*/  @!PT LDS RZ, [RZ] ;  /* 0x00000000fffff984 */ /* 0x000fe20000000800 */
[----:B------:R-:W-:Y:S01]  /*2ca0*/  @!PT LDS RZ, [RZ] ;  /* 0x00000000fffff984 */ /* 0x000fe20000000800 */
[----:B------:R-:W-:Y:S01]  /*2cb0*/  @!P4 LDGSTS.E.BYPASS.LTC128B.128 [R0+0xd000], desc[UR6][R20.64] ;  /* 0x0d0000001400cfae */ /* 0x000fe2000b901d46 */
[----:B------:R-:W-:Y:S02]  /*2cc0*/  @!P5 LEA.HI.X R5, R6, R25, R3, 0x1, P0 ;  /* 0x000000190605d211 */ /* 0x000fe400000f0c03 */
[----:B------:R-:W-:Y:S01]  /*2cd0*/  @!P1 IADD3 R2, P0, R2, 0x60, RZ ;  /* 0x0000006002029810 */ /* 0x000fe20007f1e0ff */
[----:B------:R1:W-:Y:S04]  /*2ce0*/  @!P4 LDGSTS.E.BYPASS.LTC128B.128 [R0+0x11000], desc[UR6][R20.64+0x80] ;  /* 0x110000801400cfae */ /* 0x0003e8000b901d46 */
[----:B------:R-:W-:Y:S01]  /*2cf0*/  @P3 STS.128 [R0+0xe000], RZ ;  /* 0x00e000ff00003388 */ /* 0x000fe20000000c00 */
[----:B------:R-:W-:-:S03]  /*2d00*/  @!P1 IMAD.X R3, RZ, RZ, R35, P0 ;  /* 0x000000ffff039224 */ /* 0x000fc600000e0623 */
[----:B------:R-:W-:Y:S01]  /*2d10*/  @P3 STS.128 [R0+0x12000], RZ ;  /* 0x012000ff00003388 */ /* 0x000fe20000000c00 */
[----:B------:R-:W-:Y:S02]  /*2d20*/  @!P1 IMAD R3, R3, UR12, RZ ;  /* 0x0000000c03039c24 */ /* 0x000fe4000f8e02ff */
[----:B--2---:R-:W-:Y:S01]  /*2d30*/  VIADD R10, R164, 0x28 ;  /* 0x00000028a40a7836 */ /* 0x004fe20000000000 */
[----:B------:R-:W-:Y:S01]  /*2d40*/  @!PT LDS RZ, [RZ] ;  /* 0x00000000fffff984 */ /* 0x000fe20000000800 */
[----:B------:R-:W-:Y:S01]  /*2d50*/  @!PT LDS RZ, [RZ] ;  /* 0x00000000fffff984 */ /* 0x000fe20000000800 */
[----:B------:R-:W-:Y:S01]  /*2d60*/  @!PT LDS RZ, [RZ] ;  /* 0x00000000fffff984 */ /* 0x000fe20000000800 */
[----:B------:R-:W-:Y:S01]  /*2d70*/  @!P3 LDGSTS.E.BYPASS.LTC128B.128 [R0+0xe000], desc[UR6][R14.64] ;  /* 0x0e0000000e00bfae */ /* 0x000fe2000b901d46 */
[C---:B------:R-:W-:Y:S02]  /*2d80*/  @!P1 IMAD R11, R2.reuse, UR13, R3 ;  /* 0x0000000d020b9c24 */ /* 0x040fe4000f8e0203 */
[----:B------:R-:W-:Y:S01]  /*2d90*/  @!P1 IMAD.WIDE.U32 R2, R2, UR12, R36 ;  /* 0x0000000c02029c25 */ /* 0x000fe2000f8e0024 */
[----:B------:R2:W-:Y:S03]  /*2da0*/  @!P3 LDGSTS.E.BYPASS.LTC128B.128 [R0+0x12000], desc[UR6][R14.64+0x80] ;  /* 0x120000800e00bfae */ /* 0x0005e6000b901d46 */
[----:B------:R-:W-:Y:S01]  /*2db0*/  @!P1 IMAD.IADD R3, R3, 0x1, R11 ;  /* 0x0000000103039824 */ /* 0x000fe200078e020b */
[----:B------:R-:W-:Y:S04]  /*2dc0*/  @P1 STS.128 [R0+0xf000], RZ ;  /* 0x00f000ff00001388 */ /* 0x000fe80000000c00 */
[----:B------:R-:W-:Y:S01]  /*2dd0*/  @P1 STS.128 [R0+0x13000], RZ ;  /* 0x013000ff00001388 */ /* 0x000fe20000000c00 */
[----:B-1----:R-:W1:Y:S03]  /*2de0*/  @!P3 LDC.64 R20, c[0x0][0x220] ;  /* 0x00008800ff14bb82 */ /* 0x002e660000000a00 */
[----:B------:R-:W-:Y:S01]  /*2df0*/  @!PT LDS RZ, [RZ] ;  /* 0x00000000fffff984 */ /* 0x000fe20000000800 */
[----:B------:R-:W-:Y:S01]  /*2e00*/  @!PT LDS RZ, [RZ] ;  /* 0x00000000fffff984 */ /* 0x000fe20000000800 */
[----:B------:R-:W-:Y:S01]  /*2e10*/  @!PT LDS RZ, [RZ] ;  /* 0x00000000fffff984 */ /* 0x000fe20000000800 */
[----:B------:R-:W-:Y:S04]  /*2e20*/  @!P1 LDGSTS.E.BYPASS.LTC128B.128 [R0+0xf000], desc[UR6][R8.64] ;  /* 0x0f00000008009fae */ /* 0x000fe8000b901d46 */
[----:B------:R3:W-:Y:S04]  /*2e30*/  @!P1 LDGSTS.E.BYPASS.LTC128B.128 [R0+0x13000], desc[UR6][R8.64+0x80] ;  /* 0x1300008008009fae */ /* 0x0007e8000b901d46 */
[----:B------:R-:W-:Y:S04]  /*2e40*/  @P5 STS.128 [R0+0x14000], RZ ;  /* 0x014000ff00005388 */ /* 0x000fe80000000c00 */
[----:B------:R-:W-:Y:S01]  /*2e50*/  @P5 STS.128 [R0+0x18000], RZ ;  /* 0x018000ff00005388 */ /* 0x000fe20000000c00 */
[----:B--2---:R-:W2:Y:S03]  /*2e60*/  @!P1 LDC.64 R14, c[0x0][0x220] ;  /* 0x00008800ff0e9b82 */ /* 0x004ea60000000a00 */
[----:B------:R-:W-:Y:S01]  /*2e70*/  @!PT LDS RZ, [RZ] ;  /* 0x00000000fffff984 */ /* 0x000fe20000000800 */
[----:B------:R-:W-:Y:S01]  /*2e80*/  @!PT LDS RZ, [RZ] ;  /* 0x00000000fffff984 */ /* 0x000fe20000000800 */
[----:B------:R-:W-:Y:S01]  /*2e90*/  @!PT LDS RZ, [RZ] ;  /* 0x00000000fffff984 */ /* 0x000fe20000000800 */
[----:B------:R-:W-:Y:S04]  /*2ea0*/  @!P5 LDGSTS.E.BYPASS.LTC128B.128 [R0+0x14000], desc[UR6][R4.64] ;  /* 0x140000000400dfae */ /* 0x000fe8000b901d46 */
[----:B------:R4:W-:Y:S01]  /*2eb0*/  @!P5 LDGSTS.E.BYPASS.LTC128B.128 [R0+0x18000], desc[UR6][R4.64+0x80] ;  /* 0x180000800400dfae */ /* 0x0009e2000b901d46 */
[----:B-1----:R-:W-:-:S03]  /*2ec0*/  @!P3 LEA R6, P0, R16, R20, 0x1 ;  /* 0x000000141006b211 */ /* 0x002fc600078008ff */
[----:B------:R-:W-:Y:S04]  /*2ed0*/  @P4 STS.128 [R0+0x15000], RZ ;  /* 0x015000ff00004388 */ /* 0x000fe80000000c00 */
[----:B------:R-:W-:Y:S01]  /*2ee0*/  @P4 STS.128 [R0+0x19000], RZ ;  /* 0x019000ff00004388 */ /* 0x000fe20000000c00 */
[----:B---3--:R-:W-:Y:S01]  /*2ef0*/  @!P4 LEA R8, P5, R18, R12, 0x1 ;  /* 0x0000000c1208c211 */ /* 0x008fe200078a08ff */
[----:B----4-:R-:W-:Y:S02]  /*2f00*/  @!P4 IMAD.IADD R4, R19, 0x1, R34 ;  /* 0x000000011304c824 */ /* 0x010fe400078e0222 */
[----:B------:R-:W-:-:S03]  /*2f10*/  @!P3 IMAD.IADD R5, R17, 0x1, R26 ;  /* 0x000000011105b824 */ /* 0x000fc600078e021a */
[----:B------:R-:W-:Y:S02]  /*2f20*/  @!P4 LEA.HI.X R9, R18, R13, R4, 0x1, P5 ;  /* 0x0000000d1209c211 */ /* 0x000fe400028f0c04 */
[----:B------:R-:W-:Y:S01]  /*2f30*/  @!P3 LEA.HI.X R7, R16, R21, R5, 0x1, P0 ;  /* 0x000000151007b211 */ /* 0x000fe200000f0c05 */
[----:B------:R-:W-:Y:S01]  /*2f40*/  VIADD R5, R164, 0x20 ;  /* 0x00000020a4057836 */ /* 0x000fe20000000000 */
[----:B--2---:R-:W-:Y:S01]  /*2f50*/  @!P1 LEA R4, P0, R2, R14, 0x1 ;  /* 0x0000000e02049211 */ /* 0x004fe200078008ff */
[----:B------:R-:W-:Y:S01]  /*2f60*/  @!PT LDS RZ, [RZ] ;  /* 0x00000000fffff984 */ /* 0x000fe20000000800 */
[----:B------:R-:W-:Y:S01]  /*2f70*/  @!PT LDS RZ, [RZ] ;  /* 0x00000000fffff984 */ /* 0x000fe20000000800 */
[----:B------:R-:W-:Y:S01]  /*2f80*/  @!PT LDS RZ, [RZ] ;  /* 0x00000000fffff984 */ /* 0x000fe20000000800 */
[----:B------:R-:W-:Y:S01]  /*2f90*/  @!P4 LDGSTS.E.BYPASS.LTC128B.128 [R0+0x15000], desc[UR6][R8.64] ;  /* 0x150000000800cfae */ /* 0x000fe2000b901d46 */
[----:B------:R-:W-:-:S03]  /*2fa0*/  ISETP.GE.AND P5, PT, R164, UR9, PT ;  /* 0x00000009a4007c0c */ /* 0x000fc6000bfa6270 */
[----:B------:R-:W-:Y:S01]  /*2fb0*/  @!P4 LDGSTS.E.BYPASS.LTC128B.128 [R0+0x19000], desc[UR6][R8.64+0x80] ;  /* 0x190000800800cfae */ /* 0x000fe2000b901d46 */
[----:B------:R-:W-:Y:S02]  /*2fc0*/  ISETP.GE.AND P4, PT, R5, UR9, PT ;  /* 0x0000000905007c0c */ /* 0x000fe4000bf86270 */
[----:B------:R-:W-:Y:S01]  /*2fd0*/  @!P1 LEA.HI.X R5, R2, R15, R3, 0x1, P0 ;  /* 0x0000000f02059211 */ /* 0x000fe200000f0c03 */
[----:B------:R-:W-:Y:S01]  /*2fe0*/  @P3 STS.128 [R0+0x16000], RZ ;  /* 0x016000ff00003388 */ /* 0x000fe20000000c00 */
[----:B------:R-:W-:Y:S01]  /*2ff0*/  ISETP.GE.AND P0, PT, R10, UR9, PT ;  /* 0x000000090a007c0c */ /* 0x000fe2000bf06270 */
[----:B------:R-:W-:Y:S02]  /*3000*/  IMAD.SHL.U32 R2, R164, 0x4, RZ ;  /* 0x00000004a4027824 */ /* 0x000fe400078e00ff */
[----:B------:R-:W-:Y:S04]  /*3010*/  @P3 STS.128 [R0+0x1a000], RZ ;  /* 0x01a000ff00003388 */ /* 0x000fe80000000c00 */
[----:B------:R-:W-:Y:S01]  /*3020*/  @!PT LDS RZ, [RZ] ;  /* 0x00000000fffff984 */ /* 0x000fe20000000800 */
[----:B------:R-:W-:Y:S01]  /*3030*/  @!PT LDS RZ, [RZ] ;  /* 0x00000000fffff984 */ /* 0x000fe20000000800 */
[----:B------:R-:W-:Y:S01]  /*3040*/  @!PT LDS RZ, [RZ] ;  /* 0x00000000fffff984 */ /* 0x000fe20000000800 */
[----:B------:R-:W-:Y:S04]  /*3050*/  @!P3 LDGSTS.E.BYPASS.LTC128B.128 [R0+0x16000], desc[UR6][R6.64] ;  /* 0x160000000600bfae */ /* 0x000fe8000b901d46 */
[----:B------:R1:W-:Y:S01]  /*3060*/  @!P3 LDGSTS.E.BYPASS.LTC128B.128 [R0+0x1a000], desc[UR6][R6.64+0x80] ;  /* 0x1a0000800600bfae */ /* 0x0003e2000b901d46 */
[----:B------:R-:W-:-:S03]  /*3070*/  IADD3 R2, P3, R2, UR11, RZ ;  /* 0x0000000b02027c10 */ /* 0x000fc6000ff7e0ff */
[----:B------:R-:W-:Y:S04]  /*3080*/  @P1 STS.128 [R0+0x17000], RZ ;  /* 0x017000ff00001388 */ /* 0x000fe80000000c00 */
[----:B------:R2:W-:Y:S04]  /*3090*/  @P1 STS.128 [R0+0x1b000], RZ ;  /* 0x01b000ff00001388 */ /* 0x0005e80000000c00 */
[----:B------:R-:W-:Y:S01]  /*30a0*/  @!PT LDS RZ, [RZ] ;  /* 0x00000000fffff984 */ /* 0x000fe20000000800 */
[----:B------:R-:W-:Y:S01]  /*30b0*/  @!PT LDS RZ, [RZ] ;  /* 0x00000000fffff984 */ /* 0x000fe20000000800 */
[----:B------:R-:W-:Y:S01]  /*30c0*/  @!PT LDS RZ, [RZ] ;  /* 0x00000000fffff984 */ /* 0x000fe20000000800 */
[----:B------:R-:W-:Y:S04]  /*30d0*/  @!P1 LDGSTS.E.BYPASS.LTC128B.128 [R0+0x17000], desc[UR6][R4.64] ;  /* 0x1700000004009fae */ /* 0x000fe8000b901d46 */
[----:B------:R2:W-:Y:S04]  /*30e0*/  @!P1 LDGSTS.E.BYPASS.LTC128B.128 [R0+0x1b000], desc[UR6][R4.64+0x80] ;  /* 0x1b00008004009fae */ /* 0x0005e8000b901d46 */
[----:B------:R-:W0:Y:S01]  /*30f0*/  LDGDEPBAR ;  /* 0x00000000000079af */ /* 0x000e220000000000 */
[----:B-1----:R-:W-:-:S04]  /*3100*/  SHF.R.S32.HI R6, RZ, 0x1f, R164 ;  /* 0x0000001fff067819 */ /* 0x002fc800000114a4 */
[----:B------:R-:W-:-:S04]  /*3110*/  SHF.L.U64.HI R3, R164, 0x2, R6 ;  /* 0x00000002a4037819 */ /* 0x000fc80000010206 */
[----:B------:R-:W-:-:S05]  /*3120*/  IADD3.X R3, R3, UR10, RZ, P3, !PT ;  /* 0x0000000a03037c10 */ /* 0x000fca0009ffe4ff */
[----:B------:R-:W5:Y:S01]  /*3130*/  @!P5 LDG.E R241, desc[UR6][R2.64] ;  /* 0x0000000602f1d981 */ /* 0x000f62000c1e1900 */
[----:B--2---:R-:W-:-:S03]  /*3140*/  SHF.R.S32.HI R0, RZ, 0x1f, R10 ;  /* 0x0000001fff007819 */ /* 0x004fc6000001140a */
[----:B------:R-:W5:Y:S01]  /*3150*/  @!P6 LDG.E R242, desc[UR6][R2.64+0x20] ;  /* 0x0000200602f2e981 */ /* 0x000f62000c1e1900 */
[----:B------:R-:W-:-:S03]  /*3160*/  @!P0 LEA R4, P1, R10, UR11, 0x2 ;  /* 0x0000000b0a048c11 */ /* 0x000fc6000f8210ff */
[----:B------:R1:W5:Y:S01]  /*3170*/  @!P4 LDG.E R239, desc[UR6][R2.64+0x80] ;  /* 0x0000800602efc981 */ /* 0x000362000c1e1900 */
[----:B------:R-:W-:Y:S02]  /*3180*/  @!P0 LEA.HI.X R5, R10, UR10, R0, 0x2, P1 ;  /* 0x0000000a0a058c11 */ /* 0x000fe400088f1400 */
[----:B------:R-:W-:-:S03]  /*3190*/  LEA.HI R0, R39, R38, RZ, 0x4 ;  /* 0x0000002627007211 */ /* 0x000fc600078f20ff */
[----:B------:R2:W5:Y:S01]  /*31a0*/  @!P0 LDG.E R240, desc[UR6][R4.64] ;  /* 0x0000000604f08981 */ /* 0x000562000c1e1900 */
[----:B------:R-:W-:-:S05]  /*31b0*/  LOP3.LUT R0, R0, 0xfffffff0, RZ, 0xc0, !PT ;  /* 0xfffffff000007812 */ /* 0x000fca00078ec0ff */
[----:B------:R-:W-:-:S05]  /*31c0*/  IMAD.IADD R0, R38, 0x1, -R0 ;  /* 0x0000000126007824 */ /* 0x000fca00078e0a00 */
[----:B-1----:R-:W-:-:S04]  /*31d0*/  SHF.R.S32.HI R2, RZ, 0x1f, R0 ;  /* 0x0000001fff027819 */ /* 0x002fc80000011400 */
[----:B------:R-:W-:-:S04]  /*31e0*/  LEA.HI R2, R2, R0, RZ, 0x3 ;  /* 0x0000000002027211 */ /* 0x000fc800078f18ff */
[----:B------:R-:W-:-:S05]  /*31f0*/  LOP3.LUT R2, R2, 0xfffffff8, RZ, 0xc0, !PT ;  /* 0xfffffff802027812 */ /* 0x000fca00078ec0ff */
[----:B------:R-:W-:Y:S02]  /*3200*/  IMAD.IADD R0, R0, 0x1, -R2 ;  /* 0x0000000100007824 */ /* 0x000fe400078e0a02 */
[----:B------:R-:W-:-:S03]  /*3210*/  VIADD R2, R218, 0x2000 ;  /* 0x00002000da027836 */ /* 0x000fc60000000000 */
[C---:B------:R-:W-:Y:S02]  /*3220*/  LOP3.LUT P0, RZ, R0.reuse, 0x2, RZ, 0xc0, !PT ;  /* 0x0000000200ff7812 */ /* 0x040fe4000780c0ff */
[----:B------:R-:W-:Y:S01]  /*3230*/  LOP3.LUT P1, RZ, R0, 0x4, RZ, 0xc0, !PT ;  /* 0x0000000400ff7812 */ /* 0x000fe2000782c0ff */
[----:B------:R-:W-:Y:S01]  /*3240*/  VIADD R0, R220, 0x2000 ;  /* 0x00002000dc007836 */ /* 0x000fe20000000000 */
[----:B------:R-:W-:Y:S01]  /*3250*/  UIADD3 UR9, UR30, 0x80, URZ ;  /* 0x000000801e097890 */ /* 0x000fe2000fffe03f */
[----:B------:R-:W-:Y:S01]  /*3260*/  VIADD R3, R164, 0xffffffc0 ;  /* 0xffffffc0a4037836 */ /* 0x000fe20000000000 */
[----:B------:R-:W-:Y:S02]  /*3270*/  SEL R2, R2, R218, !P2 ;  /* 0x000000da02027207 */ /* 0x000fe40005000000 */
[----:B------:R-:W-:Y:S01]  /*3280*/  SEL R0, R0, R220, !P2 ;  /* 0x000000dc00007207 */ /* 0x000fe20005000000 */
[----:B------:R-:W-:Y:S01]  /*3290*/  IMAD.SHL.U32 R245, R164, 0x4, RZ ;  /* 0x00000004a4f57824 */ /* 0x000fe200078e00ff */
[----:B------:R-:W-:-:S02]  /*32a0*/  CS2R R38, SRZ ;  /* 0x0000000000267805 */ /* 0x000fc4000001ff00 */
[----:B------:R-:W-:Y:S02]  /*32b0*/  CS2R R36, SRZ ;  /* 0x0000000000247805 */ /* 0x000fe4000001ff00 */
[----:B------:R-:W-:Y:S01]  /*32c0*/  SHF.L.U64.HI R244, R164, 0x2, R6 ;  /* 0x00000002a4f47819 */ /* 0x000fe20000010206 */
[----:B------:R-:W-:Y:S01]  /*32d0*/  IMAD.SHL.U32 R243, R3, 0x4, RZ ;  /* 0x0000000403f37824 */ /* 0x000fe200078e00ff */
[----:B------:R-:W-:Y:S02]  /*32e0*/  LEA R212, R2, UR4, 0x1 ;  /* 0x0000000402d47c11 */ /* 0x000fe4000f8e08ff */
[----:B------:R-:W-:Y:S02]  /*32f0*/  LEA R211, R0, UR4, 0x1 ;  /* 0x0000000400d37c11 */ /* 0x000fe4000f8e08ff */
[----:B------:R-:W-:Y:S02]  /*3300*/  SEL R219, R219, 0xffffffe0, !P0 ;  /* 0xffffffe0dbdb7807 */ /* 0x000fe40004000000 */
[----:B------:R-:W-:Y:S01]  /*3310*/  SEL R217, R217, 0xffffffc0, !P1 ;  /* 0xffffffc0d9d97807 */ /* 0x000fe20004800000 */
[----:B------:R-:W-:Y:S01]  /*3320*/  UISETP.GE.AND UP0, UPT, UR9, UR5, UPT ;  /* 0x000000050900728c */ /* 0x000fe2000bf06270 */
[----:B------:R-:W-:Y:S01]  /*3330*/  UMOV UR13, UR22 ;  /* 0x00000016000d7c82 */ /* 0x000fe20008000000 */
[----:B------:R-:W-:Y:S01]  /*3340*/  UMOV UR12, UR23 ;  /* 0x00000017000c7c82 */ /* 0x000fe20008000000 */
[----:B--2---:R-:W-:-:S08]  /*3350*/  ULDC UR9, c[0x0][0x2ec] ;  /* 0x0000bb0000097ab9 */ /* 0x004fd00000000800 */
.L_x_277:
[----:B------:R-:W0:Y:S01]  /*3360*/  LDGDEPBAR ;  /* 0x00000000000079af */ /* 0x000e220000000000 */
[C---:B------:R-:W-:Y:S01]  /*3370*/  IMAD.IADD R0, R212.reuse, 0x1, R219 ;  /* 0x00000001d4007824 */ /* 0x040fe200078e02db */
[----:B------:R-:W-:Y:S01]  /*3380*/  PLOP3.LUT P2, PT, PT, PT, UP0, 0x80, 0x0 ;  /* 0x000000000000781c */ /* 0x000fe20003f4f008 */
[--C-:B------:R-:W-:Y:S01]  /*3390*/  IMAD.IADD R3, R212, 0x1, R217.reuse ;  /* 0x00000001d4037824 */ /* 0x100fe200078e02d9 */
[----:B------:R-:W-:Y:S01]  /*33a0*/  PLOP3.LUT P4, PT, PT, PT, UP0, 0x80, 0x0 ;  /* 0x000000000000781c */ /* 0x000fe20003f8f008 */
[----:B------:R-:W-:Y:S01]  /*33b0*/  IMAD.IADD R2, R0, 0x1, R217 ;  /* 0x0000000100027824 */ /* 0x000fe200078e02d9 */
[----:B------:R-:W-:Y:S01]  /*33c0*/  PLOP3.LUT P6, PT, PT, PT, UP0, 0x80, 0x0 ;  /* 0x000000000000781c */ /* 0x000fe20003fcf008 */
[----:B------:R-:W-:Y:S01]  /*33d0*/  IMAD.MOV.U32 R208, RZ, RZ, 0x40 ;  /* 0x00000040ffd07424 */ /* 0x000fe200078e00ff */
[----:B------:R-:W-:Y:S01]  /*33e0*/  PLOP3.LUT P3, PT, PT, PT, UP0, 0x80, 0x0 ;  /* 0x000000000000781c */ /* 0x000fe20003f6f008 */
[----:B------:R-:W-:Y:S01]  /*33f0*/  UISETP.GE.AND UP3, UPT, UR8, 0x1, UPT ;  /* 0x000000010800788c */ /* 0x000fe2000bf66270 */
[----:B------:R-:W-:Y:S02]  /*3400*/  PLOP3.LUT P0, PT, PT, PT, UP0, 0x80, 0x0 ;  /* 0x000000000000781c */ /* 0x000fe40003f0f008 */
[----:B-----5:R-:W-:Y:S02]  /*3410*/  FSETP.NEU.FTZ.AND P5, PT, R241, -INF , PT ;  /* 0xff800000f100780b */ /* 0x020fe40003fbd000 */
[----:B------:R-:W-:Y:S01]  /*3420*/  SEL R217, R208, 0xffffffc0, !P1 ;  /* 0xffffffc0d0d97807 */ /* 0x000fe20004800000 */
[----:B------:R-:W-:Y:S04]  /*3430*/  DEPBAR.LE SB0, 0x0 ;  /* 0x000080000000791a */ /* 0x000fe80000000000 */
[----:B------:R-:W-:Y:S06]  /*3440*/  BAR.SYNC.DEFER_BLOCKING 0x0 ;  /* 0x0000000000007b1d */ /* 0x000fec0000010000 */
[----:B------:R-:W-:Y:S06]  /*3450*/  LDSM.16.M88.4 R32, [R212] ;  /* 0x00000000d420783b */ /* 0x000fec0000000200 */
[----:B------:R-:W1:Y:S06]  /*3460*/  LDSM.16.M88.4 R16, [R214+UR4+0xc000] ;  /* 0x00c00004d610783b */ /* 0x000e6c0008000200 */
[----:B------:R-:W2:Y:S06]  /*3470*/  LDSM.16.M88.4 R28, [R212+0x1000] ;  /* 0x00100000d41c783b */ /* 0x000eac0000000200 */
[----:B------:R-:W3:Y:S06]  /*3480*/  LDSM.16.M88.4 R164, [R214+UR4+0xc800] ;  /* 0x00c80004d6a4783b */ /* 0x000eec0008000200 */
[----:B------:R-:W-:Y:S06]  /*3490*/  LDSM.16.M88.4 R168, [R0] ;  /* 0x0000000000a8783b */ /* 0x000fec0000000200 */
[----:B------:R-:W4:Y:S06]  /*34a0*/  LDSM.16.M88.4 R172, [R213] ;  /* 0x00000000d5ac783b */ /* 0x000f2c0000000200 */
[----:B------:R-:W4:Y:S06]  /*34b0*/  LDSM.16.M88.4 R176, [R0+0x1000] ;  /* 0x0010000000b0783b */ /* 0x000f2c0000000200 */
[----:B------:R-:W4:Y:S01]  /*34c0*/  LDSM.16.M88.4 R180, [R213+0x800] ;  /* 0x00080000d5b4783b */ /* 0x000f220000000200 */
[-C--:B-1----:R-:W-:Y:S05]  /*34d0*/  HMMA.16816.F32 R4, R32, R16.reuse, RZ ;  /* 0x000000102004723c */ /* 0x082fea00000018ff */
[----:B------:R-:W-:Y:S01]  /*34e0*/  LDSM.16.M88.4 R184, [R216] ;  /* 0x00000000d8b8783b */ /* 0x000fe20000000200 */
[C---:B--2---:R-:W-:Y:S05]  /*34f0*/  HMMA.16816.F32 R8, R28.reuse, R16, RZ ;  /* 0x000000101c08723c */ /* 0x044fea00000018ff */
[----:B------:R-:W-:Y:S01]  /*3500*/  LDSM.16.M88.4 R188, [R3+0x1000] ;  /* 0x0010000003bc783b */ /* 0x000fe20000000200 */
[-C--:B------:R-:W-:Y:S05]  /*3510*/  HMMA.16816.F32 R12, R28, R18.reuse, RZ ;  /* 0x000000121c0c723c */ /* 0x080fea00000018ff */
[----:B------:R-:W-:Y:S01]  /*3520*/  LDSM.16.M88.4 R192, [R216+0x800] ;  /* 0x00080000d8c0783b */ /* 0x000fe20000000200 */
[C---:B------:R-:W-:Y:S05]  /*3530*/  HMMA.16816.F32 R16, R32.reuse, R18, RZ ;  /* 0x000000122010723c */ /* 0x040fea00000018ff */
[----:B------:R-:W-:Y:S01]  /*3540*/  LDSM.16.M88.4 R196, [R215] ;  /* 0x00000000d7c4783b */ /* 0x000fe20000000200 */
[-C--:B---3--:R-:W-:Y:S05]  /*3550*/  HMMA.16816.F32 R20, R32, R164.reuse, RZ ;  /* 0x000000a42014723c */ /* 0x088fea00000018ff */
[----:B------:R-:W-:Y:S01]  /*3560*/  LDSM.16.M88.4 R200, [R2+0x1000] ;  /* 0x0010000002c8783b */ /* 0x000fe20000000200 */
[C---:B------:R-:W-:Y:S06]  /*3570*/  HMMA.16816.F32 R24, R28.reuse, R164, RZ ;  /* 0x000000a41c18723c */ /* 0x040fec00000018ff */
[-C--:B------:R-:W-:Y:S06]  /*3580*/  HMMA.16816.F32 R28, R28, R166.reuse, RZ ;  /* 0x000000a61c1c723c */ /* 0x080fec00000018ff */
[----:B------:R-:W-:Y:S01]  /*3590*/  HMMA.16816.F32 R32, R32, R166, RZ ;  /* 0x000000a62020723c */ /* 0x000fe200000018ff */
[----:B------:R-:W1:Y:S05]  /*35a0*/  LDSM.16.M88.4 R164, [R3] ;  /* 0x0000000003a4783b */ /* 0x000e6a0000000200 */
[-C--:B----4-:R-:W-:Y:S06]  /*35b0*/  HMMA.16816.F32 R4, R168, R172.reuse, R4 ;  /* 0x000000aca804723c */ /* 0x090fec0000001804 */
[C---:B------:R-:W-:Y:S06]  /*35c0*/  HMMA.16816.F32 R8, R176.reuse, R172, R8 ;  /* 0x000000acb008723c */ /* 0x040fec0000001808 */
[-C--:B------:R-:W-:Y:S06]  /*35d0*/  HMMA.16816.F32 R12, R176, R174.reuse, R12 ;  /* 0x000000aeb00c723c */ /* 0x080fec000000180c */
[C---:B------:R-:W-:Y:S01]  /*35e0*/  HMMA.16816.F32 R16, R168.reuse, R174, R16 ;  /* 0x000000aea810723c */ /* 0x040fe20000001810 */
[----:B------:R-:W2:Y:S05]  /*35f0*/  LDSM.16.M88.4 R172, [R2] ;  /* 0x0000000002ac783b */ /* 0x000eaa0000000200 */
[-C--:B------:R-:W-:Y:S06]  /*3600*/  HMMA.16816.F32 R20, R168, R180.reuse, R20 ;  /* 0x000000b4a814723c */ /* 0x080fec0000001814 */
[C---:B------:R-:W-:Y:S06]  /*3610*/  HMMA.16816.F32 R24, R176.reuse, R180, R24 ;  /* 0x000000b4b018723c */ /* 0x040fec0000001818 */
[-C--:B------:R-:W-:Y:S01]  /*3620*/  HMMA.16816.F32 R28, R176, R182.reuse, R28 ;  /* 0x000000b6b01c723c */ /* 0x080fe2000000181c */
[----:B------:R-:W3:Y:S05]  /*3630*/  LDSM.16.M88.4 R176, [R215+0x800] ;  /* 0x00080000d7b0783b */ /* 0x000eea0000000200 */
[----:B------:R-:W-:Y:S01]  /*3640*/  HMMA.16816.F32 R32, R168, R182, R32 ;  /* 0x000000b6a820723c */ /* 0x000fe20000001820 */
[----:B------:R-:W-:Y:S05]  /*3650*/  LDSM.16.M88.4 R168, [R212+0x2000] ;  /* 0x00200000d4a8783b */ /* 0x000fea0000000200 */
[-C--:B-1----:R-:W-:Y:S01]  /*3660*/  HMMA.16816.F32 R4, R164, R184.reuse, R4 ;  /* 0x000000b8a404723c */ /* 0x082fe20000001804 */
[----:B------:R-:W1:Y:S05]  /*3670*/  LDSM.16.M88.4 R180, [R214+UR4+0x10000] ;  /* 0x01000004d6b4783b */ /* 0x000e6a0008000200 */
[C---:B------:R-:W-:Y:S06]  /*3680*/  HMMA.16816.F32 R8, R188.reuse, R184, R8 ;  /* 0x000000b8bc08723c */ /* 0x040fec0000001808 */
[-C--:B------:R-:W-:Y:S06]  /*3690*/  HMMA.16816.F32 R12, R188, R186.reuse, R12 ;  /* 0x000000babc0c723c */ /* 0x080fec000000180c */
[C---:B------:R-:W-:Y:S01]  /*36a0*/  HMMA.16816.F32 R16, R164.reuse, R186, R16 ;  /* 0x000000baa410723c */ /* 0x040fe20000001810 */
[----:B------:R-:W4:Y:S05]  /*36b0*/  LDSM.16.M88.4 R184, [R212+0x3000] ;  /* 0x00300000d4b8783b */ /* 0x000f2a0000000200 */
[-C--:B------:R-:W-:Y:S06]  /*36c0*/  HMMA.16816.F32 R20, R164, R192.reuse, R20 ;  /* 0x000000c0a414723c */ /* 0x080fec0000001814 */
[C---:B------:R-:W-:Y:S06]  /*36d0*/  HMMA.16816.F32 R24, R188.reuse, R192, R24 ;  /* 0x000000c0bc18723c */ /* 0x040fec0000001818 */
[-C--:B------:R-:W-:Y:S01]  /*36e0*/  HMMA.16816.F32 R28, R188, R194.reuse, R28 ;  /* 0x000000c2bc1c723c */ /* 0x080fe2000000181c */
[----:B------:R-:W-:Y:S05]  /*36f0*/  LDSM.16.M88.4 R188, [R0+0x2000] ;  /* 0x0020000000bc783b */ /* 0x000fea0000000200 */
[----:B------:R-:W-:Y:S01]  /*3700*/  HMMA.16816.F32 R32, R164, R194, R32 ;  /* 0x000000c2a420723c */ /* 0x000fe20000001820 */
[----:B------:R-:W4:Y:S05]  /*3710*/  LDSM.16.M88.4 R164, [R214+UR4+0x10800] ;  /* 0x01080004d6a4783b */ /* 0x000f2a0008000200 */
[-C--:B--2---:R-:W-:Y:S01]  /*3720*/  HMMA.16816.F32 R4, R172, R196.reuse, R4 ;  /* 0x000000c4ac04723c */ /* 0x084fe20000001804 */
[----:B------:R-:W2:Y:S05]  /*3730*/  LDSM.16.M88.4 R192, [R213+0x4000] ;  /* 0x00400000d5c0783b */ /* 0x000eaa0000000200 */
[C---:B------:R-:W-:Y:S06]  /*3740*/  HMMA.16816.F32 R8, R200.reuse, R196, R8 ;  /* 0x000000c4c808723c */ /* 0x040fec0000001808 */
[-C--:B------:R-:W-:Y:S06]  /*3750*/  HMMA.16816.F32 R12, R200, R198.reuse, R12 ;  /* 0x000000c6c80c723c */ /* 0x080fec000000180c */
[C---:B------:R-:W-:Y:S01]  /*3760*/  HMMA.16816.F32 R16, R172.reuse, R198, R16 ;  /* 0x000000c6ac10723c */ /* 0x040fe20000001810 */
[----:B------:R-:W2:Y:S05]  /*3770*/  LDSM.16.M88.4 R196, [R0+0x3000] ;  /* 0x0030000000c4783b */ /* 0x000eaa0000000200 */
[-C--:B---3--:R-:W-:Y:S06]  /*3780*/  HMMA.16816.F32 R20, R172, R176.reuse, R20 ;  /* 0x000000b0ac14723c */ /* 0x088fec0000001814 */
[C---:B------:R-:W-:Y:S06]  /*3790*/  HMMA.16816.F32 R24, R200.reuse, R176, R24 ;  /* 0x000000b0c818723c */ /* 0x040fec0000001818 */
[-C--:B------:R-:W-:Y:S01]  /*37a0*/  HMMA.16816.F32 R28, R200, R178.reuse, R28 ;  /* 0x000000b2c81c723c */ /* 0x080fe2000000181c */
[----:B------:R-:W-:Y:S05]  /*37b0*/  LDSM.16.M88.4 R200, [R216+0x4000] ;  /* 0x00400000d8c8783b */ /* 0x000fea0000000200 */
[----:B------:R-:W-:Y:S01]  /*37c0*/  HMMA.16816.F32 R32, R172, R178, R32 ;  /* 0x000000b2ac20723c */ /* 0x000fe20000001820 */
[----:B------:R-:W3:Y:S05]  /*37d0*/  LDSM.16.M88.4 R172, [R213+0x4800] ;  /* 0x00480000d5ac783b */ /* 0x000eea0000000200 */
[-C--:B-1----:R-:W-:Y:S01]  /*37e0*/  HMMA.16816.F32 R4, R168, R180.reuse, R4 ;  /* 0x000000b4a804723c */ /* 0x082fe20000001804 */
[----:B------:R-:W1:Y:S05]  /*37f0*/  LDSM.16.M88.4 R176, [R3+0x2000] ;  /* 0x0020000003b0783b */ /* 0x000e6a0000000200 */
[C---:B----4-:R-:W-:Y:S06]  /*3800*/  HMMA.16816.F32 R8, R184.reuse, R180, R8 ;  /* 0x000000b4b808723c */ /* 0x050fec0000001808 */
[-C--:B------:R-:W-:Y:S06]  /*3810*/  HMMA.16816.F32 R12, R184, R182.reuse, R12 ;  /* 0x000000b6b80c723c */ /* 0x080fec000000180c */
[C---:B------:R-:W-:Y:S01]  /*3820*/  HMMA.16816.F32 R16, R168.reuse, R182, R16 ;  /* 0x000000b6a810723c */ /* 0x040fe20000001810 */
[----:B------:R-:W-:Y:S05]  /*3830*/  LDSM.16.M88.4 R180, [R2+0x2000] ;  /* 0x0020000002b4783b */ /* 0x000fea0000000200 */
[-C--:B------:R-:W-:Y:S06]  /*3840*/  HMMA.16816.F32 R20, R168, R164.reuse, R20 ;  /* 0x000000a4a814723c */ /* 0x080fec0000001814 */
[C---:B------:R-:W-:Y:S06]  /*3850*/  HMMA.16816.F32 R24, R184.reuse, R164, R24 ;  /* 0x000000a4b818723c */ /* 0x040fec0000001818 */
[-C--:B------:R-:W-:Y:S01]  /*3860*/  HMMA.16816.F32 R28, R184, R166.reuse, R28 ;  /* 0x000000a6b81c723c */ /* 0x080fe2000000181c */
[----:B------:R-:W-:Y:S05]  /*3870*/  LDSM.16.M88.4 R184, [R215+0x4000] ;  /* 0x00400000d7b8783b */ /* 0x000fea0000000200 */
[----:B------:R-:W-:Y:S01]  /*3880*/  HMMA.16816.F32 R32, R168, R166, R32 ;  /* 0x000000a6a820723c */ /* 0x000fe20000001820 */
[----:B------:R4:W1:Y:S05]  /*3890*/  LDSM.16.M88.4 R164, [R3+0x3000] ;  /* 0x0030000003a4783b */ /* 0x00086a0000000200 */
[-C--:B--2---:R-:W-:Y:S01]  /*38a0*/  HMMA.16816.F32 R4, R188, R192.reuse, R4 ;  /* 0x000000c0bc04723c */ /* 0x084fe20000001804 */
[----:B------:R-:W2:Y:S05]  /*38b0*/  LDSM.16.M88.4 R168, [R216+0x4800] ;  /* 0x00480000d8a8783b */ /* 0x000eaa0000000200 */
[C---:B------:R-:W-:Y:S06]  /*38c0*/  HMMA.16816.F32 R8, R196.reuse, R192, R8 ;  /* 0x000000c0c408723c */ /* 0x040fec0000001808 */
[-C--:B------:R-:W-:Y:S06]  /*38d0*/  HMMA.16816.F32 R12, R196, R194.reuse, R12 ;  /* 0x000000c2c40c723c */ /* 0x080fec000000180c */
[C---:B------:R-:W-:Y:S05]  /*38e0*/  HMMA.16816.F32 R16, R188.reuse, R194, R16 ;  /* 0x000000c2bc10723c */ /* 0x040fea0000001810 */
[----:B----4-:R-:W-:Y:S01]  /*38f0*/  FMUL.FTZ R3, R242, 1.4426950216293334961 ;  /* 0x3fb8aa3bf2037820 */ /* 0x010fe20000410000 */
[-C--:B---3--:R-:W-:Y:S06]  /*3900*/  HMMA.16816.F32 R20, R188, R172.reuse, R20 ;  /* 0x000000acbc14723c */ /* 0x088fec0000001814 */
[C---:B------:R-:W-:Y:S06]  /*3910*/  HMMA.16816.F32 R24, R196.reuse, R172, R24 ;  /* 0x000000acc418723c */ /* 0x040fec0000001818 */
[-C--:B------:R-:W-:Y:S06]  /*3920*/  HMMA.16816.F32 R28, R196, R174.reuse, R28 ;  /* 0x000000aec41c723c */ /* 0x080fec000000181c */
[----:B------:R-:W-:Y:S01]  /*3930*/  HMMA.16816.F32 R32, R188, R174, R32 ;  /* 0x000000aebc20723c */ /* 0x000fe20000001820 */
[----:B------:R3:W4:Y:S05]  /*3940*/  LDSM.16.M88.4 R172, [R2+0x3000] ;  /* 0x0030000002ac783b */ /* 0x00072a0000000200 */
[-C--:B-1----:R-:W-:Y:S06]  /*3950*/  HMMA.16816.F32 R4, R176, R200.reuse, R4 ;  /* 0x000000c8b004723c */ /* 0x082fec0000001804 */
[C---:B------:R-:W-:Y:S06]  /*3960*/  HMMA.16816.F32 R8, R164.reuse, R200, R8 ;  /* 0x000000c8a408723c */ /* 0x040fec0000001808 */
[-C--:B------:R-:W-:Y:S06]  /*3970*/  HMMA.16816.F32 R12, R164, R202.reuse, R12 ;  /* 0x000000caa40c723c */ /* 0x080fec000000180c */
[C---:B------:R-:W-:Y:S05]  /*3980*/  HMMA.16816.F32 R16, R176.reuse, R202, R16 ;  /* 0x000000cab010723c */ /* 0x040fea0000001810 */
[----:B---3--:R-:W-:Y:S01]  /*3990*/  FMUL.FTZ R2, R239, 1.4426950216293334961 ;  /* 0x3fb8aa3bef027820 */ /* 0x008fe20000410000 */
[-C--:B--2---:R-:W-:Y:S06]  /*39a0*/  HMMA.16816.F32 R20, R176, R168.reuse, R20 ;  /* 0x000000a8b014723c */ /* 0x084fec0000001814 */
[C---:B------:R-:W-:Y:S06]  /*39b0*/  HMMA.16816.F32 R24, R164.reuse, R168, R24 ;  /* 0x000000a8a418723c */ /* 0x040fec0000001818 */
[-C--:B------:R-:W-:Y:S06]  /*39c0*/  HMMA.16816.F32 R28, R164, R170.reuse, R28 ;  /* 0x000000aaa41c723c */ /* 0x080fec000000181c */
[----:B------:R-:W-:Y:S01]  /*39d0*/  HMMA.16816.F32 R32, R176, R170, R32 ;  /* 0x000000aab020723c */ /* 0x000fe20000001820 */
[----:B------:R-:W-:Y:S04]  /*39e0*/  IMAD.U32 R165, RZ, RZ, UR24 ;  /* 0x00000018ffa57e24 */ /* 0x000fe8000f8e00ff */
[----:B------:R-:W-:Y:S01]  /*39f0*/  @P2 IMAD R165, R165, 0x80, R250 ;  /* 0x00000080a5a52824 */ /* 0x000fe200078e02fa */
[-C--:B------:R-:W-:Y:S01]  /*3a00*/  HMMA.16816.F32 R4, R180, R184.reuse, R4 ;  /* 0x000000b8b404723c */ /* 0x080fe20000001804 */
[----:B------:R-:W-:Y:S04]  /*3a10*/  PLOP3.LUT P2, PT, PT, PT, UP0, 0x80, 0x0 ;  /* 0x000000000000781c */ /* 0x000fe80003f4f008 */
[----:B------:R-:W-:Y:S01]  /*3a20*/  @P4 VIADD R0, R165, 0x1 ;  /* 0x00000001a5004836 */ /* 0x000fe20000000000 */
[C---:B----4-:R-:W-:Y:S01]  /*3a30*/  HMMA.16816.F32 R8, R172.reuse, R184, R8 ;  /* 0x000000b8ac08723c */ /* 0x050fe20000001808 */
[----:B------:R-:W-:Y:S03]  /*3a40*/  PLOP3.LUT P4, PT, PT, PT, UP0, 0x80, 0x0 ;  /* 0x000000000000781c */ /* 0x000fe60003f8f008 */
[----:B------:R-:W-:Y:S01]  /*3a50*/  @P6 ISETP.GE.AND P6, PT, R0, UR5, PT ;  /* 0x0000000500006c0c */ /* 0x000fe2000bfc6270 */
[----:B------:R-:W-:Y:S01]  /*3a60*/  FMUL.FTZ R164, R241, 1.4426950216293334961 ;  /* 0x3fb8aa3bf1a47820 */ /* 0x000fe20000410000 */
[-C--:B------:R-:W-:Y:S03]  /*3a70*/  HMMA.16816.F32 R12, R172, R186.reuse, R12 ;  /* 0x000000baac0c723c */ /* 0x080fe6000000180c */
[----:B------:R-:W-:Y:S02]  /*3a80*/  @P3 ISETP.GE.AND P3, PT, R165, UR5, PT ;  /* 0x00000005a5003c0c */ /* 0x000fe4000bf66270 */
[----:B------:R-:W-:Y:S01]  /*3a90*/  FSEL R164, R164, RZ, P5 ;  /* 0x000000ffa4a47208 */ /* 0x000fe20002800000 */
[C---:B------:R-:W-:Y:S01]  /*3aa0*/  HMMA.16816.F32 R16, R180.reuse, R186, R16 ;  /* 0x000000bab410723c */ /* 0x040fe20000001810 */
[----:B------:R-:W-:Y:S04]  /*3ab0*/  PLOP3.LUT P5, PT, PT, PT, UP0, 0x80, 0x0 ;  /* 0x000000000000781c */ /* 0x000fe80003faf008 */
[----:B------:R-:W-:Y:S01]  /*3ac0*/  FMUL.FTZ R0, R240, 1.4426950216293334961 ;  /* 0x3fb8aa3bf0007820 */ /* 0x000fe20000410000 */
[----:B------:R-:W-:Y:S02]  /*3ad0*/  @P2 FSEL R5, R5, -INF , !P6 ;  /* 0xff80000005052808 */ /* 0x000fe40007000000 */
[----:B------:R-:W-:Y:S03]  /*3ae0*/  FSETP.NEU.FTZ.AND P2, PT, R242, -INF , PT ;  /* 0xff800000f200780b */ /* 0x000fe60003f5d000 */
[----:B------:R-:W-:Y:S01]  /*3af0*/  @P0 FSEL R4, R4, -INF , !P3 ;  /* 0xff80000004040808 */ /* 0x000fe20005800000 */
[--C-:B------:R-:W-:Y:S01]  /*3b00*/  FFMA.FTZ R5, R5, UR9, -R164.reuse ;  /* 0x0000000905057c23 */ /* 0x100fe200080108a4 */
[----:B------:R-:W-:Y:S02]  /*3b10*/  PLOP3.LUT P0, PT, PT, PT, UP0, 0x80, 0x0 ;  /* 0x000000000000781c */ /* 0x000fe40003f0f008 */
[----:B------:R-:W-:Y:S01]  /*3b20*/  FSEL R3, R3, RZ, P2 ;  /* 0x000000ff03037208 */ /* 0x000fe20001000000 */
[----:B------:R-:W-:Y:S01]  /*3b30*/  FFMA.FTZ R4, R4, UR9, -R164 ;  /* 0x0000000904047c23 */ /* 0x000fe200080108a4 */
[----:B------:R-:W-:Y:S01]  /*3b40*/  PLOP3.LUT P2, PT, PT, PT, UP0, 0x80, 0x0 ;  /* 0x000000000000781c */ /* 0x000fe20003f4f008 */
[----:B------:R-:W-:Y:S01]  /*3b50*/  MUFU.EX2 R206, R5 ;  /* 0x0000000500ce7308 */ /* 0x000fe20000000800 */
[----:B------:R-:W-:Y:S02]  /*3b60*/  @P4 FSEL R6, R6, -INF , !P3 ;  /* 0xff80000006064808 */ /* 0x000fe40005800000 */
[----:B------:R-:W-:Y:S02]  /*3b70*/  FSETP.NEU.FTZ.AND P4, PT, R239, -INF , PT ;  /* 0xff800000ef00780b */ /* 0x000fe40003f9d000 */
[----:B------:R-:W-:Y:S01]  /*3b80*/  @P5 FSEL R9, R9, -INF , !P6 ;  /* 0xff80000009095808 */ /* 0x000fe20007000000 */
[--C-:B------:R-:W-:Y:S01]  /*3b90*/  FFMA.FTZ R6, R6, UR9, -R3.reuse ;  /* 0x0000000906067c23 */ /* 0x100fe20008010803 */
[----:B------:R-:W-:Y:S03]  /*3ba0*/  FSEL R2, R2, RZ, P4 ;  /* 0x000000ff02027208 */ /* 0x000fe60002000000 */
[----:B------:R-:W-:Y:S01]  /*3bb0*/  MUFU.EX2 R207, R4 ;  /* 0x0000000400cf7308 */ /* 0x000fe20000000800 */
[----:B------:R-:W-:Y:S02]  /*3bc0*/  @P0 FSEL R7, R7, -INF , !P6 ;  /* 0xff80000007070808 */ /* 0x000fe40007000000 */
[----:B------:R-:W-:Y:S01]  /*3bd0*/  PLOP3.LUT P0, PT, PT, PT, UP0, 0x80, 0x0 ;  /* 0x000000000000781c */ /* 0x000fe20003f0f008 */
[--C-:B------:R-:W-:Y:S01]  /*3be0*/  FFMA.FTZ R9, R9, UR9, -R2.reuse ;  /* 0x0000000909097c23 */ /* 0x100fe20008010802 */
[----:B------:R-:W-:Y:S01]  /*3bf0*/  @P2 FSEL R8, R8, -INF , !P3 ;  /* 0xff80000008082808 */ /* 0x000fe20005800000 */
[--C-:B------:R-:W-:Y:S01]  /*3c00*/  FFMA.FTZ R7, R7, UR9, -R3.reuse ;  /* 0x0000000907077c23 */ /* 0x100fe20008010803 */
[----:B------:R-:W-:Y:S03]  /*3c10*/  PLOP3.LUT P4, PT, PT, PT, UP0, 0x80, 0x0 ;  /* 0x000000000000781c */ /* 0x000fe60003f8f008 */
[----:B------:R-:W-:Y:S01]  /*3c20*/  MUFU.EX2 R205, R6 ;  /* 0x0000000600cd7308 */ /* 0x000fe20000000800 */
[----:B------:R-:W-:Y:S01]  /*3c30*/  FSETP.NEU.FTZ.AND P2, PT, R240, -INF , PT ;  /* 0xff800000f000780b */ /* 0x000fe20003f5d000 */
[----:B------:R-:W-:Y:S01]  /*3c40*/  FFMA.FTZ R8, R8, UR9, -R2 ;  /* 0x0000000908087c23 */ /* 0x000fe20008010802 */
[----:B------:R-:W-:Y:S02]  /*3c50*/  PLOP3.LUT P5, PT, PT, PT, UP0, 0x80, 0x0 ;  /* 0x000000000000781c */ /* 0x000fe40003faf008 */
[----:B------:R-:W-:Y:S02]  /*3c60*/  FSEL R0, R0, RZ, P2 ;  /* 0x000000ff00007208 */ /* 0x000fe40001000000 */
[----:B------:R-:W-:Y:S03]  /*3c70*/  PLOP3.LUT P2, PT, PT, PT, UP0, 0x80, 0x0 ;  /* 0x000000000000781c */ /* 0x000fe60003f4f008 */
[----:B------:R1:W-:Y:S01]  /*3c80*/  MUFU.EX2 R238, R7 ;  /* 0x0000000700ee7308 */ /* 0x0003e20000000800 */
[----:B------:R-:W-:Y:S02]  /*3c90*/  @P0 FSEL R10, R10, -INF , !P3 ;  /* 0xff8000000a0a0808 */ /* 0x000fe40005800000 */
[----:B------:R-:W-:Y:S02]  /*3ca0*/  PLOP3.LUT P3, PT, PT, PT, UP0, 0x80, 0x0 ;  /* 0x000000000000781c */ /* 0x000fe40003f6f008 */
[----:B------:R-:W-:Y:S01]  /*3cb0*/  PLOP3.LUT P0, PT, PT, PT, UP0, 0x80, 0x0 ;  /* 0x000000000000781c */ /* 0x000fe20003f0f008 */
[--C-:B------:R-:W-:Y:S04]  /*3cc0*/  FFMA.FTZ R10, R10, UR9, -R0.reuse ;  /* 0x000000090a0a7c23 */ /* 0x100fe80008010800 */
[----:B------:R2:W-:Y:S01]  /*3cd0*/  MUFU.EX2 R195, R8 ;  /* 0x0000000800c37308 */ /* 0x0005e20000000800 */
[----:B------:R-:W-:Y:S02]  /*3ce0*/  @P5 FSEL R11, R11, -INF , !P6 ;  /* 0xff8000000b0b5808 */ /* 0x000fe40007000000 */
[----:B------:R-:W-:Y:S02]  /*3cf0*/  PLOP3.LUT P5, PT, PT, PT, UP0, 0x80, 0x0 ;  /* 0x000000000000781c */ /* 0x000fe40003faf008 */
[----:B------:R-:W-:Y:S01]  /*3d00*/  PLOP3.LUT P6, PT, PT, PT, UP0, 0x80, 0x0 ;  /* 0x000000000000781c */ /* 0x000fe20003fcf008 */
[----:B------:R-:W-:Y:S04]  /*3d10*/  FFMA.FTZ R11, R11, UR9, -R0 ;  /* 0x000000090b0b7c23 */ /* 0x000fe80008010800 */
[----:B------:R-:W-:Y:S01]  /*3d20*/  MUFU.EX2 R193, R9 ;  /* 0x0000000900c17308 */ /* 0x000fe20000000800 */
[----:B-1----:R-:W1:Y:S09]  /*3d30*/  LDSM.16.M88.4 R4, [R215+0x4800] ;  /* 0x00480000d704783b */ /* 0x002e720000000200 */
[----:B------:R-:W-:Y:S01]  /*3d40*/  MUFU.EX2 R198, R10 ;  /* 0x0000000a00c67308 */ /* 0x000fe20000000800 */
[C---:B--2---:R-:W-:Y:S01]  /*3d50*/  @P4 VIADD R8, R165.reuse, 0x8 ;  /* 0x00000008a5084836 */ /* 0x044fe20000000000 */
[----:B------:R-:W-:Y:S04]  /*3d60*/  PLOP3.LUT P4, PT, PT, PT, UP0, 0x80, 0x0 ;  /* 0x000000000000781c */ /* 0x000fe80003f8f008 */
[----:B------:R-:W-:Y:S01]  /*3d70*/  @P3 ISETP.GE.AND P3, PT, R8, UR5, PT ;  /* 0x0000000508003c0c */ /* 0x000fe2000bf66270 */
[C---:B------:R-:W-:Y:S01]  /*3d80*/  @P0 VIADD R8, R165.reuse, 0x9 ;  /* 0x00000009a5080836 */ /* 0x040fe20000000000 */
[----:B------:R-:W-:Y:S02]  /*3d90*/  PLOP3.LUT P0, PT, PT, PT, UP0, 0x80, 0x0 ;  /* 0x000000000000781c */ /* 0x000fe40003f0f008 */
[----:B------:R-:W-:Y:S01]  /*3da0*/  MUFU.EX2 R197, R11 ;  /* 0x0000000b00c57308 */ /* 0x000fe20000000800 */
[----:B------:R-:W-:Y:S02]  /*3db0*/  @P2 FSEL R12, R12, -INF , !P3 ;  /* 0xff8000000c0c2808 */ /* 0x000fe40005800000 */
[----:B------:R-:W-:Y:S02]  /*3dc0*/  PLOP3.LUT P2, PT, PT, PT, UP0, 0x80, 0x0 ;  /* 0x000000000000781c */ /* 0x000fe40003f4f008 */
[----:B------:R-:W-:Y:S01]  /*3dd0*/  @P4 ISETP.GE.AND P4, PT, R8, UR5, PT ;  /* 0x0000000508004c0c */ /* 0x000fe2000bf86270 */
[----:B------:R-:W-:Y:S02]  /*3de0*/  @P6 VIADD R8, R165, 0x10 ;  /* 0x00000010a5086836 */ /* 0x000fe40000000000 */
[--C-:B------:R-:W-:Y:S01]  /*3df0*/  FFMA.FTZ R12, R12, UR9, -R2.reuse ;  /* 0x000000090c0c7c23 */ /* 0x100fe20008010802 */
[----:B------:R-:W-:Y:S02]  /*3e00*/  PLOP3.LUT P6, PT, PT, PT, UP0, 0x80, 0x0 ;  /* 0x000000000000781c */ /* 0x000fe40003fcf008 */
[----:B------:R-:W-:Y:S01]  /*3e10*/  @P5 FSEL R13, R13, -INF , !P4 ;  /* 0xff8000000d0d5808 */ /* 0x000fe20006000000 */
[----:B------:R-:W-:Y:S01]  /*3e20*/  MUFU.EX2 R192, R12 ;  /* 0x0000000c00c07308 */ /* 0x000fe20000000800 */
[----:B------:R-:W-:Y:S02]  /*3e30*/  @P0 FSEL R14, R14, -INF , !P3 ;  /* 0xff8000000e0e0808 */ /* 0x000fe40005800000 */
[----:B------:R-:W-:Y:S01]  /*3e40*/  PLOP3.LUT P0, PT, PT, PT, UP0, 0x80, 0x0 ;  /* 0x000000000000781c */ /* 0x000fe20003f0f008 */
[----:B------:R-:W-:Y:S01]  /*3e50*/  FFMA.FTZ R13, R13, UR9, -R2 ;  /* 0x000000090d0d7c23 */ /* 0x000fe20008010802 */
[----:B------:R-:W-:Y:S01]  /*3e60*/  PLOP3.LUT P5, PT, PT, PT, UP0, 0x80, 0x0 ;  /* 0x000000000000781c */ /* 0x000fe20003faf008 */
[--C-:B------:R-:W-:Y:S01]  /*3e70*/  FFMA.FTZ R14, R14, UR9, -R0.reuse ;  /* 0x000000090e0e7c23 */ /* 0x100fe20008010800 */
[----:B------:R-:W-:Y:S03]  /*3e80*/  @P2 FSEL R15, R15, -INF , !P4 ;  /* 0xff8000000f0f2808 */ /* 0x000fe60006000000 */
[----:B------:R-:W-:Y:S01]  /*3e90*/  MUFU.EX2 R191, R13 ;  /* 0x0000000d00bf7308 */ /* 0x000fe20000000800 */
[----:B------:R-:W-:Y:S01]  /*3ea0*/  PLOP3.LUT P2, PT, PT, PT, UP0, 0x80, 0x0 ;  /* 0x000000000000781c */ /* 0x000fe20003f4f008 */
[-C--:B-1----:R-:W-:Y:S03]  /*3eb0*/  HMMA.16816.F32 R20, R180, R4.reuse, R20 ;  /* 0x00000004b414723c */ /* 0x082fe60000001814 */
[----:B------:R-:W-:Y:S01]  /*3ec0*/  FFMA.FTZ R15, R15, UR9, -R0 ;  /* 0x000000090f0f7c23 */ /* 0x000fe20008010800 */
[----:B------:R-:W-:Y:S04]  /*3ed0*/  @P0 FSEL R17, R17, -INF , !P4 ;  /* 0xff80000011110808 */ /* 0x000fe80006000000 */
[----:B------:R-:W-:Y:S01]  /*3ee0*/  MUFU.EX2 R196, R14 ;  /* 0x0000000e00c47308 */ /* 0x000fe20000000800 */
[C---:B------:R-:W-:Y:S01]  /*3ef0*/  HMMA.16816.F32 R24, R172.reuse, R4, R24 ;  /* 0x00000004ac18723c */ /* 0x040fe20000001818 */
[----:B------:R-:W-:Y:S03]  /*3f00*/  PLOP3.LUT P0, PT, PT, PT, UP0, 0x80, 0x0 ;  /* 0x000000000000781c */ /* 0x000fe60003f0f008 */
[----:B------:R-:W-:Y:S02]  /*3f10*/  @P5 FSEL R16, R16, -INF , !P3 ;  /* 0xff80000010105808 */ /* 0x000fe40005800000 */
[-C--:B------:R-:W-:Y:S01]  /*3f20*/  HMMA.16816.F32 R28, R172, R6.reuse, R28 ;  /* 0x00000006ac1c723c */ /* 0x080fe2000000181c */
[----:B------:R-:W-:Y:S02]  /*3f30*/  PLOP3.LUT P5, PT, PT, PT, UP0, 0x80, 0x0 ;  /* 0x000000000000781c */ /* 0x000fe40003faf008 */
[----:B------:R-:W-:Y:S02]  /*3f40*/  MUFU.EX2 R194, R15 ;  /* 0x0000000f00c27308 */ /* 0x000fe40000000800 */
[----:B------:R-:W-:Y:S01]  /*3f50*/  @P2 FSEL R18, R18, -INF , !P3 ;  /* 0xff80000012122808 */ /* 0x000fe20005800000 */
[----:B------:R-:W-:Y:S01]  /*3f60*/  HMMA.16816.F32 R32, R180, R6, R32 ;  /* 0x00000006b420723c */ /* 0x000fe20000001820 */
[----:B------:R-:W-:Y:S02]  /*3f70*/  PLOP3.LUT P3, PT, PT, PT, UP0, 0x80, 0x0 ;  /* 0x000000000000781c */ /* 0x000fe40003f6f008 */
[----:B------:R-:W-:Y:S02]  /*3f80*/  PLOP3.LUT P2, PT, PT, PT, UP0, 0x80, 0x0 ;  /* 0x000000000000781c */ /* 0x000fe40003f4f008 */
[----:B------:R-:W-:Y:S01]  /*3f90*/  @P0 FSEL R19, R19, -INF , !P4 ;  /* 0xff80000013130808 */ /* 0x000fe20006000000 */
[--C-:B------:R-:W-:Y:S01]  /*3fa0*/  FFMA.FTZ R18, R18, UR9, -R3.reuse ;  /* 0x0000000912127c23 */ /* 0x100fe20008010803 */
[----:B------:R-:W-:Y:S01]  /*3fb0*/  PLOP3.LUT P0, PT, PT, PT, UP0, 0x80, 0x0 ;  /* 0x000000000000781c */ /* 0x000fe20003f0f008 */
[--C-:B------:R-:W-:Y:S01]  /*3fc0*/  FFMA.FTZ R16, R16, UR9, -R164.reuse ;  /* 0x0000000910107c23 */ /* 0x100fe200080108a4 */
[----:B------:R-:W-:Y:S01]  /*3fd0*/  @P5 ISETP.GE.AND P5, PT, R8, UR5, PT ;  /* 0x0000000508005c0c */ /* 0x000fe2000bfa6270 */
[----:B------:R-:W-:Y:S01]  /*3fe0*/  MUFU.EX2 R237, R18 ;  /* 0x0000001200ed7308 */ /* 0x000fe20000000800 */
[----:B------:R-:W-:Y:S01]  /*3ff0*/  PLOP3.LUT P4, PT, PT, PT, UP0, 0x80, 0x0 ;  /* 0x000000000000781c */ /* 0x000fe20003f8f008 */
[--C-:B------:R-:W-:Y:S01]  /*4000*/  FFMA.FTZ R19, R19, UR9, -R3.reuse ;  /* 0x0000000913137c23 */ /* 0x100fe20008010803 */
[--C-:B------:R-:W-:Y:S01]  /*4010*/  FFMA.FTZ R17, R17, UR9, -R164.reuse ;  /* 0x0000000911117c23 */ /* 0x100fe200080108a4 */
[----:B------:R-:W-:Y:S01]  /*4020*/  @P3 VIADD R8, R165, 0x11 ;  /* 0x00000011a5083836 */ /* 0x000fe20000000000 */
[----:B------:R-:W-:Y:S02]  /*4030*/  PLOP3.LUT P3, PT, PT, PT, UP0, 0x80, 0x0 ;  /* 0x000000000000781c */ /* 0x000fe40003f6f008 */
[----:B------:R-:W-:Y:S03]  /*4040*/  @P2 FSEL R20, R20, -INF , !P5 ;  /* 0xff80000014142808 */ /* 0x000fe60006800000 */
[----:B------:R-:W-:Y:S01]  /*4050*/  MUFU.EX2 R233, R16 ;  /* 0x0000001000e97308 */ /* 0x000fe20000000800 */
[----:B------:R-:W-:Y:S02]  /*4060*/  @P6 ISETP.GE.AND P6, PT, R8, UR5, PT ;  /* 0x0000000508006c0c */ /* 0x000fe4000bfc6270 */
[----:B------:R-:W-:Y:S01]  /*4070*/  PLOP3.LUT P2, PT, PT, PT, UP0, 0x80, 0x0 ;  /* 0x000000000000781c */ /* 0x000fe20003f4f008 */
[--C-:B------:R-:W-:Y:S01]  /*4080*/  FFMA.FTZ R20, R20, UR9, -R164.reuse ;  /* 0x0000000914147c23 */ /* 0x100fe200080108a4 */
[----:B------:R-:W-:Y:S02]  /*4090*/  @P0 FSEL R21, R21, -INF , !P6 ;  /* 0xff80000015150808 */ /* 0x000fe40007000000 */
[----:B------:R-:W-:Y:S03]  /*40a0*/  PLOP3.LUT P0, PT, PT, PT, UP0, 0x80, 0x0 ;  /* 0x000000000000781c */ /* 0x000fe60003f0f008 */
[----:B------:R-:W-:Y:S01]  /*40b0*/  MUFU.EX2 R232, R17 ;  /* 0x0000001100e87308 */ /* 0x000fe20000000800 */
[----:B------:R-:W-:Y:S01]  /*40c0*/  @P4 FSEL R26, R26, -INF , !P5 ;  /* 0xff8000001a1a4808 */ /* 0x000fe20006800000 */
[----:B------:R-:W-:Y:S01]  /*40d0*/  FFMA.FTZ R21, R21, UR9, -R164 ;  /* 0x0000000915157c23 */ /* 0x000fe200080108a4 */
[----:B------:R-:W-:Y:S02]  /*40e0*/  @P3 FSEL R23, R23, -INF , !P6 ;  /* 0xff80000017173808 */ /* 0x000fe40007000000 */
[----:B------:R-:W-:Y:S01]  /*40f0*/  PLOP3.LUT P3, PT, PT, PT, UP0, 0x80, 0x0 ;  /* 0x000000000000781c */ /* 0x000fe20003f6f008 */
[----:B------:R-:W-:Y:S01]  /*4100*/  FFMA.FTZ R26, R26, UR9, -R0 ;  /* 0x000000091a1a7c23 */ /* 0x000fe20008010800 */
[----:B------:R-:W-:Y:S01]  /*4110*/  PLOP3.LUT P4, PT, PT, PT, UP0, 0x80, 0x0 ;  /* 0x000000000000781c */ /* 0x000fe20003f8f008 */
[--C-:B------:R-:W-:Y:S01]  /*4120*/  FFMA.FTZ R23, R23, UR9, -R3.reuse ;  /* 0x0000000917177c23 */ /* 0x100fe20008010803 */
[----:B------:R-:W-:Y:S01]  /*4130*/  @P2 FSEL R22, R22, -INF , !P5 ;  /* 0xff80000016162808 */ /* 0x000fe20006800000 */
[----:B------:R-:W1:Y:S01]  /*4140*/  MUFU.EX2 R236, R19 ;  /* 0x0000001300ec7308 */ /* 0x000e620000000800 */
[----:B------:R-:W-:Y:S02]  /*4150*/  PLOP3.LUT P2, PT, PT, PT, UP0, 0x80, 0x0 ;  /* 0x000000000000781c */ /* 0x000fe40003f4f008 */
[----:B------:R-:W-:Y:S01]  /*4160*/  @P0 FSEL R24, R24, -INF , !P5 ;  /* 0xff80000018180808 */ /* 0x000fe20006800000 */
[--C-:B------:R-:W-:Y:S01]  /*4170*/  FFMA.FTZ R22, R22, UR9, -R3.reuse ;  /* 0x0000000916167c23 */ /* 0x100fe20008010803 */
[----:B------:R-:W-:Y:S02]  /*4180*/  PLOP3.LUT P0, PT, PT, PT, UP0, 0x80, 0x0 ;  /* 0x000000000000781c */ /* 0x000fe40003f0f008 */
[----:B------:R-:W-:Y:S01]  /*4190*/  PLOP3.LUT P5, PT, PT, PT, UP0, 0x80, 0x0 ;  /* 0x000000000000781c */ /* 0x000fe20003faf008 */
[--C-:B------:R-:W-:Y:S01]  /*41a0*/  FFMA.FTZ R24, R24, UR9, -R2.reuse ;  /* 0x0000000918187c23 */ /* 0x100fe20008010802 */
[----:B------:R-:W-:Y:S01]  /*41b0*/  @P3 FSEL R25, R25, -INF , !P6 ;  /* 0xff80000019193808 */ /* 0x000fe20007000000 */
[----:B------:R-:W-:Y:S01]  /*41c0*/  MUFU.EX2 R204, R20 ;  /* 0x0000001400cc7308 */ /* 0x000fe20000000800 */
[----:B------:R-:W-:Y:S03]  /*41d0*/  PLOP3.LUT P3, PT, PT, PT, UP0, 0x80, 0x0 ;  /* 0x000000000000781c */ /* 0x000fe60003f6f008 */
[----:B------:R-:W-:Y:S01]  /*41e0*/  @P2 VIADD R4, R165, 0x18 ;  /* 0x00000018a5042836 */ /* 0x000fe20000000000 */
[----:B------:R-:W-:Y:S01]  /*41f0*/  PLOP3.LUT P2, PT, PT, PT, UP0, 0x80, 0x0 ;  /* 0x000000000000781c */ /* 0x000fe20003f4f008 */
[----:B------:R-:W-:Y:S01]  /*4200*/  FFMA.FTZ R25, R25, UR9, -R2 ;  /* 0x0000000919197c23 */ /* 0x000fe20008010802 */
[----:B-1----:R-:W-:Y:S01]  /*4210*/  F2FP.F16.F32.PACK_AB R5, R236, R237 ;  /* 0x000000edec05723e */ /* 0x002fe200000000ff */
[----:B------:R-:W-:Y:S01]  /*4220*/  @P0 VIADD R165, R165, 0x19 ;  /* 0x00000019a5a50836 */ /* 0x000fe20000000000 */
[----:B------:R-:W-:Y:S01]  /*4230*/  PLOP3.LUT P0, PT, PT, PT, UP0, 0x80, 0x0 ;  /* 0x000000000000781c */ /* 0x000fe20003f0f008 */
[----:B------:R-:W-:Y:S01]  /*4240*/  MUFU.EX2 R203, R21 ;  /* 0x0000001500cb7308 */ /* 0x000fe20000000800 */
[----:B------:R-:W-:Y:S02]  /*4250*/  @P4 ISETP.GE.AND P4, PT, R4, UR5, PT ;  /* 0x0000000504004c0c */ /* 0x000fe4000bf86270 */
[----:B------:R-:W-:Y:S02]  /*4260*/  @P5 ISETP.GE.AND P5, PT, R165, UR5, PT ;  /* 0x00000005a5005c0c */ /* 0x000fe4000bfa6270 */
[----:B------:R-:W-:Y:S02]  /*4270*/  @P3 FSEL R27, R27, -INF , !P6 ;  /* 0xff8000001b1b3808 */ /* 0x000fe40007000000 */
[----:B------:R-:W-:Y:S03]  /*4280*/  PLOP3.LUT P3, PT, PT, PT, UP0, 0x80, 0x0 ;  /* 0x000000000000781c */ /* 0x000fe60003f6f008 */
[----:B------:R-:W-:Y:S01]  /*4290*/  MUFU.EX2 R235, R22 ;  /* 0x0000001600eb7308 */ /* 0x000fe20000000800 */
[----:B------:R-:W-:Y:S01]  /*42a0*/  @P2 FSEL R28, R28, -INF , !P4 ;  /* 0xff8000001c1c2808 */ /* 0x000fe20006000000 */
[----:B------:R-:W-:Y:S01]  /*42b0*/  FFMA.FTZ R27, R27, UR9, -R0 ;  /* 0x000000091b1b7c23 */ /* 0x000fe20008010800 */
[----:B------:R-:W-:Y:S02]  /*42c0*/  PLOP3.LUT P2, PT, PT, PT, UP0, 0x80, 0x0 ;  /* 0x000000000000781c */ /* 0x000fe40003f4f008 */
[----:B------:R-:W-:Y:S01]  /*42d0*/  @P0 FSEL R29, R29, -INF , !P5 ;  /* 0xff8000001d1d0808 */ /* 0x000fe20006800000 */
[--C-:B------:R-:W-:Y:S01]  /*42e0*/  FFMA.FTZ R28, R28, UR9, -R2.reuse ;  /* 0x000000091c1c7c23 */ /* 0x100fe20008010802 */
[----:B------:R-:W-:Y:S03]  /*42f0*/  PLOP3.LUT P0, PT, PT, PT, UP0, 0x80, 0x0 ;  /* 0x000000000000781c */ /* 0x000fe60003f0f008 */
[----:B------:R-:W-:Y:S01]  /*4300*/  MUFU.EX2 R234, R23 ;  /* 0x0000001700ea7308 */ /* 0x000fe20000000800 */
[----:B------:R-:W-:Y:S01]  /*4310*/  F2FP.F16.F32.PACK_AB R4, R193, R195 ;  /* 0x000000c3c104723e */ /* 0x000fe200000000ff */
[----:B------:R-:W-:Y:S01]  /*4320*/  FFMA.FTZ R2, R29, UR9, -R2 ;  /* 0x000000091d027c23 */ /* 0x000fe20008010802 */
[----:B------:R-:W-:Y:S02]  /*4330*/  @P3 FSEL R32, R32, -INF , !P4 ;  /* 0xff80000020203808 */ /* 0x000fe40006000000 */
[----:B------:R-:W-:Y:S05]  /*4340*/  PLOP3.LUT P3, PT, PT, PT, UP0, 0x80, 0x0 ;  /* 0x000000000000781c */ /* 0x000fea0003f6f008 */
[----:B------:R1:W-:Y:S01]  /*4350*/  MUFU.EX2 R183, R2 ;  /* 0x0000000200b77308 */ /* 0x0003e20000000800 */
[----:B------:R-:W-:Y:S01]  /*4360*/  @P2 FSEL R33, R33, -INF , !P5 ;  /* 0xff80000021212808 */ /* 0x000fe20006800000 */
[--C-:B------:R-:W-:Y:S01]  /*4370*/  FFMA.FTZ R32, R32, UR9, -R164.reuse ;  /* 0x0000000920207c23 */ /* 0x100fe200080108a4 */
[----:B------:R-:W-:Y:S02]  /*4380*/  PLOP3.LUT P2, PT, PT, PT, UP0, 0x80, 0x0 ;  /* 0x000000000000781c */ /* 0x000fe40003f4f008 */
[----:B------:R-:W-:Y:S01]  /*4390*/  @P0 FSEL R34, R34, -INF , !P4 ;  /* 0xff80000022220808 */ /* 0x000fe20006000000 */
[----:B------:R-:W-:Y:S01]  /*43a0*/  FFMA.FTZ R164, R33, UR9, -R164 ;  /* 0x0000000921a47c23 */ /* 0x000fe200080108a4 */
[----:B------:R-:W-:Y:S03]  /*43b0*/  PLOP3.LUT P0, PT, PT, PT, UP0, 0x80, 0x0 ;  /* 0x000000000000781c */ /* 0x000fe60003f0f008 */
[----:B------:R-:W-:Y:S01]  /*43c0*/  MUFU.EX2 R200, R32 ;  /* 0x0000002000c87308 */ /* 0x000fe20000000800 */
[--C-:B------:R-:W-:Y:S01]  /*43d0*/  FFMA.FTZ R34, R34, UR9, -R3.reuse ;  /* 0x0000000922227c23 */ /* 0x100fe20008010803 */
[----:B------:R-:W-:Y:S05]  /*43e0*/  @P3 FSEL R35, R35, -INF , !P5 ;  /* 0xff80000023233808 */ /* 0x000fea0006800000 */
[----:B------:R-:W-:Y:S01]  /*43f0*/  FFMA.FTZ R3, R35, UR9, -R3 ;  /* 0x0000000923037c23 */ /* 0x000fe20008010803 */
[----:B-1----:R-:W-:Y:S02]  /*4400*/  F2FP.F16.F32.PACK_AB R2, R206, R207 ;  /* 0x000000cfce02723e */ /* 0x002fe400000000ff */
[----:B------:R-:W-:Y:S01]  /*4410*/  MUFU.EX2 R199, R164 ;  /* 0x000000a400c77308 */ /* 0x000fe20000000800 */
[----:B------:R-:W-:Y:S02]  /*4420*/  @P2 FSEL R30, R30, -INF , !P4 ;  /* 0xff8000001e1e2808 */ /* 0x000fe40006000000 */
[----:B------:R-:W-:Y:S01]  /*4430*/  @P0 FSEL R31, R31, -INF , !P5 ;  /* 0xff8000001f1f0808 */ /* 0x000fe20006800000 */
[----:B------:R1:W-:Y:S01]  /*4440*/  STS [R230+0x20000], R2 ;  /* 0x02000002e6007388 */ /* 0x0003e20000000800 */
[----:B------:R-:W-:Y:S01]  /*4450*/  IADD3 R180, P0, R245, UR13, RZ ;  /* 0x0000000df5b47c10 */ /* 0x000fe2000ff1e0ff */
[--C-:B------:R-:W-:Y:S04]  /*4460*/  FFMA.FTZ R30, R30, UR9, -R0.reuse ;  /* 0x000000091e1e7c23 */ /* 0x100fe80008010800 */
[----:B------:R2:W-:Y:S01]  /*4470*/  MUFU.EX2 R201, R3 ;  /* 0x0000000300c97308 */ /* 0x0005e20000000800 */
[----:B------:R-:W-:Y:S01]  /*4480*/  FFMA.FTZ R0, R31, UR9, -R0 ;  /* 0x000000091f007c23 */ /* 0x000fe20008010800 */
[----:B------:R-:W-:Y:S02]  /*4490*/  IADD3.X R181, R244, UR12, RZ, P0, !PT ;  /* 0x0000000cf4b57c10 */ /* 0x000fe400087fe4ff */
[----:B------:R-:W-:Y:S06]  /*44a0*/  PLOP3.LUT P0, PT, PT, PT, UP3, 0x80, 0x0 ;  /* 0x000000000000781c */ /* 0x000fec0003f0f038 */
[----:B------:R-:W3:Y:S10]  /*44b0*/  MUFU.EX2 R202, R34 ;  /* 0x0000002200ca7308 */ /* 0x000ef40000000800 */
[----:B------:R3:W-:Y:S01]  /*44c0*/  MUFU.EX2 R184, R0 ;  /* 0x0000000000b87308 */ /* 0x0007e20000000800 */
[----:B--2---:R-:W-:Y:S02]  /*44d0*/  F2FP.F16.F32.PACK_AB R3, R238, R205 ;  /* 0x000000cdee03723e */ /* 0x004fe400000000ff */
[----:B-1----:R-:W-:Y:S03]  /*44e0*/  F2FP.F16.F32.PACK_AB R2, R232, R233 ;  /* 0x000000e9e802723e */ /* 0x002fe600000000ff */
[----:B------:R1:W-:Y:S04]  /*44f0*/  STS [R230+0x20400], R3 ;  /* 0x02040003e6007388 */ /* 0x0003e80000000800 */
[----:B------:R-:W-:Y:S02]  /*4500*/  MUFU.EX2 R188, R24 ;  /* 0x0000001800bc7308 */ /* 0x000fe40000000800 */
[----:B------:R2:W-:Y:S06]  /*4510*/  STS [R231+0x20000], R2 ;  /* 0x02000002e7007388 */ /* 0x0005ec0000000800 */
[----:B------:R4:W-:Y:S02]  /*4520*/  STS [R231+0x20400], R5 ;  /* 0x02040005e7007388 */ /* 0x0009e40000000800 */
[----:B------:R-:W4:Y:S01]  /*4530*/  MUFU.EX2 R187, R25 ;  /* 0x0000001900bb7308 */ /* 0x000f220000000800 */
[----:B---3--:R-:W-:Y:S03]  /*4540*/  F2FP.F16.F32.PACK_AB R0, R201, R202 ;  /* 0x000000cac900723e */ /* 0x008fe600000000ff */
[----:B------:R3:W-:Y:S06]  /*4550*/  STS [R230+0x21000], R4 ;  /* 0x02100004e6007388 */ /* 0x0007ec0000000800 */
[----:B------:R-:W-:Y:S01]  /*4560*/  MUFU.EX2 R190, R26 ;  /* 0x0000001a00be7308 */ /* 0x000fe20000000800 */
[----:B-1----:R-:W-:Y:S09]  /*4570*/  F2FP.F16.F32.PACK_AB R3, R197, R198 ;  /* 0x000000c6c503723e */ /* 0x002ff200000000ff */
[----:B------:R-:W1:Y:S01]  /*4580*/  MUFU.EX2 R189, R27 ;  /* 0x0000001b00bd7308 */ /* 0x000e620000000800 */
[----:B--2---:R-:W-:Y:S01]  /*4590*/  F2FP.F16.F32.PACK_AB R2, R191, R192 ;  /* 0x000000c0bf02723e */ /* 0x004fe200000000ff */
[----:B------:R2:W-:Y:S01]  /*45a0*/  STS [R230+0x21400], R3 ;  /* 0x02140003e6007388 */ /* 0x0005e20000000800 */
[----:B----4-:R-:W-:Y:S05]  /*45b0*/  F2FP.F16.F32.PACK_AB R5, R194, R196 ;  /* 0x000000c4c205723e */ /* 0x010fea00000000ff */
[----:B------:R4:W-:Y:S02]  /*45c0*/  STS [R231+0x21000], R2 ;  /* 0x02100002e7007388 */ /* 0x0009e40000000800 */
[----:B------:R-:W1:Y:S01]  /*45d0*/  MUFU.EX2 R185, R28 ;  /* 0x0000001c00b97308 */ /* 0x000e620000000800 */
[----:B---3--:R-:W-:Y:S03]  /*45e0*/  F2FP.F16.F32.PACK_AB R4, R203, R204 ;  /* 0x000000cccb04723e */ /* 0x008fe600000000ff */
[----:B------:R3:W-:Y:S06]  /*45f0*/  STS [R231+0x21400], R5 ;  /* 0x02140005e7007388 */ /* 0x0007ec0000000800 */
[----:B------:R1:W-:Y:S01]  /*4600*/  STS [R228+0x20000], R4 ;  /* 0x02000004e4007388 */ /* 0x0003e20000000800 */
[----:B------:R-:W1:Y:S01]  /*4610*/  MUFU.EX2 R186, R30 ;  /* 0x0000001e00ba7308 */ /* 0x000e620000000800 */
[----:B--2---:R-:W-:Y:S02]  /*4620*/  F2FP.F16.F32.PACK_AB R3, R234, R235 ;  /* 0x000000ebea03723e */ /* 0x004fe400000000ff */
[----:B----4-:R-:W-:Y:S03]  /*4630*/  F2FP.F16.F32.PACK_AB R2, R199, R200 ;  /* 0x000000c8c702723e */ /* 0x010fe600000000ff */
[----:B------:R2:W-:Y:S01]  /*4640*/  STS [R228+0x20400], R3 ;  /* 0x02040003e4007388 */ /* 0x0005e20000000800 */
[----:B---3--:R-:W-:Y:S05]  /*4650*/  F2FP.F16.F32.PACK_AB R5, R187, R188 ;  /* 0x000000bcbb05723e */ /* 0x008fea00000000ff */
[----:B------:R3:W-:Y:S01]  /*4660*/  STS [R229+0x20000], R2 ;  /* 0x02000002e5007388 */ /* 0x0007e20000000800 */
[----:B-1----:R-:W-:Y:S05]  /*4670*/  F2FP.F16.F32.PACK_AB R4, R189, R190 ;  /* 0x000000bebd04723e */ /* 0x002fea00000000ff */
[----:B------:R1:W-:Y:S06]  /*4680*/  STS [R229+0x20400], R0 ;  /* 0x02040000e5007388 */ /* 0x0003ec0000000800 */
[----:B------:R-:W-:Y:S06]  /*4690*/  STS [R228+0x21000], R5 ;  /* 0x02100005e4007388 */ /* 0x000fec0000000800 */
[----:B------:R-:W-:Y:S01]  /*46a0*/  STS [R228+0x21400], R4 ;  /* 0x02140004e4007388 */ /* 0x000fe20000000800 */
[----:B--2---:R-:W-:Y:S02]  /*46b0*/  F2FP.F16.F32.PACK_AB R3, R183, R185 ;  /* 0x000000b9b703723e */ /* 0x004fe400000000ff */
[----:B---3--:R-:W-:Y:S03]  /*46c0*/  F2FP.F16.F32.PACK_AB R2, R184, R186 ;  /* 0x000000bab802723e */ /* 0x008fe600000000ff */
[----:B------:R-:W-:Y:S01]  /*46d0*/  STS [R229+0x21000], R3 ;  /* 0x02100003e5007388 */ /* 0x000fe20000000800 */
[C---:B-1----:R-:W-:Y:S05]  /*46e0*/  LEA R0, R218.reuse, UR4, 0x1 ;  /* 0x00000004da007c11 */ /* 0x042fea000f8e08ff */
[----:B------:R1:W-:Y:S06]  /*46f0*/  STS [R229+0x21400], R2 ;  /* 0x02140002e5007388 */ /* 0x0003ec0000000800 */
[----:B------:R-:W-:Y:S06]  /*4700*/  LDSM.16.M88.4 R32, [R0+0x8000] ;  /* 0x008000000020783b */ /* 0x000fec0000000200 */
[----:B------:R-:W2:Y:S06]  /*4710*/  LDSM.16.M88.4 R16, [R214+UR4+0x14000] ;  /* 0x01400004d610783b */ /* 0x000eac0008000200 */
[----:B------:R-:W3:Y:S06]  /*4720*/  LDSM.16.M88.4 R28, [R0+0x9000] ;  /* 0x00900000001c783b */ /* 0x000eec0000000200 */
[----:B------:R-:W4:Y:S01]  /*4730*/  LDSM.16.M88.4 R164, [R214+UR4+0x14800] ;  /* 0x01480004d6a4783b */ /* 0x000f220008000200 */
[----:B-1----:R-:W-:Y:S05]  /*4740*/  LEA R2, R218, UR4, 0x1 ;  /* 0x00000004da027c11 */ /* 0x002fea000f8e08ff */
[----:B------:R-:W-:Y:S01]  /*4750*/  LDSM.16.M88.4 R172, [R213+0x8000] ;  /* 0x00800000d5ac783b */ /* 0x000fe20000000200 */
[--C-:B------:R-:W-:Y:S02]  /*4760*/  IMAD.IADD R3, R219, 0x1, R2.reuse ;  /* 0x00000001db037824 */ /* 0x100fe400078e0202 */
[C---:B------:R-:W-:Y:S02]  /*4770*/  IMAD.IADD R208, R217.reuse, 0x1, R2 ;  /* 0x00000001d9d07824 */ /* 0x040fe400078e0202 */
[----:B------:R-:W-:Y:S01]  /*4780*/  IMAD.IADD R2, R217, 0x1, R3 ;  /* 0x00000001d9027824 */ /* 0x000fe200078e0203 */
[----:B------:R-:W1:Y:S06]  /*4790*/  LDSM.16.M88.4 R168, [R3+0x8000] ;  /* 0x0080000003a8783b */ /* 0x000e6c0000000200 */
[----:B------:R-:W1:Y:S01]  /*47a0*/  LDSM.16.M88.4 R176, [R3+0x9000] ;  /* 0x0090000003b0783b */ /* 0x000e620000000200 */
[-C--:B--2---:R-:W-:Y:S06]  /*47b0*/  HMMA.16816.F32 R4, R32, R16.reuse, RZ ;  /* 0x000000102004723c */ /* 0x084fec00000018ff */
[C---:B---3--:R-:W-:Y:S06]  /*47c0*/  HMMA.16816.F32 R8, R28.reuse, R16, RZ ;  /* 0x000000101c08723c */ /* 0x048fec00000018ff */
[-C--:B------:R-:W-:Y:S06]  /*47d0*/  HMMA.16816.F32 R12, R28, R18.reuse, RZ ;  /* 0x000000121c0c723c */ /* 0x080fec00000018ff */
[C---:B------:R-:W-:Y:S06]  /*47e0*/  HMMA.16816.F32 R16, R32.reuse, R18, RZ ;  /* 0x000000122010723c */ /* 0x040fec00000018ff */
[-C--:B----4-:R-:W-:Y:S06]  /*47f0*/  HMMA.16816.F32 R20, R32, R164.reuse, RZ ;  /* 0x000000a42014723c */ /* 0x090fec00000018ff */
[C---:B------:R-:W-:Y:S06]  /*4800*/  HMMA.16816.F32 R24, R28.reuse, R164, RZ ;  /* 0x000000a41c18723c */ /* 0x040fec00000018ff */
[-C--:B------:R-:W-:Y:S06]  /*4810*/  HMMA.16816.F32 R28, R28, R166.reuse, RZ ;  /* 0x000000a61c1c723c */ /* 0x080fec00000018ff */
[----:B------:R-:W-:Y:S01]  /*4820*/  HMMA.16816.F32 R32, R32, R166, RZ ;  /* 0x000000a62020723c */ /* 0x000fe200000018ff */
[----:B------:R-:W2:Y:S05]  /*4830*/  LDSM.16.M88.4 R164, [R213+0x8800] ;  /* 0x00880000d5a4783b */ /* 0x000eaa0000000200 */
[-C--:B-1----:R-:W-:Y:S06]  /*4840*/  HMMA.16816.F32 R4, R168, R172.reuse, R4 ;  /* 0x000000aca804723c */ /* 0x082fec0000001804 */
[C---:B------:R-:W-:Y:S06]  /*4850*/  HMMA.16816.F32 R8, R176.reuse, R172, R8 ;  /* 0x000000acb008723c */ /* 0x040fec0000001808 */
[-C--:B------:R-:W-:Y:S06]  /*4860*/  HMMA.16816.F32 R12, R176, R174.reuse, R12 ;  /* 0x000000aeb00c723c */ /* 0x080fec000000180c */
[C---:B------:R-:W-:Y:S01]  /*4870*/  HMMA.16816.F32 R16, R168.reuse, R174, R16 ;  /* 0x000000aea810723c */ /* 0x040fe20000001810 */
[----:B------:R-:W-:Y:S05]  /*4880*/  LDSM.16.M88.4 R172, [R208+0x8000] ;  /* 0x00800000d0ac783b */ /* 0x000fea0000000200 */
[-C--:B--2---:R-:W-:Y:S06]  /*4890*/  HMMA.16816.F32 R20, R168, R164.reuse, R20 ;  /* 0x000000a4a814723c */ /* 0x084fec0000001814 */
[C---:B------:R-:W-:Y:S06]  /*48a0*/  HMMA.16816.F32 R24, R176.reuse, R164, R24 ;  /* 0x000000a4b018723c */ /* 0x040fec0000001818 */
[-C--:B------:R-:W-:Y:S01]  /*48b0*/  HMMA.16816.F32 R28, R176, R166.reuse, R28 ;  /* 0x000000a6b01c723c */ /* 0x080fe2000000181c */
[----:B------:R-:W2:Y:S06]  /*48c0*/  LDG.E R179, desc[UR6][R180.64] ;  /* 0x00000006b4b37981 */ /* 0x000eac000c1e1900 */
[----:B------:R-:W3:Y:S01]  /*48d0*/  LDG.E R178, desc[UR6][R180.64+0x20] ;  /* 0x00002006b4b27981 */ /* 0x000ee2000c1e1900 */
[----:B------:R-:W-:Y:S05]  /*48e0*/  HMMA.16816.F32 R32, R168, R166, R32 ;  /* 0x000000a6a820723c */ /* 0x000fea0000001820 */
[----:B------:R-:W1:Y:S06]  /*48f0*/  LDSM.16.M88.4 R164, [R216+0x8000] ;  /* 0x00800000d8a4783b */ /* 0x000e6c0000000200 */
[----:B------:R-:W4:Y:S06]  /*4900*/  LDSM.16.M88.4 R168, [R208+0x9000] ;  /* 0x00900000d0a8783b */ /* 0x000f2c0000000200 */
[----:B------:R-:W5:Y:S01]  /*4910*/  LDG.E R177, desc[UR6][R180.64+0x80] ;  /* 0x00008006b4b17981 */ /* 0x000f62000c1e1900 */
[-C--:B-1----:R-:W-:Y:S06]  /*4920*/  HMMA.16816.F32 R4, R172, R164.reuse, R4 ;  /* 0x000000a4ac04723c */ /* 0x082fec0000001804 */
[C---:B----4-:R-:W-:Y:S06]  /*4930*/  HMMA.16816.F32 R8, R168.reuse, R164, R8 ;  /* 0x000000a4a808723c */ /* 0x050fec0000001808 */
[-C--:B------:R-:W-:Y:S06]  /*4940*/  HMMA.16816.F32 R12, R168, R166.reuse, R12 ;  /* 0x000000a6a80c723c */ /* 0x080fec000000180c */
[C---:B------:R-:W-:Y:S01]  /*4950*/  HMMA.16816.F32 R16, R172.reuse, R166, R16 ;  /* 0x000000a6ac10723c */ /* 0x040fe20000001810 */
[----:B------:R-:W1:Y:S05]  /*4960*/  LDSM.16.M88.4 R164, [R216+0x8800] ;  /* 0x00880000d8a4783b */ /* 0x000e6a0000000200 */
[-C--:B-1----:R-:W-:Y:S06]  /*4970*/  HMMA.16816.F32 R20, R172, R164.reuse, R20 ;  /* 0x000000a4ac14723c */ /* 0x082fec0000001814 */
[C---:B------:R-:W-:Y:S06]  /*4980*/  HMMA.16816.F32 R24, R168.reuse, R164, R24 ;  /* 0x000000a4a818723c */ /* 0x040fec0000001818 */
[-C--:B------:R-:W-:Y:S01]  /*4990*/  HMMA.16816.F32 R28, R168, R166.reuse, R28 ;  /* 0x000000a6a81c723c */ /* 0x080fe2000000181c */
[----:B------:R-:W-:Y:S05]  /*49a0*/  LDSM.16.M88.4 R168, [R2+0x8000] ;  /* 0x0080000002a8783b */ /* 0x000fea0000000200 */
[----:B------:R-:W-:Y:S01]  /*49b0*/  HMMA.16816.F32 R32, R172, R166, R32 ;  /* 0x000000a6ac20723c */ /* 0x000fe20000001820 */
[----:B------:R-:W1:Y:S06]  /*49c0*/  LDSM.16.M88.4 R164, [R215+0x8000] ;  /* 0x00800000d7a4783b */ /* 0x000e6c0000000200 */
[----:B------:R-:W4:Y:S01]  /*49d0*/  LDSM.16.M88.4 R172, [R2+0x9000] ;  /* 0x0090000002ac783b */ /* 0x000f220000000200 */
        /* <DEDUP_REMOVED lines=10> */
[----:B------:R-:W1:Y:S06]  /*4a80*/  LDSM.16.M88.4 R164, [R214+UR4+0x18000] ;  /* 0x01800004d6a4783b */ /* 0x000e6c0008000200 */
[----:B------:R4:W1:Y:S06]  /*4a90*/  LDSM.16.M88.4 R168, [R0+0xb000] ;  /* 0x00b0000000a8783b */ /* 0x00086c0000000200 */
[----:B----4-:R4:W5:Y:S01]  /*4aa0*/  LDG.E R0, desc[UR6][R180.64+0xa0] ;  /* 0x0000a006b4007981 */ /* 0x010962000c1e1900 */
[-C--:B-1----:R-:W-:Y:S06]  /*4ab0*/  HMMA.16816.F32 R4, R172, R164.reuse, R4 ;  /* 0x000000a4ac04723c */ /* 0x082fec0000001804 */
[C---:B------:R-:W-:Y:S06]  /*4ac0*/  HMMA.16816.F32 R8, R168.reuse, R164, R8 ;  /* 0x000000a4a808723c */ /* 0x040fec0000001808 */
[-C--:B------:R-:W-:Y:S06]  /*4ad0*/  HMMA.16816.F32 R12, R168, R166.reuse, R12 ;  /* 0x000000a6a80c723c */ /* 0x080fec000000180c */
[C---:B------:R-:W-:Y:S01]  /*4ae0*/  HMMA.16816.F32 R16, R172.reuse, R166, R16 ;  /* 0x000000a6ac10723c */ /* 0x040fe20000001810 */
[----:B------:R-:W1:Y:S05]  /*4af0*/  LDSM.16.M88.4 R164, [R214+UR4+0x18800] ;  /* 0x01880004d6a4783b */ /* 0x000e6a0008000200 */
[-C--:B-1----:R-:W-:Y:S06]  /*4b00*/  HMMA.16816.F32 R20, R172, R164.reuse, R20 ;  /* 0x000000a4ac14723c */ /* 0x082fec0000001814 */
[C---:B------:R-:W-:Y:S06]  /*4b10*/  HMMA.16816.F32 R24, R168.reuse, R164, R24 ;  /* 0x000000a4a818723c */ /* 0x040fec0000001818 */
[-C--:B------:R-:W-:Y:S01]  /*4b20*/  HMMA.16816.F32 R28, R168, R166.reuse, R28 ;  /* 0x000000a6a81c723c */ /* 0x080fe2000000181c */
[----:B------:R-:W-:Y:S05]  /*4b30*/  LDSM.16.M88.4 R168, [R3+0xa000] ;  /* 0x00a0000003a8783b */ /* 0x000fea0000000200 */
[----:B------:R-:W-:Y:S01]  /*4b40*/  HMMA.16816.F32 R32, R172, R166, R32 ;  /* 0x000000a6ac20723c */ /* 0x000fe20000001820 */
[----:B------:R-:W1:Y:S06]  /*4b50*/  LDSM.16.M88.4 R164, [R213+0xc000] ;  /* 0x00c00000d5a4783b */ /* 0x000e6c0000000200 */
[----:B------:R-:W2:Y:S01]  /*4b60*/  LDSM.16.M88.4 R172, [R3+0xb000] ;  /* 0x00b0000003ac783b */ /* 0x000ea20000000200 */
[-C--:B-1----:R-:W-:Y:S06]  /*4b70*/  HMMA.16816.F32 R4, R168, R164.reuse, R4 ;  /* 0x000000a4a804723c */ /* 0x082fec0000001804 */
[C---:B--2---:R-:W-:Y:S06]  /*4b80*/  HMMA.16816.F32 R8, R172.reuse, R164, R8 ;  /* 0x000000a4ac08723c */ /* 0x044fec0000001808 */
        /* <DEDUP_REMOVED lines=27> */
[C---:B------:R-:W-:Y:S01]  /*4d40*/  FADD.FTZ R4, -R179.reuse, R4 ;  /* 0x00000004b3047221 */ /* 0x040fe20000010100 */
[----:B------:R-:W-:Y:S01]  /*4d50*/  FADD.FTZ R5, -R179, R5 ;  /* 0x00000005b3057221 */ /* 0x000fe20000010100 */
[----:B---3--:R-:W-:Y:S03]  /*4d60*/  FADD.FTZ R6, -R178, R6 ;  /* 0x00000006b2067221 */ /* 0x008fe60000010100 */
[----:B----4-:R-:W-:Y:S01]  /*4d70*/  FMUL.FTZ R181, R207, R4 ;  /* 0x00000004cfb57220 */ /* 0x010fe20000410000 */
[----:B------:R-:W-:Y:S02]  /*4d80*/  IMAD.U32 R4, RZ, RZ, UR4 ;  /* 0x00000004ff047e24 */ /* 0x000fe4000f8e00ff */
[----:B------:R-:W-:Y:S01]  /*4d90*/  FMUL.FTZ R180, R206, R5 ;  /* 0x00000005ceb47220 */ /* 0x000fe20000410000 */
[----:B------:R-:W-:Y:S09]  /*4da0*/  FMUL.FTZ R182, R205, R6 ;  /* 0x00000006cdb67220 */ /* 0x000ff20000410000 */
[C---:B------:R-:W-:Y:S01]  /*4db0*/  FADD.FTZ R6, -R179.reuse, R16 ;  /* 0x00000010b3067221 */ /* 0x040fe20000010100 */
[----:B------:R-:W-:Y:S01]  /*4dc0*/  F2FP.F16.F32.PACK_AB R16, R180, R181 ;  /* 0x000000b5b410723e */ /* 0x000fe200000000ff */
[----:B------:R-:W-:Y:S01]  /*4dd0*/  FADD.FTZ R5, -R179, R17 ;  /* 0x00000011b3057221 */ /* 0x000fe20000010100 */
[----:B------:R-:W-:Y:S01]  /*4de0*/  FADD.FTZ R19, -R178, R19 ;  /* 0x00000013b2137221 */ /* 0x000fe20000010100 */
[----:B------:R-:W-:Y:S02]  /*4df0*/  FMUL.FTZ R6, R233, R6 ;  /* 0x00000006e9067220 */ /* 0x000fe40000410000 */
[----:B------:R-:W-:Y:S01]  /*4e00*/  FMUL.FTZ R5, R232, R5 ;  /* 0x00000005e8057220 */ /* 0x000fe20000410000 */
[-C--:B-1----:R-:W-:Y:S06]  /*4e10*/  HMMA.16816.F32 R20, R164, R168.reuse, R20 ;  /* 0x000000a8a414723c */ /* 0x082fec0000001814 */
[C---:B------:R-:W-:Y:S06]  /*4e20*/  HMMA.16816.F32 R24, R172.reuse, R168, R24 ;  /* 0x000000a8ac18723c */ /* 0x040fec0000001818 */
[-C--:B------:R-:W-:Y:S06]  /*4e30*/  HMMA.16816.F32 R28, R172, R170.reuse, R28 ;  /* 0x000000aaac1c723c */ /* 0x080fec000000181c */
[----:B------:R-:W-:Y:S05]  /*4e40*/  HMMA.16816.F32 R32, R164, R170, R32 ;  /* 0x000000aaa420723c */ /* 0x000fea0000001820 */
[----:B------:R-:W-:Y:S02]  /*4e50*/  IMAD.SHL.U32 R172, R220, 0x2, RZ ;  /* 0x00000002dcac7824 */ /* 0x000fe400078e00ff */
[C---:B------:R-:W-:Y:S01]  /*4e60*/  FADD.FTZ R20, -R179.reuse, R20 ;  /* 0x00000014b3147221 */ /* 0x040fe20000010100 */
[----:B------:R-:W-:Y:S03]  /*4e70*/  FADD.FTZ R21, -R179, R21 ;  /* 0x00000015b3157221 */ /* 0x000fe60000010100 */
[----:B------:R-:W-:Y:S01]  /*4e80*/  FADD.FTZ R17, -R178, R23 ;  /* 0x00000017b2117221 */ /* 0x000fe20000010100 */
[----:B------:R-:W-:Y:S01]  /*4e90*/  IADD3 R4, R172, 0x8000, R4 ;  /* 0x00008000ac047810 */ /* 0x000fe20007ffe004 */
[----:B------:R-:W-:Y:S02]  /*4ea0*/  FMUL.FTZ R21, R203, R21 ;  /* 0x00000015cb157220 */ /* 0x000fe40000410000 */
[----:B------:R-:W-:Y:S02]  /*4eb0*/  FMUL.FTZ R17, R234, R17 ;  /* 0x00000011ea117220 */ /* 0x000fe40000410000 */
[C---:B------:R-:W-:Y:S02]  /*4ec0*/  VIADD R176, R4.reuse, 0x40 ;  /* 0x0000004004b07836 */ /* 0x040fe40000000000 */
[----:B------:R-:W-:Y:S02]  /*4ed0*/  @P1 VIADD R176, R4, 0xffffffc0 ;  /* 0xffffffc004b01836 */ /* 0x000fe40000000000 */
[----:B------:R-:W-:Y:S01]  /*4ee0*/  FMUL.FTZ R4, R204, R20 ;  /* 0x00000014cc047220 */ /* 0x000fe20000410000 */
[----:B------:R-:W-:Y:S01]  /*4ef0*/  F2FP.F16.F32.PACK_AB R20, R5, R6 ;  /* 0x000000060514723e */ /* 0x000fe200000000ff */
[C---:B------:R-:W-:Y:S01]  /*4f00*/  FADD.FTZ R6, -R178.reuse, R7 ;  /* 0x00000007b2067221 */ /* 0x040fe20000010100 */
[----:B------:R-:W-:Y:S01]  /*4f10*/  FADD.FTZ R7, -R178, R22 ;  /* 0x00000016b2077221 */ /* 0x000fe20000010100 */
[C---:B------:R-:W-:Y:S01]  /*4f20*/  FADD.FTZ R5, -R179.reuse, R32 ;  /* 0x00000020b3057221 */ /* 0x040fe20000010100 */
[----:B------:R-:W-:Y:S01]  /*4f30*/  FADD.FTZ R33, -R179, R33 ;  /* 0x00000021b3217221 */ /* 0x000fe20000010100 */
[----:B------:R-:W-:Y:S01]  /*4f40*/  F2FP.F16.F32.PACK_AB R21, R21, R4 ;  /* 0x000000041515723e */ /* 0x000fe200000000ff */
        /* <DEDUP_REMOVED lines=19> */
[----:B------:R-:W-:Y:S01]  /*5080*/  VIADD R221, R221, UR14 ;  /* 0x0000000edddd7c36 */ /* 0x000fe20008000000 */
[----:B------:R-:W-:Y:S01]  /*5090*/  IADD3 R212, R212, UR14, RZ ;  /* 0x0000000ed4d47c10 */ /* 0x000fe2000fffe0ff */
[C---:B-1----:R-:W-:Y:S05]  /*50a0*/  IMAD.U32 R4, R23.reuse, -0x40, RZ ;  /* 0xffffffc017047824 */ /* 0x042fea00078e00ff */
[C---:B------:R-:W-:Y:S04]  /*50b0*/  LEA R5, P2, R4.reuse, R224, 0x1 ;  /* 0x000000e004057211 */ /* 0x040fe800078408ff */
[----:B------:R-:W-:Y:S01]  /*50c0*/  LEA.HI.X.SX32 R4, R4, R225, 0x1, P2 ;  /* 0x000000e104047211 */ /* 0x000fe200010f0eff */
[----:B------:R-:W-:Y:S03]  /*50d0*/  IMAD.MOV.U32 R224, RZ, RZ, R5 ;  /* 0x000000ffffe07224 */ /* 0x000fe600078e0005 */
[----:B------:R-:W-:Y:S02]  /*50e0*/  MOV R225, R4 ;  /* 0x0000000400e17202 */ /* 0x000fe40000000f00 */
        /* <DEDUP_REMOVED lines=10> */
.L_x_275:
[----:B------:R2:W-:Y:S01]  /*5190*/  STS [R230+0x1c400], R6 ;  /* 0x01c40006e6007388 */ /* 0x0005e20000000800 */
[----:B-1----:R-:W-:Y:S01]  /*51a0*/  F2FP.F16.F32.PACK_AB R4, R32, R33 ;  /* 0x000000212004723e */ /* 0x002fe200000000ff */
[C---:B-----5:R-:W-:Y:S01]  /*51b0*/  FADD.FTZ R8, -R177.reuse, R8 ;  /* 0x00000008b1087221 */ /* 0x060fe20000010100 */
[----:B------:R-:W-:Y:S01]  /*51c0*/  FADD.FTZ R9, -R177, R9 ;  /* 0x00000009b1097221 */ /* 0x000fe20000010100 */
[----:B------:R-:W-:Y:S01]  /*51d0*/  STS [R230+0x1c000], R16 ;  /* 0x01c00010e6007388 */ /* 0x000fe20000000800 */
[C---:B------:R-:W-:Y:S01]  /*51e0*/  FADD.FTZ R11, -R0.reuse, R11 ;  /* 0x0000000b000b7221 */ /* 0x040fe20000010100 */
[C---:B------:R-:W-:Y:S01]  /*51f0*/  FADD.FTZ R10, -R0.reuse, R10 ;  /* 0x0000000a000a7221 */ /* 0x040fe20000010100 */
[----:B------:R-:W-:Y:S01]  /*5200*/  FMUL.FTZ R5, R193, R9 ;  /* 0x00000009c1057220 */ /* 0x000fe20000410000 */
[----:B------:R1:W-:Y:S01]  /*5210*/  STS [R231+0x1c400], R4 ;  /* 0x01c40004e7007388 */ /* 0x0003e20000000800 */
[C---:B------:R-:W-:Y:S01]  /*5220*/  FADD.FTZ R12, -R177.reuse, R12 ;  /* 0x0000000cb10c7221 */ /* 0x040fe20000010100 */
[----:B------:R-:W-:Y:S01]  /*5230*/  FADD.FTZ R13, -R177, R13 ;  /* 0x0000000db10d7221 */ /* 0x000fe20000010100 */
[----:B------:R-:W-:Y:S01]  /*5240*/  FADD.FTZ R15, -R0, R15 ;  /* 0x0000000f000f7221 */ /* 0x000fe20000010100 */
[----:B------:R-:W-:Y:S01]  /*5250*/  STS [R231+0x1c000], R20 ;  /* 0x01c00014e7007388 */ /* 0x000fe20000000800 */
[----:B------:R-:W-:Y:S01]  /*5260*/  FMUL.FTZ R10, R198, R10 ;  /* 0x0000000ac60a7220 */ /* 0x000fe20000410000 */
[----:B------:R-:W-:Y:S01]  /*5270*/  FADD.FTZ R14, -R0, R14 ;  /* 0x0000000e000e7221 */ /* 0x000fe20000010100 */
[----:B------:R-:W-:Y:S01]  /*5280*/  FMUL.FTZ R12, R192, R12 ;  /* 0x0000000cc00c7220 */ /* 0x000fe20000410000 */
[----:B------:R-:W-:Y:S01]  /*5290*/  FMUL.FTZ R9, R191, R13 ;  /* 0x0000000dbf097220 */ /* 0x000fe20000410000 */
[C---:B------:R-:W-:Y:S01]  /*52a0*/  FADD.FTZ R24, -R177.reuse, R24 ;  /* 0x00000018b1187221 */ /* 0x040fe20000010100 */
[----:B------:R-:W-:Y:S01]  /*52b0*/  FMUL.FTZ R14, R196, R14 ;  /* 0x0000000ec40e7220 */ /* 0x000fe20000410000 */
[----:B------:R-:W-:Y:S01]  /*52c0*/  FADD.FTZ R25, -R177, R25 ;  /* 0x00000019b1197221 */ /* 0x000fe20000010100 */
[C---:B------:R-:W-:Y:S01]  /*52d0*/  FADD.FTZ R26, -R0.reuse, R26 ;  /* 0x0000001a001a7221 */ /* 0x040fe20000010100 */
[----:B------:R-:W-:Y:S01]  /*52e0*/  F2FP.F16.F32.PACK_AB R9, R9, R12 ;  /* 0x0000000c0909723e */ /* 0x000fe200000000ff */
[----:B------:R-:W-:Y:S01]  /*52f0*/  FADD.FTZ R27, -R0, R27 ;  /* 0x0000001b001b7221 */ /* 0x000fe20000010100 */
[----:B------:R-:W-:Y:S01]  /*5300*/  F2FP.F16.F32.PACK_AB R17, R17, R7 ;  /* 0x000000071111723e */ /* 0x000fe200000000ff */
[----:B------:R-:W-:Y:S01]  /*5310*/  FADD.FTZ R28, -R177, R28 ;  /* 0x0000001cb11c7221 */ /* 0x000fe20000010100 */
[----:B--2---:R-:W-:Y:S01]  /*5320*/  FMUL.FTZ R6, R195, R8 ;  /* 0x00000008c3067220 */ /* 0x004fe20000410000 */
[----:B------:R-:W-:Y:S01]  /*5330*/  FADD.FTZ R29, -R177, R29 ;  /* 0x0000001db11d7221 */ /* 0x000fe20000010100 */
[----:B------:R-:W-:Y:S01]  /*5340*/  FMUL.FTZ R24, R188, R24 ;  /* 0x00000018bc187220 */ /* 0x000fe20000410000 */
[----:B------:R-:W-:Y:S01]  /*5350*/  FMUL.FTZ R8, R187, R25 ;  /* 0x00000019bb087220 */ /* 0x000fe20000410000 */
[----:B------:R-:W-:Y:S01]  /*5360*/  FADD.FTZ R31, -R0, R31 ;  /* 0x0000001f001f7221 */ /* 0x000fe20000010100 */
[----:B------:R-:W-:Y:S01]  /*5370*/  FMUL.FTZ R26, R190, R26 ;  /* 0x0000001abe1a7220 */ /* 0x000fe20000410000 */
[----:B------:R-:W-:Y:S01]  /*5380*/  FMUL.FTZ R27, R189, R27 ;  /* 0x0000001bbd1b7220 */ /* 0x000fe20000410000 */
[----:B------:R-:W-:Y:S01]  /*5390*/  FADD.FTZ R30, -R0, R30 ;  /* 0x0000001e001e7221 */ /* 0x000fe20000010100 */
[----:B-1----:R-:W-:Y:S01]  /*53a0*/  F2FP.F16.F32.PACK_AB R4, R5, R6 ;  /* 0x000000060504723e */ /* 0x002fe200000000ff */
[----:B------:R-:W-:Y:S01]  /*53b0*/  FMUL.FTZ R6, R197, R11 ;  /* 0x0000000bc5067220 */ /* 0x000fe20000410000 */
[----:B------:R-:W-:Y:S01]  /*53c0*/  FMUL.FTZ R5, R194, R15 ;  /* 0x0000000fc2057220 */ /* 0x000fe20000410000 */
[----:B------:R-:W-:Y:S01]  /*53d0*/  F2FP.F16.F32.PACK_AB R16, R19, R22 ;  /* 0x000000161310723e */ /* 0x000fe200000000ff */
[----:B------:R-:W-:Y:S01]  /*53e0*/  FMUL.FTZ R28, R185, R28 ;  /* 0x0000001cb91c7220 */ /* 0x000fe20000410000 */
[----:B------:R1:W-:Y:S01]  /*53f0*/  STS [R230+0x1d000], R4 ;  /* 0x01d00004e6007388 */ /* 0x0003e20000000800 */
[----:B------:R-:W-:Y:S01]  /*5400*/  F2FP.F16.F32.PACK_AB R6, R6, R10 ;  /* 0x0000000a0606723e */ /* 0x000fe200000000ff */
[----:B------:R-:W-:Y:S01]  /*5410*/  FMUL.FTZ R7, R183, R29 ;  /* 0x0000001db7077220 */ /* 0x000fe20000410000 */
[----:B------:R-:W-:Y:S01]  /*5420*/  F2FP.F16.F32.PACK_AB R5, R5, R14 ;  /* 0x0000000e0505723e */ /* 0x000fe200000000ff */
[----:B------:R-:W-:Y:S01]  /*5430*/  FMUL.FTZ R30, R186, R30 ;  /* 0x0000001eba1e7220 */ /* 0x000fe20000410000 */
[----:B------:R-:W-:Y:S01]  /*5440*/  FMUL.FTZ R0, R184, R31 ;  /* 0x0000001fb8007220 */ /* 0x000fe20000410000 */
[----:B------:R-:W-:Y:S01]  /*5450*/  STS [R230+0x1d400], R6 ;  /* 0x01d40006e6007388 */ /* 0x000fe20000000800 */
[----:B------:R-:W-:Y:S02]  /*5460*/  F2FP.F16.F32.PACK_AB R8, R8, R24 ;  /* 0x000000180808723e */ /* 0x000fe400000000ff */
[----:B------:R-:W-:Y:S01]  /*5470*/  F2FP.F16.F32.PACK_AB R7, R7, R28 ;  /* 0x0000001c0707723e */ /* 0x000fe200000000ff */
[----:B------:R-:W-:Y:S01]  /*5480*/  STS [R231+0x1d000], R9 ;  /* 0x01d00009e7007388 */ /* 0x000fe20000000800 */
[----:B------:R-:W-:Y:S03]  /*5490*/  F2FP.F16.F32.PACK_AB R0, R0, R30 ;  /* 0x0000001e0000723e */ /* 0x000fe600000000ff */
[----:B------:R-:W-:Y:S04]  /*54a0*/  STS [R231+0x1d400], R5 ;  /* 0x01d40005e7007388 */ /* 0x000fe80000000800 */
[----:B------:R-:W-:Y:S04]  /*54b0*/  STS [R228+0x1c000], R21 ;  /* 0x01c00015e4007388 */ /* 0x000fe80000000800 */
[----:B------:R-:W-:Y:S01]  /*54c0*/  STS [R228+0x1c400], R17 ;  /* 0x01c40011e4007388 */ /* 0x000fe20000000800 */
[----:B-1----:R-:W-:Y:S03]  /*54d0*/  F2FP.F16.F32.PACK_AB R4, R27, R26 ;  /* 0x0000001a1b04723e */ /* 0x002fe600000000ff */
[----:B------:R-:W-:Y:S04]  /*54e0*/  STS [R229+0x1c000], R18 ;  /* 0x01c00012e5007388 */ /* 0x000fe80000000800 */
[----:B------:R-:W-:Y:S04]  /*54f0*/  STS [R229+0x1c400], R16 ;  /* 0x01c40010e5007388 */ /* 0x000fe80000000800 */
[----:B------:R-:W-:Y:S04]  /*5500*/  STS [R228+0x1d000], R8 ;  /* 0x01d00008e4007388 */ /* 0x000fe80000000800 */
[----:B------:R-:W-:Y:S04]  /*5510*/  STS [R228+0x1d400], R4 ;  /* 0x01d40004e4007388 */ /* 0x000fe80000000800 */
[----:B------:R-:W-:Y:S04]  /*5520*/  STS [R229+0x1d000], R7 ;  /* 0x01d00007e5007388 */ /* 0x000fe80000000800 */
[----:B------:R-:W-:Y:S01]  /*5530*/  STS [R229+0x1d400], R0 ;  /* 0x01d40000e5007388 */ /* 0x000fe20000000800 */
[----:B------:R-:W-:Y:S06]  /*5540*/  BAR.SYNC.DEFER_BLOCKING 0x0 ;  /* 0x0000000000007b1d */ /* 0x000fec0000010000 */
[----:B------:R-:W-:Y:S04]  /*5550*/  LDSM.16.MT88.4 R4, [R210+0x20000] ;  /* 0x02000000d204783b */ /* 0x000fe80000004200 */
[----:B------:R-:W1:Y:S04]  /*5560*/  LDSM.16.MT88.4 R8, [R172+UR4+0x8000] ;  /* 0x00800004ac08783b */ /* 0x000e680008004200 */
[----:B------:R-:W2:Y:S04]  /*5570*/  LDSM.16.MT88.4 R12, [R210+0x22000] ;  /* 0x02200000d20c783b */ /* 0x000ea80000004200 */
[----:B------:R-:W3:Y:S04]  /*5580*/  LDSM.16.MT88.4 R16, [R176] ;  /* 0x00000000b010783b */ /* 0x000ee80000004200 */
[----:B------:R-:W4:Y:S04]  /*5590*/  LDSM.16.MT88.4 R20, [R172+UR4+0xa000] ;  /* 0x00a00004ac14783b */ /* 0x000f280008004200 */
[----:B------:R-:W4:Y:S04]  /*55a0*/  LDSM.16.MT88.4 R24, [R176+0x2000] ;  /* 0x00200000b018783b */ /* 0x000f280000004200 */
[----:B------:R-:W-:Y:S04]  /*55b0*/  LDSM.16.MT88.4 R28, [R210+0x20800] ;  /* 0x02080000d21c783b */ /* 0x000fe80000004200 */
[----:B------:R-:W4:Y:S04]  /*55c0*/  LDSM.16.MT88.4 R32, [R172+UR4+0x8800] ;  /* 0x00880004ac20783b */ /* 0x000f280008004200 */
[----:B------:R-:W4:Y:S04]  /*55d0*/  LDSM.16.MT88.4 R164, [R210+0x22800] ;  /* 0x02280000d2a4783b */ /* 0x000f280000004200 */
[----:B------:R-:W-:Y:S01]  /*55e0*/  LDSM.16.MT88.4 R168, [R176+0x3000] ;  /* 0x00300000b0a8783b */ /* 0x000fe20000004200 */
[-C--:B-1----:R-:W-:Y:S06]  /*55f0*/  HMMA.16816.F32 R36, R4, R8.reuse, R36 ;  /* 0x000000080424723c */ /* 0x082fec0000001824 */
[C---:B--2---:R-:W-:Y:S06]  /*5600*/  HMMA.16816.F32 R40, R12.reuse, R8, R40 ;  /* 0x000000080c28723c */ /* 0x044fec0000001828 */
[-C--:B------:R-:W-:Y:S06]  /*5610*/  HMMA.16816.F32 R44, R12, R10.reuse, R44 ;  /* 0x0000000a0c2c723c */ /* 0x080fec000000182c */
[C---:B------:R-:W-:Y:S01]  /*5620*/  HMMA.16816.F32 R48, R4.reuse, R10, R48 ;  /* 0x0000000a0430723c */ /* 0x040fe20000001830 */
[----:B------:R-:W1:Y:S05]  /*5630*/  LDSM.16.MT88.4 R8, [R176+0x800] ;  /* 0x00080000b008783b */ /* 0x000e6a0000004200 */
[-C--:B---3--:R-:W-:Y:S06]  /*5640*/  HMMA.16816.F32 R52, R4, R16.reuse, R52 ;  /* 0x000000100434723c */ /* 0x088fec0000001834 */
[C---:B------:R-:W-:Y:S06]  /*5650*/  HMMA.16816.F32 R56, R12.reuse, R16, R56 ;  /* 0x000000100c38723c */ /* 0x040fec0000001838 */
[-C--:B------:R-:W-:Y:S06]  /*5660*/  HMMA.16816.F32 R60, R12, R18.reuse, R60 ;  /* 0x000000120c3c723c */ /* 0x080fec000000183c */
[C---:B------:R-:W-:Y:S01]  /*5670*/  HMMA.16816.F32 R64, R4.reuse, R18, R64 ;  /* 0x000000120440723c */ /* 0x040fe20000001840 */
[----:B------:R-:W2:Y:S05]  /*5680*/  LDSM.16.MT88.4 R16, [R172+UR4+0xa800] ;  /* 0x00a80004ac10783b */ /* 0x000eaa0008004200 */
[-C--:B----4-:R-:W-:Y:S06]  /*5690*/  HMMA.16816.F32 R68, R4, R20.reuse, R68 ;  /* 0x000000140444723c */ /* 0x090fec0000001844 */
[C---:B------:R-:W-:Y:S06]  /*56a0*/  HMMA.16816.F32 R72, R12.reuse, R20, R72 ;  /* 0x000000140c48723c */ /* 0x040fec0000001848 */
[-C--:B------:R-:W-:Y:S06]  /*56b0*/  HMMA.16816.F32 R76, R12, R22.reuse, R76 ;  /* 0x000000160c4c723c */ /* 0x080fec000000184c */
[C---:B------:R-:W-:Y:S01]  /*56c0*/  HMMA.16816.F32 R80, R4.reuse, R22, R80 ;  /* 0x000000160450723c */ /* 0x040fe20000001850 */
[----:B------:R-:W3:Y:S05]  /*56d0*/  LDSM.16.MT88.4 R20, [R176+0x2800] ;  /* 0x00280000b014783b */ /* 0x000eea0000004200 */
[-C--:B------:R-:W-:Y:S06]  /*56e0*/  HMMA.16816.F32 R84, R4, R24.reuse, R84 ;  /* 0x000000180454723c */ /* 0x080fec0000001854 */
[C---:B------:R-:W-:Y:S06]  /*56f0*/  HMMA.16816.F32 R88, R12.reuse, R24, R88 ;  /* 0x000000180c58723c */ /* 0x040fec0000001858 */
[-C--:B------:R-:W-:Y:S01]  /*5700*/  HMMA.16816.F32 R92, R12, R26.reuse, R92 ;  /* 0x0000001a0c5c723c */ /* 0x080fe2000000185c */
[----:B------:R-:W-:Y:S05]  /*5710*/  LDSM.16.MT88.4 R12, [R172+UR4+0x9000] ;  /* 0x00900004ac0c783b */ /* 0x000fea0008004200 */
[----:B------:R-:W-:Y:S01]  /*5720*/  HMMA.16816.F32 R96, R4, R26, R96 ;  /* 0x0000001a0460723c */ /* 0x000fe20000001860 */
[----:B------:R-:W4:Y:S04]  /*5730*/  LDSM.16.MT88.4 R4, [R210+0x21000] ;  /* 0x02100000d204783b */ /* 0x000f280000004200 */
[----:B------:R-:W4:Y:S01]  /*5740*/  LDSM.16.MT88.4 R24, [R210+0x23000] ;  /* 0x02300000d218783b */ /* 0x000f220000004200 */
[-C--:B------:R-:W-:Y:S06]  /*5750*/  HMMA.16816.F32 R36, R28, R32.reuse, R36 ;  /* 0x000000201c24723c */ /* 0x080fec0000001824 */
[C---:B------:R-:W-:Y:S06]  /*5760*/  HMMA.16816.F32 R40, R164.reuse, R32, R40 ;  /* 0x00000020a428723c */ /* 0x040fec0000001828 */
[-C--:B------:R-:W-:Y:S06]  /*5770*/  HMMA.16816.F32 R44, R164, R34.reuse, R44 ;  /* 0x00000022a42c723c */ /* 0x080fec000000182c */
[C---:B------:R-:W-:Y:S01]  /*5780*/  HMMA.16816.F32 R48, R28.reuse, R34, R48 ;  /* 0x000000221c30723c */ /* 0x040fe20000001830 */
[----:B------:R-:W-:Y:S05]  /*5790*/  LDSM.16.MT88.4 R32, [R172+UR4+0xb000] ;  /* 0x00b00004ac20783b */ /* 0x000fea0008004200 */
[-C--:B-1----:R-:W-:Y:S06]  /*57a0*/  HMMA.16816.F32 R52, R28, R8.reuse, R52 ;  /* 0x000000081c34723c */ /* 0x082fec0000001834 */
[C---:B------:R-:W-:Y:S06]  /*57b0*/  HMMA.16816.F32 R56, R164.reuse, R8, R56 ;  /* 0x00000008a438723c */ /* 0x040fec0000001838 */
[-C--:B------:R-:W-:Y:S06]  /*57c0*/  HMMA.16816.F32 R60, R164, R10.reuse, R60 ;  /* 0x0000000aa43c723c */ /* 0x080fec000000183c */
[C---:B------:R-:W-:Y:S01]  /*57d0*/  HMMA.16816.F32 R64, R28.reuse, R10, R64 ;  /* 0x0000000a1c40723c */ /* 0x040fe20000001840 */
[----:B------:R-:W1:Y:S05]  /*57e0*/  LDSM.16.MT88.4 R8, [R176+0x1000] ;  /* 0x00100000b008783b */ /* 0x000e6a0000004200 */
[-C--:B--2---:R-:W-:Y:S06]  /*57f0*/  HMMA.16816.F32 R68, R28, R16.reuse, R68 ;  /* 0x000000101c44723c */ /* 0x084fec0000001844 */
[C---:B------:R-:W-:Y:S06]  /*5800*/  HMMA.16816.F32 R72, R164.reuse, R16, R72 ;  /* 0x00000010a448723c */ /* 0x040fec0000001848 */
[-C--:B------:R-:W-:Y:S06]  /*5810*/  HMMA.16816.F32 R76, R164, R18.reuse, R76 ;  /* 0x00000012a44c723c */ /* 0x080fec000000184c */
[C---:B------:R-:W-:Y:S01]  /*5820*/  HMMA.16816.F32 R80, R28.reuse, R18, R80 ;  /* 0x000000121c50723c */ /* 0x040fe20000001850 */
[----:B------:R-:W-:Y:S05]  /*5830*/  LDSM.16.MT88.4 R16, [R210+0x21800] ;  /* 0x02180000d210783b */ /* 0x000fea0000004200 */
[-C--:B---3--:R-:W-:Y:S06]  /*5840*/  HMMA.16816.F32 R84, R28, R20.reuse, R84 ;  /* 0x000000141c54723c */ /* 0x088fec0000001854 */
[C---:B------:R-:W-:Y:S06]  /*5850*/  HMMA.16816.F32 R88, R164.reuse, R20, R88 ;  /* 0x00000014a458723c */ /* 0x040fec0000001858 */
[-C--:B------:R-:W-:Y:S01]  /*5860*/  HMMA.16816.F32 R92, R164, R22.reuse, R92 ;  /* 0x00000016a45c723c */ /* 0x080fe2000000185c */
[----:B------:R-:W-:Y:S04]  /*5870*/  LDSM.16.MT88.4 R164, [R176+0x1800] ;  /* 0x00180000b0a4783b */ /* 0x000fe80000004200 */
[----:B------:R-:W-:Y:S01]  /*5880*/  LDSM.16.MT88.4 R176, [R176+0x3800] ;  /* 0x00380000b0b0783b */ /* 0x000fe20000004200 */
[----:B------:R-:W-:Y:S03]  /*5890*/  HMMA.16816.F32 R96, R28, R22, R96 ;  /* 0x000000161c60723c */ /* 0x000fe60000001860 */
[----:B------:R-:W2:Y:S03]  /*58a0*/  LDSM.16.MT88.4 R20, [R172+UR4+0x9800] ;  /* 0x00980004ac14783b */ /* 0x000ea60008004200 */
[-C--:B----4-:R-:W-:Y:S01]  /*58b0*/  HMMA.16816.F32 R36, R4, R12.reuse, R36 ;  /* 0x0000000c0424723c */ /* 0x090fe20000001824 */
[----:B------:R-:W3:Y:S04]  /*58c0*/  LDSM.16.MT88.4 R28, [R210+0x23800] ;  /* 0x02380000d21c783b */ /* 0x000ee80000004200 */
[----:B------:R-:W4:Y:S01]  /*58d0*/  LDSM.16.MT88.4 R172, [R172+UR4+0xb800] ;  /* 0x00b80004acac783b */ /* 0x000f220008004200 */
[C---:B------:R-:W-:Y:S01]  /*58e0*/  HMMA.16816.F32 R40, R24.reuse, R12, R40 ;  /* 0x0000000c1828723c */ /* 0x040fe20000001828 */
[----:B------:R-:W-:Y:S05]  /*58f0*/  BAR.SYNC.DEFER_BLOCKING 0x0 ;  /* 0x0000000000007b1d */ /* 0x000fea0000010000 */
[-C--:B------:R-:W-:Y:S06]  /*5900*/  HMMA.16816.F32 R44, R24, R14.reuse, R44 ;  /* 0x0000000e182c723c */ /* 0x080fec000000182c */
[C---:B------:R-:W-:Y:S06]  /*5910*/  HMMA.16816.F32 R48, R4.reuse, R14, R48 ;  /* 0x0000000e0430723c */ /* 0x040fec0000001830 */
[-C--:B-1----:R-:W-:Y:S06]  /*5920*/  HMMA.16816.F32 R52, R4, R8.reuse, R52 ;  /* 0x000000080434723c */ /* 0x082fec0000001834 */
[C---:B------:R-:W-:Y:S06]  /*5930*/  HMMA.16816.F32 R56, R24.reuse, R8, R56 ;  /* 0x000000081838723c */ /* 0x040fec0000001838 */
[-C--:B------:R-:W-:Y:S06]  /*5940*/  HMMA.16816.F32 R60, R24, R10.reuse, R60 ;  /* 0x0000000a183c723c */ /* 0x080fec000000183c */
        /* <DEDUP_REMOVED lines=8> */
[----:B------:R-:W-:Y:S06]  /*59d0*/  HMMA.16816.F32 R96, R4, R170, R96 ;  /* 0x000000aa0460723c */ /* 0x000fec0000001860 */
[-C--:B--2---:R-:W-:Y:S06]  /*59e0*/  HMMA.16816.F32 R36, R16, R20.reuse, R36 ;  /* 0x000000141024723c */ /* 0x084fec0000001824 */
[C---:B---3--:R-:W-:Y:S06]  /*59f0*/  HMMA.16816.F32 R40, R28.reuse, R20, R40 ;  /* 0x000000141c28723c */ /* 0x048fec0000001828 */
[-C--:B------:R-:W-:Y:S06]  /*5a00*/  HMMA.16816.F32 R44, R28, R22.reuse, R44 ;  /* 0x000000161c2c723c */ /* 0x080fec000000182c */
[C---:B------:R-:W-:Y:S06]  /*5a10*/  HMMA.16816.F32 R48, R16.reuse, R22, R48 ;  /* 0x000000161030723c */ /* 0x040fec0000001830 */
[-C--:B------:R-:W-:Y:S06]  /*5a20*/  HMMA.16816.F32 R52, R16, R164.reuse, R52 ;  /* 0x000000a41034723c */ /* 0x080fec0000001834 */
[C---:B------:R-:W-:Y:S06]  /*5a30*/  HMMA.16816.F32 R56, R28.reuse, R164, R56 ;  /* 0x000000a41c38723c */ /* 0x040fec0000001838 */
[-C--:B------:R-:W-:Y:S06]  /*5a40*/  HMMA.16816.F32 R60, R28, R166.reuse, R60 ;  /* 0x000000a61c3c723c */ /* 0x080fec000000183c */
[C---:B------:R-:W-:Y:S06]  /*5a50*/  HMMA.16816.F32 R64, R16.reuse, R166, R64 ;  /* 0x000000a61040723c */ /* 0x040fec0000001840 */
[-C--:B----4-:R-:W-:Y:S06]  /*5a60*/  HMMA.16816.F32 R68, R16, R172.reuse, R68 ;  /* 0x000000ac1044723c */ /* 0x090fec0000001844 */
[C---:B------:R-:W-:Y:S06]  /*5a70*/  HMMA.16816.F32 R72, R28.reuse, R172, R72 ;  /* 0x000000ac1c48723c */ /* 0x040fec0000001848 */
        /* <DEDUP_REMOVED lines=11> */
[C---:B-1----:R-:W-:Y:S05]  /*5b30*/  IMAD.U32 R0, R5.reuse, -0x40, RZ ;  /* 0xffffffc005007824 */ /* 0x042fea00078e00ff */
[C---:B------:R-:W-:Y:S04]  /*5b40*/  LEA R4, P2, R0.reuse, R226, 0x1 ;  /* 0x000000e200047211 */ /* 0x040fe800078408ff */
[----:B------:R-:W-:Y:S01]  /*5b50*/  LEA.HI.X.SX32 R0, R0, R227, 0x1, P2 ;  /* 0x000000e300007211 */ /* 0x000fe200010f0eff */
[----:B------:R-:W-:Y:S04]  /*5b60*/  IMAD.MOV.U32 R226, RZ, RZ, R4 ;  /* 0x000000ffffe27224 */ /* 0x000fe800078e0004 */
[----:B------:R-:W-:Y:S01]  /*5b70*/  IMAD.MOV.U32 R227, RZ, RZ, R0 ;  /* 0x000000ffffe37224 */ /* 0x000fe200078e0000 */
[----:B------:R-:W-:Y:S02]  /*5b80*/  LEA R0, R246, UR4, 0x1 ;  /* 0x00000004f6007c11 */ /* 0x000fe4000f8e08ff */
        /* <DEDUP_REMOVED lines=10> */
.L_x_276:
[----:B-1----:R-:W-:Y:S01]  /*5c30*/  LEA R0, R218, UR4, 0x1 ;  /* 0x00000004da007c11 */ /* 0x002fe2000f8e08ff */
[----:B------:R-:W-:Y:S01]  /*5c40*/  LDSM.16.MT88.4 R16, [R209] ;  /* 0x00000000d110783b */ /* 0x000fe20000004200 */
[----:B------:R-:W-:Y:S03]  /*5c50*/  ULOP3.LUT UR14, UR8, 0x1, URZ, 0xc0, !UPT ;  /* 0x00000001080e7892 */ /* 0x000fe6000f8ec03f */
[----:B------:R-:W1:Y:S01]  /*5c60*/  LDSM.16.M88.4 R32, [R0+0x1c000] ;  /* 0x01c000000020783b */ /* 0x000e620000000200 */
[----:B------:R-:W-:Y:S02]  /*5c70*/  UISETP.NE.U32.AND UP1, UPT, UR14, 0x1, UPT ;  /* 0x000000010e00788c */ /* 0x000fe4000bf25070 */
[----:B------:R-:W-:Y:S01]  /*5c80*/  UIADD3 UR14, UR8, -0x1, URZ ;  /* 0xffffffff080e7890 */ /* 0x000fe2000fffe03f */
[----:B------:R-:W2:Y:S04]  /*5c90*/  LDSM.16.M88.4 R28, [R0+0x1d000] ;  /* 0x01d00000001c783b */ /* 0x000ea80000000200 */
[----:B------:R-:W3:Y:S04]  /*5ca0*/  LDSM.16.MT88.4 R164, [R209+0x4000] ;  /* 0x00400000d1a4783b */ /* 0x000ee80000004200 */
[----:B------:R-:W-:Y:S04]  /*5cb0*/  LDSM.16.M88.4 R168, [R3+0x1c000] ;  /* 0x01c0000003a8783b */ /* 0x000fe80000000200 */
[----:B------:R-:W4:Y:S04]  /*5cc0*/  LDSM.16.MT88.4 R172, [R209+0x800] ;  /* 0x00080000d1ac783b */ /* 0x000f280000004200 */
[----:B------:R-:W4:Y:S04]  /*5cd0*/  LDSM.16.M88.4 R176, [R3+0x1d000] ;  /* 0x01d0000003b0783b */ /* 0x000f280000000200 */
[----:B------:R-:W4:Y:S04]  /*5ce0*/  LDSM.16.MT88.4 R180, [R209+0x4800] ;  /* 0x00480000d1b4783b */ /* 0x000f280000004200 */
[----:B------:R-:W-:Y:S04]  /*5cf0*/  LDSM.16.M88.4 R184, [R208+0x1c000] ;  /* 0x01c00000d0b8783b */ /* 0x000fe80000000200 */
[----:B------:R-:W4:Y:S04]  /*5d00*/  LDSM.16.MT88.4 R188, [R209+0x1000] ;  /* 0x00100000d1bc783b */ /* 0x000f280000004200 */
[----:B------:R-:W4:Y:S01]  /*5d10*/  LDSM.16.M88.4 R192, [R208+0x1d000] ;  /* 0x01d00000d0c0783b */ /* 0x000f220000000200 */
[-C--:B-1----:R-:W-:Y:S03]  /*5d20*/  HMMA.16816.F32 R4, R32, R16.reuse, RZ ;  /* 0x000000102004723c */ /* 0x082fe600000018ff */
[----:B------:R-:W1:Y:S04]  /*5d30*/  LDSM.16.MT88.4 R196, [R209+0x5000] ;  /* 0x00500000d1c4783b */ /* 0x000e680000004200 */
[----:B------:R-:W-:Y:S01]  /*5d40*/  LDSM.16.M88.4 R200, [R2+0x1d000] ;  /* 0x01d0000002c8783b */ /* 0x000fe20000000200 */
[C---:B--2---:R-:W-:Y:S03]  /*5d50*/  HMMA.16816.F32 R8, R28.reuse, R16, RZ ;  /* 0x000000101c08723c */ /* 0x044fe600000018ff */
[----:B------:R-:W-:Y:S03]  /*5d60*/  LDSM.16.MT88.4 R204, [R209+0x5800] ;  /* 0x00580000d1cc783b */ /* 0x000fe60000004200 */
[-C--:B------:R-:W-:Y:S06]  /*5d70*/  HMMA.16816.F32 R12, R28, R18.reuse, RZ ;  /* 0x000000121c0c723c */ /* 0x080fec00000018ff */
[C---:B------:R-:W-:Y:S06]  /*5d80*/  HMMA.16816.F32 R16, R32.reuse, R18, RZ ;  /* 0x000000122010723c */ /* 0x040fec00000018ff */
[-C--:B---3--:R-:W-:Y:S06]  /*5d90*/  HMMA.16816.F32 R20, R32, R164.reuse, RZ ;  /* 0x000000a42014723c */ /* 0x088fec00000018ff */
[C---:B------:R-:W-:Y:S06]  /*5da0*/  HMMA.16816.F32 R24, R28.reuse, R164, RZ ;  /* 0x000000a41c18723c */ /* 0x040fec00000018ff */
[-C--:B------:R-:W-:Y:S06]  /*5db0*/  HMMA.16816.F32 R28, R28, R166.reuse, RZ ;  /* 0x000000a61c1c723c */ /* 0x080fec00000018ff */
[----:B------:R-:W-:Y:S01]  /*5dc0*/  HMMA.16816.F32 R32, R32, R166, RZ ;  /* 0x000000a62020723c */ /* 0x000fe200000018ff */
[----:B------:R-:W-:Y:S05]  /*5dd0*/  LDSM.16.M88.4 R164, [R2+0x1c000] ;  /* 0x01c0000002a4783b */ /* 0x000fea0000000200 */
[-C--:B----4-:R-:W-:Y:S06]  /*5de0*/  HMMA.16816.F32 R4, R168, R172.reuse, R4 ;  /* 0x000000aca804723c */ /* 0x090fec0000001804 */
[C---:B------:R-:W-:Y:S06]  /*5df0*/  HMMA.16816.F32 R8, R176.reuse, R172, R8 ;  /* 0x000000acb008723c */ /* 0x040fec0000001808 */
[-C--:B------:R-:W-:Y:S06]  /*5e00*/  HMMA.16816.F32 R12, R176, R174.reuse, R12 ;  /* 0x000000aeb00c723c */ /* 0x080fec000000180c */
[C---:B------:R-:W-:Y:S01]  /*5e10*/  HMMA.16816.F32 R16, R168.reuse, R174, R16 ;  /* 0x000000aea810723c */ /* 0x040fe20000001810 */
[----:B------:R-:W2:Y:S05]  /*5e20*/  LDSM.16.MT88.4 R172, [R209+0x1800] ;  /* 0x00180000d1ac783b */ /* 0x000eaa0000004200 */
[-C--:B------:R-:W-:Y:S06]  /*5e30*/  HMMA.16816.F32 R20, R168, R180.reuse, R20 ;  /* 0x000000b4a814723c */ /* 0x080fec0000001814 */
[C---:B------:R-:W-:Y:S06]  /*5e40*/  HMMA.16816.F32 R24, R176.reuse, R180, R24 ;  /* 0x000000b4b018723c */ /* 0x040fec0000001818 */
[-C--:B------:R-:W-:Y:S01]  /*5e50*/  HMMA.16816.F32 R28, R176, R182.reuse, R28 ;  /* 0x000000b6b01c723c */ /* 0x080fe2000000181c */
[----:B------:R-:W-:Y:S05]  /*5e60*/  LDSM.16.MT88.4 R176, [R209+0x2000] ;  /* 0x00200000d1b0783b */ /* 0x000fea0000004200 */
[----:B------:R-:W-:Y:S01]  /*5e70*/  HMMA.16816.F32 R32, R168, R182, R32 ;  /* 0x000000b6a820723c */ /* 0x000fe20000001820 */
[----:B------:R-:W3:Y:S04]  /*5e80*/  LDSM.16.M88.4 R168, [R0+0x1e000] ;  /* 0x01e0000000a8783b */ /* 0x000ee80000000200 */
[----:B------:R-:W4:Y:S01]  /*5e90*/  LDSM.16.M88.4 R180, [R0+0x1f000] ;  /* 0x01f0000000b4783b */ /* 0x000f220000000200 */
[-C--:B------:R-:W-:Y:S06]  /*5ea0*/  HMMA.16816.F32 R4, R184, R188.reuse, R4 ;  /* 0x000000bcb804723c */ /* 0x080fec0000001804 */
[C---:B------:R-:W-:Y:S06]  /*5eb0*/  HMMA.16816.F32 R8, R192.reuse, R188, R8 ;  /* 0x000000bcc008723c */ /* 0x040fec0000001808 */
[-C--:B------:R-:W-:Y:S06]  /*5ec0*/  HMMA.16816.F32 R12, R192, R190.reuse, R12 ;  /* 0x000000bec00c723c */ /* 0x080fec000000180c */
[C---:B------:R-:W-:Y:S01]  /*5ed0*/  HMMA.16816.F32 R16, R184.reuse, R190, R16 ;  /* 0x000000beb810723c */ /* 0x040fe20000001810 */
[----:B------:R-:W4:Y:S05]  /*5ee0*/  LDSM.16.MT88.4 R188, [R209+0x6000] ;  /* 0x00600000d1bc783b */ /* 0x000f2a0000004200 */
[-C--:B-1----:R-:W-:Y:S06]  /*5ef0*/  HMMA.16816.F32 R20, R184, R196.reuse, R20 ;  /* 0x000000c4b814723c */ /* 0x082fec0000001814 */
[C---:B------:R-:W-:Y:S06]  /*5f00*/  HMMA.16816.F32 R24, R192.reuse, R196, R24 ;  /* 0x000000c4c018723c */ /* 0x040fec0000001818 */
[-C--:B------:R-:W-:Y:S01]  /*5f10*/  HMMA.16816.F32 R28, R192, R198.reuse, R28 ;  /* 0x000000c6c01c723c */ /* 0x080fe2000000181c */
[----:B------:R-:W-:Y:S05]  /*5f20*/  LDSM.16.M88.4 R192, [R3+0x1f000] ;  /* 0x01f0000003c0783b */ /* 0x000fea0000000200 */
[----:B------:R-:W-:Y:S01]  /*5f30*/  HMMA.16816.F32 R32, R184, R198, R32 ;  /* 0x000000c6b820723c */ /* 0x000fe20000001820 */
[----:B------:R-:W-:Y:S04]  /*5f40*/  LDSM.16.MT88.4 R184, [R209+0x2800] ;  /* 0x00280000d1b8783b */ /* 0x000fe80000004200 */
[----:B------:R-:W-:Y:S01]  /*5f50*/  LDSM.16.MT88.4 R196, [R209+0x6800] ;  /* 0x00680000d1c4783b */ /* 0x000fe20000004200 */
[-C--:B--2---:R-:W-:Y:S06]  /*5f60*/  HMMA.16816.F32 R4, R164, R172.reuse, R4 ;  /* 0x000000aca404723c */ /* 0x084fec0000001804 */
[C---:B------:R-:W-:Y:S06]  /*5f70*/  HMMA.16816.F32 R8, R200.reuse, R172, R8 ;  /* 0x000000acc808723c */ /* 0x040fec0000001808 */
[-C--:B------:R-:W-:Y:S06]  /*5f80*/  HMMA.16816.F32 R12, R200, R174.reuse, R12 ;  /* 0x000000aec80c723c */ /* 0x080fec000000180c */
[C---:B------:R-:W-:Y:S01]  /*5f90*/  HMMA.16816.F32 R16, R164.reuse, R174, R16 ;  /* 0x000000aea410723c */ /* 0x040fe20000001810 */
[----:B------:R-:W1:Y:S05]  /*5fa0*/  LDSM.16.M88.4 R172, [R3+0x1e000] ;  /* 0x01e0000003ac783b */ /* 0x000e6a0000000200 */
[-C--:B------:R-:W-:Y:S06]  /*5fb0*/  HMMA.16816.F32 R20, R164, R204.reuse, R20 ;  /* 0x000000cca414723c */ /* 0x080fec0000001814 */
[C---:B------:R-:W-:Y:S06]  /*5fc0*/  HMMA.16816.F32 R24, R200.reuse, R204, R24 ;  /* 0x000000ccc818723c */ /* 0x040fec0000001818 */
[-C--:B------:R-:W-:Y:S01]  /*5fd0*/  HMMA.16816.F32 R28, R200, R206.reuse, R28 ;  /* 0x000000cec81c723c */ /* 0x080fe2000000181c */
[----:B------:R-:W-:Y:S05]  /*5fe0*/  LDSM.16.M88.4 R200, [R208+0x1f000] ;  /* 0x01f00000d0c8783b */ /* 0x000fea0000000200 */
[----:B------:R-:W-:Y:S01]  /*5ff0*/  HMMA.16816.F32 R32, R164, R206, R32 ;  /* 0x000000cea420723c */ /* 0x000fe20000001820 */
[----:B------:R-:W-:Y:S04]  /*6000*/  LDSM.16.M88.4 R164, [R208+0x1e000] ;  /* 0x01e00000d0a4783b */ /* 0x000fe80000000200 */
[----:B------:R-:W-:Y:S01]  /*6010*/  LDSM.16.MT88.4 R204, [R209+0x7000] ;  /* 0x00700000d1cc783b */ /* 0x000fe20000004200 */
[-C--:B---3--:R-:W-:Y:S06]  /*6020*/  HMMA.16816.F32 R4, R168, R176.reuse, R4 ;  /* 0x000000b0a804723c */ /* 0x088fec0000001804 */
[C---:B----4-:R-:W-:Y:S06]  /*6030*/  HMMA.16816.F32 R8, R180.reuse, R176, R8 ;  /* 0x000000b0b408723c */ /* 0x050fec0000001808 */
        /* <DEDUP_REMOVED lines=9> */
[----:B------:R-:W-:Y:S01]  /*60d0*/  LDSM.16.MT88.4 R188, [R209+0x7800] ;  /* 0x00780000d1bc783b */ /* 0x000fe20000004200 */
[-C--:B-1----:R-:W-:Y:S06]  /*60e0*/  HMMA.16816.F32 R4, R172, R184.reuse, R4 ;  /* 0x000000b8ac04723c */ /* 0x082fec0000001804 */
[C---:B------:R-:W-:Y:S06]  /*60f0*/  HMMA.16816.F32 R8, R192.reuse, R184, R8 ;  /* 0x000000b8c008723c */ /* 0x040fec0000001808 */
[-C--:B------:R-:W-:Y:S06]  /*6100*/  HMMA.16816.F32 R12, R192, R186.reuse, R12 ;  /* 0x000000bac00c723c */ /* 0x080fec000000180c */
[C---:B------:R-:W-:Y:S01]  /*6110*/  HMMA.16816.F32 R16, R172.reuse, R186, R16 ;  /* 0x000000baac10723c */ /* 0x040fe20000001810 */
[----:B------:R-:W1:Y:S05]  /*6120*/  LDSM.16.M88.4 R184, [R2+0x1f000] ;  /* 0x01f0000002b8783b */ /* 0x000e6a0000000200 */
[-C--:B------:R-:W-:Y:S06]  /*6130*/  HMMA.16816.F32 R20, R172, R196.reuse, R20 ;  /* 0x000000c4ac14723c */ /* 0x080fec0000001814 */
[C---:B------:R-:W-:Y:S06]  /*6140*/  HMMA.16816.F32 R24, R192.reuse, R196, R24 ;  /* 0x000000c4c018723c */ /* 0x040fec0000001818 */
[-C--:B------:R-:W-:Y:S06]  /*6150*/  HMMA.16816.F32 R28, R192, R198.reuse, R28 ;  /* 0x000000c6c01c723c */ /* 0x080fec000000181c */
[----:B------:R-:W-:Y:S01]  /*6160*/  HMMA.16816.F32 R32, R172, R198, R32 ;  /* 0x000000c6ac20723c */ /* 0x000fe20000001820 */
[----:B------:R-:W4:Y:S05]  /*6170*/  LDC R173, c[0x0][0x270] ;  /* 0x00009c00ffad7b82 */ /* 0x000f2a0000000800 */
[-C--:B--2---:R-:W-:Y:S06]  /*6180*/  HMMA.16816.F32 R4, R164, R176.reuse, R4 ;  /* 0x000000b0a404723c */ /* 0x084fec0000001804 */
[C---:B------:R-:W-:Y:S06]  /*6190*/  HMMA.16816.F32 R8, R200.reuse, R176, R8 ;  /* 0x000000b0c808723c */ /* 0x040fec0000001808 */
[-C--:B------:R-:W-:Y:S05]  /*61a0*/  HMMA.16816.F32 R12, R200, R178.reuse, R12 ;  /* 0x000000b2c80c723c */ /* 0x080fea000000180c */
[----:B------:R-:W-:Y:S01]  /*61b0*/  IMAD.IADD R176, R217, 0x1, R211 ;  /* 0x00000001d9b07824 */ /* 0x000fe200078e02d3 */
[C---:B------:R-:W-:Y:S05]  /*61c0*/  HMMA.16816.F32 R16, R164.reuse, R178, R16 ;  /* 0x000000b2a410723c */ /* 0x040fea0000001810 */
[----:B----4-:R-:W-:Y:S01]  /*61d0*/  IMAD R173, R173, UR16, RZ ;  /* 0x00000010adad7c24 */ /* 0x010fe2000f8e02ff */
[-C--:B------:R-:W-:Y:S05]  /*61e0*/  HMMA.16816.F32 R20, R164, R204.reuse, R20 ;  /* 0x000000cca414723c */ /* 0x080fea0000001814 */
[C---:B------:R-:W-:Y:S01]  /*61f0*/  IMAD.U32 R0, R173.reuse, -0x40, RZ ;  /* 0xffffffc0ad007824 */ /* 0x040fe200078e00ff */
[C---:B------:R-:W-:Y:S05]  /*6200*/  HMMA.16816.F32 R24, R200.reuse, R204, R24 ;  /* 0x000000ccc818723c */ /* 0x040fea0000001818 */
[----:B------:R-:W-:Y:S01]  /*6210*/  IMAD.SHL.U32 R172, R173, 0x10, RZ ;  /* 0x00000010adac7824 */ /* 0x000fe200078e00ff */
[-C--:B------:R-:W-:Y:S06]  /*6220*/  HMMA.16816.F32 R28, R200, R206.reuse, R28 ;  /* 0x000000cec81c723c */ /* 0x080fec000000181c */
[----:B------:R-:W-:Y:S06]  /*6230*/  HMMA.16816.F32 R32, R164, R206, R32 ;  /* 0x000000cea420723c */ /* 0x000fec0000001820 */
[-C--:B---3--:R-:W-:Y:S05]  /*6240*/  HMMA.16816.F32 R4, R168, R180.reuse, R4 ;  /* 0x000000b4a804723c */ /* 0x088fea0000001804 */
[----:B------:R-:W-:Y:S01]  /*6250*/  @P0 IADD3 R166, P2, R243, UR11, RZ ;  /* 0x0000000bf3a60c10 */ /* 0x000fe2000ff5e0ff */
[C---:B-1----:R-:W-:Y:S01]  /*6260*/  HMMA.16816.F32 R8, R184.reuse, R180, R8 ;  /* 0x000000b4b808723c */ /* 0x042fe20000001808 */
[----:B------:R-:W-:Y:S04]  /*6270*/  @UP3 UIADD3 UR11, UP2, UR11, -0x100, URZ ;  /* 0xffffff000b0b3890 */ /* 0x000fe8000ff5e03f */
[----:B------:R-:W-:Y:S01]  /*6280*/  @P0 IADD3.X R167, R249, UR10, RZ, P2, !PT ;  /* 0x0000000af9a70c10 */ /* 0x000fe200097fe4ff */
[-C--:B------:R-:W-:Y:S01]  /*6290*/  HMMA.16816.F32 R12, R184, R182.reuse, R12 ;  /* 0x000000b6b80c723c */ /* 0x080fe2000000180c */
[----:B------:R-:W-:Y:S03]  /*62a0*/  @UP3 UIADD3.X UR10, UR10, -0x1, URZ, UP2, !UPT ;  /* 0xffffffff0a0a3890 */ /* 0x000fe600097fe43f */
[----:B------:R-:W5:Y:S01]  /*62b0*/  @P0 LDG.E R241, desc[UR6][R166.64] ;  /* 0x00000006a6f10981 */ /* 0x000f62000c1e1900 */
[C---:B------:R-:W-:Y:S01]  /*62c0*/  LEA R222, P2, R0.reuse, R222, 0x2 ;  /* 0x000000de00de7211 */ /* 0x040fe200078410ff */
[C---:B------:R-:W-:Y:S02]  /*62d0*/  HMMA.16816.F32 R16, R168.reuse, R182, R16 ;  /* 0x000000b6a810723c */ /* 0x040fe40000001810 */
[----:B------:R-:W5:Y:S03]  /*62e0*/  @P0 LDG.E R242, desc[UR6][R166.64+0x20] ;  /* 0x00002006a6f20981 */ /* 0x000f66000c1e1900 */
[----:B------:R-:W-:Y:S01]  /*62f0*/  LEA.HI.X.SX32 R223, R0, R223, 0x2, P2 ;  /* 0x000000df00df7211 */ /* 0x000fe200010f16ff */
[-C--:B------:R-:W-:Y:S01]  /*6300*/  HMMA.16816.F32 R20, R168, R188.reuse, R20 ;  /* 0x000000bca814723c */ /* 0x080fe20000001814 */
[----:B------:R-:W5:Y:S04]  /*6310*/  @P0 LDG.E R239, desc[UR6][R166.64+0x80] ;  /* 0x00008006a6ef0981 */ /* 0x000f68000c1e1900 */
[----:B------:R1:W5:Y:S01]  /*6320*/  @P0 LDG.E R240, desc[UR6][R166.64+0xa0] ;  /* 0x0000a006a6f00981 */ /* 0x000362000c1e1900 */
[C---:B------:R-:W-:Y:S05]  /*6330*/  HMMA.16816.F32 R24, R184.reuse, R188, R24 ;  /* 0x000000bcb818723c */ /* 0x040fea0000001818 */
[C---:B------:R-:W-:Y:S01]  /*6340*/  IMAD.SHL.U32 R0, R173.reuse, 0x8, RZ ;  /* 0x00000008ad007824 */ /* 0x040fe200078e00ff */
[-C--:B------:R-:W-:Y:S05]  /*6350*/  HMMA.16816.F32 R28, R184, R190.reuse, R28 ;  /* 0x000000beb81c723c */ /* 0x080fea000000181c */
[----:B------:R-:W-:Y:S01]  /*6360*/  IMAD.MOV.U32 R2, RZ, RZ, R222 ;  /* 0x000000ffff027224 */ /* 0x000fe200078e00de */
[----:B------:R-:W-:Y:S05]  /*6370*/  HMMA.16816.F32 R32, R168, R190, R32 ;  /* 0x000000bea820723c */ /* 0x000fea0000001820 */
[----:B------:R-:W-:Y:S01]  /*6380*/  IMAD.MOV.U32 R3, RZ, RZ, R223 ;  /* 0x000000ffff037224 */ /* 0x000fe200078e00df */
[CC--:B------:R-:W-:Y:S01]  /*6390*/  LEA R164, P2, R0.reuse, R2.reuse, 0x2 ;  /* 0x0000000200a47211 */ /* 0x0c0fe200078410ff */
[C---:B------:R-:W-:Y:S03]  /*63a0*/  IMAD R170, R173.reuse, 0x18, RZ ;  /* 0x00000018adaa7824 */ /* 0x040fe600078e02ff */
[----:B------:R2:W-:Y:S01]  /*63b0*/  REDG.E.ADD.F32.FTZ.RN.STRONG.GPU desc[UR6][R2.64], R4 ;  /* 0x00000004020079a6 */ /* 0x0005e2000c10f386 */
[-C--:B------:R-:W-:Y:S01]  /*63c0*/  LEA.HI.X.SX32 R165, R0, R3.reuse, 0x2, P2 ;  /* 0x0000000300a57211 */ /* 0x080fe200010f16ff */
[C---:B------:R-:W-:Y:S01]  /*63d0*/  IMAD.SHL.U32 R169, R173.reuse, 0x20, RZ ;  /* 0x00000020ada97824 */ /* 0x040fe200078e00ff */
[CC--:B-1----:R-:W-:Y:S01]  /*63e0*/  LEA R166, P0, R172.reuse, R2.reuse, 0x2 ;  /* 0x00000002aca67211 */ /* 0x0c2fe200078010ff */
[----:B------:R-:W-:Y:S02]  /*63f0*/  IMAD R171, R173, 0x30, RZ ;  /* 0x00000030adab7824 */ /* 0x000fe400078e02ff */
[----:B------:R1:W-:Y:S01]  /*6400*/  REDG.E.ADD.F32.FTZ.RN.STRONG.GPU desc[UR6][R164.64], R5 ;  /* 0x00000005a40079a6 */ /* 0x0003e2000c10f386 */
[-C--:B------:R-:W-:Y:S02]  /*6410*/  LEA.HI.X.SX32 R167, R172, R3.reuse, 0x2, P0 ;  /* 0x00000003aca77211 */ /* 0x080fe400000f16ff */
[CC--:B------:R-:W-:Y:S03]  /*6420*/  LEA R168, P0, R169.reuse, R2.reuse, 0x2 ;  /* 0x00000002a9a87211 */ /* 0x0c0fe600078010ff */
[----:B------:R3:W-:Y:S01]  /*6430*/  REDG.E.ADD.F32.FTZ.RN.STRONG.GPU desc[UR6][R166.64], R6 ;  /* 0x00000006a60079a6 */ /* 0x0007e2000c10f386 */
[-C--:B------:R-:W-:Y:S02]  /*6440*/  LEA.HI.X.SX32 R169, R169, R3.reuse, 0x2, P0 ;  /* 0x00000003a9a97211 */ /* 0x080fe400000f16ff */
[CC--:B--2---:R-:W-:Y:S04]  /*6450*/  LEA R4, P2, R170.reuse, R2.reuse, 0x2 ;  /* 0x00000002aa047211 */ /* 0x0c4fe800078410ff */
[-C--:B-1----:R-:W-:Y:S01]  /*6460*/  LEA.HI.X.SX32 R5, R170, R3.reuse, 0x2, P2 ;  /* 0x00000003aa057211 */ /* 0x082fe200010f16ff */
[C---:B------:R-:W-:Y:S04]  /*6470*/  IMAD R170, R173.reuse, 0x38, RZ ;  /* 0x00000038adaa7824 */ /* 0x040fe800078e02ff */
[----:B------:R1:W-:Y:S01]  /*6480*/  REDG.E.ADD.F32.FTZ.RN.STRONG.GPU desc[UR6][R4.64], R7 ;  /* 0x00000007040079a6 */ /* 0x0003e2000c10f386 */
[----:B---3--:R-:W-:Y:S01]  /*6490*/  IMAD R167, R173, 0x28, RZ ;  /* 0x00000028ada77824 */ /* 0x008fe200078e02ff */
[-C--:B------:R-:W-:Y:S02]  /*64a0*/  LEA R6, P2, R171, R2.reuse, 0x2 ;  /* 0x00000002ab067211 */ /* 0x080fe400078410ff */
[----:B------:R2:W-:Y:S02]  /*64b0*/  REDG.E.ADD.F32.FTZ.RN.STRONG.GPU desc[UR6][R168.64], R8 ;  /* 0x00000008a80079a6 */ /* 0x0005e4000c10f386 */
[CC--:B------:R-:W-:Y:S04]  /*64c0*/  LEA R166, P3, R167.reuse, R2.reuse, 0x2 ;  /* 0x00000002a7a67211 */ /* 0x0c0fe800078610ff */
[-C--:B------:R-:W-:Y:S05]  /*64d0*/  LEA.HI.X.SX32 R167, R167, R3.reuse, 0x2, P3 ;  /* 0x00000003a7a77211 */ /* 0x080fea00018f16ff */
[----:B------:R-:W-:Y:S01]  /*64e0*/  REDG.E.ADD.F32.FTZ.RN.STRONG.GPU desc[UR6][R166.64], R9 ;  /* 0x00000009a60079a6 */ /* 0x000fe2000c10f386 */
[-C--:B-1----:R-:W-:Y:S02]  /*64f0*/  LEA.HI.X.SX32 R7, R171, R3.reuse, 0x2, P2 ;  /* 0x00000003ab077211 */ /* 0x082fe400010f16ff */
[-C--:B------:R-:W-:Y:S01]  /*6500*/  LEA R4, P0, R170, R2.reuse, 0x2 ;  /* 0x00000002aa047211 */ /* 0x080fe200078010ff */
[----:B--2---:R-:W-:Y:S02]  /*6510*/  VIADD R168, R172, 0x20 ;  /* 0x00000020aca87836 */ /* 0x004fe40000000000 */
[----:B------:R1:W-:Y:S01]  /*6520*/  REDG.E.ADD.F32.FTZ.RN.STRONG.GPU desc[UR6][R6.64], R10 ;  /* 0x0000000a060079a6 */ /* 0x0003e2000c10f386 */
[-C--:B------:R-:W-:Y:S01]  /*6530*/  LEA.HI.X.SX32 R5, R170, R3.reuse, 0x2, P0 ;  /* 0x00000003aa057211 */ /* 0x080fe200000f16ff */
[----:B------:R-:W-:Y:S04]  /*6540*/  IMAD.IADD R8, R0, 0x1, R168 ;  /* 0x0000000100087824 */ /* 0x000fe800078e02a8 */
[----:B------:R2:W-:Y:S04]  /*6550*/  REDG.E.ADD.F32.FTZ.RN.STRONG.GPU desc[UR6][R4.64], R11 ;  /* 0x0000000b040079a6 */ /* 0x0005e8000c10f386 */
[----:B------:R3:W-:Y:S04]  /*6560*/  REDG.E.ADD.F32.FTZ.RN.STRONG.GPU desc[UR6][R2.64+0x80], R16 ;  /* 0x00008010020079a6 */ /* 0x0007e8000c10f386 */
[----:B------:R4:W-:Y:S01]  /*6570*/  REDG.E.ADD.F32.FTZ.RN.STRONG.GPU desc[UR6][R164.64+0x80], R17 ;  /* 0x00008011a40079a6 */ /* 0x0009e2000c10f386 */
[CC--:B-1----:R-:W-:Y:S04]  /*6580*/  LEA R6, P0, R168.reuse, R2.reuse, 0x2 ;  /* 0x00000002a8067211 */ /* 0x0c2fe800078010ff */
[-C--:B------:R-:W-:Y:S01]  /*6590*/  LEA.HI.X.SX32 R7, R168, R3.reuse, 0x2, P0 ;  /* 0x00000003a8077211 */ /* 0x080fe200000f16ff */
[----:B--2---:R-:W-:Y:S01]  /*65a0*/  IMAD.IADD R4, R0, 0x1, R8 ;  /* 0x0000000100047824 */ /* 0x004fe200078e0208 */
[----:B------:R-:W-:Y:S01]  /*65b0*/  LDSM.16.MT88.4 R168, [R176+0x3000] ;  /* 0x00300000b0a8783b */ /* 0x000fe20000004200 */
[-C--:B---3--:R-:W-:Y:S03]  /*65c0*/  LEA R16, P2, R8, R2.reuse, 0x2 ;  /* 0x0000000208107211 */ /* 0x088fe600078410ff */
[----:B------:R1:W-:Y:S01]  /*65d0*/  REDG.E.ADD.F32.FTZ.RN.STRONG.GPU desc[UR6][R6.64], R18 ;  /* 0x00000012060079a6 */ /* 0x0003e2000c10f386 */
[-C--:B------:R-:W-:Y:S01]  /*65e0*/  LEA R10, P0, R4, R2.reuse, 0x2 ;  /* 0x00000002040a7211 */ /* 0x080fe200078010ff */
[----:B------:R-:W-:Y:S01]  /*65f0*/  IMAD.IADD R5, R0, 0x1, R4 ;  /* 0x0000000100057824 */ /* 0x000fe200078e0204 */
[-C--:B----4-:R-:W-:Y:S02]  /*6600*/  LEA.HI.X.SX32 R17, R8, R3.reuse, 0x2, P2 ;  /* 0x0000000308117211 */ /* 0x090fe400010f16ff */
[-C--:B------:R-:W-:Y:S01]  /*6610*/  LEA.HI.X.SX32 R11, R4, R3.reuse, 0x2, P0 ;  /* 0x00000003040b7211 */ /* 0x080fe200000f16ff */
[C---:B------:R-:W-:Y:S01]  /*6620*/  IMAD.IADD R4, R0.reuse, 0x1, R5 ;  /* 0x0000000100047824 */ /* 0x040fe200078e0205 */
[CC--:B------:R-:W-:Y:S01]  /*6630*/  LEA R8, P0, R5.reuse, R2.reuse, 0x2 ;  /* 0x0000000205087211 */ /* 0x0c0fe200078010ff */
[----:B------:R-:W-:Y:S03]  /*6640*/  REDG.E.ADD.F32.FTZ.RN.STRONG.GPU desc[UR6][R16.64], R19 ;  /* 0x00000013100079a6 */ /* 0x000fe6000c10f386 */
[-C--:B------:R-:W-:Y:S01]  /*6650*/  LEA.HI.X.SX32 R9, R5, R3.reuse, 0x2, P0 ;  /* 0x0000000305097211 */ /* 0x080fe200000f16ff */
[----:B------:R2:W-:Y:S01]  /*6660*/  REDG.E.ADD.F32.FTZ.RN.STRONG.GPU desc[UR6][R10.64], R12 ;  /* 0x0000000c0a0079a6 */ /* 0x0005e2000c10f386 */
[----:B------:R-:W-:Y:S03]  /*6670*/  IMAD.IADD R5, R0, 0x1, R4 ;  /* 0x0000000100057824 */ /* 0x000fe600078e0204 */
[----:B------:R3:W-:Y:S01]  /*6680*/  REDG.E.ADD.F32.FTZ.RN.STRONG.GPU desc[UR6][R8.64], R13 ;  /* 0x0000000d080079a6 */ /* 0x0007e2000c10f386 */
[CC--:B-1----:R-:W-:Y:S04]  /*6690*/  LEA R6, P0, R4.reuse, R2.reuse, 0x2 ;  /* 0x0000000204067211 */ /* 0x0c2fe800078010ff */
[-C--:B------:R-:W-:Y:S02]  /*66a0*/  LEA.HI.X.SX32 R7, R4, R3.reuse, 0x2, P0 ;  /* 0x0000000304077211 */ /* 0x080fe400000f16ff */
[CC--:B------:R-:W-:Y:S03]  /*66b0*/  LEA R4, P0, R5.reuse, R2.reuse, 0x2 ;  /* 0x0000000205047211 */ /* 0x0c0fe600078010ff */
[----:B------:R1:W-:Y:S01]  /*66c0*/  REDG.E.ADD.F32.FTZ.RN.STRONG.GPU desc[UR6][R6.64], R14 ;  /* 0x0000000e060079a6 */ /* 0x0003e2000c10f386 */
[-C--:B------:R-:W-:Y:S01]  /*66d0*/  LEA.HI.X.SX32 R5, R5, R3.reuse, 0x2, P0 ;  /* 0x0000000305057211 */ /* 0x080fe200000f16ff */
[----:B--2---:R-:W-:Y:S04]  /*66e0*/  VIADD R10, R172, 0x40 ;  /* 0x00000040ac0a7836 */ /* 0x004fe80000000000 */
[----:B------:R2:W-:Y:S01]  /*66f0*/  REDG.E.ADD.F32.FTZ.RN.STRONG.GPU desc[UR6][R4.64], R15 ;  /* 0x0000000f040079a6 */ /* 0x0005e2000c10f386 */
[----:B---3--:R-:W-:Y:S03]  /*6700*/  IMAD.IADD R9, R0, 0x1, R10 ;  /* 0x0000000100097824 */ /* 0x008fe600078e020a */
[----:B------:R-:W-:Y:S02]  /*6710*/  REDG.E.ADD.F32.FTZ.RN.STRONG.GPU desc[UR6][R2.64+0x100], R20 ;  /* 0x00010014020079a6 */ /* 0x000fe4000c10f386 */
[CC--:B------:R-:W-:Y:S02]  /*6720*/  LEA R8, P2, R9.reuse, R2.reuse, 0x2 ;  /* 0x0000000209087211 */ /* 0x0c0fe400078410ff */
[----:B------:R-:W-:Y:S01]  /*6730*/  REDG.E.ADD.F32.FTZ.RN.STRONG.GPU desc[UR6][R164.64+0x100], R21 ;  /* 0x00010015a40079a6 */ /* 0x000fe2000c10f386 */
[CC--:B-1----:R-:W-:Y:S04]  /*6740*/  LEA R6, P0, R10.reuse, R2.reuse, 0x2 ;  /* 0x000000020a067211 */ /* 0x0c2fe800078010ff */
[-C--:B------:R-:W-:Y:S01]  /*6750*/  LEA.HI.X.SX32 R7, R10, R3.reuse, 0x2, P0 ;  /* 0x000000030a077211 */ /* 0x080fe200000f16ff */
[----:B--2---:R-:W-:Y:S01]  /*6760*/  IMAD.IADD R5, R0, 0x1, R9 ;  /* 0x0000000100057824 */ /* 0x004fe200078e0209 */
[-C--:B------:R-:W-:Y:S01]  /*6770*/  LEA.HI.X.SX32 R9, R9, R3.reuse, 0x2, P2 ;  /* 0x0000000309097211 */ /* 0x080fe200010f16ff */
[----:B------:R-:W-:Y:S02]  /*6780*/  VIADD R4, R172, 0x60 ;  /* 0x00000060ac047836 */ /* 0x000fe40000000000 */
[----:B------:R1:W-:Y:S01]  /*6790*/  REDG.E.ADD.F32.FTZ.RN.STRONG.GPU desc[UR6][R6.64], R22 ;  /* 0x00000016060079a6 */ /* 0x0003e2000c10f386 */
[CC--:B------:R-:W-:Y:S01]  /*67a0*/  LEA R14, P0, R5.reuse, R2.reuse, 0x2 ;  /* 0x00000002050e7211 */ /* 0x0c0fe200078010ff */
[C---:B------:R-:W-:Y:S02]  /*67b0*/  IMAD.IADD R18, R0.reuse, 0x1, R4 ;  /* 0x0000000100127824 */ /* 0x040fe400078e0204 */
[----:B------:R2:W-:Y:S01]  /*67c0*/  REDG.E.ADD.F32.FTZ.RN.STRONG.GPU desc[UR6][R8.64], R23 ;  /* 0x00000017080079a6 */ /* 0x0005e2000c10f386 */
[-C--:B------:R-:W-:Y:S03]  /*67d0*/  LEA.HI.X.SX32 R15, R5, R3.reuse, 0x2, P0 ;  /* 0x00000003050f7211 */ /* 0x080fe600000f16ff */
[----:B------:R-:W-:Y:S04]  /*67e0*/  LDSM.16.MT88.4 R20, [R211+0x2000] ;  /* 0x00200000d314783b */ /* 0x000fe80000004200 */
[----:B------:R3:W-:Y:S04]  /*67f0*/  REDG.E.ADD.F32.FTZ.RN.STRONG.GPU desc[UR6][R14.64], R24 ;  /* 0x000000180e0079a6 */ /* 0x0007e8000c10f386 */
[----:B------:R-:W-:Y:S01]  /*6800*/  LDSM.16.MT88.4 R172, [R211+0x3800] ;  /* 0x00380000d3ac783b */ /* 0x000fe20000004200 */
[C---:B-1----:R-:W-:Y:S02]  /*6810*/  IMAD.IADD R6, R0.reuse, 0x1, R5 ;  /* 0x0000000100067824 */ /* 0x042fe400078e0205 */
[C---:B------:R-:W-:Y:S02]  /*6820*/  IMAD.IADD R7, R0.reuse, 0x1, R18 ;  /* 0x0000000100077824 */ /* 0x040fe400078e0212 */
[----:B------:R-:W-:Y:S01]  /*6830*/  IMAD.IADD R5, R0, 0x1, R6 ;  /* 0x0000000100057824 */ /* 0x000fe200078e0206 */
[-C--:B------:R-:W-:Y:S03]  /*6840*/  LEA R12, P0, R6, R2.reuse, 0x2 ;  /* 0x00000002060c7211 */ /* 0x080fe600078010ff */
[----:B--2---:R-:W-:Y:S01]  /*6850*/  IMAD.IADD R9, R0, 0x1, R5 ;  /* 0x0000000100097824 */ /* 0x004fe200078e0205 */
[-C--:B------:R-:W-:Y:S02]  /*6860*/  LEA R10, P2, R5, R2.reuse, 0x2 ;  /* 0x00000002050a7211 */ /* 0x080fe400078410ff */
[-C--:B------:R-:W-:Y:S01]  /*6870*/  LEA.HI.X.SX32 R13, R6, R3.reuse, 0x2, P0 ;  /* 0x00000003060d7211 */ /* 0x080fe200000f16ff */
[C---:B------:R-:W-:Y:S01]  /*6880*/  IMAD.IADD R6, R0.reuse, 0x1, R7 ;  /* 0x0000000100067824 */ /* 0x040fe200078e0207 */
[-C--:B------:R-:W-:Y:S02]  /*6890*/  LEA R8, P0, R9, R2.reuse, 0x2 ;  /* 0x0000000209087211 */ /* 0x080fe400078010ff */
[-C--:B------:R-:W-:Y:S01]  /*68a0*/  LEA.HI.X.SX32 R11, R5, R3.reuse, 0x2, P2 ;  /* 0x00000003050b7211 */ /* 0x080fe200010f16ff */
[----:B------:R1:W-:Y:S01]  /*68b0*/  REDG.E.ADD.F32.FTZ.RN.STRONG.GPU desc[UR6][R12.64], R25 ;  /* 0x000000190c0079a6 */ /* 0x0003e2000c10f386 */
[-C--:B------:R-:W-:Y:S01]  /*68c0*/  LEA.HI.X.SX32 R9, R9, R3.reuse, 0x2, P0 ;  /* 0x0000000309097211 */ /* 0x080fe200000f16ff */
[----:B------:R-:W-:Y:S01]  /*68d0*/  IMAD.IADD R5, R0, 0x1, R6 ;  /* 0x0000000100057824 */ /* 0x000fe200078e0206 */
[-C--:B------:R-:W-:Y:S01]  /*68e0*/  LEA R16, P2, R4, R2.reuse, 0x2 ;  /* 0x0000000204107211 */ /* 0x080fe200078410ff */
[----:B------:R2:W-:Y:S01]  /*68f0*/  REDG.E.ADD.F32.FTZ.RN.STRONG.GPU desc[UR6][R10.64], R26 ;  /* 0x0000001a0a0079a6 */ /* 0x0005e2000c10f386 */
[-C--:B---3--:R-:W-:Y:S01]  /*6900*/  LEA R14, P0, R18, R2.reuse, 0x2 ;  /* 0x00000002120e7211 */ /* 0x088fe200078010ff */
[----:B------:R-:W-:Y:S01]  /*6910*/  IMAD.IADD R0, R0, 0x1, R5 ;  /* 0x0000000100007824 */ /* 0x000fe200078e0205 */
[-C--:B------:R-:W-:Y:S01]  /*6920*/  LEA.HI.X.SX32 R17, R4, R3.reuse, 0x2, P2 ;  /* 0x0000000304117211 */ /* 0x080fe200010f16ff */
[----:B------:R3:W-:Y:S01]  /*6930*/  REDG.E.ADD.F32.FTZ.RN.STRONG.GPU desc[UR6][R8.64], R27 ;  /* 0x0000001b080079a6 */ /* 0x0007e2000c10f386 */
[-C--:B------:R-:W-:Y:S02]  /*6940*/  LEA.HI.X.SX32 R15, R18, R3.reuse, 0x2, P0 ;  /* 0x00000003120f7211 */ /* 0x080fe400000f16ff */
[-C--:B------:R-:W-:Y:S01]  /*6950*/  LEA R4, P0, R0, R2.reuse, 0x2 ;  /* 0x0000000200047211 */ /* 0x080fe200078010ff */
[----:B------:R-:W-:Y:S04]  /*6960*/  REDG.E.ADD.F32.FTZ.RN.STRONG.GPU desc[UR6][R2.64+0x180], R32 ;  /* 0x00018020020079a6 */ /* 0x000fe8000c10f386 */
[----:B------:R-:W-:Y:S04]  /*6970*/  REDG.E.ADD.F32.FTZ.RN.STRONG.GPU desc[UR6][R164.64+0x180], R33 ;  /* 0x00018021a40079a6 */ /* 0x000fe8000c10f386 */
[----:B------:R-:W-:Y:S04]  /*6980*/  REDG.E.ADD.F32.FTZ.RN.STRONG.GPU desc[UR6][R16.64], R34 ;  /* 0x00000022100079a6 */ /* 0x000fe8000c10f386 */
[----:B------:R-:W-:Y:S01]  /*6990*/  REDG.E.ADD.F32.FTZ.RN.STRONG.GPU desc[UR6][R14.64], R35 ;  /* 0x000000230e0079a6 */ /* 0x000fe2000c10f386 */
[CC--:B-1----:R-:W-:Y:S03]  /*69a0*/  LEA R12, P4, R7.reuse, R2.reuse, 0x2 ;  /* 0x00000002070c7211 */ /* 0x0c2fe600078810ff */
[----:B------:R-:W-:Y:S01]  /*69b0*/  LDSM.16.MT88.4 R16, [R176] ;  /* 0x00000000b010783b */ /* 0x000fe20000004200 */
[CC--:B--2---:R-:W-:Y:S03]  /*69c0*/  LEA R10, P3, R6.reuse, R2.reuse, 0x2 ;  /* 0x00000002060a7211 */ /* 0x0c4fe600078610ff */
[----:B------:R-:W-:Y:S01]  /*69d0*/  LDSM.16.MT88.4 R24, [R176+0x2000] ;  /* 0x00200000b018783b */ /* 0x000fe20000004200 */
[-C--:B------:R-:W-:Y:S02]  /*69e0*/  LEA.HI.X.SX32 R13, R7, R3.reuse, 0x2, P4 ;  /* 0x00000003070d7211 */ /* 0x080fe400020f16ff */
[C---:B---3--:R-:W-:Y:S01]  /*69f0*/  LEA R8, P2, R5.reuse, R2, 0x2 ;  /* 0x0000000205087211 */ /* 0x048fe200078410ff */
[----:B------:R-:W-:Y:S01]  /*6a00*/  LDSM.16.MT88.4 R32, [R210+0x1c800] ;  /* 0x01c80000d220783b */ /* 0x000fe20000004200 */
[-C--:B------:R-:W-:Y:S02]  /*6a10*/  LEA.HI.X.SX32 R11, R6, R3.reuse, 0x2, P3 ;  /* 0x00000003060b7211 */ /* 0x080fe400018f16ff */
[-C--:B------:R-:W-:Y:S01]  /*6a20*/  LEA.HI.X.SX32 R9, R5, R3.reuse, 0x2, P2 ;  /* 0x0000000305097211 */ /* 0x080fe200010f16ff */
[----:B------:R-:W-:Y:S01]  /*6a30*/  REDG.E.ADD.F32.FTZ.RN.STRONG.GPU desc[UR6][R12.64], R28 ;  /* 0x0000001c0c0079a6 */ /* 0x000fe2000c10f386 */
[----:B------:R-:W-:Y:S01]  /*6a40*/  LEA.HI.X.SX32 R5, R0, R3, 0x2, P0 ;  /* 0x0000000300057211 */ /* 0x000fe200000f16ff */
[C---:B------:R-:W-:Y:S01]  /*6a50*/  VIADD R0, R211.reuse, 0xffffc000 ;  /* 0xffffc000d3007836 */ /* 0x040fe20000000000 */
[----:B------:R-:W-:Y:S01]  /*6a60*/  PLOP3.LUT P0, PT, PT, PT, UP1, 0x80, 0x0 ;  /* 0x000000000000781c */ /* 0x000fe20003f0f018 */
[----:B------:R-:W-:Y:S01]  /*6a70*/  REDG.E.ADD.F32.FTZ.RN.STRONG.GPU desc[UR6][R10.64], R29 ;  /* 0x0000001d0a0079a6 */ /* 0x000fe2000c10f386 */
[----:B------:R-:W-:Y:S01]  /*6a80*/  ISETP.LT.AND P2, PT, RZ, UR8, PT ;  /* 0x00000008ff007c0c */ /* 0x000fe2000bf41270 */
[----:B------:R-:W-:Y:S02]  /*6a90*/  @UP3 UIADD3 UR13, UP1, UR13, -0x100, URZ ;  /* 0xffffff000d0d3890 */ /* 0x000fe4000ff3e03f */
[----:B------:R-:W-:Y:S01]  /*6aa0*/  REDG.E.ADD.F32.FTZ.RN.STRONG.GPU desc[UR6][R8.64], R30 ;  /* 0x0000001e080079a6 */ /* 0x000fe2000c10f386 */
[----:B------:R-:W-:Y:S01]  /*6ab0*/  UMOV UR8, UR14 ;  /* 0x0000000e00087c82 */ /* 0x000fe20008000000 */
[----:B------:R-:W-:Y:S02]  /*6ac0*/  @UP3 UIADD3.X UR12, UR12, -0x1, URZ, UP1, !UPT ;  /* 0xffffffff0c0c3890 */ /* 0x000fe40008ffe43f */
[----:B------:R-:W-:Y:S04]  /*6ad0*/  REDG.E.ADD.F32.FTZ.RN.STRONG.GPU desc[UR6][R4.64], R31 ;  /* 0x0000001f040079a6 */ /* 0x000fe8000c10f386 */
[----:B------:R-:W-:Y:S01]  /*6ae0*/  LDSM.16.MT88.4 R4, [R210+0x1c000] ;  /* 0x01c00000d204783b */ /* 0x000fe20000004200 */
[----:B------:R-:W-:Y:S03]  /*6af0*/  @P0 VIADD R0, R211, 0x4000 ;  /* 0x00004000d3000836 */ /* 0x000fe60000000000 */
[----:B------:R-:W1:Y:S04]  /*6b00*/  LDSM.16.MT88.4 R8, [R211] ;  /* 0x00000000d308783b */ /* 0x000e680000004200 */
[----:B------:R-:W2:Y:S04]  /*6b10*/  LDSM.16.MT88.4 R12, [R210+0x1e000] ;  /* 0x01e00000d20c783b */ /* 0x000ea80000004200 */
[----:B------:R-:W3:Y:S04]  /*6b20*/  LDSM.16.MT88.4 R28, [R211+0x800] ;  /* 0x00080000d31c783b */ /* 0x000ee80000004200 */
[----:B------:R-:W4:Y:S01]  /*6b30*/  LDSM.16.MT88.4 R164, [R210+0x1e800] ;  /* 0x01e80000d2a4783b */ /* 0x000f220000004200 */
[-C--:B-1----:R-:W-:Y:S06]  /*6b40*/  HMMA.16816.F32 R100, R4, R8.reuse, R100 ;  /* 0x000000080464723c */ /* 0x082fec0000001864 */
[C---:B--2---:R-:W-:Y:S06]  /*6b50*/  HMMA.16816.F32 R104, R12.reuse, R8, R104 ;  /* 0x000000080c68723c */ /* 0x044fec0000001868 */
[-C--:B------:R-:W-:Y:S06]  /*6b60*/  HMMA.16816.F32 R108, R12, R10.reuse, R108 ;  /* 0x0000000a0c6c723c */ /* 0x080fec000000186c */
[C---:B------:R-:W-:Y:S01]  /*6b70*/  HMMA.16816.F32 R112, R4.reuse, R10, R112 ;  /* 0x0000000a0470723c */ /* 0x040fe20000001870 */
[----:B------:R-:W1:Y:S05]  /*6b80*/  LDSM.16.MT88.4 R8, [R176+0x800] ;  /* 0x00080000b008783b */ /* 0x000e6a0000004200 */
[-C--:B------:R-:W-:Y:S06]  /*6b90*/  HMMA.16816.F32 R116, R4, R16.reuse, R116 ;  /* 0x000000100474723c */ /* 0x080fec0000001874 */
[C---:B------:R-:W-:Y:S06]  /*6ba0*/  HMMA.16816.F32 R120, R12.reuse, R16, R120 ;  /* 0x000000100c78723c */ /* 0x040fec0000001878 */
[-C--:B------:R-:W-:Y:S06]  /*6bb0*/  HMMA.16816.F32 R124, R12, R18.reuse, R124 ;  /* 0x000000120c7c723c */ /* 0x080fec000000187c */
[C---:B------:R-:W-:Y:S01]  /*6bc0*/  HMMA.16816.F32 R128, R4.reuse, R18, R128 ;  /* 0x000000120480723c */ /* 0x040fe20000001880 */
[----:B------:R-:W2:Y:S05]  /*6bd0*/  LDSM.16.MT88.4 R16, [R211+0x2800] ;  /* 0x00280000d310783b */ /* 0x000eaa0000004200 */
[-C--:B------:R-:W-:Y:S06]  /*6be0*/  HMMA.16816.F32 R132, R4, R20.reuse, R132 ;  /* 0x000000140484723c */ /* 0x080fec0000001884 */
        /* <DEDUP_REMOVED lines=9> */
[----:B------:R-:W2:Y:S04]  /*6c80*/  LDSM.16.MT88.4 R4, [R210+0x1d000] ;  /* 0x01d00000d204783b */ /* 0x000ea80000004200 */
[----:B------:R-:W2:Y:S01]  /*6c90*/  LDSM.16.MT88.4 R24, [R210+0x1f000] ;  /* 0x01f00000d218783b */ /* 0x000ea20000004200 */
[-C--:B---3--:R-:W-:Y:S06]  /*6ca0*/  HMMA.16816.F32 R100, R32, R28.reuse, R100 ;  /* 0x0000001c2064723c */ /* 0x088fec0000001864 */
[C---:B----4-:R-:W-:Y:S06]  /*6cb0*/  HMMA.16816.F32 R104, R164.reuse, R28, R104 ;  /* 0x0000001ca468723c */ /* 0x050fec0000001868 */
[-C--:B------:R-:W-:Y:S06]  /*6cc0*/  HMMA.16816.F32 R108, R164, R30.reuse, R108 ;  /* 0x0000001ea46c723c */ /* 0x080fec000000186c */
[C---:B------:R-:W-:Y:S01]  /*6cd0*/  HMMA.16816.F32 R112, R32.reuse, R30, R112 ;  /* 0x0000001e2070723c */ /* 0x040fe20000001870 */
[----:B------:R-:W-:Y:S05]  /*6ce0*/  LDSM.16.MT88.4 R28, [R211+0x3000] ;  /* 0x00300000d31c783b */ /* 0x000fea0000004200 */
        /* <DEDUP_REMOVED lines=13> */
[----:B------:R-:W-:Y:S04]  /*6dc0*/  LDSM.16.MT88.4 R164, [R176+0x1800] ;  /* 0x00180000b0a4783b */ /* 0x000fe80000004200 */
[----:B------:R-:W-:Y:S01]  /*6dd0*/  LDSM.16.MT88.4 R176, [R176+0x3800] ;  /* 0x00380000b0b0783b */ /* 0x000fe20000004200 */
[----:B------:R-:W-:Y:S03]  /*6de0*/  HMMA.16816.F32 R160, R32, R22, R160 ;  /* 0x0000001620a0723c */ /* 0x000fe600000018a0 */
[----:B------:R2:W3:Y:S03]  /*6df0*/  LDSM.16.MT88.4 R20, [R211+0x1800] ;  /* 0x00180000d314783b */ /* 0x0004e60000004200 */
[-C--:B------:R-:W-:Y:S01]  /*6e00*/  HMMA.16816.F32 R100, R4, R12.reuse, R100 ;  /* 0x0000000c0464723c */ /* 0x080fe20000001864 */
[----:B------:R-:W4:Y:S05]  /*6e10*/  LDSM.16.MT88.4 R32, [R210+0x1f800] ;  /* 0x01f80000d220783b */ /* 0x000f2a0000004200 */
[C---:B------:R-:W-:Y:S06]  /*6e20*/  HMMA.16816.F32 R104, R24.reuse, R12, R104 ;  /* 0x0000000c1868723c */ /* 0x040fec0000001868 */
[-C--:B------:R-:W-:Y:S06]  /*6e30*/  HMMA.16816.F32 R108, R24, R14.reuse, R108 ;  /* 0x0000000e186c723c */ /* 0x080fec000000186c */
[C---:B------:R-:W-:Y:S05]  /*6e40*/  HMMA.16816.F32 R112, R4.reuse, R14, R112 ;  /* 0x0000000e0470723c */ /* 0x040fea0000001870 */
[----:B--2---:R-:W-:Y:S01]  /*6e50*/  IMAD.MOV.U32 R211, RZ, RZ, R0 ;  /* 0x000000ffffd37224 */ /* 0x004fe200078e0000 */
        /* <DEDUP_REMOVED lines=33> */
[----:B------:R-:W3:Y:S01]  /*7070*/  LDL R232, [R1+0x4] ;  /* 0x0000040001e87983 */ /* 0x000ee20000100800 */
        /* <DEDUP_REMOVED lines=45> */
[----:B------:R-:W-:Y:S01]  /*7350*/  STS [R247], R32 ;  /* 0x00000020f7007388 */ /* 0x000fe20000000800 */
[----:B------:R-:W-:Y:S01]  /*7360*/  FMUL.FTZ R134, R134, UR8 ;  /* 0x0000000886867c20 */ /* 0x000fe20008410000 */
[----:B------:R-:W-:Y:S01]  /*7370*/  FMUL.FTZ R15, R135, UR8 ;  /* 0x00000008870f7c20 */ /* 0x000fe20008410000 */
[----:B------:R-:W-:Y:S01]  /*7380*/  F2FP.F16.F32.PACK_AB R20, R20, R128 ;  /* 0x000000801414723e */ /* 0x000fe200000000ff */
[----:B------:R-:W-:Y:S01]  /*7390*/  STS [R247+0x400], R31 ;  /* 0x0004001ff7007388 */ /* 0x000fe20000000800 */
[----:B------:R-:W-:Y:S01]  /*73a0*/  FMUL.FTZ R144, R144, UR8 ;  /* 0x0000000890907c20 */ /* 0x000fe20008410000 */
[----:B------:R-:W-:Y:S01]  /*73b0*/  FMUL.FTZ R12, R145, UR8 ;  /* 0x00000008910c7c20 */ /* 0x000fe20008410000 */
[----:B------:R-:W-:Y:S01]  /*73c0*/  FMUL.FTZ R146, R146, UR8 ;  /* 0x0000000892927c20 */ /* 0x000fe20008410000 */
[----:B------:R-:W-:Y:S01]  /*73d0*/  STS [R251], R28 ;  /* 0x0000001cfb007388 */ /* 0x000fe20000000800 */
        /* <DEDUP_REMOVED lines=35> */
[----:B------:R-:W-:Y:S01]  /*7610*/  UISETP.NE.AND UP0, UPT, UR25, -0x1, UPT ;  /* 0xffffffff1900788c */ /* 0x000fe2000bf05270 */
[----:B------:R-:W-:-:S02]  /*7620*/  F2FP.F16.F32.PACK_AB R13, R13, R138 ;  /* 0x0000008a0d0d723e */ /* 0x000fc400000000ff */
[----:B------:R-:W-:Y:S02]  /*7630*/  F2FP.F16.F32.PACK_AB R10, R10, R140 ;  /* 0x0000008c0a0a723e */ /* 0x000fe400000000ff */
[----:B------:R-:W-:Y:S02]  /*7640*/  F2FP.F16.F32.PACK_AB R9, R9, R142 ;  /* 0x0000008e0909723e */ /* 0x000fe400000000ff */
[----:B------:R-:W-:Y:S02]  /*7650*/  F2FP.F16.F32.PACK_AB R8, R8, R148 ;  /* 0x000000940808723e */ /* 0x000fe400000000ff */
[----:B------:R-:W-:Y:S02]  /*7660*/  F2FP.F16.F32.PACK_AB R7, R7, R150 ;  /* 0x000000960707723e */ /* 0x000fe400000000ff */
[----:B------:R-:W-:Y:S01]  /*7670*/  F2FP.F16.F32.PACK_AB R4, R4, R160 ;  /* 0x000000a00404723e */ /* 0x000fe200000000ff */
[----:B------:R-:W-:Y:S01]  /*7680*/  @UP0 UIADD3 UR12, UR15, UR25, URZ ;  /* 0x000000190f0c0290 */ /* 0x000fe2000fffe03f */
[----:B------:R-:W-:Y:S01]  /*7690*/  F2FP.F16.F32.PACK_AB R3, R3, R162 ;  /* 0x000000a20303723e */ /* 0x000fe200000000ff */
[----:B------:R-:W-:Y:S01]  /*76a0*/  @UP0 ULDC.64 UR8, c[0x0][0x450] ;  /* 0x0001140000080ab9 */ /* 0x000fe20000000a00 */
[----:B------:R-:W-:Y:S01]  /*76b0*/  F2FP.F16.F32.PACK_AB R6, R6, R152 ;  /* 0x000000980606723e */ /* 0x000fe200000000ff */
[----:B------:R-:W-:Y:S01]  /*76c0*/  @UP0 UIMAD.WIDE.U32 UR10, UR12, UR8, URZ ;  /* 0x000000080c0a02a5 */ /* 0x000fe2000f8e003f */
[----:B------:R-:W-:Y:S01]  /*76d0*/  F2FP.F16.F32.PACK_AB R5, R5, R154 ;  /* 0x0000009a0505723e */ /* 0x000fe200000000ff */
[----:B------:R-:W-:Y:S01]  /*76e0*/  @UP0 UIMAD UR12, UR12, UR9, URZ ;  /* 0x000000090c0c02a4 */ /* 0x000fe2000f8e023f */
[----:B------:R-:W-:-:S02]  /*76f0*/  F2FP.F16.F32.PACK_AB R2, R2, R156 ;  /* 0x0000009c0202723e */ /* 0x000fc400000000ff */
[----:B------:R-:W-:Y:S01]  /*7700*/  F2FP.F16.F32.PACK_AB R0, R0, R158 ;  /* 0x0000009e0000723e */ /* 0x000fe200000000ff */
[----:B------:R-:W-:Y:S01]  /*7710*/  @UP0 UIADD3 UR21, UR11, UR12, URZ ;  /* 0x0000000c0b150290 */ /* 0x000fe2000fffe03f */
[----:B------:R-:W-:Y:S01]  /*7720*/  F2FP.F16.F32.PACK_AB R36, R37, R36 ;  /* 0x000000242524723e */ /* 0x000fe200000000ff */
[----:B------:R-:W-:Y:S01]  /*7730*/  @UP0 UMOV UR20, UR10 ;  /* 0x0000000a00140c82 */ /* 0x000fe20008000000 */
        /* <DEDUP_REMOVED lines=31> */
[----:B------:R-:W-:Y:S01]  /*7930*/  PLOP3.LUT P0, PT, PT, PT, UP0, 0x80, 0x0 ;  /* 0x000000000000781c */ /* 0x000fe20003f0f008 */
[----:B--2---:R-:W-:Y:S04]  /*7940*/  STS [R233], R27 ;  /* 0x0000001be9007388 */ /* 0x004fe80000000800 */
[----:B------:R-:W-:Y:S04]  /*7950*/  STS [R247+0x2000], R30 ;  /* 0x0020001ef7007388 */ /* 0x000fe80000000800 */
[----:B------:R-:W-:Y:S04]  /*7960*/  STS [R247+0x2400], R29 ;  /* 0x0024001df7007388 */ /* 0x000fe80000000800 */
[----:B------:R-:W-:Y:S04]  /*7970*/  STS [R251+0x2000], R26 ;  /* 0x0020001afb007388 */ /* 0x000fe80000000800 */
[----:B------:R-:W-:Y:S04]  /*7980*/  STS [R251+0x2400], R25 ;  /* 0x00240019fb007388 */ /* 0x000fe80000000800 */
[----:B------:R-:W-:Y:S04]  /*7990*/  STS [R248], R24 ;  /* 0x00000018f8007388 */ /* 0x000fe80000000800 */
[----:B------:R-:W-:Y:S04]  /*79a0*/  STS [R248+0x400], R23 ;  /* 0x00040017f8007388 */ /* 0x000fe80000000800 */
[----:B------:R-:W-:Y:S04]  /*79b0*/  STS [R252], R20 ;  /* 0x00000014fc007388 */ /* 0x000fe80000000800 */
[----:B---3--:R-:W-:Y:S04]  /*79c0*/  STS [R232], R19 ;  /* 0x00000013e8007388 */ /* 0x008fe80000000800 */
        /* <DEDUP_REMOVED lines=20> */
[----:B------:R2:W-:Y:S04]  /*7b10*/  STS [R247+0x8000], R36 ;  /* 0x00800024f7007388 */ /* 0x0005e80000000800 */
[----:B------:R2:W-:Y:S04]  /*7b20*/  STS [R247+0x8400], R38 ;  /* 0x00840026f7007388 */ /* 0x0005e80000000800 */
[----:B------:R2:W-:Y:S04]  /*7b30*/  STS [R251+0x8000], R48 ;  /* 0x00800030fb007388 */ /* 0x0005e80000000800 */
[----:B------:R2:W-:Y:S04]  /*7b40*/  STS [R233+0x8000], R50 ;  /* 0x00800032e9007388 */ /* 0x0005e80000000800 */
[----:B------:R2:W-:Y:S04]  /*7b50*/  STS [R247+0xa000], R40 ;  /* 0x00a00028f7007388 */ /* 0x0005e80000000800 */
[----:B------:R2:W-:Y:S01]  /*7b60*/  STS [R247+0xa400], R42 ;  /* 0x00a4002af7007388 */ /* 0x0005e20000000800 */
[----:B-1----:R-:W1:Y:S03]  /*7b70*/  S2R R0, SR_TID.X ;  /* 0x0000000000007919 */ /* 0x002e660000002100 */
        /* <DEDUP_REMOVED lines=8> */
[----:B-1----:R-:W-:-:S03]  /*7c00*/  SHF.R.S32.HI R2, RZ, 0x1f, R0 ;  /* 0x0000001fff027819 */ /* 0x002fc60000011400 */
[----:B------:R2:W-:Y:S01]  /*7c10*/  STS [R252+0xa000], R60 ;  /* 0x00a0003cfc007388 */ /* 0x0005e20000000800 */
[----:B------:R-:W-:-:S03]  /*7c20*/  LEA.HI R2, R2, R0, RZ, 0x3 ;  /* 0x0000000002027211 */ /* 0x000fc600078f18ff */
        /* <DEDUP_REMOVED lines=23> */
[----:B------:R-:W-:-:S03]  /*7da0*/  UIMAD UR14, UR15, UR9, UR12 ;  /* 0x000000090f0e72a4 */ /* 0x000fc6000f8e020c */
[----:B------:R-:W-:Y:S01]  /*7db0*/  ULDC.64 UR12, c[0x0][0x438] ;  /* 0x00010e00000c7ab9 */ /* 0x000fe20000000a00 */
[----:B------:R-:W-:Y:S02]  /*7dc0*/  UIADD3 UR11, UR11, UR14, URZ ;  /* 0x0000000e0b0b7290 */ /* 0x000fe4000fffe03f */
[----:B------:R-:W-:Y:S02]  /*7dd0*/  UIMAD UR14, UR16, UR12, URZ ;  /* 0x0000000c100e72a4 */ /* 0x000fe4000f8e023f */
[----:B------:R-:W-:Y:S02]  /*7de0*/  UIMAD.WIDE.U32 UR10, UR44, UR12, UR10 ;  /* 0x0000000c2c0a72a5 */ /* 0x000fe4000f8e000a */
[----:B------:R-:W-:-:S04]  /*7df0*/  UIMAD UR13, UR44, UR13, UR14 ;  /* 0x0000000d2c0d72a4 */ /* 0x000fc8000f8e020e */
[----:B------:R-:W-:Y:S01]  /*7e00*/  UIADD3 UR21, UR11, UR13, URZ ;  /* 0x0000000d0b157290 */ /* 0x000fe2000fffe03f */
[----:B------:R-:W-:-:S11]  /*7e10*/  UMOV UR20, UR10 ;  /* 0x0000000a00147c82 */ /* 0x000fd60008000000 */
.L_x_278:
[----:B------:R-:W-:Y:S01]  /*7e20*/  @UP0 UIADD3 UR13, UR15, UR25, URZ ;  /* 0x000000190f0d0290 */ /* 0x000fe2000fffe03f */
[----:B------:R-:W-:Y:S01]  /*7e30*/  LOP3.LUT R3, R2, 0xfffffff8, RZ, 0xc0, !PT ;  /* 0xfffffff802037812 */ /* 0x000fe200078ec0ff */
[----:B------:R-:W-:Y:S01]  /*7e40*/  @UP0 ULDC.64 UR10, c[0x0][0x458] ;  /* 0x00011600000a0ab9 */ /* 0x000fe20000000a00 */
[----:B------:R-:W-:Y:S02]  /*7e50*/  USHF.L.U32 UR12, UR24, 0x7, URZ ;  /* 0x00000007180c7899 */ /* 0x000fe4000800063f */
[----:B------:R-:W-:Y:S01]  /*7e60*/  @UP0 UIMAD.WIDE.U32 UR16, UR13, UR10, URZ ;  /* 0x0000000a0d1002a5 */ /* 0x000fe2000f8e003f */
[----:B------:R-:W-:Y:S01]  /*7e70*/  IMAD.IADD R3, R0, 0x1, -R3 ;  /* 0x0000000100037824 */ /* 0x000fe200078e0a03 */
[----:B------:R-:W-:Y:S01]  /*7e80*/  @UP0 UIMAD UR13, UR13, UR11, URZ ;  /* 0x0000000b0d0d02a4 */ /* 0x000fe2000f8e023f */
[----:B------:R-:W-:-:S03]  /*7e90*/  LEA R0, R246, UR4, 0x1 ;  /* 0x00000004f6007c11 */ /* 0x000fc6000f8e08ff */
[----:B------:R-:W-:-:S03]  /*7ea0*/  @UP0 UIADD3 UR18, UR17, UR13, URZ ;  /* 0x0000000d11120290 */ /* 0x000fc6000fffe03f */
[----:B------:R-:W-:Y:S01]  /*7eb0*/  @UP0 UMOV UR17, UR16 ;  /* 0x0000001000110c82 */ /* 0x000fe20008000000 */
[----:B------:R-:W-:Y:S08]  /*7ec0*/  @P0 BRA `(.L_x_279) ;  /* 0x0000000000380947 */ /* 0x000ff00003800000 */
[----:B------:R-:W-:Y:S01]  /*7ed0*/  USHF.R.S32.HI UR13, URZ, 0x1f, UR15 ;  /* 0x0000001f3f0d7899 */ /* 0x000fe2000801140f */
[----:B------:R-:W-:Y:S01]  /*7ee0*/  ULDC.64 UR10, c[0x0][0x458] ;  /* 0x00011600000a7ab9 */ /* 0x000fe20000000a00 */
[----:B------:R-:W-:Y:S02]  /*7ef0*/  USHF.R.S32.HI UR22, URZ, 0x1f, UR44 ;  /* 0x0000001f3f167899 */ /* 0x000fe4000801142c */
[----:B------:R-:W-:Y:S02]  /*7f00*/  UIMAD UR13, UR13, UR10, URZ ;  /* 0x0000000a0d0d72a4 */ /* 0x000fe4000f8e023f */
[----:B------:R-:W-:Y:S02]  /*7f10*/  UIMAD.WIDE.U32 UR16, UR15, UR10, URZ ;  /* 0x0000000a0f1072a5 */ /* 0x000fe4000f8e003f */
[----:B------:R-:W-:Y:S01]  /*7f20*/  UIMAD UR13, UR15, UR11, UR13 ;  /* 0x0000000b0f0d72a4 */ /* 0x000fe2000f8e020d */
[----:B------:R-:W-:-:S03]  /*7f30*/  ULDC.64 UR18, c[0x0][0x440] ;  /* 0x0001100000127ab9 */ /* 0x000fc60000000a00 */
[----:B------:R-:W-:Y:S01]  /*7f40*/  UIADD3 UR15, UR17, UR13, URZ ;  /* 0x0000000d110f7290 */ /* 0x000fe2000fffe03f */
[----:B------:R-:W-:Y:S01]  /*7f50*/  UMOV UR14, UR16 ;  /* 0x00000010000e7c82 */ /* 0x000fe20008000000 */
[----:B------:R-:W-:Y:S02]  /*7f60*/  UIMAD UR13, UR22, UR18, URZ ;  /* 0x00000012160d72a4 */ /* 0x000fe4000f8e023f */
[----:B------:R-:W-:Y:S02]  /*7f70*/  UIMAD.WIDE.U32 UR14, UR44, UR18, UR14 ;  /* 0x000000122c0e72a5 */ /* 0x000fe4000f8e000e */
[----:B------:R-:W-:-:S04]  /*7f80*/  UIMAD UR13, UR44, UR19, UR13 ;  /* 0x000000132c0d72a4 */ /* 0x000fc8000f8e020d */
[----:B------:R-:W-:Y:S01]  /*7f90*/  UIADD3 UR18, UR15, UR13, URZ ;  /* 0x0000000d0f127290 */ /* 0x000fe2000fffe03f */
[----:B------:R-:W-:-:S11]  /*7fa0*/  UMOV UR17, UR14 ;  /* 0x0000000e00117c82 */ /* 0x000fd60008000000 */
.L_x_279:
[----:B------:R-:W-:Y:S01]  /*7fb0*/  BAR.SYNC.DEFER_BLOCKING 0x0 ;  /* 0x0000000000007b1d */ /* 0x000fe20000010000 */
[----:B------:R-:W-:Y:S01]  /*7fc0*/  IMAD.SHL.U32 R10, R3, 0x8, RZ ;  /* 0x00000008030a7824 */ /* 0x000fe200078e00ff */
[----:B------:R-:W-:Y:S01]  /*7fd0*/  USHF.R.S32.HI UR13, URZ, 0x1f, UR12 ;  /* 0x0000001f3f0d7899 */ /* 0x000fe2000801140c */
[----:B------:R-:W-:Y:S01]  /*7fe0*/  IMAD.U32 R3, RZ, RZ, UR8 ;  /* 0x00000008ff037e24 */ /* 0x000fe2000f8e00ff */
[----:B------:R-:W-:Y:S01]  /*7ff0*/  UIMAD UR5, UR24, -0x80, UR5 ;  /* 0xffffff80180578a4 */ /* 0x000fe2000f8e0205 */
[----:B------:R-:W-:Y:S01]  /*8000*/  SHF.R.S32.HI R2, RZ, 0x3, R2 ;  /* 0x00000003ff027819 */ /* 0x000fe20000011402 */
[----:B------:R-:W-:Y:S01]  /*8010*/  UIMAD UR14, UR13, UR8, URZ ;  /* 0x000000080d0e72a4 */ /* 0x000fe2000f8e023f */
[--C-:B------:R-:W-:Y:S01]  /*8020*/  SHF.R.S32.HI R11, RZ, 0x1f, R10.reuse ;  /* 0x0000001fff0b7819 */ /* 0x100fe2000001140a */
[----:B------:R-:W-:Y:S01]  /*8030*/  USHF.R.S32.HI UR16, URZ, 0x1f, UR57 ;  /* 0x0000001f3f107899 */ /* 0x000fe20008011439 */
[----:B------:R-:W-:Y:S01]  /*8040*/  BSSY B0, `(.L_x_280) ;  /* 0x000002a000007945 */ /* 0x000fe20003800000 */
[----:B------:R-:W-:Y:S01]  /*8050*/  UIMAD UR14, UR12, UR9, UR14 ;  /* 0x000000090c0e72a4 */ /* 0x000fe2000f8e020e */
[----:B------:R-:W-:Y:S01]  /*8060*/  ISETP.GE.AND P4, PT, R2, UR5, PT ;  /* 0x0000000502007c0c */ /* 0x000fe2000bf86270 */
[----:B------:R-:W-:Y:S01]  /*8070*/  IMAD.WIDE.U32 R4, R3, UR12, R10 ;  /* 0x0000000c03047c25 */ /* 0x000fe2000f8e000a */
[----:B------:R-:W-:-:S03]  /*8080*/  SHF.R.S32.HI R21, RZ, 0x1f, R2 ;  /* 0x0000001fff157819 */ /* 0x000fc60000011402 */
[----:B------:R-:W-:Y:S01]  /*8090*/  MOV R3, UR14 ;  /* 0x0000000e00037c02 */ /* 0x000fe20008000f00 */
[----:B------:R-:W-:Y:S01]  /*80a0*/  ULDC.64 UR14, c[0x0][0x468] ;  /* 0x00011a00000e7ab9 */ /* 0x000fe20000000a00 */
[----:B------:R-:W-:Y:S01]  /*80b0*/  IADD3 R4, P0, R4, UR20, RZ ;  /* 0x0000001404047c10 */ /* 0x000fe2000ff1e0ff */
[----:B------:R-:W-:Y:S01]  /*80c0*/  UIMAD UR16, UR16, UR14, URZ ;  /* 0x0000000e101072a4 */ /* 0x000fe2000f8e023f */
[----:B------:R-:W-:Y:S02]  /*80d0*/  VIADD R6, R2, 0x20 ;  /* 0x0000002002067836 */ /* 0x000fe40000000000 */
[----:B------:R-:W-:Y:S01]  /*80e0*/  IADD3.X R5, R5, UR21, R3, P0, !PT ;  /* 0x0000001505057c10 */ /* 0x000fe200087fe403 */
[----:B------:R-:W-:Y:S01]  /*80f0*/  IMAD.U32 R3, RZ, RZ, UR14 ;  /* 0x0000000eff037e24 */ /* 0x000fe2000f8e00ff */
[----:B------:R1:W3:Y:S01]  /*8100*/  LDS.128 R28, [R0+0xd000] ;  /* 0x00d00000001c7984 */ /* 0x0002e20000000c00 */
[----:B------:R-:W-:Y:S01]  /*8110*/  UIMAD UR15, UR57, UR15, UR16 ;  /* 0x0000000f390f72a4 */ /* 0x000fe2000f8e0210 */
[----:B------:R-:W-:Y:S01]  /*8120*/  ISETP.GE.AND P3, PT, R6, UR5, PT ;  /* 0x0000000506007c0c */ /* 0x000fe2000bf66270 */
[----:B------:R-:W-:Y:S01]  /*8130*/  IMAD.WIDE.U32 R4, R3, UR57, R4 ;  /* 0x0000003903047c25 */ /* 0x000fe2000f8e0004 */
[----:B------:R1:W4:Y:S03]  /*8140*/  LDS.128 R24, [R0+0x11000] ;  /* 0x0110000000187984 */ /* 0x0003260000000c00 */
[C---:B------:R-:W-:Y:S01]  /*8150*/  VIADD R7, R2.reuse, 0x40 ;  /* 0x0000004002077836 */ /* 0x040fe20000000000 */
[----:B--2---:R1:W2:Y:S01]  /*8160*/  LDS.128 R36, [R0+0x15000] ;  /* 0x0150000000247984 */ /* 0x0042a20000000c00 */
[----:B------:R-:W-:Y:S01]  /*8170*/  VIADD R6, R2, 0x60 ;  /* 0x0000006002067836 */ /* 0x000fe20000000000 */
[----:B------:R-:W-:-:S02]  /*8180*/  IADD3 R20, R5, UR15, RZ ;  /* 0x0000000f05147c10 */ /* 0x000fc4000fffe0ff */
[----:B------:R1:W1:Y:S01]  /*8190*/  LDS.128 R44, [R0+0x16000] ;  /* 0x01600000002c7984 */ /* 0x0002620000000c00 */
[----:B------:R-:W-:Y:S02]  /*81a0*/  ISETP.GE.AND P2, PT, R7, UR5, PT ;  /* 0x0000000507007c0c */ /* 0x000fe4000bf46270 */
[----:B------:R-:W-:Y:S01]  /*81b0*/  ISETP.GE.AND P1, PT, R6, UR5, PT ;  /* 0x0000000506007c0c */ /* 0x000fe2000bf26270 */
[----:B------:R1:W1:Y:S04]  /*81c0*/  LDS.128 R52, [R0+0x17000] ;  /* 0x0170000000347984 */ /* 0x0002680000000c00 */
[----:B------:R1:W1:Y:S04]  /*81d0*/  LDS.128 R32, [R0+0x19000] ;  /* 0x0190000000207984 */ /* 0x0002680000000c00 */
[----:B------:R1:W1:Y:S04]  /*81e0*/  LDS.128 R40, [R0+0x1a000] ;  /* 0x01a0000000287984 */ /* 0x0002680000000c00 */
[----:B------:R1:W1:Y:S01]  /*81f0*/  LDS.128 R48, [R0+0x1b000] ;  /* 0x01b0000000307984 */ /* 0x0002620000000c00 */
[----:B------:R-:W-:Y:S05]  /*8200*/  @P4 BRA `(.L_x_281) ;  /* 0x0000000000344947 */ /* 0x000fea0003800000 */
[----:B------:R-:W3:Y:S01]  /*8210*/  LDS.128 R12, [R0+0xc000] ;  /* 0x00c00000000c7984 */ /* 0x000ee20000000c00 */
[----:B------:R-:W-:Y:S01]  /*8220*/  MOV R6, R4 ;  /* 0x0000000400067202 */ /* 0x000fe20000000f00 */
[----:B------:R-:W-:Y:S01]  /*8230*/  IMAD R3, R21, UR8, RZ ;  /* 0x0000000815037c24 */ /* 0x000fe2000f8e02ff */
[----:B------:R-:W-:Y:S01]  /*8240*/  MOV R7, R20 ;  /* 0x0000001400077202 */ /* 0x000fe20000000f00 */
[----:B------:R-:W4:Y:S01]  /*8250*/  LDS.128 R16, [R0+0x10000] ;  /* 0x0100000000107984 */ /* 0x000f220000000c00 */
[----:B------:R-:W-:Y:S01]  /*8260*/  ULDC.64 UR14, c[0x0][0x3f0] ;  /* 0x0000fc00000e7ab9 */ /* 0x000fe20000000a00 */
[C---:B------:R-:W-:Y:S02]  /*8270*/  IMAD R3, R2.reuse, UR9, R3 ;  /* 0x0000000902037c24 */ /* 0x040fe4000f8e0203 */
[----:B------:R-:W-:-:S05]  /*8280*/  IMAD.WIDE.U32 R6, R2, UR8, R6 ;  /* 0x0000000802067c25 */ /* 0x000fca000f8e0006 */
[----:B------:R-:W-:Y:S02]  /*8290*/  IADD3 R3, R7, R3, RZ ;  /* 0x0000000307037210 */ /* 0x000fe40007ffe0ff */
[----:B------:R-:W-:-:S04]  /*82a0*/  LEA R8, P0, R6, UR14, 0x1 ;  /* 0x0000000e06087c11 */ /* 0x000fc8000f8008ff */
[----:B------:R-:W-:-:S05]  /*82b0*/  LEA.HI.X R9, R6, UR15, R3, 0x1, P0 ;  /* 0x0000000f06097c11 */ /* 0x000fca00080f0c03 */
[----:B---3--:R3:W-:Y:S04]  /*82c0*/  STG.E.128 desc[UR6][R8.64], R12 ;  /* 0x0000000c08007986 */ /* 0x0087e8000c101d06 */
[----:B----4-:R3:W-:Y:S02]  /*82d0*/  STG.E.128 desc[UR6][R8.64+0x80], R16 ;  /* 0x0000801008007986 */ /* 0x0107e4000c101d06 */
.L_x_281:
[----:B------:R-:W-:Y:S05]  /*82e0*/  BSYNC B0 ;  /* 0x0000000000007941 */ /* 0x000fea0003800000 */
.L_x_280:
[----:B------:R-:W-:Y:S04]  /*82f0*/  BSSY B0, `(.L_x_282) ;  /* 0x000000f000007945 */ /* 0x000fe80003800000 */
[----:B------:R-:W-:Y:S05]  /*8300*/  @P3 BRA `(.L_x_283) ;  /* 0x0000000000343947 */ /* 0x000fea0003800000 */
[----:B------:R-:W-:Y:S01]  /*8310*/  IADD3 R3, P0, R2, 0x20, RZ ;  /* 0x0000002002037810 */ /* 0x000fe20007f1e0ff */
[----:B------:R-:W-:Y:S01]  /*8320*/  ULDC.64 UR14, c[0x0][0x3f0] ;  /* 0x0000fc00000e7ab9 */ /* 0x000fe20000000a00 */
[----:B------:R-:W-:-:S03]  /*8330*/  MOV R7, R20 ;  /* 0x0000001400077202 */ /* 0x000fc60000000f00 */
[----:B------:R-:W-:-:S04]  /*8340*/  IMAD.X R6, RZ, RZ, R21, P0 ;  /* 0x000000ffff067224 */ /* 0x000fc800000e0615 */
[----:B---3--:R-:W-:Y:S02]  /*8350*/  IMAD R8, R6, UR8, RZ ;  /* 0x0000000806087c24 */ /* 0x008fe4000f8e02ff */
[----:B------:R-:W-:-:S04]  /*8360*/  IMAD.MOV.U32 R6, RZ, RZ, R4 ;  /* 0x000000ffff067224 */ /* 0x000fc800078e0004 */
[----:B------:R-:W-:-:S04]  /*8370*/  IMAD.WIDE.U32 R6, R3, UR8, R6 ;  /* 0x0000000803067c25 */ /* 0x000fc8000f8e0006 */
[----:B------:R-:W-:Y:S01]  /*8380*/  IMAD R3, R3, UR9, R8 ;  /* 0x0000000903037c24 */ /* 0x000fe2000f8e0208 */
[----:B------:R-:W-:-:S04]  /*8390*/  LEA R8, P0, R6, UR14, 0x1 ;  /* 0x0000000e06087c11 */ /* 0x000fc8000f8008ff */
[----:B------:R-:W-:-:S04]  /*83a0*/  IADD3 R3, R7, R3, RZ ;  /* 0x0000000307037210 */ /* 0x000fc80007ffe0ff */
[----:B------:R-:W-:-:S05]  /*83b0*/  LEA.HI.X R9, R6, UR15, R3, 0x1, P0 ;  /* 0x0000000f06097c11 */ /* 0x000fca00080f0c03 */
[----:B------:R3:W-:Y:S04]  /*83c0*/  STG.E.128 desc[UR6][R8.64], R28 ;  /* 0x0000001c08007986 */ /* 0x0007e8000c101d06 */
[----:B----4-:R3:W-:Y:S02]  /*83d0*/  STG.E.128 desc[UR6][R8.64+0x80], R24 ;  /* 0x0000801808007986 */ /* 0x0107e4000c101d06 */
.L_x_283:
[----:B------:R-:W-:Y:S05]  /*83e0*/  BSYNC B0 ;  /* 0x0000000000007941 */ /* 0x000fea0003800000 */
.L_x_282:
[----:B---3--:R3:W1:Y:S01]  /*83f0*/  LDS.128 R16, [R0+0xe000] ;  /* 0x00e0000000107984 */ /* 0x0086620000000c00 */
[----:B------:R-:W-:Y:S03]  /*8400*/  BSSY B0, `(.L_x_284) ;  /* 0x0000010000007945 */ /* 0x000fe60003800000 */
[----:B------:R3:W1:Y:S01]  /*8410*/  LDS.128 R12, [R0+0x12000] ;  /* 0x01200000000c7984 */ /* 0x0006620000000c00 */
[----:B------:R-:W-:Y:S05]  /*8420*/  @P2 BRA `(.L_x_285) ;  /* 0x0000000000342947 */ /* 0x000fea0003800000 */
[----:B------:R-:W-:Y:S01]  /*8430*/  IADD3 R3, P0, R2, 0x40, RZ ;  /* 0x0000004002037810 */ /* 0x000fe20007f1e0ff */
[----:B------:R-:W-:Y:S01]  /*8440*/  ULDC.64 UR14, c[0x0][0x3f0] ;  /* 0x0000fc00000e7ab9 */ /* 0x000fe20000000a00 */
[----:B------:R-:W-:-:S03]  /*8450*/  MOV R7, R20 ;  /* 0x0000001400077202 */ /* 0x000fc60000000f00 */
[----:B------:R-:W-:-:S04]  /*8460*/  IMAD.X R6, RZ, RZ, R21, P0 ;  /* 0x000000ffff067224 */ /* 0x000fc800000e0615 */
[----:B------:R-:W-:Y:S02]  /*8470*/  IMAD R8, R6, UR8, RZ ;  /* 0x0000000806087c24 */ /* 0x000fe4000f8e02ff */
[----:B------:R-:W-:-:S04]  /*8480*/  IMAD.MOV.U32 R6, RZ, RZ, R4 ;  /* 0x000000ffff067224 */ /* 0x000fc800078e0004 */
[----:B------:R-:W-:-:S04]  /*8490*/  IMAD.WIDE.U32 R6, R3, UR8, R6 ;  /* 0x0000000803067c25 */ /* 0x000fc8000f8e0006 */
[----:B------:R-:W-:Y:S01]  /*84a0*/  IMAD R3, R3, UR9, R8 ;  /* 0x0000000903037c24 */ /* 0x000fe2000f8e0208 */
[----:B------:R-:W-:-:S04]  /*84b0*/  LEA R8, P0, R6, UR14, 0x1 ;  /* 0x0000000e06087c11 */ /* 0x000fc8000f8008ff */
[----:B------:R-:W-:-:S04]  /*84c0*/  IADD3 R3, R7, R3, RZ ;  /* 0x0000000307037210 */ /* 0x000fc80007ffe0ff */
[----:B------:R-:W-:-:S05]  /*84d0*/  LEA.HI.X R9, R6, UR15, R3, 0x1, P0 ;  /* 0x0000000f06097c11 */ /* 0x000fca00080f0c03 */
[----:B-1----:R1:W-:Y:S04]  /*84e0*/  STG.E.128 desc[UR6][R8.64], R16 ;  /* 0x0000001008007986 */ /* 0x0023e8000c101d06 */
[----:B------:R1:W-:Y:S02]  /*84f0*/  STG.E.128 desc[UR6][R8.64+0x80], R12 ;  /* 0x0000800c08007986 */ /* 0x0003e4000c101d06 */
.L_x_285:
[----:B------:R-:W-:Y:S05]  /*8500*/  BSYNC B0 ;  /* 0x0000000000007941 */ /* 0x000fea0003800000 */
.L_x_284:
[----:B-1----:R1:W1:Y:S01]  /*8510*/  LDS.128 R16, [R0+0xf000] ;  /* 0x00f0000000107984 */ /* 0x0022620000000c00 */
[----:B------:R-:W-:Y:S03]  /*8520*/  BSSY B0, `(.L_x_286) ;  /* 0x0000010000007945 */ /* 0x000fe60003800000 */
[----:B------:R1:W1:Y:S01]  /*8530*/  LDS.128 R12, [R0+0x13000] ;  /* 0x01300000000c7984 */ /* 0x0002620000000c00 */
[----:B------:R-:W-:Y:S05]  /*8540*/  @P1 BRA `(.L_x_287) ;  /* 0x0000000000341947 */ /* 0x000fea0003800000 */
[----:B------:R-:W-:Y:S01]  /*8550*/  IADD3 R3, P0, R2, 0x60, RZ ;  /* 0x0000006002037810 */ /* 0x000fe20007f1e0ff */
[----:B------:R-:W-:Y:S01]  /*8560*/  IMAD.MOV.U32 R6, RZ, RZ, R4 ;  /* 0x000000ffff067224 */ /* 0x000fe200078e0004 */
[----:B------:R-:W-:Y:S01]  /*8570*/  MOV R7, R20 ;  /* 0x0000001400077202 */ /* 0x000fe20000000f00 */
[----:B------:R-:W-:Y:S02]  /*8580*/  ULDC.64 UR14, c[0x0][0x3f0] ;  /* 0x0000fc00000e7ab9 */ /* 0x000fe40000000a00 */
[----:B------:R-:W-:Y:S02]  /*8590*/  IMAD.X R5, RZ, RZ, R21, P0 ;  /* 0x000000ffff057224 */ /* 0x000fe400000e0615 */
[----:B------:R-:W-:-:S04]  /*85a0*/  IMAD.WIDE.U32 R6, R3, UR8, R6 ;  /* 0x0000000803067c25 */ /* 0x000fc8000f8e0006 */
[----:B------:R-:W-:Y:S01]  /*85b0*/  IMAD R5, R5, UR8, RZ ;  /* 0x0000000805057c24 */ /* 0x000fe2000f8e02ff */
[----:B------:R-:W-:-:S03]  /*85c0*/  LEA R4, P0, R6, UR14, 0x1 ;  /* 0x0000000e06047c11 */ /* 0x000fc6000f8008ff */
[----:B------:R-:W-:-:S05]  /*85d0*/  IMAD R3, R3, UR9, R5 ;  /* 0x0000000903037c24 */ /* 0x000fca000f8e0205 */
[----:B------:R-:W-:-:S04]  /*85e0*/  IADD3 R3, R7, R3, RZ ;  /* 0x0000000307037210 */ /* 0x000fc80007ffe0ff */
[----:B------:R-:W-:-:S05]  /*85f0*/  LEA.HI.X R5, R6, UR15, R3, 0x1, P0 ;  /* 0x0000000f06057c11 */ /* 0x000fca00080f0c03 */
[----:B-1----:R1:W-:Y:S04]  /*8600*/  STG.E.128 desc[UR6][R4.64], R16 ;  /* 0x0000001004007986 */ /* 0x0023e8000c101d06 */
[----:B------:R1:W-:Y:S02]  /*8610*/  STG.E.128 desc[UR6][R4.64+0x80], R12 ;  /* 0x0000800c04007986 */ /* 0x0003e4000c101d06 */
.L_x_287:
[----:B------:R-:W-:Y:S05]  /*8620*/  BSYNC B0 ;  /* 0x0000000000007941 */ /* 0x000fea0003800000 */
.L_x_286:
[----:B------:R-:W-:Y:S01]  /*8630*/  IMAD.U32 R3, RZ, RZ, UR10 ;  /* 0x0000000aff037e24 */ /* 0x000fe2000f8e00ff */
[----:B------:R-:W-:Y:S01]  /*8640*/  UIMAD UR13, UR13, UR10, URZ ;  /* 0x0000000a0d0d72a4 */ /* 0x000fe2000f8e023f */
[----:B-1----:R-:W1:Y:S01]  /*8650*/  LDS.128 R16, [R0+0x14000] ;  /* 0x0140000000107984 */ /* 0x002e620000000c00 */
[----:B------:R-:W-:Y:S01]  /*8660*/  USHF.R.S32.HI UR5, URZ, 0x1f, UR57 ;  /* 0x0000001f3f057899 */ /* 0x000fe20008011439 */
[----:B------:R-:W-:Y:S01]  /*8670*/  IMAD.WIDE.U32 R4, R3, UR12, R10 ;  /* 0x0000000c03047c25 */ /* 0x000fe2000f8e000a */
[----:B------:R-:W-:Y:S01]  /*8680*/  UIMAD UR12, UR12, UR11, UR13 ;  /* 0x0000000b0c0c72a4 */ /* 0x000fe2000f8e020d */
[----:B------:R3:W1:Y:S01]  /*8690*/  LDS.128 R12, [R0+0x18000] ;  /* 0x01800000000c7984 */ /* 0x0006620000000c00 */
[----:B------:R-:W-:Y:S01]  /*86a0*/  ULDC.64 UR8, c[0x0][0x470] ;  /* 0x00011c0000087ab9 */ /* 0x000fe20000000a00 */
[----:B------:R-:W-:Y:S01]  /*86b0*/  BSSY B0, `(.L_x_288) ;  /* 0x0000015000007945 */ /* 0x000fe20003800000 */
[----:B------:R-:W-:Y:S01]  /*86c0*/  IADD3 R4, P0, R4, UR17, RZ ;  /* 0x0000001104047c10 */ /* 0x000fe2000ff1e0ff */
[----:B------:R-:W-:Y:S01]  /*86d0*/  UIMAD UR5, UR5, UR8, URZ ;  /* 0x00000008050572a4 */ /* 0x000fe2000f8e023f */
[----:B------:R-:W-:-:S03]  /*86e0*/  IMAD.U32 R3, RZ, RZ, UR12 ;  /* 0x0000000cff037e24 */ /* 0x000fc6000f8e00ff */
[----:B------:R-:W-:Y:S02]  /*86f0*/  UIMAD UR9, UR57, UR9, UR5 ;  /* 0x00000009390972a4 */ /* 0x000fe4000f8e0205 */
[----:B------:R-:W-:Y:S02]  /*8700*/  IADD3.X R5, R5, UR18, R3, P0, !PT ;  /* 0x0000001205057c10 */ /* 0x000fe400087fe403 */
[----:B---3--:R-:W-:-:S05]  /*8710*/  MOV R0, UR8 ;  /* 0x0000000800007c02 */ /* 0x008fca0008000f00 */
[----:B------:R-:W-:-:S05]  /*8720*/  IMAD.WIDE.U32 R4, R0, UR57, R4 ;  /* 0x0000003900047c25 */ /* 0x000fca000f8e0004 */
[----:B------:R-:W-:Y:S01]  /*8730*/  IADD3 R3, R5, UR9, RZ ;  /* 0x0000000905037c10 */ /* 0x000fe2000fffe0ff */
[----:B------:R-:W-:Y:S06]  /*8740*/  @P4 BRA `(.L_x_289) ;  /* 0x00000000002c4947 */ /* 0x000fec0003800000 */
[----:B------:R-:W-:Y:S01]  /*8750*/  MOV R6, R4 ;  /* 0x0000000400067202 */ /* 0x000fe20000000f00 */
[----:B------:R-:W-:Y:S01]  /*8760*/  IMAD R0, R21, UR10, RZ ;  /* 0x0000000a15007c24 */ /* 0x000fe2000f8e02ff */
[----:B------:R-:W-:Y:S01]  /*8770*/  MOV R7, R3 ;  /* 0x0000000300077202 */ /* 0x000fe20000000f00 */
[----:B------:R-:W-:Y:S02]  /*8780*/  ULDC.64 UR8, c[0x0][0x3f8] ;  /* 0x0000fe0000087ab9 */ /* 0x000fe40000000a00 */
[C---:B------:R-:W-:Y:S02]  /*8790*/  IMAD R0, R2.reuse, UR11, R0 ;  /* 0x0000000b02007c24 */ /* 0x040fe4000f8e0200 */
[----:B------:R-:W-:-:S05]  /*87a0*/  IMAD.WIDE.U32 R6, R2, UR10, R6 ;  /* 0x0000000a02067c25 */ /* 0x000fca000f8e0006 */
[----:B------:R-:W-:Y:S02]  /*87b0*/  IADD3 R0, R7, R0, RZ ;  /* 0x0000000007007210 */ /* 0x000fe40007ffe0ff */
[----:B------:R-:W-:-:S04]  /*87c0*/  LEA R8, P0, R6, UR8, 0x1 ;  /* 0x0000000806087c11 */ /* 0x000fc8000f8008ff */
[----:B------:R-:W-:-:S05]  /*87d0*/  LEA.HI.X R9, R6, UR9, R0, 0x1, P0 ;  /* 0x0000000906097c11 */ /* 0x000fca00080f0c00 */
[----:B-1----:R3:W-:Y:S04]  /*87e0*/  STG.E.128 desc[UR6][R8.64], R16 ;  /* 0x0000001008007986 */ /* 0x0027e8000c101d06 */
[----:B------:R3:W-:Y:S02]  /*87f0*/  STG.E.128 desc[UR6][R8.64+0x80], R12 ;  /* 0x0000800c08007986 */ /* 0x0007e4000c101d06 */
.L_x_289:
[----:B------:R-:W-:Y:S05]  /*8800*/  BSYNC B0 ;  /* 0x0000000000007941 */ /* 0x000fea0003800000 */
.L_x_288:
        /* <DEDUP_REMOVED lines=13> */
[----:B--2---:R2:W-:Y:S04]  /*88e0*/  STG.E.128 desc[UR6][R8.64], R36 ;  /* 0x0000002408007986 */ /* 0x0045e8000c101d06 */
[----:B------:R2:W-:Y:S02]  /*88f0*/  STG.E.128 desc[UR6][R8.64+0x80], R32 ;  /* 0x0000802008007986 */ /* 0x0005e4000c101d06 */
.L_x_291:
[----:B------:R-:W-:Y:S05]  /*8900*/  BSYNC B0 ;  /* 0x0000000000007941 */ /* 0x000fea0003800000 */
.L_x_290:
[----:B------:R-:W-:Y:S04]  /*8910*/  BSSY B0, `(.L_x_292) ;  /* 0x000000f000007945 */ /* 0x000fe80003800000 */
[----:B------:R-:W-:Y:S05]  /*8920*/  @P2 BRA `(.L_x_293) ;  /* 0x0000000000342947 */ /* 0x000fea0003800000 */
[----:B------:R-:W-:Y:S01]  /*8930*/  IADD3 R0, P0, R2, 0x40, RZ ;  /* 0x0000004002007810 */ /* 0x000fe20007f1e0ff */
[----:B------:R-:W-:Y:S01]  /*8940*/  ULDC.64 UR8, c[0x0][0x3f8] ;  /* 0x0000fe0000087ab9 */ /* 0x000fe20000000a00 */
[----:B------:R-:W-:-:S03]  /*8950*/  MOV R7, R3 ;  /* 0x0000000300077202 */ /* 0x000fc60000000f00 */
[----:B------:R-:W-:-:S04]  /*8960*/  IMAD.X R6, RZ, RZ, R21, P0 ;  /* 0x000000ffff067224 */ /* 0x000fc800000e0615 */
[----:B--23--:R-:W-:Y:S02]  /*8970*/  IMAD R8, R6, UR10, RZ ;  /* 0x0000000a06087c24 */ /* 0x00cfe4000f8e02ff */
[----:B------:R-:W-:-:S04]  /*8980*/  IMAD.MOV.U32 R6, RZ, RZ, R4 ;  /* 0x000000ffff067224 */ /* 0x000fc800078e0004 */
[----:B------:R-:W-:-:S04]  /*8990*/  IMAD.WIDE.U32 R6, R0, UR10, R6 ;  /* 0x0000000a00067c25 */ /* 0x000fc8000f8e0006 */
[----:B------:R-:W-:Y:S01]  /*89a0*/  IMAD R0, R0, UR11, R8 ;  /* 0x0000000b00007c24 */ /* 0x000fe2000f8e0208 */
[----:B------:R-:W-:-:S04]  /*89b0*/  LEA R8, P0, R6, UR8, 0x1 ;  /* 0x0000000806087c11 */ /* 0x000fc8000f8008ff */
[----:B------:R-:W-:-:S04]  /*89c0*/  IADD3 R0, R7, R0, RZ ;  /* 0x0000000007007210 */ /* 0x000fc80007ffe0ff */
[----:B------:R-:W-:-:S05]  /*89d0*/  LEA.HI.X R9, R6, UR9, R0, 0x1, P0 ;  /* 0x0000000906097c11 */ /* 0x000fca00080f0c00 */
[----:B------:R2:W-:Y:S04]  /*89e0*/  STG.E.128 desc[UR6][R8.64], R44 ;  /* 0x0000002c08007986 */ /* 0x0005e8000c101d06 */
[----:B------:R2:W-:Y:S02]  /*89f0*/  STG.E.128 desc[UR6][R8.64+0x80], R40 ;  /* 0x0000802808007986 */ /* 0x0005e4000c101d06 */
.L_x_293:
[----:B------:R-:W-:Y:S05]  /*8a00*/  BSYNC B0 ;  /* 0x0000000000007941 */ /* 0x000fea0003800000 */
.L_x_292:
[----:B------:R-:W-:Y:S05]  /*8a10*/  @P1 BRA `(.L_x_294) ;  /* 0x0000000c00701947 */ /* 0x000fea0003800000 */
[----:B------:R-:W-:Y:S01]  /*8a20*/  IADD3 R0, P0, R2, 0x60, RZ ;  /* 0x0000006002007810 */ /* 0x000fe20007f1e0ff */
[----:B------:R-:W-:-:S03]  /*8a30*/  ULDC.64 UR8, c[0x0][0x3f8] ;  /* 0x0000fe0000087ab9 */ /* 0x000fc60000000a00 */
[----:B------:R-:W-:-:S05]  /*8a40*/  IADD3.X R2, RZ, R21, RZ, P0, !PT ;  /* 0x00000015ff027210 */ /* 0x000fca00007fe4ff */
[----:B------:R-:W-:Y:S01]  /*8a50*/  IMAD R6, R2, UR10, RZ ;  /* 0x0000000a02067c24 */ /* 0x000fe2000f8e02ff */
[----:B------:R-:W-:-:S05]  /*8a60*/  MOV R2, R4 ;  /* 0x0000000400027202 */ /* 0x000fca0000000f00 */
[----:B------:R-:W-:-:S04]  /*8a70*/  IMAD.WIDE.U32 R4, R0, UR10, R2 ;  /* 0x0000000a00047c25 */ /* 0x000fc8000f8e0002 */
[----:B------:R-:W-:Y:S01]  /*8a80*/  IMAD R0, R0, UR11, R6 ;  /* 0x0000000b00007c24 */ /* 0x000fe2000f8e0206 */
[----:B------:R-:W-:-:S04]  /*8a90*/  LEA R2, P0, R4, UR8, 0x1 ;  /* 0x0000000804027c11 */ /* 0x000fc8000f8008ff */
[----:B------:R-:W-:-:S04]  /*8aa0*/  IADD3 R0, R5, R0, RZ ;  /* 0x0000000005007210 */ /* 0x000fc80007ffe0ff */
[----:B------:R-:W-:-:S05]  /*8ab0*/  LEA.HI.X R3, R4, UR9, R0, 0x1, P0 ;  /* 0x0000000904037c11 */ /* 0x000fca00080f0c00 */
[----:B------:R1:W-:Y:S04]  /*8ac0*/  STG.E.128 desc[UR6][R2.64], R52 ;  /* 0x0000003402007986 */ /* 0x0003e8000c101d06 */
[----:B------:R1:W-:Y:S01]  /*8ad0*/  STG.E.128 desc[UR6][R2.64+0x80], R48 ;  /* 0x0000803002007986 */ /* 0x0003e2000c101d06 */
[----:B------:R-:W-:Y:S05]  /*8ae0*/  BRA `(.L_x_294) ;  /* 0x0000000c003c7947 */ /* 0x000fea0003800000 */
.L_x_274:
[----:B------:R-:W-:Y:S01]  /*8af0*/  UISETP.NE.AND UP0, UPT, UR25, -0x1, UPT ;  /* 0xffffffff1900788c */ /* 0x000fe2000bf05270 */
[----:B------:R-:W1:Y:S01]  /*8b00*/  S2R R0, SR_TID.X ;  /* 0x0000000000007919 */ /* 0x000e620000002100 */
[----:B------:R-:W-:-:S04]  /*8b10*/  USHF.L.U32 UR17, UR24, 0x7, URZ ;  /* 0x0000000718117899 */ /* 0x000fc8000800063f */
[----:B------:R-:W-:Y:S01]  /*8b20*/  PLOP3.LUT P0, PT, PT, PT, UP0, 0x80, 0x0 ;  /* 0x000000000000781c */ /* 0x000fe20003f0f008 */
[----:B------:R-:W-:-:S04]  /*8b30*/  USHF.R.S32.HI UR21, URZ, 0x1f, UR17 ;  /* 0x0000001f3f157899 */ /* 0x000fc80008011411 */
        /* <DEDUP_REMOVED lines=20> */
.L_x_295:
[----:B------:R-:W-:Y:S01]  /*8c80*/  @UP0 UIADD3 UR14, UR15, UR25, URZ ;  /* 0x000000190f0e0290 */ /* 0x000fe2000fffe03f */
[----:B-1----:R-:W-:Y:S01]  /*8c90*/  SHF.R.S32.HI R2, RZ, 0x1f, R0 ;  /* 0x0000001fff027819 */ /* 0x002fe20000011400 */
[----:B------:R-:W-:Y:S02]  /*8ca0*/  @UP0 ULDC.64 UR10, c[0x0][0x458] ;  /* 0x00011600000a0ab9 */ /* 0x000fe40000000a00 */
[----:B------:R-:W-:Y:S01]  /*8cb0*/  @UP0 UIMAD.WIDE.U32 UR12, UR14, UR10, URZ ;  /* 0x0000000a0e0c02a5 */ /* 0x000fe2000f8e003f */
[----:B------:R-:W-:Y:S01]  /*8cc0*/  LEA.HI R0, R2, R0, RZ, 0x3 ;  /* 0x0000000002007211 */ /* 0x000fe200078f18ff */
[----:B------:R-:W-:-:S03]  /*8cd0*/  @UP0 UIMAD UR14, UR14, UR11, URZ ;  /* 0x0000000b0e0e02a4 */ /* 0x000fc6000f8e023f */
[----:B------:R-:W-:Y:S01]  /*8ce0*/  SHF.R.S32.HI R0, RZ, 0x3, R0 ;  /* 0x00000003ff007819 */ /* 0x000fe20000011400 */
        /* <DEDUP_REMOVED lines=16> */
.L_x_296:
[----:B------:R-:W-:Y:S01]  /*8df0*/  UIMAD UR12, UR21, UR8, URZ ;  /* 0x00000008150c72a4 */ /* 0x000fe2000f8e023f */
[----:B------:R-:W-:Y:S01]  /*8e00*/  IMAD.U32 R2, RZ, RZ, UR8 ;  /* 0x00000008ff027e24 */ /* 0x000fe2000f8e00ff */
[----:B------:R-:W-:Y:S01]  /*8e10*/  UIMAD UR5, UR24, -0x80, UR5 ;  /* 0xffffff80180578a4 */ /* 0x000fe2000f8e0205 */
[----:B------:R-:W-:Y:S01]  /*8e20*/  VIADD R6, R0, 0x20 ;  /* 0x0000002000067836 */ /* 0x000fe20000000000 */
[----:B------:R-:W-:Y:S01]  /*8e30*/  UIMAD UR12, UR17, UR9, UR12 ;  /* 0x00000009110c72a4 */ /* 0x000fe2000f8e020c */
[----:B------:R-:W-:Y:S01]  /*8e40*/  IMAD.WIDE.U32 R2, R2, UR17, R4 ;  /* 0x0000001102027c25 */ /* 0x000fe2000f8e0004 */
[----:B------:R-:W-:Y:S01]  /*8e50*/  USHF.R.S32.HI UR14, URZ, 0x1f, UR57 ;  /* 0x0000001f3f0e7899 */ /* 0x000fe20008011439 */
[----:B------:R-:W-:Y:S01]  /*8e60*/  BSSY B0, `(.L_x_297) ;  /* 0x000001d000007945 */ /* 0x000fe20003800000 */
[----:B------:R-:W-:Y:S01]  /*8e70*/  ISETP.GE.AND P3, PT, R6, UR5, PT ;  /* 0x0000000506007c0c */ /* 0x000fe2000bf66270 */
[----:B------:R-:W-:Y:S01]  /*8e80*/  VIADD R7, R0, 0x40 ;  /* 0x0000004000077836 */ /* 0x000fe20000000000 */
[----:B------:R-:W-:Y:S01]  /*8e90*/  MOV R6, UR12 ;  /* 0x0000000c00067c02 */ /* 0x000fe20008000f00 */
[----:B------:R-:W-:Y:S01]  /*8ea0*/  ULDC.64 UR12, c[0x0][0x468] ;  /* 0x00011a00000c7ab9 */ /* 0x000fe20000000a00 */
[----:B------:R-:W-:Y:S01]  /*8eb0*/  IADD3 R2, P0, R2, UR19, RZ ;  /* 0x0000001302027c10 */ /* 0x000fe2000ff1e0ff */
[----:B------:R-:W-:Y:S01]  /*8ec0*/  UIMAD UR14, UR14, UR12, URZ ;  /* 0x0000000c0e0e72a4 */ /* 0x000fe2000f8e023f */
[----:B------:R-:W-:-:S02]  /*8ed0*/  ISETP.GE.AND P4, PT, R0, UR5, PT ;  /* 0x0000000500007c0c */ /* 0x000fc4000bf86270 */
[----:B------:R-:W-:Y:S01]  /*8ee0*/  IADD3.X R3, R3, UR20, R6, P0, !PT ;  /* 0x0000001403037c10 */ /* 0x000fe200087fe406 */
[----:B------:R-:W-:Y:S01]  /*8ef0*/  IMAD.U32 R6, RZ, RZ, UR12 ;  /* 0x0000000cff067e24 */ /* 0x000fe2000f8e00ff */
[----:B------:R-:W-:Y:S01]  /*8f00*/  UIMAD UR13, UR57, UR13, UR14 ;  /* 0x0000000d390d72a4 */ /* 0x000fe2000f8e020e */
[----:B------:R-:W-:Y:S01]  /*8f10*/  ISETP.GE.AND P2, PT, R7, UR5, PT ;  /* 0x0000000507007c0c */ /* 0x000fe2000bf46270 */
[----:B------:R-:W-:Y:S01]  /*8f20*/  VIADD R7, R0, 0x60 ;  /* 0x0000006000077836 */ /* 0x000fe20000000000 */
[----:B------:R-:W-:Y:S01]  /*8f30*/  SHF.R.S32.HI R11, RZ, 0x1f, R0 ;  /* 0x0000001fff0b7819 */ /* 0x000fe20000011400 */
[----:B------:R-:W-:-:S03]  /*8f40*/  IMAD.WIDE.U32 R2, R6, UR57, R2 ;  /* 0x0000003906027c25 */ /* 0x000fc6000f8e0002 */
[----:B------:R-:W-:Y:S02]  /*8f50*/  ISETP.GE.AND P1, PT, R7, UR5, PT ;  /* 0x0000000507007c0c */ /* 0x000fe4000bf26270 */
[----:B------:R-:W-:Y:S01]  /*8f60*/  IADD3 R10, R3, UR13, RZ ;  /* 0x0000000d030a7c10 */ /* 0x000fe2000fffe0ff */
[----:B------:R-:W-:Y:S10]  /*8f70*/  @P4 BRA `(.L_x_298) ;  /* 0x00000000002c4947 */ /* 0x000ff40003800000 */
        /* <DEDUP_REMOVED lines=9> */
[----:B------:R1:W-:Y:S04]  /*9010*/  STG.E.128 desc[UR6][R8.64], RZ ;  /* 0x000000ff08007986 */ /* 0x0003e8000c101d06 */
[----:B------:R1:W-:Y:S02]  /*9020*/  STG.E.128 desc[UR6][R8.64+0x80], RZ ;  /* 0x000080ff08007986 */ /* 0x0003e4000c101d06 */
.L_x_298:
[----:B------:R-:W-:Y:S05]  /*9030*/  BSYNC B0 ;  /* 0x0000000000007941 */ /* 0x000fea0003800000 */
.L_x_297:
[----:B------:R-:W-:Y:S04]  /*9040*/  BSSY B0, `(.L_x_299) ;  /* 0x000000f000007945 */ /* 0x000fe80003800000 */
[----:B------:R-:W-:Y:S05]  /*9050*/  @P3 BRA `(.L_x_300) ;  /* 0x0000000000343947 */ /* 0x000fea0003800000 */
[----:B-1----:R-:W-:Y:S01]  /*9060*/  IADD3 R8, P0, R0, 0x20, RZ ;  /* 0x0000002000087810 */ /* 0x002fe20007f1e0ff */
[----:B------:R-:W-:Y:S01]  /*9070*/  ULDC.64 UR12, c[0x0][0x3f0] ;  /* 0x0000fc00000c7ab9 */ /* 0x000fe20000000a00 */
[----:B------:R-:W-:-:S03]  /*9080*/  MOV R7, R10 ;  /* 0x0000000a00077202 */ /* 0x000fc60000000f00 */
[----:B------:R-:W-:-:S04]  /*9090*/  IMAD.X R6, RZ, RZ, R11, P0 ;  /* 0x000000ffff067224 */ /* 0x000fc800000e060b */
[----:B------:R-:W-:Y:S02]  /*90a0*/  IMAD R9, R6, UR8, RZ ;  /* 0x0000000806097c24 */ /* 0x000fe4000f8e02ff */
[----:B------:R-:W-:Y:S02]  /*90b0*/  IMAD.MOV.U32 R6, RZ, RZ, R2 ;  /* 0x000000ffff067224 */ /* 0x000fe400078e0002 */
[C---:B------:R-:W-:Y:S02]  /*90c0*/  IMAD R9, R8.reuse, UR9, R9 ;  /* 0x0000000908097c24 */ /* 0x040fe4000f8e0209 */
[----:B------:R-:W-:-:S03]  /*90d0*/  IMAD.WIDE.U32 R6, R8, UR8, R6 ;  /* 0x0000000808067c25 */ /* 0x000fc6000f8e0006 */
[----:B------:R-:W-:Y:S02]  /*90e0*/  LEA R8, P0, R6, UR12, 0x1 ;  /* 0x0000000c06087c11 */ /* 0x000fe4000f8008ff */
[----:B------:R-:W-:-:S04]  /*90f0*/  IADD3 R9, R9, R7, RZ ;  /* 0x0000000709097210 */ /* 0x000fc80007ffe0ff */
[----:B------:R-:W-:-:S05]  /*9100*/  LEA.HI.X R9, R6, UR13, R9, 0x1, P0 ;  /* 0x0000000d06097c11 */ /* 0x000fca00080f0c09 */
[----:B------:R2:W-:Y:S04]  /*9110*/  STG.E.128 desc[UR6][R8.64], RZ ;  /* 0x000000ff08007986 */ /* 0x0005e8000c101d06 */
[----:B------:R2:W-:Y:S02]  /*9120*/  STG.E.128 desc[UR6][R8.64+0x80], RZ ;  /* 0x000080ff08007986 */ /* 0x0005e4000c101d06 */
.L_x_300:
[----:B------:R-:W-:Y:S05]  /*9130*/  BSYNC B0 ;  /* 0x0000000000007941 */ /* 0x000fea0003800000 */
.L_x_299:
[----:B------:R-:W-:Y:S04]  /*9140*/  BSSY B0, `(.L_x_301) ;  /* 0x000000f000007945 */ /* 0x000fe80003800000 */
[----:B------:R-:W-:Y:S05]  /*9150*/  @P2 BRA `(.L_x_302) ;  /* 0x0000000000342947 */ /* 0x000fea0003800000 */
[----:B-12---:R-:W-:Y:S01]  /*9160*/  IADD3 R8, P0, R0, 0x40, RZ ;  /* 0x0000004000087810 */ /* 0x006fe20007f1e0ff */
        /* <DEDUP_REMOVED lines=12> */
.L_x_302:
[----:B------:R-:W-:Y:S05]  /*9230*/  BSYNC B0 ;  /* 0x0000000000007941 */ /* 0x000fea0003800000 */
.L_x_301:
[----:B------:R-:W-:Y:S04]  /*9240*/  BSSY B0, `(.L_x_303) ;  /* 0x000000f000007945 */ /* 0x000fe80003800000 */
[----:B------:R-:W-:Y:S05]  /*9250*/  @P1 BRA `(.L_x_304) ;  /* 0x0000000000341947 */ /* 0x000fea0003800000 */
[----:B------:R-:W-:Y:S01]  /*9260*/  IADD3 R3, P0, R0, 0x60, RZ ;  /* 0x0000006000037810 */ /* 0x000fe20007f1e0ff */
[----:B------:R-:W-:Y:S01]  /*9270*/  ULDC.64 UR12, c[0x0][0x3f0] ;  /* 0x0000fc00000c7ab9 */ /* 0x000fe20000000a00 */
[----:B------:R-:W-:-:S03]  /*9280*/  MOV R7, R10 ;  /* 0x0000000a00077202 */ /* 0x000fc60000000f00 */
[----:B------:R-:W-:-:S04]  /*9290*/  IMAD.X R6, RZ, RZ, R11, P0 ;  /* 0x000000ffff067224 */ /* 0x000fc800000e060b */
[----:B-123--:R-:W-:Y:S02]  /*92a0*/  IMAD R8, R6, UR8, RZ ;  /* 0x0000000806087c24 */ /* 0x00efe4000f8e02ff */
[----:B------:R-:W-:-:S04]  /*92b0*/  IMAD.MOV.U32 R6, RZ, RZ, R2 ;  /* 0x000000ffff067224 */ /* 0x000fc800078e0002 */
[----:B------:R-:W-:-:S04]  /*92c0*/  IMAD.WIDE.U32 R6, R3, UR8, R6 ;  /* 0x0000000803067c25 */ /* 0x000fc8000f8e0006 */
[----:B------:R-:W-:Y:S01]  /*92d0*/  IMAD R3, R3, UR9, R8 ;  /* 0x0000000903037c24 */ /* 0x000fe2000f8e0208 */
[----:B------:R-:W-:-:S04]  /*92e0*/  LEA R2, P0, R6, UR12, 0x1 ;  /* 0x0000000c06027c11 */ /* 0x000fc8000f8008ff */
[----:B------:R-:W-:-:S04]  /*92f0*/  IADD3 R3, R3, R7, RZ ;  /* 0x0000000703037210 */ /* 0x000fc80007ffe0ff */
[----:B------:R-:W-:-:S05]  /*9300*/  LEA.HI.X R3, R6, UR13, R3, 0x1, P0 ;  /* 0x0000000d06037c11 */ /* 0x000fca00080f0c03 */
[----:B------:R4:W-:Y:S04]  /*9310*/  STG.E.128 desc[UR6][R2.64], RZ ;  /* 0x000000ff02007986 */ /* 0x0009e8000c101d06 */
[----:B------:R4:W-:Y:S02]  /*9320*/  STG.E.128 desc[UR6][R2.64+0x80], RZ ;  /* 0x000080ff02007986 */ /* 0x0009e4000c101d06 */
.L_x_304:
[----:B------:R-:W-:Y:S05]  /*9330*/  BSYNC B0 ;  /* 0x0000000000007941 */ /* 0x000fea0003800000 */
.L_x_303:
[----:B------:R-:W-:Y:S01]  /*9340*/  UIMAD UR5, UR21, UR10, URZ ;  /* 0x0000000a150572a4 */ /* 0x000fe2000f8e023f */
[----:B----4-:R-:W-:Y:S01]  /*9350*/  IMAD.U32 R2, RZ, RZ, UR10 ;  /* 0x0000000aff027e24 */ /* 0x010fe2000f8e00ff */
[----:B------:R-:W-:Y:S01]  /*9360*/  USHF.R.S32.HI UR12, URZ, 0x1f, UR57 ;  /* 0x0000001f3f0c7899 */ /* 0x000fe20008011439 */
[----:B------:R-:W-:Y:S01]  /*9370*/  BSSY B0, `(.L_x_305) ;  /* 0x0000018000007945 */ /* 0x000fe20003800000 */
[----:B------:R-:W-:Y:S01]  /*9380*/  UIMAD UR5, UR17, UR11, UR5 ;  /* 0x0000000b110572a4 */ /* 0x000fe2000f8e0205 */
[----:B------:R-:W-:Y:S01]  /*9390*/  IMAD.WIDE.U32 R4, R2, UR17, R4 ;  /* 0x0000001102047c25 */ /* 0x000fe2000f8e0004 */
[----:B------:R-:W-:-:S04]  /*93a0*/  ULDC.64 UR8, c[0x0][0x470] ;  /* 0x00011c0000087ab9 */ /* 0x000fc80000000a00 */
[----:B------:R-:W-:Y:S01]  /*93b0*/  IMAD.U32 R3, RZ, RZ, UR5 ;  /* 0x00000005ff037e24 */ /* 0x000fe2000f8e00ff */
[----:B------:R-:W-:Y:S01]  /*93c0*/  IADD3 R2, P0, R4, UR16, RZ ;  /* 0x0000001004027c10 */ /* 0x000fe2000ff1e0ff */
[----:B------:R-:W-:Y:S01]  /*93d0*/  UIMAD UR5, UR12, UR8, URZ ;  /* 0x000000080c0572a4 */ /* 0x000fe2000f8e023f */
[----:B------:R-:W-:Y:S02]  /*93e0*/  MOV R4, UR8 ;  /* 0x0000000800047c02 */ /* 0x000fe40008000f00 */
[----:B------:R-:W-:Y:S01]  /*93f0*/  IADD3.X R3, R5, UR18, R3, P0, !PT ;  /* 0x0000001205037c10 */ /* 0x000fe200087fe403 */
[----:B------:R-:W-:Y:S02]  /*9400*/  UIMAD UR9, UR57, UR9, UR5 ;  /* 0x00000009390972a4 */ /* 0x000fe4000f8e0205 */
[----:B------:R-:W-:-:S05]  /*9410*/  IMAD.WIDE.U32 R2, R4, UR57, R2 ;  /* 0x0000003904027c25 */ /* 0x000fca000f8e0002 */
[----:B-123--:R-:W-:Y:S01]  /*9420*/  IADD3 R8, R3, UR9, RZ ;  /* 0x0000000903087c10 */ /* 0x00efe2000fffe0ff */
        /* <DEDUP_REMOVED lines=12> */
.L_x_306:
[----:B------:R-:W-:Y:S05]  /*94f0*/  BSYNC B0 ;  /* 0x0000000000007941 */ /* 0x000fea0003800000 */
.L_x_305:
        /* <DEDUP_REMOVED lines=15> */
.L_x_308:
[----:B------:R-:W-:Y:S05]  /*95f0*/  BSYNC B0 ;  /* 0x0000000000007941 */ /* 0x000fea0003800000 */
.L_x_307:
        /* <DEDUP_REMOVED lines=15> */
.L_x_310:
[----:B------:R-:W-:Y:S05]  /*96f0*/  BSYNC B0 ;  /* 0x0000000000007941 */ /* 0x000fea0003800000 */
.L_x_309:
        /* <DEDUP_REMOVED lines=14> */
.L_x_294:
[----:B------:R-:W-:Y:S05]  /*97e0*/  BSYNC B1 ;  /* 0x0000000000017941 */ /* 0x000fea0003800000 */
.L_x_269:
[----:B-1--4-:R-:W4:Y:S01]  /*97f0*/  LDL R2, [R1+0xc] ;  /* 0x00000c0001027983 */ /* 0x012f220000100800 */
[----:B------:R-:W-:Y:S02]  /*9800*/  ULDC UR5, c[0x0][0xc] ;  /* 0x0000030000057ab9 */ /* 0x000fe40000000800 */
[----:B------:R-:W-:Y:S01]  /*9810*/  UIADD3 UR24, UR5, UR24, URZ ;  /* 0x0000001805187290 */ /* 0x000fe2000fffe03f */
[----:B----4-:R-:W-:-:S13]  /*9820*/  R2UR UR8, R2 ;  /* 0x00000000020872ca */ /* 0x010fda00000e0000 */
[----:B------:R-:W-:-:S06]  /*9830*/  UISETP.GE.AND UP0, UPT, UR24, UR8, UPT ;  /* 0x000000081800728c */ /* 0x000fcc000bf06270 */
[----:B------:R-:W-:-:S13]  /*9840*/  PLOP3.LUT P0, PT, PT, PT, UP0, 0x80, 0x0 ;  /* 0x000000000000781c */ /* 0x000fda0003f0f008 */
[----:B------:R-:W-:Y:S05]  /*9850*/  @P0 BRA `(.L_x_311) ;  /* 0x0000000000040947 */ /* 0x000fea0003800000 */
[----:B------:R-:W-:Y:S05]  /*9860*/  BRA `(.L_x_312) ;  /* 0xffffff7000887947 */ /* 0x000fea000383ffff */
.L_x_311:
[----:B------:R-:W-:Y:S05]  /*9870*/  EXIT ;  /* 0x000000000000794d */ /* 0x000fea0003800000 */
.L_x_313:
        /* <DEDUP_REMOVED lines=16> */
.L_x_2057:


//--------------------- .text._ZN5flash44flash_bwd_dq_dk_dv_loop_seqk_parallel_kernelI23Flash_bwd_kernel_traitsILi128ELi64ELi128ELi8ELi2ELi4ELi2ELb0ELb0EN7cutlass6half_tE19Flash_kernel_traitsILi128ELi64ELi128ELi8ES3_EELb0ELb0ELb0ELb0ELb0ELb0ELb0EEEvNS_16Flash_bwd_paramsE --------------------------
	.section	.text._ZN5flash44flash_bwd_dq_dk_dv_loop_seqk_parallel_kernelI23Flash_bwd_kernel_traitsILi128ELi64ELi128ELi8ELi2ELi4ELi2ELb0ELb0EN7cutlass6half_tE19Flash_kernel_traitsILi128ELi64ELi128ELi8ES3_EELb0ELb0ELb0ELb0ELb0ELb0ELb0EEEvNS_16Flash_bwd_paramsE,"ax",@progbits
	.align	128
        .global         _ZN5flash44flash_bwd_dq_dk_dv_loop_seqk_parallel_kernelI23Flash_bwd_kernel_traitsILi128ELi64ELi128ELi8ELi2ELi4ELi2ELb0ELb0EN7cutlass6half_tE19Flash_kernel_traitsILi128ELi64ELi128ELi8ES3_EELb0ELb0ELb0ELb0ELb0ELb0ELb0EEEvNS_16Flash_bwd_paramsE
        .type           _ZN5flash44flash_bwd_dq_dk_dv_loop_seqk_parallel_kernelI23Flash_bwd_kernel_traitsILi128ELi64ELi128ELi8ELi2ELi4ELi2ELb0ELb0EN7cutlass6half_tE19Flash_kernel_traitsILi128ELi64ELi128ELi8ES3_EELb0ELb0ELb0ELb0ELb0ELb0ELb0EEEvNS_16Flash_bwd_paramsE,@function
        .size           _ZN5flash44flash_bwd_dq_dk_dv_loop_seqk_parallel_kernelI23Flash_bwd_kernel_traitsILi128ELi64ELi128ELi8ELi2ELi4ELi2ELb0ELb0EN7cutlass6half_tE19Flash_kernel_traitsILi128ELi64ELi128ELi8ES3_EELb0ELb0ELb0ELb0ELb0ELb0ELb0EEEvNS_16Flash_bwd_paramsE,(.L_x_2058 - _ZN5flash44flash_bwd_dq_dk_dv_loop_seqk_parallel_kernelI23Flash_bwd_kernel_traitsILi128ELi64ELi128ELi8ELi2ELi4ELi2ELb0ELb0EN7cutlass6half_tE19Flash_kernel_traitsILi128ELi64ELi128ELi8ES3_EELb0ELb0ELb0ELb0ELb0ELb0ELb0EEEvNS_16Flash_bwd_paramsE)
        .other          _ZN5flash44flash_bwd_dq_dk_dv_loop_seqk_parallel_kernelI23Flash_bwd_kernel_traitsILi128ELi64ELi128ELi8ELi2ELi4ELi2ELb0ELb0EN7cutlass6half_tE19Flash_kernel_traitsILi128ELi64ELi128ELi8ES3_EELb0ELb0ELb0ELb0ELb0ELb0ELb0EEEvNS_16Flash_bwd_paramsE,@"STO_CUDA_ENTRY STV_DEFAULT"
_ZN5flash44flash_bwd_dq_dk_dv_loop_seqk_parallel_kernelI23Flash_bwd_kernel_traitsILi128ELi64ELi128ELi8ELi2ELi4ELi2ELb0ELb0EN7cutlass6half_tE19Flash_kernel_traitsILi128ELi64ELi128ELi8ES3_EELb0ELb0ELb0ELb0ELb0ELb0ELb0EEEvNS_16Flash_bwd_paramsE:
.text._ZN5flash44flash_bwd_dq_dk_dv_loop_seqk_parallel_kernelI23Flash_bwd_kernel_traitsILi128ELi64ELi128ELi8ELi2ELi4ELi2ELb0ELb0EN7cutlass6half_tE19Flash_kernel_traitsILi128ELi64ELi128ELi8ES3_EELb0ELb0ELb0ELb0ELb0ELb0ELb0EEEvNS_16Flash_bwd_paramsE:
[----:B------:R-:W1:Y:S08]  /*0000*/  LDC R1, c[0x0][0x28] ;  /* 0x00000a00ff017b82 */ /* 0x000e700000000800 */
[----:B------:R-:W2:Y:S01]  /*0010*/  S2UR UR29, SR_CTAID.X ;  /* 0x00000000001d79c3 */ /* 0x000ea20000002500 */
[----:B------:R-:W-:Y:S01]  /*0020*/  ULDC UR4, c[0x0][0x2c8] ;  /* 0x0000b20000047ab9 */ /* 0x000fe20000000800 */
[----:B-1----:R-:W-:Y:S01]  /*0030*/  IADD3 R1, R1, -0x8, RZ ;  /* 0xfffffff801017810 */ /* 0x002fe20007ffe0ff */
[----:B------:R-:W-:-:S04]  /*0040*/  UIADD3 UR5, UR4, 0x7f, URZ ;  /* 0x0000007f04057890 */ /* 0x000fc8000fffe03f */
[----:B------:R-:W-:-:S04]  /*0050*/  USHF.R.S32.HI UR4, URZ, 0x1f, UR5 ;  /* 0x0000001f3f047899 */ /* 0x000fc80008011405 */
[----:B------:R-:W-:-:S04]  /*0060*/  ULEA.HI UR4, UR4, UR5, URZ, 0x7 ;  /* 0x0000000504047291 */ /* 0x000fc8000f8f383f */
[----:B------:R-:W-:-:S04]  /*0070*/  USHF.R.S32.HI UR4, URZ, 0x7, UR4 ;  /* 0x000000073f047899 */ /* 0x000fc80008011404 */
[----:B--2---:R-:W-:-:S06]  /*0080*/  UISETP.GE.AND UP0, UPT, UR29, UR4, UPT ;  /* 0x000000041d00728c */ /* 0x004fcc000bf06270 */
[----:B------:R-:W-:-:S13]  /*0090*/  PLOP3.LUT P0, PT, PT, PT, UP0, 0x80, 0x0 ;  /* 0x000000000000781c */ /* 0x000fda0003f0f008 */
[----:B------:R-:W-:Y:S05]  /*00a0*/  @P0 EXIT ;  /* 0x000000000000094d */ /* 0x000fea0003800000 */
[----:B------:R-:W1:Y:S01]  /*00b0*/  S2R R13, SR_TID.X ;  /* 0x00000000000d7919 */ /* 0x000e620000002100 */
[----:B------:R-:W2:Y:S01]  /*00c0*/  S2UR UR4, SR_CgaCtaId ;  /* 0x00000000000479c3 */ /* 0x000ea20000008800 */
[----:B------:R-:W-:Y:S01]  /*00d0*/  UMOV UR5, 0x400 ;  /* 0x0000040000057882 */ /* 0x000fe20000000000 */
[----:B------:R-:W-:Y:S01]  /*00e0*/  IMAD.MOV.U32 R250, RZ, RZ, 0x20 ;  /* 0x00000020fffa7424 */ /* 0x000fe200078e00ff */
[----:B------:R-:W-:Y:S01]  /*00f0*/  UMOV UR60, 0xffffc000 ;  /* 0xffffc000003c7882 */ /* 0x000fe20000000000 */
[----:B------:R-:W-:-:S04]  /*0100*/  IMAD.MOV.U32 R228, RZ, RZ, -0x10 ;  /* 0xfffffff0ffe47424 */ /* 0x000fc800078e00ff */
[----:B------:R-:W3:Y:S08]  /*0110*/  S2UR UR47, SR_CTAID.Y ;  /* 0x00000000002f79c3 */ /* 0x000ef00000002600 */
[----:B------:R-:W4:Y:S01]  /*0120*/  S2UR UR58, SR_CTAID.Z ;  /* 0x00000000003a79c3 */ /* 0x000f220000002700 */
[----:B--2---:R-:W-:Y:S01]  /*0130*/  ULEA UR4, UR4, UR5, 0x18 ;  /* 0x0000000504047291 */ /* 0x004fe2000f8ec03f */
[----:B-1----:R-:W-:Y:S01]  /*0140*/  SHF.R.S32.HI R16, RZ, 0x1f, R13 ;  /* 0x0000001fff107819 */ /* 0x002fe2000001140d */
[----:B------:R-:W-:Y:S01]  /*0150*/  IMAD.SHL.U32 R249, R13, 0x2, RZ ;  /* 0x000000020df97824 */ /* 0x000fe200078e00ff */
[----:B---3--:R-:W-:-:S02]  /*0160*/  USHF.L.U32 UR5, UR47, 0x7, URZ ;  /* 0x000000072f057899 */ /* 0x008fc4000800063f */
[CC--:B------:R-:W-:Y:S02]  /*0170*/  LEA.HI R4, R16.reuse, R13.reuse, RZ, 0x5 ;  /* 0x0000000d10047211 */ /* 0x0c0fe400078f28ff */
[----:B------:R-:W-:Y:S02]  /*0180*/  LEA.HI R10, R16, R13, RZ, 0x4 ;  /* 0x0000000d100a7211 */ /* 0x000fe400078f20ff */
[--C-:B------:R-:W-:Y:S01]  /*0190*/  SHF.R.S32.HI R5, RZ, 0x5, R4.reuse ;  /* 0x00000005ff057819 */ /* 0x100fe20000011404 */
[----:B----4-:R-:W-:Y:S01]  /*01a0*/  USHF.R.S32.HI UR6, URZ, 0x1f, UR58 ;  /* 0x0000001f3f067899 */ /* 0x010fe2000801143a */
        /* <DEDUP_REMOVED lines=9> */
[----:B------:R-:W-:Y:S01]  /*0240*/  SHF.R.S32.HI R8, RZ, 0x2, R18 ;  /* 0x00000002ff087819 */ /* 0x000fe20000011412 */
[----:B------:R-:W-:Y:S01]  /*0250*/  IMAD.IADD R12, R5, 0x1, -R0 ;  /* 0x00000001050c7824 */ /* 0x000fe200078e0a00 */
[----:B------:R-:W-:-:S02]  /*0260*/  SHF.R.S32.HI R6, RZ, 0x1f, R18 ;  /* 0x0000001fff067819 */ /* 0x000fc40000011412 */
[----:B------:R-:W-:Y:S02]  /*0270*/  LOP3.LUT R2, R3, 0xfffffffe, RZ, 0xc0, !PT ;  /* 0xfffffffe03027812 */ /* 0x000fe400078ec0ff */
[----:B------:R-:W-:Y:S02]  /*0280*/  LEA.HI R0, R6, R8, RZ, 0x3 ;  /* 0x0000000806007211 */ /* 0x000fe400078f18ff */
[----:B------:R-:W-:Y:S01]  /*0290*/  LOP3.LUT R3, R4, 0xffffffe0, RZ, 0xc0, !PT ;  /* 0xffffffe004037812 */ /* 0x000fe200078ec0ff */
[----:B------:R-:W-:Y:S01]  /*02a0*/  IMAD.IADD R9, R7, 0x1, -R2 ;  /* 0x0000000107097824 */ /* 0x000fe200078e0a02 */
[----:B------:R-:W-:Y:S02]  /*02b0*/  LEA.HI R14, R16, R13, RZ, 0x3 ;  /* 0x0000000d100e7211 */ /* 0x000fe400078f18ff */
[----:B------:R-:W-:Y:S01]  /*02c0*/  LOP3.LUT R0, R0, 0xfffffff8, RZ, 0xc0, !PT ;  /* 0xfffffff800007812 */ /* 0x000fe200078ec0ff */
[----:B------:R-:W-:Y:S01]  /*02d0*/  IMAD.IADD R2, R13, 0x1, -R3 ;  /* 0x000000010d027824 */ /* 0x000fe200078e0a03 */
[----:B------:R-:W-:-:S02]  /*02e0*/  LOP3.LUT R4, R14, 0xfffffff8, RZ, 0xc0, !PT ;  /* 0xfffffff80e047812 */ /* 0x000fc400078ec0ff */
[----:B------:R-:W-:Y:S01]  /*02f0*/  SHF.R.S32.HI R3, RZ, 0x3, R14 ;  /* 0x00000003ff037819 */ /* 0x000fe2000001140e */
[----:B------:R-:W-:Y:S01]  /*0300*/  IMAD.IADD R8, R8, 0x1, -R0 ;  /* 0x0000000108087824 */ /* 0x000fe200078e0a00 */
[----:B------:R-:W-:Y:S01]  /*0310*/  SHF.R.S32.HI R5, RZ, 0x1f, R2 ;  /* 0x0000001fff057819 */ /* 0x000fe20000011402 */
[----:B------:R-:W-:Y:S01]  /*0320*/  IMAD.IADD R0, R13, 0x1, -R4 ;  /* 0x000000010d007824 */ /* 0x000fe200078e0a04 */
[----:B------:R-:W-:Y:S01]  /*0330*/  LOP3.LUT R4, R10, 0xfffffff0, RZ, 0xc0, !PT ;  /* 0xfffffff00a047812 */ /* 0x000fe200078ec0ff */
[----:B------:R-:W-:Y:S01]  /*0340*/  IMAD.SHL.U32 R3, R3, 0x40, RZ ;  /* 0x0000004003037824 */ /* 0x000fe200078e00ff */
[----:B------:R-:W-:Y:S01]  /*0350*/  LEA.HI R19, R5, R2, RZ, 0x2 ;  /* 0x0000000205137211 */ /* 0x000fe200078f10ff */
[C---:B------:R-:W-:Y:S01]  /*0360*/  IMAD.SHL.U32 R226, R0.reuse, 0x8, RZ ;  /* 0x0000000800e27824 */ /* 0x040fe200078e00ff */
[C---:B------:R-:W-:Y:S01]  /*0370*/  LOP3.LUT P4, RZ, R0.reuse, 0x2, RZ, 0xc0, !PT ;  /* 0x0000000200ff7812 */ /* 0x040fe2000788c0ff */
[----:B------:R-:W-:Y:S01]  /*0380*/  IMAD.IADD R2, R13, 0x1, -R4 ;  /* 0x000000010d027824 */ /* 0x000fe200078e0a04 */
[----:B------:R-:W-:Y:S01]  /*0390*/  LOP3.LUT R3, R3, 0x1c0, RZ, 0xc0, !PT ;  /* 0x000001c003037812 */ /* 0x000fe200078ec0ff */
[----:B------:R-:W-:Y:S01]  /*03a0*/  IMAD.SHL.U32 R10, R9, 0x200, RZ ;  /* 0x00000200090a7824 */ /* 0x000fe200078e00ff */
[C---:B------:R-:W-:Y:S01]  /*03b0*/  LOP3.LUT P3, RZ, R0.reuse, 0x4, RZ, 0xc0, !PT ;  /* 0x0000000400ff7812 */ /* 0x040fe2000786c0ff */
[----:B------:R-:W-:Y:S01]  /*03c0*/  IMAD.SHL.U32 R0, R0, 0x40, RZ ;  /* 0x0000004000007824 */ /* 0x000fe200078e00ff */
[----:B------:R-:W-:-:S02]  /*03d0*/  SHF.R.U32.HI R4, RZ, 0x3, R3 ;  /* 0x00000003ff047819 */ /* 0x000fc40000011603 */
[----:B------:R-:W-:Y:S02]  /*03e0*/  LOP3.LUT R3, R3, 0x38, R226, 0xf8, !PT ;  /* 0x0000003803037812 */ /* 0x000fe400078ef8e2 */
[----:B------:R-:W-:Y:S02]  /*03f0*/  SHF.R.S32.HI R5, RZ, 0x1f, R2 ;  /* 0x0000001fff057819 */ /* 0x000fe40000011402 */
[----:B------:R-:W-:Y:S01]  /*0400*/  LOP3.LUT R242, R3, R4, RZ, 0x3c, !PT ;  /* 0x0000000403f27212 */ /* 0x000fe200078e3cff */
[----:B------:R-:W-:Y:S01]  /*0410*/  IMAD.SHL.U32 R3, R12, 0x10, RZ ;  /* 0x000000100c037824 */ /* 0x000fe200078e00ff */
[----:B------:R-:W-:Y:S02]  /*0420*/  LEA.HI R11, R5, R2, RZ, 0x3 ;  /* 0x00000002050b7211 */ /* 0x000fe400078f18ff */
[----:B------:R-:W-:Y:S02]  /*0430*/  LEA.HI R4, R16, R13, RZ, 0x6 ;  /* 0x0000000d10047211 */ /* 0x000fe400078f30ff */
[----:B------:R-:W-:-:S02]  /*0440*/  LOP3.LUT R0, R0, 0x1c0, RZ, 0xc0, !PT ;  /* 0x000001c000007812 */ /* 0x000fc400078ec0ff */
[----:B------:R-:W-:Y:S02]  /*0450*/  LOP3.LUT R5, R11, 0xfffffff8, RZ, 0xc0, !PT ;  /* 0xfffffff80b057812 */ /* 0x000fe400078ec0ff */
[----:B------:R-:W-:Y:S02]  /*0460*/  SHF.R.S32.HI R4, RZ, 0x6, R4 ;  /* 0x00000006ff047819 */ /* 0x000fe40000011404 */
[----:B------:R-:W-:Y:S01]  /*0470*/  LOP3.LUT R215, R0, 0x8, R14, 0xf8, !PT ;  /* 0x0000000800d77812 */ /* 0x000fe200078ef80e */
[----:B------:R-:W-:Y:S01]  /*0480*/  IMAD.IADD R17, R2, 0x1, -R5 ;  /* 0x0000000102117824 */ /* 0x000fe200078e0a05 */
[----:B------:R-:W-:Y:S01]  /*0490*/  SHF.R.U32.HI R211, RZ, 0x3, R0 ;  /* 0x00000003ffd37819 */ /* 0x000fe20000011600 */
[----:B------:R-:W-:Y:S01]  /*04a0*/  IMAD R2, R4, 0x800, R10 ;  /* 0x0000080004027824 */ /* 0x000fe200078e020a */
[----:B------:R-:W-:Y:S01]  /*04b0*/  LOP3.LUT R6, R0, 0x30, R3, 0xf8, !PT ;  /* 0x0000003000067812 */ /* 0x000fe200078ef803 */
[----:B------:R-:W-:Y:S01]  /*04c0*/  IMAD R242, R4, 0x200, R242 ;  /* 0x0000020004f27824 */ /* 0x000fe200078e02f2 */
[----:B------:R-:W-:-:S02]  /*04d0*/  LOP3.LUT R0, R8, 0x1, RZ, 0xc0, !PT ;  /* 0x0000000108007812 */ /* 0x000fc400078ec0ff */
[----:B------:R-:W-:Y:S02]  /*04e0*/  LOP3.LUT R215, R215, R211, RZ, 0x3c, !PT ;  /* 0x000000d3d7d77212 */ /* 0x000fe400078e3cff */
[----:B------:R-:W-:Y:S02]  /*04f0*/  LOP3.LUT R3, R18, 0x7ffffffc, RZ, 0xc0, !PT ;  /* 0x7ffffffc12037812 */ /* 0x000fe400078ec0ff */
[----:B------:R-:W-:Y:S01]  /*0500*/  ISETP.NE.U32.AND P0, PT, R0, 0x1, PT ;  /* 0x000000010000780c */ /* 0x000fe20003f05070 */
[----:B------:R-:W-:Y:S01]  /*0510*/  IMAD.IADD R215, R2, 0x1, R215 ;  /* 0x0000000102d77824 */ /* 0x000fe200078e02d7 */
[----:B------:R-:W-:Y:S01]  /*0520*/  LEA.HI R0, R16, R13, RZ, 0x7 ;  /* 0x0000000d10007211 */ /* 0x000fe200078f38ff */
[----:B------:R-:W-:Y:S01]  /*0530*/  IMAD.IADD R2, R13, 0x1, -R3 ;  /* 0x000000010d027824 */ /* 0x000fe200078e0a03 */
[----:B------:R-:W-:Y:S01]  /*0540*/  R2P PR, R8, 0x6 ;  /* 0x0000000608007804 */ /* 0x000fe20000000000 */
[----:B------:R-:W-:Y:S01]  /*0550*/  IMAD.SHL.U32 R215, R215, 0x2, RZ ;  /* 0x00000002d7d77824 */ /* 0x000fe200078e00ff */
[----:B------:R-:W-:Y:S01]  /*0560*/  SHF.R.S32.HI R0, RZ, 0x7, R0 ;  /* 0x00000007ff007819 */ /* 0x000fe20000011400 */
[----:B------:R-:W-:Y:S01]  /*0570*/  IMAD.SHL.U32 R2, R2, 0x2, RZ ;  /* 0x0000000202027824 */ /* 0x000fe200078e00ff */
[----:B------:R-:W-:Y:S01]  /*0580*/  LOP3.LUT R14, R6, 0x8, R14, 0xf8, !PT ;  /* 0x00000008060e7812 */ /* 0x000fe200078ef80e */
[----:B------:R-:W-:Y:S01]  /*0590*/  IMAD.SHL.U32 R6, R9, 0x10, RZ ;  /* 0x0000001009067824 */ /* 0x000fe200078e00ff */
[----:B------:R-:W-:Y:S01]  /*05a0*/  SEL R214, R250, 0xffffffe0, !P4 ;  /* 0xffffffe0fad67807 */ /* 0x000fe20006000000 */
[--C-:B------:R-:W-:Y:S01]  /*05b0*/  IMAD R7, R0, 0x1000, R2.reuse ;  /* 0x0000100000077824 */ /* 0x100fe200078e0202 */
[----:B------:R-:W-:Y:S01]  /*05c0*/  SEL R250, R250, 0xffffffe0, !P1 ;  /* 0xffffffe0fafa7807 */ /* 0x000fe20004800000 */
[----:B------:R-:W-:Y:S01]  /*05d0*/  IMAD.SHL.U32 R3, R0, 0x8, RZ ;  /* 0x0000000800037824 */ /* 0x000fe200078e00ff */
[----:B------:R-:W-:Y:S01]  /*05e0*/  SEL R228, R228, 0x10, !P0 ;  /* 0x00000010e4e47807 */ /* 0x000fe20004000000 */
[----:B------:R-:W-:Y:S01]  /*05f0*/  IMAD.SHL.U32 R0, R8, 0x40, RZ ;  /* 0x0000004008007824 */ /* 0x000fe200078e00ff */
[----:B------:R-:W-:Y:S01]  /*0600*/  LOP3.LUT R211, R10, R14, R211, 0xf6, !PT ;  /* 0x0000000e0ad37212 */ /* 0x000fe200078ef6d3 */
[----:B------:R-:W-:Y:S01]  /*0610*/  IMAD R12, R12, 0x400, R2 ;  /* 0x000004000c0c7824 */ /* 0x000fe200078e0202 */
[----:B------:R-:W-:Y:S01]  /*0620*/  LOP3.LUT R3, R3, 0x8, RZ, 0xc0, !PT ;  /* 0x0000000803037812 */ /* 0x000fe200078ec0ff */
[----:B------:R-:W-:Y:S01]  /*0630*/  IMAD.SHL.U32 R2, R4, 0x20, RZ ;  /* 0x0000002004027824 */ /* 0x000fe200078e00ff */
[----:B------:R-:W-:Y:S01]  /*0640*/  LOP3.LUT R0, R0, 0x1c0, RZ, 0xc0, !PT ;  /* 0x000001c000007812 */ /* 0x000fe200078ec0ff */
[----:B------:R-:W-:Y:S01]  /*0650*/  IMAD R7, R15, 0x400, R7 ;  /* 0x000004000f077824 */ /* 0x000fe200078e0207 */
[----:B------:R-:W-:Y:S01]  /*0660*/  LOP3.LUT R13, R3, 0x10, R6, 0xf8, !PT ;  /* 0x00000010030d7812 */ /* 0x000fe200078ef806 */
[----:B------:R-:W-:Y:S01]  /*0670*/  IMAD.SHL.U32 R8, R4, 0x8, RZ ;  /* 0x0000000804087824 */ /* 0x000fe200078e00ff */
[----:B------:R-:W-:Y:S01]  /*0680*/  LOP3.LUT R249, R2, 0x6, R249, 0xf8, !PT ;  /* 0x0000000602f97812 */ /* 0x000fe200078ef8f9 */
[----:B------:R-:W-:Y:S01]  /*0690*/  IMAD.SHL.U32 R4, R9, 0x20, RZ ;  /* 0x0000002009047824 */ /* 0x000fe200078e00ff */
[----:B------:R-:W-:-:S02]  /*06a0*/  LOP3.LUT R5, R0, 0x20, R2, 0xf8, !PT ;  /* 0x0000002000057812 */ /* 0x000fc400078ef802 */
[----:B------:R-:W-:Y:S02]  /*06b0*/  SHF.R.U32.HI R2, RZ, 0x3, R0 ;  /* 0x00000003ff027819 */ /* 0x000fe40000011600 */
[----:B------:R-:W-:Y:S02]  /*06c0*/  LOP3.LUT R4, R4, 0x20, RZ, 0xc0, !PT ;  /* 0x0000002004047812 */ /* 0x000fe400078ec0ff */
[----:B------:R-:W-:Y:S02]  /*06d0*/  LOP3.LUT R5, R5, R2, RZ, 0x3c, !PT ;  /* 0x0000000205057212 */ /* 0x000fe400078e3cff */
[----:B------:R-:W-:Y:S01]  /*06e0*/  LOP3.LUT R0, R2, R0, R3, 0x1e, !PT ;  /* 0x0000000002007212 */ /* 0x000fe200078e1e03 */
[----:B------:R-:W-:Y:S01]  /*06f0*/  IMAD.SHL.U32 R2, R9, 0x8, RZ ;  /* 0x0000000809027824 */ /* 0x000fe200078e00ff */
[----:B------:R-:W-:Y:S01]  /*0700*/  LOP3.LUT R8, R4, 0x18, R8, 0xf8, !PT ;  /* 0x0000001804087812 */ /* 0x000fe200078ef808 */
[----:B------:R-:W-:Y:S01]  /*0710*/  IMAD.IADD R7, R5, 0x1, R7 ;  /* 0x0000000105077824 */ /* 0x000fe200078e0207 */
[----:B------:R-:W-:Y:S01]  /*0720*/  SHF.R.S32.HI R3, RZ, 0x2, R19 ;  /* 0x00000002ff037819 */ /* 0x000fe20000011413 */
[----:B------:R-:W-:Y:S01]  /*0730*/  IMAD.SHL.U32 R5, R17, 0x40, RZ ;  /* 0x0000004011057824 */ /* 0x000fe200078e00ff */
[----:B------:R-:W-:Y:S01]  /*0740*/  LEA R211, R211, UR4, 0x1 ;  /* 0x00000004d3d37c11 */ /* 0x000fe2000f8e08ff */
[----:B------:R-:W-:Y:S01]  /*0750*/  IMAD.IADD R12, R12, 0x1, R0 ;  /* 0x000000010c0c7824 */ /* 0x000fe200078e0200 */
[----:B------:R-:W-:Y:S01]  /*0760*/  LEA R229, R7, UR4, 0x1 ;  /* 0x0000000407e57c11 */ /* 0x000fe2000f8e08ff */
[----:B------:R-:W-:Y:S01]  /*0770*/  IMAD.SHL.U32 R0, R11, 0x40, RZ ;  /* 0x000000400b007824 */ /* 0x000fe200078e00ff */
[----:B------:R-:W-:Y:S01]  /*0780*/  LOP3.LUT R5, R5, 0x1c0, RZ, 0xc0, !PT ;  /* 0x000001c005057812 */ /* 0x000fe200078ec0ff */
[----:B------:R-:W-:-:S02]  /*0790*/  IMAD R252, R15, 0x10, R3 ;  /* 0x000000100ffc7824 */ /* 0x000fc400078e0203 */
[C---:B------:R-:W-:Y:S01]  /*07a0*/  IMAD.IADD R223, R229.reuse, 0x1, R250 ;  /* 0x00000001e5df7824 */ /* 0x040fe200078e02fa */
[----:B------:R-:W-:Y:S01]  /*07b0*/  SHF.R.U32.HI R6, RZ, 0x3, R5 ;  /* 0x00000003ff067819 */ /* 0x000fe20000011605 */
[----:B------:R-:W-:Y:S01]  /*07c0*/  IMAD.IADD R230, R229, 0x1, R228 ;  /* 0x00000001e5e67824 */ /* 0x000fe200078e02e4 */
[----:B------:R-:W-:Y:S01]  /*07d0*/  LOP3.LUT R0, R0, 0xfffffe00, RZ, 0xc0, !PT ;  /* 0xfffffe0000007812 */ /* 0x000fe200078ec0ff */
[----:B------:R-:W-:Y:S01]  /*07e0*/  IMAD.IADD R228, R228, 0x1, R223 ;  /* 0x00000001e4e47824 */ /* 0x000fe200078e02df */
[----:B------:R-:W-:Y:S02]  /*07f0*/  LOP3.LUT R2, R5, 0x8, R2, 0xf8, !PT ;  /* 0x0000000805027812 */ /* 0x000fe400078ef802 */
[C-C-:B------:R-:W-:Y:S01]  /*0800*/  LOP3.LUT R4, R6.reuse, R13, R5.reuse, 0x1e, !PT ;  /* 0x0000000d06047212 */ /* 0x140fe200078e1e05 */
[----:B------:R-:W-:Y:S01]  /*0810*/  IMAD R3, R15, 0x400, R0 ;  /* 0x000004000f037824 */ /* 0x000fe200078e0200 */
[----:B------:R-:W-:Y:S02]  /*0820*/  LOP3.LUT R210, R6, R8, R5, 0x1e, !PT ;  /* 0x0000000806d27212 */ /* 0x000fe400078e1e05 */
[----:B------:R-:W-:-:S02]  /*0830*/  LOP3.LUT R2, R2, R6, RZ, 0x3c, !PT ;  /* 0x0000000602027212 */ /* 0x000fc400078e3cff */
[-C--:B------:R-:W-:Y:S02]  /*0840*/  LOP3.LUT R221, R4, R0.reuse, RZ, 0xfc, !PT ;  /* 0x0000000004dd7212 */ /* 0x080fe400078efcff */
[----:B------:R-:W-:Y:S01]  /*0850*/  LOP3.LUT R210, R210, R0, RZ, 0xfc, !PT ;  /* 0x00000000d2d27212 */ /* 0x000fe200078efcff */
[----:B------:R-:W-:Y:S01]  /*0860*/  IMAD.U32 R0, RZ, RZ, UR5 ;  /* 0x00000005ff007e24 */ /* 0x000fe2000f8e00ff */
[----:B------:R-:W-:Y:S01]  /*0870*/  USHF.R.S32.HI UR5, URZ, 0x1f, UR58 ;  /* 0x0000001f3f057899 */ /* 0x000fe2000801143a */
[----:B------:R-:W-:Y:S02]  /*0880*/  IMAD.IADD R220, R3, 0x1, R2 ;  /* 0x0000000103dc7824 */ /* 0x000fe400078e0202 */
[----:B------:R-:W-:Y:S01]  /*0890*/  IMAD.U32 R2, RZ, RZ, UR6 ;  /* 0x00000006ff027e24 */ /* 0x000fe2000f8e00ff */
[----:B------:R-:W-:Y:S02]  /*08a0*/  USHF.R.S32.HI UR6, URZ, 0x1f, UR47 ;  /* 0x0000001f3f067899 */ /* 0x000fe4000801142f */
[----:B------:R-:W-:Y:S01]  /*08b0*/  IMAD.U32 R2, RZ, RZ, UR5 ;  /* 0x00000005ff027e24 */ /* 0x000fe2000f8e00ff */
[----:B------:R-:W-:-:S03]  /*08c0*/  UIADD3 UR5, UR4, 0xc000, URZ ;  /* 0x0000c00004057890 */ /* 0x000fc6000fffe03f */
        /* <DEDUP_REMOVED lines=20> */
[----:B------:R1:W-:Y:S01]  /*0a10*/  STL [R1], R0 ;  /* 0x0000000001007387 */ /* 0x0003e20000100800 */
[----:B------:R-:W-:-:S07]  /*0a20*/  IMAD.IADD R216, R214, 0x1, R216 ;  /* 0x00000001d6d87824 */ /* 0x000fce00078e02d8 */
.L_x_384:
        /* <DEDUP_REMOVED lines=16> */
[----:B-12-4-:R-:W-:Y:S01]  /*0b30*/  IMAD.U32 R2, RZ, RZ, UR8 ;  /* 0x00000008ff027e24 */ /* 0x016fe2000f8e00ff */
[----:B------:R-:W-:Y:S01]  /*0b40*/  UISETP.NE.U32.AND UP0, UPT, UR12, URZ, UPT ;  /* 0x0000003f0c00728c */ /* 0x000fe2000bf05070 */
[----:B---3--:R-:W-:Y:S01]  /*0b50*/  IMAD.U32 R4, RZ, RZ, UR10 ;  /* 0x0000000aff047e24 */ /* 0x008fe2000f8e00ff */
        /* <DEDUP_REMOVED lines=11> */
[----:B------:R-:W2:Y:S01]  /*0c10*/  @P1 LDG.E R7, desc[UR6][R4.64] ;  /* 0x0000000604071981 */ /* 0x000ea2000c1e1900 */
        /* <DEDUP_REMOVED lines=36> */
.L_x_314:
        /* <DEDUP_REMOVED lines=14> */
[----:B------:R-:W-:Y:S01]  /*0f40*/  ULDC UR59, c[0x0][0x2d4] ;  /* 0x0000b500003b7ab9 */ /* 0x000fe20000000800 */
[----:B------:R-:W-:-:S02]  /*0f50*/  USHF.L.U32 UR16, UR47, 0x7, URZ ;  /* 0x000000072f107899 */ /* 0x000fc4000800063f */
[----:B------:R-:W-:Y:S02]  /*0f60*/  UIMAD UR23, UR47, UR11, UR10 ;  /* 0x0000000b2f1772a4 */ /* 0x000fe4000f8e020a */
[----:B------:R-:W-:Y:S01]  /*0f70*/  USHF.R.S32.HI UR36, URZ, 0x1f, UR59 ;  /* 0x0000001f3f247899 */ /* 0x000fe2000801143b */
[----:B------:R-:W-:Y:S01]  /*0f80*/  @!UP1 ULDC.64 UR10, c[0x0][0x418] ;  /* 0x00010600000a9ab9 */ /* 0x000fe20000000a00 */
[----:B------:R-:W-:Y:S01]  /*0f90*/  ULDC UR41, c[0x0][0x2dc] ;  /* 0x0000b70000297ab9 */ /* 0x000fe20000000800 */
[----:B------:R-:W-:Y:S01]  /*0fa0*/  ULDC UR61, c[0x0][0x270] ;  /* 0x00009c00003d7ab9 */ /* 0x000fe20000000800 */
[----:B------:R-:W-:Y:S02]  /*0fb0*/  @!UP1 UIMAD.WIDE.U32 UR38, UR47, UR10, URZ ;  /* 0x0000000a2f2692a5 */ /* 0x000fe4000f8e003f */
[----:B------:R-:W-:Y:S02]  /*0fc0*/  USHF.L.U64.HI UR14, UR47, 0x7, UR57 ;  /* 0x000000072f0e7899 */ /* 0x000fe40008010239 */
[----:B------:R-:W-:Y:S01]  /*0fd0*/  USEL UR33, UR16, URZ, UP2 ;  /* 0x0000003f10217287 */ /* 0x000fe20009000000 */
[----:B-1----:R-:W-:Y:S01]  /*0fe0*/  IABS R5, R6 ;  /* 0x0000000600057213 */ /* 0x002fe20000000000 */
[----:B------:R-:W-:Y:S01]  /*0ff0*/  UIADD3 UR46, UR19, UR23, URZ ;  /* 0x00000017132e7290 */ /* 0x000fe2000fffe03f */
[----:B------:R-:W-:Y:S01]  /*1000*/  ISETP.NE.AND P3, PT, R6, RZ, PT ;  /* 0x000000ff0600720c */ /* 0x000fe20003f65270 */
[----:B------:R-:W-:Y:S01]  /*1010*/  ULDC.U8 UR16, c[0x0][0x3d8] ;  /* 0x0000f60000107ab9 */ /* 0x000fe20000000000 */
[----:B------:R-:W1:Y:S01]  /*1020*/  I2F.RP R2, R5 ;  /* 0x0000000500027306 */ /* 0x000e620000209400 */
[----:B------:R-:W-:Y:S01]  /*1030*/  UISETP.NE.AND UP3, UPT, UR16, URZ, UPT ;  /* 0x0000003f1000728c */ /* 0x000fe2000bf65270 */
[----:B------:R-:W-:Y:S01]  /*1040*/  ULDC.64 UR20, c[0x0][0x240] ;  /* 0x0000900000147ab9 */ /* 0x000fe20000000a00 */
[----:B--2---:R-:W-:Y:S01]  /*1050*/  UIMAD.WIDE.U32 UR34, UR9, UR12, URZ ;  /* 0x0000000c092272a5 */ /* 0x004fe2000f8e003f */
[----:B------:R-:W-:Y:S01]  /*1060*/  ULDC UR40, c[0x0][0x2c4] ;  /* 0x0000b10000287ab9 */ /* 0x000fe20000000800 */
[----:B------:R-:W-:-:S02]  /*1070*/  UIMAD.WIDE.U32 UR24, UR8, UR20, URZ ;  /* 0x00000014081872a5 */ /* 0x000fc4000f8e003f */
[----:B------:R-:W-:Y:S02]  /*1080*/  UIMAD UR50, UR9, UR13, UR35 ;  /* 0x0000000d093272a4 */ /* 0x000fe4000f8e0223 */
[----:B------:R-:W-:Y:S01]  /*1090*/  @!UP1 UIMAD UR9, UR57, UR10, URZ ;  /* 0x0000000a390992a4 */ /* 0x000fe2000f8e023f */
[----:B------:R-:W-:Y:S01]  /*10a0*/  @UP1 ULDC.64 UR12, c[0x0][0x420] ;  /* 0x00010800000c1ab9 */ /* 0x000fe20000000a00 */
[----:B------:R-:W-:Y:S01]  /*10b0*/  USEL UR35, UR14, URZ, UP2 ;  /* 0x0000003f0e237287 */ /* 0x000fe20009000000 */
[----:B-1----:R-:W1:Y:S01]  /*10c0*/  MUFU.RCP R2, R2 ;  /* 0x0000000200027308 */ /* 0x002e620000001000 */
[----:B------:R-:W-:Y:S02]  /*10d0*/  @!UP1 UIMAD UR28, UR47, UR11, UR9 ;  /* 0x0000000b2f1c92a4 */ /* 0x000fe4000f8e0209 */
[----:B------:R-:W-:Y:S02]  /*10e0*/  UIADD3 UR9, UR37, 0x3f, URZ ;  /* 0x0000003f25097890 */ /* 0x000fe4000fffe03f */
[----:B------:R-:W-:-:S02]  /*10f0*/  @UP1 UIMAD.WIDE.U32 UR42, UR8, UR12, URZ ;  /* 0x0000000c082a12a5 */ /* 0x000fc4000f8e003f */
[----:B------:R-:W-:Y:S02]  /*1100*/  USHF.R.S32.HI UR22, URZ, 0x1f, UR9 ;  /* 0x0000001f3f167899 */ /* 0x000fe40008011409 */
[----:B------:R-:W-:Y:S02]  /*1110*/  @UP1 UIMAD UR48, UR8, UR13, UR43 ;  /* 0x0000000d083012a4 */ /* 0x000fe4000f8e022b */
[----:B------:R-:W-:Y:S02]  /*1120*/  ULEA.HI UR45, UR22, UR9, URZ, 0x6 ;  /* 0x00000009162d7291 */ /* 0x000fe4000f8f303f */
[----:B------:R-:W-:Y:S02]  /*1130*/  UIMAD UR9, UR36, UR47, URZ ;  /* 0x0000002f240972a4 */ /* 0x000fe4000f8e023f */
[----:B------:R-:W-:Y:S01]  /*1140*/  UIMAD.WIDE UR10, UR41, UR61, URZ ;  /* 0x0000003d290a72a5 */ /* 0x000fe2000f8e023f */
[----:B-1----:R-:W-:Y:S01]  /*1150*/  VIADD R2, R2, 0xffffffe ;  /* 0x0ffffffe02027836 */ /* 0x002fe20000000000 */
[----:B------:R-:W-:-:S02]  /*1160*/  UIMAD.WIDE.U32 UR12, UR47, UR59, URZ ;  /* 0x0000003b2f0c72a5 */ /* 0x000fc4000f8e003f */
[----:B------:R-:W-:Y:S01]  /*1170*/  UIMAD UR9, UR57, UR59, UR9 ;  /* 0x0000003b390972a4 */ /* 0x000fe2000f8e0209 */
[----:B------:R-:W1:Y:S01]  /*1180*/  F2I.FTZ.U32.TRUNC.NTZ R3, R2 ;  /* 0x0000000200037305 */ /* 0x000e62000021f000 */
[----:B------:R-:W-:Y:S02]  /*1190*/  UIMAD UR14, UR11, UR12, URZ ;  /* 0x0000000c0b0e72a4 */ /* 0x000fe4000f8e023f */
[----:B------:R-:W-:Y:S02]  /*11a0*/  UIADD3 UR9, UR13, UR9, URZ ;  /* 0x000000090d097290 */ /* 0x000fe4000fffe03f */
[----:B------:R-:W-:Y:S02]  /*11b0*/  UIMAD.WIDE.U32 UR22, UR10, UR12, URZ ;  /* 0x0000000c0a1672a5 */ /* 0x000fe4000f8e003f */
[----:B------:R-:W-:Y:S02]  /*11c0*/  UIMAD UR9, UR10, UR9, UR14 ;  /* 0x000000090a0972a4 */ /* 0x000fe4000f8e020e */
[----:B------:R-:W-:-:S02]  /*11d0*/  UIMAD.WIDE.U32 UR12, UR10, UR8, URZ ;  /* 0x000000080a0c72a5 */ /* 0x000fc4000f8e003f */
[----:B------:R-:W-:Y:S02]  /*11e0*/  UIMAD UR14, UR11, UR8, URZ ;  /* 0x000000080b0e72a4 */ /* 0x000fe4000f8e023f */
[----:B------:R-:W-:Y:S01]  /*11f0*/  UIADD3 UR49, UR23, UR9, URZ ;  /* 0x0000000917317290 */ /* 0x000fe2000fffe03f */
[--C-:B-1----:R-:W-:Y:S01]  /*1200*/  IMAD.MOV R0, RZ, RZ, -R3.reuse ;  /* 0x000000ffff007224 */ /* 0x102fe200078e0a03 */
[----:B------:R-:W-:Y:S01]  /*1210*/  USEL UR56, UR22, UR12, !UP1 ;  /* 0x0000000c16387287 */ /* 0x000fe2000c800000 */
[----:B------:R-:W-:Y:S01]  /*1220*/  IMAD.MOV.U32 R2, RZ, RZ, RZ ;  /* 0x000000ffff027224 */ /* 0x000fe200078e00ff */
[----:B------:R-:W-:Y:S01]  /*1230*/  @UP3 UIMAD UR9, UR47, UR40, URZ ;  /* 0x000000282f0932a4 */ /* 0x000fe2000f8e023f */
[----:B------:R-:W-:Y:S01]  /*1240*/  IMAD R0, R0, R5, RZ ;  /* 0x0000000500007224 */ /* 0x000fe200078e02ff */
[----:B------:R-:W-:Y:S02]  /*1250*/  ULOP3.LUT UR12, UR45, 0xffffffc0, URZ, 0xc0, !UPT ;  /* 0xffffffc02d0c7892 */ /* 0x000fe4000f8ec03f */
[----:B------:R-:W-:Y:S01]  /*1260*/  UISETP.NE.AND UP0, UPT, UR31, -0x1, UPT ;  /* 0xffffffff1f00788c */ /* 0x000fe2000bf05270 */
[----:B------:R-:W-:Y:S01]  /*1270*/  IMAD.HI.U32 R0, R3, R0, R2 ;  /* 0x0000000003007227 */ /* 0x000fe200078e0002 */
[----:B------:R-:W-:Y:S01]  /*1280*/  MOV R2, R4 ;  /* 0x0000000400027202 */ /* 0x000fe20000000f00 */
[----:B------:R-:W-:-:S02]  /*1290*/  UIMAD UR26, UR8, UR21, URZ ;  /* 0x00000015081a72a4 */ /* 0x000fc4000f8e023f */
[----:B------:R-:W-:Y:S02]  /*12a0*/  @UP1 UIADD3 UR49, UR13, UR14, URZ ;  /* 0x0000000e0d311290 */ /* 0x000fe4000fffe03f */
[----:B------:R-:W-:Y:S01]  /*12b0*/  IMAD.HI.U32 R0, R0, R2, RZ ;  /* 0x0000000200007227 */ /* 0x000fe200078e00ff */
[----:B------:R-:W-:Y:S02]  /*12c0*/  @UP3 USEL UR14, UR9, UR8, !UP1 ;  /* 0x00000008090e3287 */ /* 0x000fe4000c800000 */
[----:B------:R-:W-:Y:S01]  /*12d0*/  USEL UR55, UR18, UR24, !UP1 ;  /* 0x0000001812377287 */ /* 0x000fe2000c800000 */
[----:B------:R-:W-:Y:S01]  /*12e0*/  IMAD.MOV R3, RZ, RZ, -R0 ;  /* 0x000000ffff037224 */ /* 0x000fe200078e0a00 */
[----:B------:R-:W-:Y:S01]  /*12f0*/  UIADD3 UR9, UR12, -0x40, URZ ;  /* 0xffffffc00c097890 */ /* 0x000fe2000fffe03f */
[----:B------:R-:W-:Y:S02]  /*1300*/  @UP3 ULDC UR24, c[0x0][0x2e4] ;  /* 0x0000b90000183ab9 */ /* 0x000fe40000000800 */
[----:B------:R-:W-:Y:S01]  /*1310*/  IMAD R2, R5, R3, R2 ;  /* 0x0000000305027224 */ /* 0x000fe200078e0202 */
[----:B------:R-:W-:-:S02]  /*1320*/  @UP1 UIADD3 UR46, UR25, UR26, URZ ;  /* 0x0000001a192e1290 */ /* 0x000fc4000fffe03f */
[----:B------:R-:W-:Y:S02]  /*1330*/  @!UP3 UIMAD UR13, UR47, UR61, UR58 ;  /* 0x0000003d2f0db2a4 */ /* 0x000fe4000f8e023a */
[----:B------:R-:W-:Y:S01]  /*1340*/  ISETP.GT.U32.AND P1, PT, R5, R2, PT ;  /* 0x000000020500720c */ /* 0x000fe20003f24070 */
[----:B------:R-:W-:Y:S02]  /*1350*/  @UP3 UIMAD UR26, UR58, UR24, UR14 ;  /* 0x000000183a1a32a4 */ /* 0x000fe4000f8e020e */
[----:B------:R-:W-:Y:S02]  /*1360*/  USHF.R.S32.HI UR24, URZ, 0x1f, UR9 ;  /* 0x0000001f3f187899 */ /* 0x000fe40008011409 */
[----:B------:R-:W-:Y:S02]  /*1370*/  UIADD3 UR12, UP2, UR9, UR33, URZ ;  /* 0x00000021090c7290 */ /* 0x000fe4000ff5e03f */
[----:B------:R-:W-:Y:S01]  /*1380*/  @!UP3 UIMAD UR26, UR13, UR40, URZ ;  /* 0x000000280d1ab2a4 */ /* 0x000fe2000f8e023f */
[----:B------:R-:W-:Y:S01]  /*1390*/  ULDC.U8 UR17, c[0x0][0x480] ;  /* 0x0001200000117ab9 */ /* 0x000fe20000000000 */
[----:B------:R-:W-:-:S02]  /*13a0*/  UIADD3.X UR13, UR24, UR35, URZ, UP2, !UPT ;  /* 0x00000023180d7290 */ /* 0x000fc400097fe43f */
[----:B------:R-:W-:Y:S02]  /*13b0*/  UIMAD UR11, UR11, UR12, URZ ;  /* 0x0000000c0b0b72a4 */ /* 0x000fe4000f8e023f */
[----:B------:R-:W-:Y:S01]  /*13c0*/  @!P1 IMAD.IADD R2, R2, 0x1, -R5 ;  /* 0x0000000102029824 */ /* 0x000fe200078e0a05 */
[----:B------:R-:W-:Y:S01]  /*13d0*/  @!P1 IADD3 R0, R0, 0x1, RZ ;  /* 0x0000000100009810 */ /* 0x000fe20007ffe0ff */
[----:B------:R-:W-:Y:S01]  /*13e0*/  @UP0 UIADD3 UR30, UR15, UR31, URZ ;  /* 0x0000001f0f1e0290 */ /* 0x000fe2000fffe03f */
[----:B------:R-:W-:Y:S01]  /*13f0*/  PLOP3.LUT P1, PT, PT, PT, UP0, 0x80, 0x0 ;  /* 0x000000000000781c */ /* 0x000fe20003f2f008 */
[----:B------:R-:W-:Y:S01]  /*1400*/  @UP0 UIADD3 UR27, UR15, UR31, URZ ;  /* 0x0000001f0f1b0290 */ /* 0x000fe2000fffe03f */
[----:B------:R-:W-:Y:S01]  /*1410*/  ISETP.GE.U32.AND P0, PT, R2, R5, PT ;  /* 0x000000050200720c */ /* 0x000fe20003f06070 */
[----:B------:R-:W-:Y:S01]  /*1420*/  UIMAD UR51, UR58, UR41, URZ ;  /* 0x000000293a3372a4 */ /* 0x000fe2000f8e023f */
[----:B------:R-:W-:Y:S01]  /*1430*/  LOP3.LUT R2, R6, UR58, RZ, 0x3c, !PT ;  /* 0x0000003a06027c12 */ /* 0x000fe2000f8e3cff */
[----:B------:R-:W-:Y:S01]  /*1440*/  UISETP.NE.AND UP4, UPT, UR17, URZ, UPT ;  /* 0x0000003f1100728c */ /* 0x000fe2000bf85270 */
[----:B------:R-:W-:-:S02]  /*1450*/  @UP0 ULDC.64 UR18, c[0x0][0x250] ;  /* 0x0000940000120ab9 */ /* 0x000fc40000000a00 */
[----:B------:R-:W-:Y:S01]  /*1460*/  ISETP.GE.AND P2, PT, R2, RZ, PT ;  /* 0x000000ff0200720c */ /* 0x000fe20003f46270 */
[----:B------:R-:W-:Y:S01]  /*1470*/  @UP0 ULDC.64 UR16, c[0x0][0x248] ;  /* 0x0000920000100ab9 */ /* 0x000fe20000000a00 */
[----:B------:R-:W-:Y:S02]  /*1480*/  UIMAD.WIDE.U32 UR40, UR10, UR12, URZ ;  /* 0x0000000c0a2872a5 */ /* 0x000fe4000f8e003f */
[----:B------:R-:W-:Y:S02]  /*1490*/  UIMAD UR12, UR10, UR13, UR11 ;  /* 0x0000000d0a0c72a4 */ /* 0x000fe4000f8e020b */
[----:B------:R-:W-:Y:S01]  /*14a0*/  @UP0 UIMAD.WIDE.U32 UR22, UR30, UR16, URZ ;  /* 0x000000101e1602a5 */ /* 0x000fe2000f8e003f */
[----:B------:R-:W-:Y:S01]  /*14b0*/  @P0 VIADD R0, R0, 0x1 ;  /* 0x0000000100000836 */ /* 0x000fe20000000000 */
[----:B------:R-:W-:Y:S01]  /*14c0*/  @UP0 UIMAD.WIDE.U32 UR10, UR27, UR18, URZ ;  /* 0x000000121b0a02a5 */ /* 0x000fe2000f8e003f */
[----:B------:R-:W-:Y:S01]  /*14d0*/  PLOP3.LUT P0, PT, PT, PT, UP3, 0x80, 0x0 ;  /* 0x000000000000781c */ /* 0x000fe20003f0f038 */
[----:B------:R-:W-:Y:S01]  /*14e0*/  @UP0 UIMAD UR30, UR30, UR17, URZ ;  /* 0x000000111e1e02a4 */ /* 0x000fe2000f8e023f */
[----:B------:R-:W-:Y:S01]  /*14f0*/  IMAD.MOV.U32 R16, RZ, RZ, R0 ;  /* 0x000000ffff107224 */ /* 0x000fe200078e0000 */
[----:B------:R-:W-:-:S02]  /*1500*/  @UP0 UIMAD UR13, UR27, UR19, URZ ;  /* 0x000000131b0d02a4 */ /* 0x000fc4000f8e023f */
[----:B------:R-:W-:Y:S02]  /*1510*/  @!UP1 UIADD3 UR48, UR39, UR28, URZ ;  /* 0x0000001c27309290 */ /* 0x000fe4000fffe03f */
[----:B------:R-:W-:Y:S01]  /*1520*/  USEL UR53, UR50, URZ, UP4 ;  /* 0x0000003f32357287 */ /* 0x000fe2000a000000 */
[----:B------:R-:W-:Y:S01]  /*1530*/  @!P2 IADD3 R16, -R16, RZ, RZ ;  /* 0x000000ff1010a210 */ /* 0x000fe20007ffe1ff */
[----:B------:R-:W-:Y:S01]  /*1540*/  USHF.R.S32.HI UR44, URZ, 0x1f, UR32 ;  /* 0x0000001f3f2c7899 */ /* 0x000fe20008011420 */
[----:B------:R-:W-:Y:S01]  /*1550*/  @!P3 LOP3.LUT R16, RZ, R6, RZ, 0x33, !PT ;  /* 0x00000006ff10b212 */ /* 0x000fe200078e33ff */
[----:B------:R-:W-:Y:S02]  /*1560*/  USHF.R.S32.HI UR54, URZ, 0x1f, UR51 ;  /* 0x0000001f3f367899 */ /* 0x000fe40008011433 */
[----:B------:R-:W-:Y:S02]  /*1570*/  USEL UR52, UR34, URZ, UP4 ;  /* 0x0000003f22347287 */ /* 0x000fe4000a000000 */
[----:B------:R-:W-:-:S02]  /*1580*/  @UP0 UIADD3 UR36, UR11, UR13, URZ ;  /* 0x0000000d0b240290 */ /* 0x000fc4000fffe03f */
[----:B------:R-:W-:Y:S02]  /*1590*/  UIADD3 UR50, UR41, UR12, URZ ;  /* 0x0000000c29327290 */ /* 0x000fe4000fffe03f */
        /* <DEDUP_REMOVED lines=16> */
.L_x_316:
[----:B------:R-:W-:Y:S05]  /*16a0*/  @P1 BRA `(.L_x_317) ;  /* 0x0000000000301947 */ /* 0x000fea0003800000 */
[----:B------:R-:W-:Y:S01]  /*16b0*/  USHF.R.S32.HI UR10, URZ, 0x1f, UR15 ;  /* 0x0000001f3f0a7899 */ /* 0x000fe2000801140f */
[----:B------:R-:W-:-:S03]  /*16c0*/  ULDC.64 UR18, c[0x0][0x250] ;  /* 0x0000940000127ab9 */ /* 0x000fc60000000a00 */
        /* <DEDUP_REMOVED lines=10> */
.L_x_317:
        /* <DEDUP_REMOVED lines=11> */
.L_x_318:
[----:B------:R-:W-:-:S04]  /*1820*/  UIMAD UR8, UR47, UR61, UR58 ;  /* 0x0000003d2f0872a4 */ /* 0x000fc8000f8e023a */
[----:B------:R-:W-:-:S12]  /*1830*/  UIMAD UR8, UR8, UR59, URZ ;  /* 0x0000003b080872a4 */ /* 0x000fd8000f8e023f */
.L_x_319:
[----:B------:R-:W1:Y:S01]  /*1840*/  S2R R27, SR_TID.X ;  /* 0x00000000001b7919 */ /* 0x000e620000002100 */
[----:B------:R-:W2:Y:S01]  /*1850*/  LDC.64 R4, c[0x0][0x420] ;  /* 0x00010800ff047b82 */ /* 0x000ea20000000a00 */
[----:B------:R-:W-:Y:S01]  /*1860*/  SHF.R.S32.HI R227, RZ, 0x1f, R226 ;  /* 0x0000001fffe37819 */ /* 0x000fe200000114e2 */
[----:B------:R-:W-:Y:S01]  /*1870*/  ULDC UR11, c[0x0][0x2dc] ;  /* 0x0000b700000b7ab9 */ /* 0x000fe20000000800 */
[----:B------:R-:W-:Y:S01]  /*1880*/  USHF.R.S32.HI UR14, URZ, 0x1f, UR58 ;  /* 0x0000001f3f0e7899 */ /* 0x000fe2000801143a */
[----:B------:R-:W-:Y:S01]  /*1890*/  BSSY B1, `(.L_x_315) ;  /* 0x000092a000017945 */ /* 0x000fe20003800000 */
[----:B------:R-:W-:Y:S02]  /*18a0*/  UIMAD UR12, UR11, UR61, URZ ;  /* 0x0000003d0b0c72a4 */ /* 0x000fe4000f8e023f */
[----:B------:R-:W-:Y:S02]  /*18b0*/  UIADD3 UR27, UR9, UR8, URZ ;  /* 0x00000008091b7290 */ /* 0x000fe4000fffe03f */
[----:B------:R-:W-:-:S02]  /*18c0*/  UIADD3 UR26, UR9, UR26, URZ ;  /* 0x0000001a091a7290 */ /* 0x000fc4000fffe03f */
[----:B------:R-:W-:Y:S01]  /*18d0*/  UISETP.GE.AND UP2, UPT, UR37, 0x1, UPT ;  /* 0x000000012500788c */ /* 0x000fe2000bf46270 */
[----:B------:R-:W-:Y:S01]  /*18e0*/  ULDC.64 UR34, c[0x0][0x400] ;  /* 0x0001000000227ab9 */ /* 0x000fe20000000a00 */
[----:B------:R-:W-:Y:S01]  /*18f0*/  ULDC.64 UR42, c[0x0][0x2b0] ;  /* 0x0000ac00002a7ab9 */ /* 0x000fe20000000a00 */
[----:B------:R-:W-:Y:S01]  /*1900*/  ULDC.64 UR22, c[0x0][0x210] ;  /* 0x0000840000167ab9 */ /* 0x000fe20000000a00 */
[----:B------:R-:W-:Y:S01]  /*1910*/  ULEA.HI.SX32 UR38, UR45, 0xffffffff, 0x1a ;  /* 0xffffffff2d267891 */ /* 0x000fe2000f8fd23f */
[----:B-1----:R-:W-:-:S04]  /*1920*/  SHF.R.S32.HI R28, RZ, 0x1f, R27 ;  /* 0x0000001fff1c7819 */ /* 0x002fc8000001141b */
[----:B------:R-:W-:-:S04]  /*1930*/  LEA.HI R2, R28, R27, RZ, 0x3 ;  /* 0x0000001b1c027211 */ /* 0x000fc800078f18ff */
[----:B------:R-:W-:-:S04]  /*1940*/  SHF.R.S32.HI R2, RZ, 0x3, R2 ;  /* 0x00000003ff027819 */ /* 0x000fc80000011402 */
[----:B------:R-:W-:Y:S02]  /*1950*/  SHF.R.S32.HI R26, RZ, 0x1f, R2 ;  /* 0x0000001fff1a7819 */ /* 0x000fe40000011402 */
[----:B------:R-:W-:-:S04]  /*1960*/  IADD3 R8, P0, R2, UR9, RZ ;  /* 0x0000000902087c10 */ /* 0x000fc8000ff1e0ff */
[----:B------:R-:W-:Y:S02]  /*1970*/  IADD3.X R0, R26, UR24, RZ, P0, !PT ;  /* 0x000000181a007c10 */ /* 0x000fe400087fe4ff */
[----:B------:R-:W-:Y:S01]  /*1980*/  IADD3 R6, P0, R226, UR10, RZ ;  /* 0x0000000ae2067c10 */ /* 0x000fe2000ff1e0ff */
[----:B------:R-:W-:Y:S02]  /*1990*/  ULDC.64 UR10, c[0x0][0x428] ;  /* 0x00010a00000a7ab9 */ /* 0x000fe40000000a00 */
[----:B------:R-:W-:Y:S01]  /*19a0*/  IMAD R0, R0, UR20, RZ ;  /* 0x0000001400007c24 */ /* 0x000fe2000f8e02ff */
[----:B------:R-:W-:Y:S01]  /*19b0*/  IADD3.X R7, R227, UR48, RZ, P0, !PT ;  /* 0x00000030e3077c10 */ /* 0x000fe200087fe4ff */
[----:B------:R-:W-:Y:S02]  /*19c0*/  UIMAD UR8, UR14, UR10, URZ ;  /* 0x0000000a0e0872a4 */ /* 0x000fe4000f8e023f */
[C---:B------:R-:W-:Y:S02]  /*19d0*/  IMAD R10, R8.reuse, UR21, R0 ;  /* 0x00000015080a7c24 */ /* 0x040fe4000f8e0200 */
[----:B------:R-:W-:Y:S01]  /*19e0*/  IMAD.WIDE.U32 R8, R8, UR20, R226 ;  /* 0x0000001408087c25 */ /* 0x000fe2000f8e00e2 */
[----:B------:R-:W-:-:S02]  /*19f0*/  UIMAD UR13, UR58, UR11, UR8 ;  /* 0x0000000b3a0d72a4 */ /* 0x000fc4000f8e0208 */
[----:B------:R-:W-:Y:S01]  /*1a00*/  USHF.L.U32 UR8, UR12, 0x6, URZ ;  /* 0x000000060c087899 */ /* 0x000fe2000800063f */
[----:B--2---:R-:W-:Y:S01]  /*1a10*/  IMAD R0, R4, UR24, RZ ;  /* 0x0000001804007c24 */ /* 0x004fe2000f8e02ff */
[----:B------:R-:W-:Y:S01]  /*1a20*/  IADD3 R8, P0, R8, UR55, RZ ;  /* 0x0000003708087c10 */ /* 0x000fe2000ff1e0ff */
[----:B------:R-:W-:Y:S01]  /*1a30*/  IMAD.WIDE.U32 R6, R4, UR9, R6 ;  /* 0x0000000904067c25 */ /* 0x000fe2000f8e0006 */
[----:B------:R-:W-:Y:S02]  /*1a40*/  ULDC.64 UR24, c[0x0][0x3e0] ;  /* 0x0000f80000187ab9 */ /* 0x000fe40000000a00 */
[----:B------:R-:W-:Y:S01]  /*1a50*/  IADD3.X R9, R9, UR46, R10, P0, !PT ;  /* 0x0000002e09097c10 */ /* 0x000fe200087fe40a */
[----:B------:R-:W-:Y:S01]  /*1a60*/  IMAD R3, R5, UR9, R0 ;  /* 0x0000000905037c24 */ /* 0x000fe2000f8e0200 */
[----:B------:R-:W-:Y:S01]  /*1a70*/  LEA.HI R10, R28, R27, RZ, 0x5 ;  /* 0x0000001b1c0a7211 */ /* 0x000fe200078f28ff */
[----:B------:R-:W-:Y:S01]  /*1a80*/  IMAD.U32 R0, RZ, RZ, UR10 ;  /* 0x0000000aff007e24 */ /* 0x000fe2000f8e00ff */
[----:B------:R-:W-:Y:S01]  /*1a90*/  ULDC.64 UR10, c[0x0][0x258] ;  /* 0x00009600000a7ab9 */ /* 0x000fe20000000a00 */
[----:B------:R-:W-:Y:S01]  /*1aa0*/  IMAD.IADD R7, R7, 0x1, R3 ;  /* 0x0000000107077824 */ /* 0x000fe200078e0203 */
[----:B------:R-:W-:Y:S01]  /*1ab0*/  UIMAD UR9, UR14, UR10, URZ ;  /* 0x0000000a0e0972a4 */ /* 0x000fe2000f8e023f */
[----:B------:R-:W-:Y:S01]  /*1ac0*/  LOP3.LUT R3, R10, 0xffffffe0, RZ, 0xc0, !PT ;  /* 0xffffffe00a037812 */ /* 0x000fe200078ec0ff */
[----:B------:R-:W-:-:S02]  /*1ad0*/  IMAD.WIDE.U32 R6, R0, UR58, R6 ;  /* 0x0000003a00067c25 */ /* 0x000fc4000f8e0006 */
[----:B------:R-:W-:Y:S01]  /*1ae0*/  UIMAD UR14, UR58, UR11, UR9 ;  /* 0x0000000b3a0e72a4 */ /* 0x000fe2000f8e0209 */
[----:B------:R-:W-:Y:S01]  /*1af0*/  SHF.R.S32.HI R0, RZ, 0x5, R10 ;  /* 0x00000005ff007819 */ /* 0x000fe2000001140a */
[----:B------:R-:W-:Y:S01]  /*1b00*/  USHF.R.S32.HI UR9, URZ, 0x1f, UR8 ;  /* 0x0000001f3f097899 */ /* 0x000fe20008011408 */
[----:B------:R-:W-:Y:S01]  /*1b10*/  IMAD.IADD R3, R27, 0x1, -R3 ;  /* 0x000000011b037824 */ /* 0x000fe200078e0a03 */
[----:B------:R-:W-:Y:S01]  /*1b20*/  UIADD3 UR8, UP1, UP0, UR40, UR8, UR51 ;  /* 0x0000000828087290 */ /* 0x000fe2000f83e033 */
[----:B------:R-:W-:Y:S01]  /*1b30*/  PLOP3.LUT P0, PT, PT, PT, UP2, 0x80, 0x0 ;  /* 0x000000000000781c */ /* 0x000fe20003f0f028 */
[----:B------:R-:W-:Y:S01]  /*1b40*/  IMAD.U32 R10, RZ, RZ, UR10 ;  /* 0x0000000aff0a7e24 */ /* 0x000fe2000f8e00ff */
[----:B------:R-:W-:Y:S01]  /*1b50*/  ULDC.64 UR40, c[0x0][0x478] ;  /* 0x00011e0000287ab9 */ /* 0x000fe20000000a00 */
[----:B------:R-:W-:Y:S01]  /*1b60*/  IMAD R11, R0, UR12, R3 ;  /* 0x0000000c000b7c24 */ /* 0x000fe2000f8e0203 */
[----:B------:R-:W-:Y:S01]  /*1b70*/  UIADD3.X UR9, UR50, UR9, UR54, UP1, UP0 ;  /* 0x0000000932097290 */ /* 0x000fe20008fe0436 */
[----:B------:R-:W-:Y:S01]  /*1b80*/  IMAD R0, R26, R4, RZ ;  /* 0x000000041a007224 */ /* 0x000fe200078e02ff */
[----:B------:R-:W-:Y:S01]  /*1b90*/  UIADD3 UR12, UP1, UP0, UR52, UR8, UR56 ;  /* 0x00000008340c7290 */ /* 0x000fe2000f83e038 */
[----:B------:R-:W-:Y:S01]  /*1ba0*/  VIADD R7, R7, UR13 ;  /* 0x0000000d07077c36 */ /* 0x000fe20008000000 */
[----:B------:R-:W-:Y:S01]  /*1bb0*/  UIMAD.WIDE UR10, UR26, 0x4, UR42 ;  /* 0x000000041a0a78a5 */ /* 0x000fe2000f8e022a */
[----:B------:R-:W-:Y:S01]  /*1bc0*/  IMAD R3, R2, R5, R0 ;  /* 0x0000000502037224 */ /* 0x000fe200078e0200 */
[----:B------:R-:W-:Y:S01]  /*1bd0*/  UIADD3.X UR8, UR53, UR9, UR49, UP1, UP0 ;  /* 0x0000000935087290 */ /* 0x000fe20008fe0431 */
[----:B------:R-:W-:Y:S01]  /*1be0*/  IMAD.WIDE.U32 R8, R10, UR58, R8 ;  /* 0x0000003a0a087c25 */ /* 0x000fe2000f8e0008 */
[----:B------:R-:W-:Y:S01]  /*1bf0*/  IADD3 R0, P2, R11, UR12, RZ ;  /* 0x0000000c0b007c10 */ /* 0x000fe2000ff5e0ff */
[----:B------:R-:W-:-:S02]  /*1c00*/  UIMAD.WIDE UR26, UR27, 0x4, UR40 ;  /* 0x000000041b1a78a5 */ /* 0x000fc4000f8e0228 */
[----:B------:R-:W-:Y:S01]  /*1c10*/  IMAD.WIDE.U32 R6, R2, R4, R6 ;  /* 0x0000000402067225 */ /* 0x000fe200078e0006 */
[----:B------:R-:W-:Y:S02]  /*1c20*/  LEA R224, P1, R0, UR34, 0x2 ;  /* 0x0000002200e07c11 */ /* 0x000fe4000f8210ff */
[----:B------:R-:W-:Y:S01]  /*1c30*/  LEA.HI.X.SX32 R14, R11, UR8, 0x1, P2 ;  /* 0x000000080b0e7c11 */ /* 0x000fe200090f0eff */
[----:B------:R-:W-:Y:S01]  /*1c40*/  IMAD.IADD R3, R7, 0x1, R3 ;  /* 0x0000000107037824 */ /* 0x000fe200078e0203 */
[----:B------:R-:W-:Y:S01]  /*1c50*/  LEA R10, P3, R6, UR24, 0x1 ;  /* 0x00000018060a7c11 */ /* 0x000fe2000f8608ff */
[----:B------:R-:W-:Y:S01]  /*1c60*/  VIADD R15, R9, UR14 ;  /* 0x0000000e090f7c36 */ /* 0x000fe20008000000 */
[----:B------:R-:W-:Y:S02]  /*1c70*/  LEA R12, P4, R8, UR22, 0x1 ;  /* 0x00000016080c7c11 */ /* 0x000fe4000f8808ff */
[----:B------:R-:W-:Y:S02]  /*1c80*/  LEA.HI.X R225, R0, UR35, R14, 0x2, P1 ;  /* 0x0000002300e17c11 */ /* 0x000fe400088f140e */
[----:B------:R-:W-:-:S02]  /*1c90*/  LEA.HI.X R11, R6, UR25, R3, 0x1, P3 ;  /* 0x00000019060b7c11 */ /* 0x000fc400098f0c03 */
[----:B------:R-:W-:Y:S01]  /*1ca0*/  LEA.HI.X R13, R8, UR23, R15, 0x1, P4 ;  /* 0x00000017080d7c11 */ /* 0x000fe2000a0f0c0f */
[----:B------:R-:W-:Y:S06]  /*1cb0*/  @!P0 BRA `(.L_x_320) ;  /* 0x0000007c00fc8947 */ /* 0x000fec0003800000 */
[----:B------:R-:W-:Y:S01]  /*1cc0*/  PLOP3.LUT P0, PT, PT, PT, UP4, 0x80, 0x0 ;  /* 0x000000000000781c */ /* 0x000fe20003f0f048 */
[----:B------:R-:W-:Y:S01]  /*1cd0*/  UMOV UR8, UR38 ;  /* 0x0000002600087c82 */ /* 0x000fe20008000000 */
[----:B------:R-:W-:Y:S01]  /*1ce0*/  LEA R0, R242, UR4, 0x1 ;  /* 0x00000004f2007c11 */ /* 0x000fe2000f8e08ff */
[----:B------:R-:W-:Y:S01]  /*1cf0*/  UIMAD UR9, UR8, -0x40, UR37 ;  /* 0xffffffc0080978a4 */ /* 0x000fe2000f8e0225 */
[----:B------:R-:W-:Y:S01]  /*1d00*/  VIADD R23, R2, 0x20 ;  /* 0x0000002002177836 */ /* 0x000fe20000000000 */
[----:B------:R-:W-:Y:S01]  /*1d10*/  UMOV UR12, UR10 ;  /* 0x0000000a000c7c82 */ /* 0x000fe20008000000 */
[----:B------:R-:W-:Y:S01]  /*1d20*/  ULEA.HI UR10, UR8, UR8, URZ, 0x1 ;  /* 0x00000008080a7291 */ /* 0x000fe2000f8f083f */
[----:B------:R-:W-:Y:S01]  /*1d30*/  BSSY B0, `(.L_x_321) ;  /* 0x000001d000007945 */ /* 0x000fe20003800000 */
[----:B------:R-:W-:-:S05]  /*1d40*/  UMOV UR14, UR26 ;  /* 0x0000001a000e7c82 */ /* 0x000fca0008000000 */
[----:B------:R-:W-:Y:S01]  /*1d50*/  @P0 BAR.SYNC.DEFER_BLOCKING 0x0 ;  /* 0x0000000000000b1d */ /* 0x000fe20000010000 */
[----:B------:R-:W-:Y:S01]  /*1d60*/  ISETP.GE.AND P4, PT, R2, UR9, PT ;  /* 0x0000000902007c0c */ /* 0x000fe2000bf86270 */
[----:B------:R-:W-:Y:S01]  /*1d70*/  ULOP3.LUT UR10, UR10, 0xfffffffe, URZ, 0xc0, !UPT ;  /* 0xfffffffe0a0a7892 */ /* 0x000fe2000f8ec03f */
[----:B------:R-:W-:Y:S01]  /*1d80*/  ISETP.GE.AND P3, PT, R23, UR9, PT ;  /* 0x0000000917007c0c */ /* 0x000fe2000bf66270 */
[----:B------:R-:W-:Y:S02]  /*1d90*/  IMAD.MOV.U32 R234, RZ, RZ, R10 ;  /* 0x000000ffffea7224 */ /* 0x000fe400078e000a */
[----:B------:R-:W-:Y:S01]  /*1da0*/  UIADD3 UR10, UR8, -UR10, URZ ;  /* 0x8000000a080a7290 */ /* 0x000fe2000fffe03f */
[----:B------:R-:W-:Y:S01]  /*1db0*/  IMAD.MOV.U32 R235, RZ, RZ, R11 ;  /* 0x000000ffffeb7224 */ /* 0x000fe200078e000b */
[----:B------:R-:W-:Y:S01]  /*1dc0*/  UMOV UR13, UR27 ;  /* 0x0000001b000d7c82 */ /* 0x000fe20008000000 */
[----:B------:R-:W-:Y:S01]  /*1dd0*/  VIADD R14, R226, 0x40 ;  /* 0x00000040e20e7836 */ /* 0x000fe20000000000 */
[----:B------:R-:W-:-:S04]  /*1de0*/  UISETP.NE.AND UP0, UPT, UR10, 0x1, UPT ;  /* 0x000000010a00788c */ /* 0x000fc8000bf05270 */
        /* <DEDUP_REMOVED lines=17> */
.L_x_322:
[----:B------:R-:W-:Y:S05]  /*1f00*/  BSYNC B0 ;  /* 0x0000000000007941 */ /* 0x000fea0003800000 */
.L_x_321:
[----:B------:R4:W-:Y:S01]  /*1f10*/  @P3 STS.128 [R0+0x9000], RZ ;  /* 0x009000ff00003388 */ /* 0x0009e20000000c00 */
[----:B------:R-:W-:Y:S01]  /*1f20*/  VIADD R10, R242, 0x2000 ;  /* 0x00002000f20a7836 */ /* 0x000fe20000000000 */
[----:B------:R-:W-:Y:S01]  /*1f30*/  PLOP3.LUT P1, PT, PT, PT, UP0, 0x80, 0x0 ;  /* 0x000000000000781c */ /* 0x000fe20003f2f008 */
[----:B------:R-:W-:Y:S01]  /*1f40*/  BSSY B0, `(.L_x_323) ;  /* 0x000001a000007945 */ /* 0x000fe20003800000 */
[----:B------:R4:W-:Y:S01]  /*1f50*/  @P3 STS.128 [R0+0xb000], RZ ;  /* 0x00b000ff00003388 */ /* 0x0009e20000000c00 */
[----:B------:R-:W-:Y:S01]  /*1f60*/  MOV R232, R12 ;  /* 0x0000000c00e87202 */ /* 0x000fe20000000f00 */
[----:B------:R-:W-:Y:S01]  /*1f70*/  IMAD.MOV.U32 R233, RZ, RZ, R13 ;  /* 0x000000ffffe97224 */ /* 0x000fe200078e000d */
[----:B------:R-:W-:Y:S01]  /*1f80*/  SEL R222, R10, R242, !P1 ;  /* 0x000000f20ade7207 */ /* 0x000fe20004800000 */
[----:B------:R-:W-:Y:S07]  /*1f90*/  @P3 BRA `(.L_x_324) ;  /* 0x0000000000503947 */ /* 0x000fee0003800000 */
[----:B------:R-:W-:Y:S02]  /*1fa0*/  ULDC UR10, c[0x0][0x2d0] ;  /* 0x0000b400000a7ab9 */ /* 0x000fe40000000800 */
[----:B------:R-:W-:Y:S02]  /*1fb0*/  ISETP.GE.AND P2, PT, R226, UR10, PT ;  /* 0x0000000ae2007c0c */ /* 0x000fe4000bf46270 */
[----:B------:R-:W-:-:S11]  /*1fc0*/  ISETP.GE.AND P0, PT, R14, UR10, PT ;  /* 0x0000000a0e007c0c */ /* 0x000fd6000bf06270 */
[C---:B------:R-:W-:Y:S01]  /*1fd0*/  @!P2 LEA R10, P5, R4.reuse, R234, 0x6 ;  /* 0x000000ea040aa211 */ /* 0x040fe200078a30ff */
[----:B------:R1:W-:Y:S03]  /*1fe0*/  @P2 STS.128 [R0+0x9000], RZ ;  /* 0x009000ff00002388 */ /* 0x0003e60000000c00 */
[----:B------:R-:W-:-:S05]  /*1ff0*/  @!P2 LEA.HI.X R11, R4, R235, R5, 0x6, P5 ;  /* 0x000000eb040ba211 */ /* 0x000fca00028f3405 */
[----:B------:R-:W-:Y:S01]  /*2000*/  @!PT LDS RZ, [RZ] ;  /* 0x00000000fffff984 */ /* 0x000fe20000000800 */
[----:B------:R-:W-:Y:S01]  /*2010*/  @!PT LDS RZ, [RZ] ;  /* 0x00000000fffff984 */ /* 0x000fe20000000800 */
[----:B------:R-:W-:Y:S01]  /*2020*/  @!PT LDS RZ, [RZ] ;  /* 0x00000000fffff984 */ /* 0x000fe20000000800 */
[----:B------:R1:W-:Y:S04]  /*2030*/  @!P2 LDGSTS.E.BYPASS.LTC128B.128 [R0+0x9000], desc[UR6][R10.64] ;  /* 0x090000000a00afae */ /* 0x0003e8000b901d46 */
[----:B------:R1:W-:Y:S01]  /*2040*/  @P0 STS.128 [R0+0xb000], RZ ;  /* 0x00b000ff00000388 */ /* 0x0003e20000000c00 */
[----:B------:R-:W-:Y:S05]  /*2050*/  @P0 BRA `(.L_x_324) ;  /* 0x0000000000200947 */ /* 0x000fea0003800000 */
[----:B------:R-:W-:-:S04]  /*2060*/  LEA R6, P0, R4, R6, 0x5 ;  /* 0x0000000604067211 */ /* 0x000fc800078028ff */
[----:B------:R-:W-:Y:S02]  /*2070*/  LEA.HI.X R5, R4, R3, R5, 0x5, P0 ;  /* 0x0000000304057211 */ /* 0x000fe400000f2c05 */
[----:B------:R-:W-:-:S04]  /*2080*/  LEA R4, P0, R6, UR24, 0x1 ;  /* 0x0000001806047c11 */ /* 0x000fc8000f8008ff */
[----:B------:R-:W-:-:S05]  /*2090*/  LEA.HI.X R5, R6, UR25, R5, 0x1, P0 ;  /* 0x0000001906057c11 */ /* 0x000fca00080f0c05 */
[----:B------:R-:W-:Y:S01]  /*20a0*/  @!PT LDS RZ, [RZ] ;  /* 0x00000000fffff984 */ /* 0x000fe20000000800 */
[----:B------:R-:W-:Y:S01]  /*20b0*/  @!PT LDS RZ, [RZ] ;  /* 0x00000000fffff984 */ /* 0x000fe20000000800 */
[----:B------:R-:W-:Y:S01]  /*20c0*/  @!PT LDS RZ, [RZ] ;  /* 0x00000000fffff984 */ /* 0x000fe20000000800 */
[----:B------:R1:W-:Y:S04]  /*20d0*/  LDGSTS.E.BYPASS.LTC128B.128 [R0+0xb000], desc[UR6][R4.64+0x80] ;  /* 0x0b00008004007fae */ /* 0x0003e8000b901d46 */
.L_x_324:
[----:B------:R-:W-:Y:S05]  /*20e0*/  BSYNC B0 ;  /* 0x0000000000007941 */ /* 0x000fea0003800000 */
.L_x_323:
        /* <DEDUP_REMOVED lines=12> */
.L_x_326:
        /* <DEDUP_REMOVED lines=20> */
.L_x_327:
[----:B------:R-:W-:Y:S05]  /*22f0*/  BSYNC B0 ;  /* 0x0000000000007941 */ /* 0x000fea0003800000 */
.L_x_325:
[----:B------:R-:W-:Y:S01]  /*2300*/  UIMAD.WIDE.U32 UR24, UR20, 0x20, URZ ;  /* 0x00000020141878a5 */ /* 0x000fe2000f8e003f */
[----:B------:R-:W-:Y:S01]  /*2310*/  BSSY B0, `(.L_x_328) ;  /* 0x0000029000007945 */ /* 0x000fe20003800000 */
[----:B------:R-:W-:-:S03]  /*2320*/  USHF.L.U32 UR10, UR21, 0x5, URZ ;  /* 0x00000005150a7899 */ /* 0x000fc6000800063f */
[----:B------:R-:W-:Y:S09]  /*2330*/  @!P3 BRA `(.L_x_329) ;  /* 0x000000000024b947 */ /* 0x000ff20003800000 */
        /* <DEDUP_REMOVED lines=9> */
.L_x_329:
[----:B------:R-:W-:Y:S01]  /*23d0*/  ULDC UR26, c[0x0][0x2d0] ;  /* 0x0000b400001a7ab9 */ /* 0x000fe20000000800 */
[----:B------:R-:W-:Y:S01]  /*23e0*/  IMAD.U32 R3, RZ, RZ, UR20 ;  /* 0x00000014ff037e24 */ /* 0x000fe2000f8e00ff */
[----:B------:R-:W-:Y:S01]  /*23f0*/  ISETP.GE.AND P2, PT, R226, UR26, PT ;  /* 0x0000001ae2007c0c */ /* 0x000fe2000bf46270 */
[----:B-1----:R-:W-:Y:S01]  /*2400*/  IMAD.U32 R5, RZ, RZ, UR21 ;  /* 0x00000015ff057e24 */ /* 0x002fe2000f8e00ff */
[----:B------:R-:W-:-:S11]  /*2410*/  ISETP.GE.AND P0, PT, R14, UR26, PT ;  /* 0x0000001a0e007c0c */ /* 0x000fd6000bf06270 */
[C---:B------:R-:W-:Y:S01]  /*2420*/  @!P2 LEA R4, P3, R3.reuse, R232, 0x6 ;  /* 0x000000e80304a211 */ /* 0x040fe200078630ff */
[----:B------:R1:W-:Y:S03]  /*2430*/  @P2 STS [R222+0x1000], RZ ;  /* 0x001000ffde002388 */ /* 0x0003e60000000800 */
[----:B------:R-:W-:Y:S01]  /*2440*/  @!P2 LEA.HI.X R5, R3, R233, R5, 0x6, P3 ;  /* 0x000000e90305a211 */ /* 0x000fe200018f3405 */
[----:B------:R1:W-:Y:S01]  /*2450*/  @P2 STS [R222+0x1004], RZ ;  /* 0x001004ffde002388 */ /* 0x0003e20000000800 */
[----:B------:R-:W-:-:S03]  /*2460*/  IMAD.U32 R3, RZ, RZ, UR10 ;  /* 0x0000000aff037e24 */ /* 0x000fc6000f8e00ff */
[----:B------:R1:W-:Y:S04]  /*2470*/  @P2 STS [R222+0x1008], RZ ;  /* 0x001008ffde002388 */ /* 0x0003e80000000800 */
[----:B------:R1:W-:Y:S04]  /*2480*/  @P2 STS [R222+0x100c], RZ ;  /* 0x00100cffde002388 */ /* 0x0003e80000000800 */
[----:B------:R-:W-:Y:S01]  /*2490*/  @!PT LDS RZ, [RZ] ;  /* 0x00000000fffff984 */ /* 0x000fe20000000800 */
[----:B------:R-:W-:Y:S01]  /*24a0*/  @!PT LDS RZ, [RZ] ;  /* 0x00000000fffff984 */ /* 0x000fe20000000800 */
[----:B------:R-:W-:Y:S01]  /*24b0*/  @!PT LDS RZ, [RZ] ;  /* 0x00000000fffff984 */ /* 0x000fe20000000800 */
[----:B------:R1:W-:Y:S01]  /*24c0*/  @!P2 LDGSTS.E.BYPASS.LTC128B.128 [R222+0x1000], desc[UR6][R4.64] ;  /* 0x0100000004deafae */ /* 0x0003e2000b901d46 */
[----:B------:R-:W-:-:S03]  /*24d0*/  IADD3 R8, P2, R8, UR24, RZ ;  /* 0x0000001808087c10 */ /* 0x000fc6000ff5e0ff */
[----:B------:R1:W-:Y:S01]  /*24e0*/  @P0 STS [R222+0x3000], RZ ;  /* 0x003000ffde000388 */ /* 0x0003e20000000800 */
[----:B------:R-:W-:-:S03]  /*24f0*/  IADD3.X R3, R15, UR25, R3, P2, !PT ;  /* 0x000000190f037c10 */ /* 0x000fc600097fe403 */
[----:B------:R1:W-:Y:S04]  /*2500*/  @P0 STS [R222+0x3004], RZ ;  /* 0x003004ffde000388 */ /* 0x0003e80000000800 */
[----:B------:R1:W-:Y:S04]  /*2510*/  @P0 STS [R222+0x3008], RZ ;  /* 0x003008ffde000388 */ /* 0x0003e80000000800 */
[----:B------:R1:W-:Y:S01]  /*2520*/  @P0 STS [R222+0x300c], RZ ;  /* 0x00300cffde000388 */ /* 0x0003e20000000800 */
[----:B------:R-:W-:Y:S05]  /*2530*/  @P0 BRA `(.L_x_330) ;  /* 0x0000000000180947 */ /* 0x000fea0003800000 */
[----:B-1----:R-:W-:-:S04]  /*2540*/  LEA R4, P0, R8, UR22, 0x1 ;  /* 0x0000001608047c11 */ /* 0x002fc8000f8008ff */
[----:B------:R-:W-:-:S05]  /*2550*/  LEA.HI.X R5, R8, UR23, R3, 0x1, P0 ;  /* 0x0000001708057c11 */ /* 0x000fca00080f0c03 */
[----:B------:R-:W-:Y:S01]  /*2560*/  @!PT LDS RZ, [RZ] ;  /* 0x00000000fffff984 */ /* 0x000fe20000000800 */
[----:B------:R-:W-:Y:S01]  /*2570*/  @!PT LDS RZ, [RZ] ;  /* 0x00000000fffff984 */ /* 0x000fe20000000800 */
[----:B------:R-:W-:Y:S01]  /*2580*/  @!PT LDS RZ, [RZ] ;  /* 0x00000000fffff984 */ /* 0x000fe20000000800 */
[----:B------:R1:W-:Y:S04]  /*2590*/  LDGSTS.E.BYPASS.LTC128B.128 [R222+0x3000], desc[UR6][R4.64+0x80] ;  /* 0x0300008004de7fae */ /* 0x0003e8000b901d46 */
.L_x_330:
[----:B------:R-:W-:Y:S05]  /*25a0*/  BSYNC B0 ;  /* 0x0000000000007941 */ /* 0x000fea0003800000 */
.L_x_328:
[----:B------:R-:W-:Y:S01]  /*25b0*/  UIMAD UR10, UR44, UR16, URZ ;  /* 0x000000102c0a72a4 */ /* 0x000fe2000f8e023f */
[C---:B------:R-:W-:Y:S01]  /*25c0*/  VIADD R3, R252.reuse, 0x28 ;  /* 0x00000028fc037836 */ /* 0x040fe20000000000 */
[----:B------:R-:W-:Y:S01]  /*25d0*/  SHF.R.S32.HI R25, RZ, 0x1f, R252 ;  /* 0x0000001fff197819 */ /* 0x000fe200000114fc */
[----:B-1----:R-:W-:Y:S01]  /*25e0*/  IMAD.U32 R4, RZ, RZ, UR16 ;  /* 0x00000010ff047e24 */ /* 0x002fe2000f8e00ff */
[----:B------:R-:W-:Y:S01]  /*25f0*/  UIMAD UR20, UR32, UR17, UR10 ;  /* 0x00000011201472a4 */ /* 0x000fe2000f8e020a */
[----:B------:R-:W-:Y:S01]  /*2600*/  VIADD R7, R252, 0x20 ;  /* 0x00000020fc077836 */ /* 0x000fe20000000000 */
[----:B------:R-:W-:Y:S01]  /*2610*/  UIMAD UR10, UR29, -0x80, UR5 ;  /* 0xffffff801d0a78a4 */ /* 0x000fe2000f8e0205 */
[----:B------:R-:W-:Y:S01]  /*2620*/  ISETP.GE.AND P2, PT, R3, UR9, PT ;  /* 0x0000000903007c0c */ /* 0x000fe2000bf46270 */
[----:B------:R-:W-:Y:S01]  /*2630*/  IMAD.WIDE.U32 R4, R4, UR32, R226 ;  /* 0x0000002004047c25 */ /* 0x000fe2000f8e00e2 */
[----:B------:R-:W-:Y:S01]  /*2640*/  BSSY B0, `(.L_x_331) ;  /* 0x0000036000007945 */ /* 0x000fe20003800000 */
[----:B------:R-:W-:-:S02]  /*2650*/  ISETP.GE.AND P3, PT, R7, UR9, PT ;  /* 0x0000000907007c0c */ /* 0x000fc4000bf66270 */
[----:B------:R-:W-:Y:S01]  /*2660*/  ISETP.GE.AND P5, PT, R2, UR10, PT ;  /* 0x0000000a02007c0c */ /* 0x000fe2000bfa6270 */
[----:B------:R-:W-:Y:S01]  /*2670*/  VIADD R8, R252, 0x8 ;  /* 0x00000008fc087836 */ /* 0x000fe20000000000 */
[----:B------:R-:W-:Y:S01]  /*2680*/  IADD3 R6, P0, R4, UR28, RZ ;  /* 0x0000001c04067c10 */ /* 0x000fe2000ff1e0ff */
[----:B------:R-:W-:Y:S01]  /*2690*/  IMAD.U32 R9, RZ, RZ, UR20 ;  /* 0x00000014ff097e24 */ /* 0x000fe2000f8e00ff */
[----:B------:R-:W-:Y:S01]  /*26a0*/  SHF.R.S32.HI R4, RZ, 0x1f, R3 ;  /* 0x0000001fff047819 */ /* 0x000fe20000011403 */
[----:B------:R-:W-:Y:S01]  /*26b0*/  ULDC.64 UR20, c[0x0][0x260] ;  /* 0x0000980000147ab9 */ /* 0x000fe20000000a00 */
[----:B------:R-:W-:Y:S01]  /*26c0*/  ISETP.GE.AND P4, PT, R8, UR9, PT ;  /* 0x0000000908007c0c */ /* 0x000fe2000bf86270 */
[----:B------:R-:W-:Y:S01]  /*26d0*/  IMAD.SHL.U32 R8, R252, 0x4, RZ ;  /* 0x00000004fc087824 */ /* 0x000fe200078e00ff */
[----:B------:R-:W-:Y:S01]  /*26e0*/  IADD3.X R7, R5, UR30, R9, P0, !PT ;  /* 0x0000001e05077c10 */ /* 0x000fe200087fe409 */
[----:B------:R-:W-:Y:S01]  /*26f0*/  IMAD R5, R17, UR20, RZ ;  /* 0x0000001411057c24 */ /* 0x000fe2000f8e02ff */
[----:B------:R-:W-:-:S02]  /*2700*/  @!P2 LEA R20, P0, R3, UR12, 0x2 ;  /* 0x0000000c0314ac11 */ /* 0x000fc4000f8010ff */
[----:B------:R-:W-:Y:S01]  /*2710*/  P2R R24, PR, RZ, 0x4 ;  /* 0x00000004ff187803 */ /* 0x000fe20000000000 */
[----:B------:R1:W-:Y:S01]  /*2720*/  @P5 STS.128 [R0+0xc000], RZ ;  /* 0x00c000ff00005388 */ /* 0x0003e20000000c00 */
[----:B------:R-:W-:Y:S01]  /*2730*/  @!P2 LEA.HI.X R21, R3, UR11, R4, 0x2, P0 ;  /* 0x0000000b0315ac11 */ /* 0x000fe200080f1404 */
[----:B------:R-:W-:Y:S01]  /*2740*/  IMAD R3, R16, UR21, R5 ;  /* 0x0000001510037c24 */ /* 0x000fe2000f8e0205 */
[----:B------:R-:W-:Y:S01]  /*2750*/  IADD3 R18, P0, R8, UR12, RZ ;  /* 0x0000000c08127c10 */ /* 0x000fe2000ff1e0ff */
[----:B------:R1:W-:Y:S01]  /*2760*/  @P5 STS.128 [R0+0x10000], RZ ;  /* 0x010000ff00005388 */ /* 0x0003e20000000c00 */
[----:B------:R-:W-:Y:S01]  /*2770*/  SHF.L.U64.HI R4, R252, 0x2, R25 ;  /* 0x00000002fc047819 */ /* 0x000fe20000010219 */
[----:B------:R-:W-:Y:S01]  /*2780*/  IMAD.WIDE.U32 R6, R16, UR20, R6 ;  /* 0x0000001410067c25 */ /* 0x000fe2000f8e0006 */
[----:B------:R-:W-:Y:S02]  /*2790*/  P2R R22, PR, RZ, 0x10 ;  /* 0x00000010ff167803 */ /* 0x000fe40000000000 */
[----:B------:R-:W-:Y:S01]  /*27a0*/  IADD3.X R19, R4, UR11, RZ, P0, !PT ;  /* 0x0000000b04137c10 */ /* 0x000fe200087fe4ff */
[----:B------:R-:W-:Y:S01]  /*27b0*/  IMAD.IADD R10, R7, 0x1, R3 ;  /* 0x00000001070a7824 */ /* 0x000fe200078e0203 */
[----:B------:R-:W-:-:S02]  /*27c0*/  ISETP.GE.AND P0, PT, R252, UR9, PT ;  /* 0x00000009fc007c0c */ /* 0x000fc4000bf06270 */
[----:B------:R-:W-:Y:S02]  /*27d0*/  P2R R15, PR, RZ, 0x8 ;  /* 0x00000008ff0f7803 */ /* 0x000fe40000000000 */
[----:B------:R-:W-:Y:S01]  /*27e0*/  P2R R11, PR, RZ, 0x1 ;  /* 0x00000001ff0b7803 */ /* 0x000fe20000000000 */
[----:B------:R-:W-:Y:S08]  /*27f0*/  @P5 BRA `(.L_x_332) ;  /* 0x0000000000685947 */ /* 0x000ff00003800000 */
[----:B------:R-:W-:Y:S01]  /*2800*/  ULDC UR9, c[0x0][0x2d0] ;  /* 0x0000b40000097ab9 */ /* 0x000fe20000000800 */
[----:B------:R-:W-:Y:S01]  /*2810*/  MOV R5, R10 ;  /* 0x0000000a00057202 */ /* 0x000fe20000000f00 */
[----:B------:R-:W-:Y:S01]  /*2820*/  IMAD R3, R26, UR16, RZ ;  /* 0x000000101a037c24 */ /* 0x000fe2000f8e02ff */
[----:B------:R-:W-:Y:S01]  /*2830*/  ISETP.GE.AND P0, PT, R226, UR9, PT ;  /* 0x00000009e2007c0c */ /* 0x000fe2000bf06270 */
[----:B------:R-:W-:Y:S02]  /*2840*/  IMAD.MOV.U32 R4, RZ, RZ, R6 ;  /* 0x000000ffff047224 */ /* 0x000fe400078e0006 */
[C---:B------:R-:W-:Y:S02]  /*2850*/  IMAD R3, R2.reuse, UR17, R3 ;  /* 0x0000001102037c24 */ /* 0x040fe4000f8e0203 */
[----:B------:R-:W-:-:S04]  /*2860*/  IMAD.WIDE.U32 R4, R2, UR16, R4 ;  /* 0x0000001002047c25 */ /* 0x000fc8000f8e0004 */
[----:B------:R-:W-:-:S04]  /*2870*/  IMAD.IADD R3, R5, 0x1, R3 ;  /* 0x0000000105037824 */ /* 0x000fc800078e0203 */
[----:B------:R-:W5:Y:S01]  /*2880*/  @!P0 LDC.64 R8, c[0x0][0x218] ;  /* 0x00008600ff088b82 */ /* 0x000f620000000a00 */
[----:B------:R1:W-:Y:S01]  /*2890*/  @P0 STS.128 [R0+0xc000], RZ ;  /* 0x00c000ff00000388 */ /* 0x0003e20000000c00 */
[----:B-----5:R-:W-:-:S04]  /*28a0*/  @!P0 LEA R8, P2, R4, R8, 0x1 ;  /* 0x0000000804088211 */ /* 0x020fc800078408ff */
[----:B------:R-:W-:-:S05]  /*28b0*/  @!P0 LEA.HI.X R9, R4, R9, R3, 0x1, P2 ;  /* 0x0000000904098211 */ /* 0x000fca00010f0c03 */
[----:B------:R-:W-:Y:S01]  /*28c0*/  @!PT LDS RZ, [RZ] ;  /* 0x00000000fffff984 */ /* 0x000fe20000000800 */
[----:B------:R-:W-:Y:S01]  /*28d0*/  @!PT LDS RZ, [RZ] ;  /* 0x00000000fffff984 */ /* 0x000fe20000000800 */
[----:B------:R-:W-:Y:S01]  /*28e0*/  @!PT LDS RZ, [RZ] ;  /* 0x00000000fffff984 */ /* 0x000fe20000000800 */
[----:B------:R1:W-:Y:S01]  /*28f0*/  @!P0 LDGSTS.E.BYPASS.LTC128B.128 [R0+0xc000], desc[UR6][R8.64] ;  /* 0x0c00000008008fae */ /* 0x0003e2000b901d46 */
[----:B------:R-:W-:-:S13]  /*2900*/  ISETP.GE.AND P0, PT, R14, UR9, PT ;  /* 0x000000090e007c0c */ /* 0x000fda000bf06270 */
[----:B------:R1:W-:Y:S01]  /*2910*/  @P0 STS.128 [R0+0x10000], RZ ;  /* 0x010000ff00000388 */ /* 0x0003e20000000c00 */
[----:B------:R-:W-:Y:S05]  /*2920*/  @P0 BRA `(.L_x_332) ;  /* 0x00000000001c0947 */ /* 0x000fea0003800000 */
[----:B------:R-:W-:Y:S02]  /*2930*/  ULDC.64 UR20, c[0x0][0x218] ;  /* 0x0000860000147ab9 */ /* 0x000fe40000000a00 */
[----:B-1----:R-:W-:-:S04]  /*2940*/  LEA R8, P0, R4, UR20, 0x1 ;  /* 0x0000001404087c11 */ /* 0x002fc8000f8008ff */
[----:B------:R-:W-:-:S05]  /*2950*/  LEA.HI.X R9, R4, UR21, R3, 0x1, P0 ;  /* 0x0000001504097c11 */ /* 0x000fca00080f0c03 */
[----:B------:R-:W-:Y:S01]  /*2960*/  @!PT LDS RZ, [RZ] ;  /* 0x00000000fffff984 */ /* 0x000fe20000000800 */
[----:B------:R-:W-:Y:S01]  /*2970*/  @!PT LDS RZ, [RZ] ;  /* 0x00000000fffff984 */ /* 0x000fe20000000800 */
[----:B------:R-:W-:Y:S01]  /*2980*/  @!PT LDS RZ, [RZ] ;  /* 0x00000000fffff984 */ /* 0x000fe20000000800 */
[----:B------:R1:W-:Y:S04]  /*2990*/  LDGSTS.E.BYPASS.LTC128B.128 [R0+0x10000], desc[UR6][R8.64+0x80] ;  /* 0x1000008008007fae */ /* 0x0003e8000b901d46 */
.L_x_332:
[----:B------:R-:W-:Y:S05]  /*29a0*/  BSYNC B0 ;  /* 0x0000000000007941 */ /* 0x000fea0003800000 */
.L_x_331:
[----:B------:R-:W-:Y:S01]  /*29b0*/  ISETP.GE.AND P4, PT, R23, UR10, PT ;  /* 0x0000000a17007c0c */ /* 0x000fe2000bf86270 */
[----:B------:R-:W-:-:S12]  /*29c0*/  BSSY B0, `(.L_x_333) ;  /* 0x0000020000007945 */ /* 0x000fd80003800000 */
[----:B------:R1:W-:Y:S04]  /*29d0*/  @P4 STS.128 [R0+0xd000], RZ ;  /* 0x00d000ff00004388 */ /* 0x0003e80000000c00 */
[----:B------:R1:W-:Y:S01]  /*29e0*/  @P4 STS.128 [R0+0x11000], RZ ;  /* 0x011000ff00004388 */ /* 0x0003e20000000c00 */
[----:B------:R-:W-:Y:S05]  /*29f0*/  @P4 BRA `(.L_x_334) ;  /* 0x0000000000704947 */ /* 0x000fea0003800000 */
[----:B------:R-:W-:Y:S01]  /*2a00*/  IADD3 R3, P0, R2, 0x20, RZ ;  /* 0x0000002002037810 */ /* 0x000fe20007f1e0ff */
[----:B------:R-:W-:Y:S01]  /*2a10*/  ULDC UR9, c[0x0][0x2d0] ;  /* 0x0000b40000097ab9 */ /* 0x000fe20000000800 */
[----:B------:R-:W-:-:S03]  /*2a20*/  MOV R5, R10 ;  /* 0x0000000a00057202 */ /* 0x000fc60000000f00 */
[----:B------:R-:W-:Y:S01]  /*2a30*/  IMAD.X R4, RZ, RZ, R26, P0 ;  /* 0x000000ffff047224 */ /* 0x000fe200000e061a */
[----:B------:R-:W-:-:S03]  /*2a40*/  ISETP.GE.AND P0, PT, R226, UR9, PT ;  /* 0x00000009e2007c0c */ /* 0x000fc6000bf06270 */
[----:B-1----:R-:W-:Y:S02]  /*2a50*/  IMAD R8, R4, UR16, RZ ;  /* 0x0000001004087c24 */ /* 0x002fe4000f8e02ff */
[----:B------:R-:W-:-:S04]  /*2a60*/  IMAD.MOV.U32 R4, RZ, RZ, R6 ;  /* 0x000000ffff047224 */ /* 0x000fc800078e0006 */
[----:B------:R-:W-:-:S04]  /*2a70*/  IMAD.WIDE.U32 R4, R3, UR16, R4 ;  /* 0x0000001003047c25 */ /* 0x000fc8000f8e0004 */
[----:B------:R-:W1:Y:S01]  /*2a80*/  @!P0 LDC.64 R12, c[0x0][0x218] ;  /* 0x00008600ff0c8b82 */ /* 0x000e620000000a00 */
[----:B------:R-:W-:Y:S01]  /*2a90*/  IMAD R3, R3, UR17, R8 ;  /* 0x0000001103037c24 */ /* 0x000fe2000f8e0208 */
[----:B------:R1:W-:Y:S03]  /*2aa0*/  @P0 STS.128 [R0+0xd000], RZ ;  /* 0x00d000ff00000388 */ /* 0x0003e60000000c00 */
[----:B------:R-:W-:Y:S01]  /*2ab0*/  IMAD.IADD R3, R5, 0x1, R3 ;  /* 0x0000000105037824 */ /* 0x000fe200078e0203 */
[----:B-1----:R-:W-:-:S04]  /*2ac0*/  @!P0 LEA R8, P2, R4, R12, 0x1 ;  /* 0x0000000c04088211 */ /* 0x002fc800078408ff */
        /* <DEDUP_REMOVED lines=15> */
.L_x_334:
[----:B------:R-:W-:Y:S05]  /*2bc0*/  BSYNC B0 ;  /* 0x0000000000007941 */ /* 0x000fea0003800000 */
.L_x_333:
[----:B------:R-:W-:Y:S01]  /*2bd0*/  IADD3 R3, R2, 0x40, RZ ;  /* 0x0000004002037810 */ /* 0x000fe20007ffe0ff */
[----:B------:R-:W-:Y:S03]  /*2be0*/  BSSY B0, `(.L_x_335) ;  /* 0x0000021000007945 */ /* 0x000fe60003800000 */
[----:B------:R-:W-:-:S13]  /*2bf0*/  ISETP.GE.AND P3, PT, R3, UR10, PT ;  /* 0x0000000a03007c0c */ /* 0x000fda000bf66270 */
        /* <DEDUP_REMOVED lines=31> */
.L_x_336:
[----:B------:R-:W-:Y:S05]  /*2df0*/  BSYNC B0 ;  /* 0x0000000000007941 */ /* 0x000fea0003800000 */
.L_x_335:
        /* <DEDUP_REMOVED lines=10> */
[----:B------:R-:W-:Y:S01]  /*2ea0*/  ISETP.GE.AND P0, PT, R226, UR9, PT ;  /* 0x00000009e2007c0c */ /* 0x000fe2000bf06270 */
[----:B------:R-:W-:-:S04]  /*2eb0*/  IMAD.WIDE.U32 R6, R3, UR16, R6 ;  /* 0x0000001003067c25 */ /* 0x000fc8000f8e0006 */
[----:B------:R-:W-:-:S04]  /*2ec0*/  IMAD R4, R4, UR16, RZ ;  /* 0x0000001004047c24 */ /* 0x000fc8000f8e02ff */
[----:B------:R-:W-:-:S04]  /*2ed0*/  IMAD R3, R3, UR17, R4 ;  /* 0x0000001103037c24 */ /* 0x000fc8000f8e0204 */
[----:B-1----:R-:W1:Y:S01]  /*2ee0*/  @!P0 LDC.64 R8, c[0x0][0x218] ;  /* 0x00008600ff088b82 */ /* 0x002e620000000a00 */
[----:B------:R-:W-:Y:S01]  /*2ef0*/  IMAD.IADD R3, R7, 0x1, R3 ;  /* 0x0000000107037824 */ /* 0x000fe200078e0203 */
[----:B------:R1:W-:Y:S02]  /*2f00*/  @P0 STS.128 [R0+0xf000], RZ ;  /* 0x00f000ff00000388 */ /* 0x0003e40000000c00 */
        /* <DEDUP_REMOVED lines=16> */
.L_x_338:
[----:B------:R-:W-:Y:S05]  /*3010*/  BSYNC B0 ;  /* 0x0000000000007941 */ /* 0x000fea0003800000 */
.L_x_337:
[----:B------:R-:W-:Y:S01]  /*3020*/  UIMAD UR9, UR44, UR18, URZ ;  /* 0x000000122c0972a4 */ /* 0x000fe2000f8e023f */
[----:B-1----:R-:W-:Y:S01]  /*3030*/  MOV R4, UR18 ;  /* 0x0000001200047c02 */ /* 0x002fe20008000f00 */
[----:B------:R1:W-:Y:S01]  /*3040*/  @P5 STS.128 [R0+0x14000], RZ ;  /* 0x014000ff00005388 */ /* 0x0003e20000000c00 */
[----:B------:R-:W-:Y:S01]  /*3050*/  ULDC.64 UR16, c[0x0][0x268] ;  /* 0x00009a0000107ab9 */ /* 0x000fe20000000a00 */
[----:B------:R-:W-:Y:S01]  /*3060*/  UIMAD UR9, UR32, UR19, UR9 ;  /* 0x00000013200972a4 */ /* 0x000fe2000f8e0209 */
[----:B------:R-:W-:Y:S01]  /*3070*/  BSSY B0, `(.L_x_339) ;  /* 0x0000025000007945 */ /* 0x000fe20003800000 */
[----:B------:R1:W-:Y:S01]  /*3080*/  @P5 STS.128 [R0+0x18000], RZ ;  /* 0x018000ff00005388 */ /* 0x0003e20000000c00 */
[----:B------:R-:W-:-:S03]  /*3090*/  IMAD.WIDE.U32 R4, R4, UR32, R226 ;  /* 0x0000002004047c25 */ /* 0x000fc6000f8e00e2 */
[----:B------:R-:W-:Y:S02]  /*30a0*/  MOV R3, UR9 ;  /* 0x0000000900037c02 */ /* 0x000fe40008000f00 */
[----:B------:R-:W-:-:S04]  /*30b0*/  IADD3 R6, P0, R4, UR33, RZ ;  /* 0x0000002104067c10 */ /* 0x000fc8000ff1e0ff */
[----:B------:R-:W-:Y:S01]  /*30c0*/  IADD3.X R7, R5, UR36, R3, P0, !PT ;  /* 0x0000002405077c10 */ /* 0x000fe200087fe403 */
[----:B------:R-:W-:-:S04]  /*30d0*/  IMAD R3, R17, UR16, RZ ;  /* 0x0000001011037c24 */ /* 0x000fc8000f8e02ff */
[C---:B------:R-:W-:Y:S02]  /*30e0*/  IMAD R3, R16.reuse, UR17, R3 ;  /* 0x0000001110037c24 */ /* 0x040fe4000f8e0203 */
[----:B------:R-:W-:-:S05]  /*30f0*/  IMAD.WIDE.U32 R6, R16, UR16, R6 ;  /* 0x0000001010067c25 */ /* 0x000fca000f8e0006 */
[----:B------:R-:W-:Y:S01]  /*3100*/  IADD3 R10, R7, R3, RZ ;  /* 0x00000003070a7210 */ /* 0x000fe20007ffe0ff */
[----:B-1----:R-:W-:Y:S06]  /*3110*/  @P5 BRA `(.L_x_340) ;  /* 0x0000000000685947 */ /* 0x002fec0003800000 */
        /* <DEDUP_REMOVED lines=8> */
[----:B------:R-:W1:Y:S01]  /*31a0*/  @!P0 LDC.64 R8, c[0x0][0x220] ;  /* 0x00008800ff088b82 */ /* 0x000e620000000a00 */
        /* <DEDUP_REMOVED lines=17> */
.L_x_340:
[----:B------:R-:W-:Y:S05]  /*32c0*/  BSYNC B0 ;  /* 0x0000000000007941 */ /* 0x000fea0003800000 */
.L_x_339:
[----:B------:R1:W-:Y:S01]  /*32d0*/  @P4 STS.128 [R0+0x15000], RZ ;  /* 0x015000ff00004388 */ /* 0x0003e20000000c00 */
[----:B------:R-:W-:Y:S03]  /*32e0*/  BSSY B0, `(.L_x_341) ;  /* 0x000001f000007945 */ /* 0x000fe60003800000 */
        /* <DEDUP_REMOVED lines=30> */
.L_x_342:
[----:B------:R-:W-:Y:S05]  /*34d0*/  BSYNC B0 ;  /* 0x0000000000007941 */ /* 0x000fea0003800000 */
.L_x_341:
        /* <DEDUP_REMOVED lines=32> */
.L_x_344:
[----:B------:R-:W-:Y:S05]  /*36e0*/  BSYNC B0 ;  /* 0x0000000000007941 */ /* 0x000fea0003800000 */
.L_x_343:
[----:B------:R1:W-:Y:S01]  /*36f0*/  @P2 STS.128 [R0+0x17000], RZ ;  /* 0x017000ff00002388 */ /* 0x0003e20000000c00 */
[----:B------:R-:W-:Y:S03]  /*3700*/  BSSY B0, `(.L_x_345) ;  /* 0x000001f000007945 */ /* 0x000fe60003800000 */
[----:B------:R1:W-:Y:S01]  /*3710*/  @P2 STS.128 [R0+0x1b000], RZ ;  /* 0x01b000ff00002388 */ /* 0x0003e20000000c00 */
[----:B------:R-:W-:Y:S05]  /*3720*/  @P2 BRA `(.L_x_346) ;  /* 0x0000000000702947 */ /* 0x000fea0003800000 */
[----:B------:R-:W-:Y:S01]  /*3730*/  ULDC UR9, c[0x0][0x2d0] ;  /* 0x0000b40000097ab9 */ /* 0x000fe20000000800 */
[----:B------:R-:W-:Y:S01]  /*3740*/  IADD3 R2, P0, R2, 0x60, RZ ;  /* 0x0000006002027810 */ /* 0x000fe20007f1e0ff */
[----:B------:R-:W-:Y:S01]  /*3750*/  IMAD.MOV.U32 R4, RZ, RZ, R6 ;  /* 0x000000ffff047224 */ /* 0x000fe200078e0006 */
[----:B------:R-:W-:Y:S02]  /*3760*/  ISETP.GE.AND P2, PT, R226, UR9, PT ;  /* 0x00000009e2007c0c */ /* 0x000fe4000bf46270 */
[----:B------:R-:W-:Y:S01]  /*3770*/  MOV R5, R10 ;  /* 0x0000000a00057202 */ /* 0x000fe20000000f00 */
[----:B------:R-:W-:-:S04]  /*3780*/  IMAD.X R3, RZ, RZ, R26, P0 ;  /* 0x000000ffff037224 */ /* 0x000fc800000e061a */
[----:B------:R-:W-:Y:S02]  /*3790*/  IMAD R3, R3, UR18, RZ ;  /* 0x0000001203037c24 */ /* 0x000fe4000f8e02ff */
[----:B------:R-:W-:-:S04]  /*37a0*/  IMAD.WIDE.U32 R4, R2, UR18, R4 ;  /* 0x0000001202047c25 */ /* 0x000fc8000f8e0004 */
[----:B-1----:R-:W1:Y:S01]  /*37b0*/  @!P2 LDC.64 R8, c[0x0][0x220] ;  /* 0x00008800ff08ab82 */ /* 0x002e620000000a00 */
[----:B------:R-:W-:Y:S01]  /*37c0*/  IMAD R3, R2, UR19, R3 ;  /* 0x0000001302037c24 */ /* 0x000fe2000f8e0203 */
[----:B------:R1:W-:Y:S03]  /*37d0*/  @P2 STS.128 [R0+0x17000], RZ ;  /* 0x017000ff00002388 */ /* 0x0003e60000000c00 */
[----:B------:R-:W-:Y:S01]  /*37e0*/  IMAD.IADD R6, R5, 0x1, R3 ;  /* 0x0000000105067824 */ /* 0x000fe200078e0203 */
[----:B-1----:R-:W-:-:S04]  /*37f0*/  @!P2 LEA R2, P0, R4, R8, 0x1 ;  /* 0x000000080402a211 */ /* 0x002fc800078008ff */
        /* <DEDUP_REMOVED lines=15> */
.L_x_346:
[----:B------:R-:W-:Y:S05]  /*38f0*/  BSYNC B0 ;  /* 0x0000000000007941 */ /* 0x000fea0003800000 */
.L_x_345:
[----:B------:R-:W-:Y:S01]  /*3900*/  ISETP.NE.AND P4, PT, R11, RZ, PT ;  /* 0x000000ff0b00720c */ /* 0x000fe20003f85270 */
[----:B------:R-:W-:Y:S01]  /*3910*/  IMAD.MOV.U32 R240, RZ, RZ, 0x7f800000 ;  /* 0x7f800000fff07424 */ /* 0x000fe200078e00ff */
[----:B------:R-:W-:Y:S01]  /*3920*/  ISETP.NE.AND P3, PT, R22, RZ, PT ;  /* 0x000000ff1600720c */ /* 0x000fe20003f65270 */
[----:B------:R-:W-:Y:S01]  /*3930*/  IMAD.MOV.U32 R241, RZ, RZ, 0x7f800000 ;  /* 0x7f800000fff17424 */ /* 0x000fe200078e00ff */
[----:B-1234-:R-:W-:Y:S01]  /*3940*/  LEA.HI R0, R28, R27, RZ, 0x4 ;  /* 0x0000001b1c007211 */ /* 0x01efe200078f20ff */
[----:B------:R-:W0:Y:S01]  /*3950*/  LDGDEPBAR ;  /* 0x00000000000079af */ /* 0x000e220000000000 */
[----:B------:R-:W-:Y:S01]  /*3960*/  ISETP.NE.AND P2, PT, R15, RZ, PT ;  /* 0x000000ff0f00720c */ /* 0x000fe20003f45270 */
[----:B------:R-:W-:Y:S01]  /*3970*/  IMAD.MOV.U32 R238, RZ, RZ, 0x7f800000 ;  /* 0x7f800000ffee7424 */ /* 0x000fe200078e00ff */
[----:B------:R-:W-:Y:S01]  /*3980*/  ISETP.NE.AND P0, PT, R24, RZ, PT ;  /* 0x000000ff1800720c */ /* 0x000fe20003f05270 */
[----:B------:R-:W-:Y:S01]  /*3990*/  IMAD.MOV.U32 R239, RZ, RZ, 0x7f800000 ;  /* 0x7f800000ffef7424 */ /* 0x000fe200078e00ff */
[----:B------:R-:W-:Y:S01]  /*39a0*/  ULDC UR16, c[0x0][0x2d0] ;  /* 0x0000b40000107ab9 */ /* 0x000fe20000000800 */
[----:B------:R-:W-:Y:S01]  /*39b0*/  VIADD R3, R221, 0x2000 ;  /* 0x00002000dd037836 */ /* 0x000fe20000000000 */
[----:B------:R-:W-:Y:S01]  /*39c0*/  UIADD3 UR9, UR32, 0x80, URZ ;  /* 0x0000008020097890 */ /* 0x000fe2000fffe03f */
[----:B------:R1:W5:Y:S01]  /*39d0*/  @!P4 LDG.E R240, desc[UR6][R18.64] ;  /* 0x0000000612f0c981 */ /* 0x000362000c1e1900 */
[----:B------:R-:W-:-:S02]  /*39e0*/  IMAD.MOV.U32 R219, RZ, RZ, 0x20 ;  /* 0x00000020ffdb7424 */ /* 0x000fc400078e00ff */
[----:B------:R-:W-:Y:S01]  /*39f0*/  IMAD.MOV.U32 R218, RZ, RZ, 0x40 ;  /* 0x00000040ffda7424 */ /* 0x000fe200078e00ff */
[----:B------:R1:W5:Y:S01]  /*3a00*/  @!P3 LDG.E R241, desc[UR6][R18.64+0x20] ;  /* 0x0000200612f1b981 */ /* 0x000362000c1e1900 */
[----:B------:R-:W-:Y:S01]  /*3a10*/  LOP3.LUT R0, R0, 0xfffffff0, RZ, 0xc0, !PT ;  /* 0xfffffff000007812 */ /* 0x000fe200078ec0ff */
[----:B------:R-:W-:Y:S01]  /*3a20*/  IMAD.MOV.U32 R231, RZ, RZ, R222 ;  /* 0x000000ffffe77224 */ /* 0x000fe200078e00de */
[----:B------:R-:W-:Y:S01]  /*3a30*/  CS2R R158, SRZ ;  /* 0x00000000009e7805 */ /* 0x000fe2000001ff00 */
[----:B------:R1:W5:Y:S01]  /*3a40*/  @!P2 LDG.E R238, desc[UR6][R18.64+0x80] ;  /* 0x0000800612eea981 */ /* 0x000362000c1e1900 */
[----:B------:R-:W-:Y:S01]  /*3a50*/  IMAD.SHL.U32 R246, R252, 0x4, RZ ;  /* 0x00000004fcf67824 */ /* 0x000fe200078e00ff */
[----:B------:R-:W-:Y:S01]  /*3a60*/  CS2R R156, SRZ ;  /* 0x00000000009c7805 */ /* 0x000fe2000001ff00 */
[----:B------:R-:W-:Y:S01]  /*3a70*/  IMAD.IADD R0, R27, 0x1, -R0 ;  /* 0x000000011b007824 */ /* 0x000fe200078e0a00 */
[----:B------:R1:W5:Y:S01]  /*3a80*/  @!P0 LDG.E R239, desc[UR6][R20.64] ;  /* 0x0000000614ef8981 */ /* 0x000362000c1e1900 */
[----:B------:R-:W-:-:S02]  /*3a90*/  SEL R3, R3, R221, !P1 ;  /* 0x000000dd03037207 */ /* 0x000fc40004800000 */
[----:B------:R-:W-:Y:S02]  /*3aa0*/  CS2R R162, SRZ ;  /* 0x0000000000a27805 */ /* 0x000fe4000001ff00 */
[----:B------:R-:W-:Y:S02]  /*3ab0*/  CS2R R160, SRZ ;  /* 0x0000000000a07805 */ /* 0x000fe4000001ff00 */
[----:B------:R-:W-:Y:S02]  /*3ac0*/  SHF.R.S32.HI R2, RZ, 0x1f, R0 ;  /* 0x0000001fff027819 */ /* 0x000fe40000011400 */
[----:B------:R-:W-:Y:S02]  /*3ad0*/  CS2R R154, SRZ ;  /* 0x00000000009a7805 */ /* 0x000fe4000001ff00 */
[----:B------:R-:W-:Y:S02]  /*3ae0*/  CS2R R152, SRZ ;  /* 0x0000000000987805 */ /* 0x000fe4000001ff00 */
[----:B------:R-:W-:-:S02]  /*3af0*/  CS2R R150, SRZ ;  /* 0x0000000000967805 */ /* 0x000fc4000001ff00 */
[----:B------:R-:W-:Y:S02]  /*3b00*/  LEA.HI R2, R2, R0, RZ, 0x3 ;  /* 0x0000000002027211 */ /* 0x000fe400078f18ff */
[----:B------:R-:W-:Y:S02]  /*3b10*/  CS2R R148, SRZ ;  /* 0x0000000000947805 */ /* 0x000fe4000001ff00 */
[----:B------:R-:W-:Y:S02]  /*3b20*/  CS2R R142, SRZ ;  /* 0x00000000008e7805 */ /* 0x000fe4000001ff00 */
[----:B------:R-:W-:Y:S02]  /*3b30*/  CS2R R140, SRZ ;  /* 0x00000000008c7805 */ /* 0x000fe4000001ff00 */
[----:B------:R-:W-:Y:S02]  /*3b40*/  LOP3.LUT R2, R2, 0xfffffff8, RZ, 0xc0, !PT ;  /* 0xfffffff802027812 */ /* 0x000fe400078ec0ff */
[----:B------:R-:W-:-:S02]  /*3b50*/  CS2R R146, SRZ ;  /* 0x0000000000927805 */ /* 0x000fc4000001ff00 */
[----:B------:R-:W-:Y:S02]  /*3b60*/  CS2R R144, SRZ ;  /* 0x0000000000907805 */ /* 0x000fe4000001ff00 */
[----:B------:R-:W-:Y:S02]  /*3b70*/  CS2R R138, SRZ ;  /* 0x00000000008a7805 */ /* 0x000fe4000001ff00 */
[----:B------:R-:W-:Y:S01]  /*3b80*/  CS2R R136, SRZ ;  /* 0x0000000000887805 */ /* 0x000fe2000001ff00 */
[----:B------:R-:W-:Y:S01]  /*3b90*/  IMAD.IADD R0, R0, 0x1, -R2 ;  /* 0x0000000100007824 */ /* 0x000fe200078e0a02 */
[----:B------:R-:W-:Y:S01]  /*3ba0*/  CS2R R134, SRZ ;  /* 0x0000000000867805 */ /* 0x000fe2000001ff00 */
[----:B------:R-:W-:Y:S01]  /*3bb0*/  VIADD R2, R220, 0x2000 ;  /* 0x00002000dc027836 */ /* 0x000fe20000000000 */
[----:B------:R-:W-:Y:S02]  /*3bc0*/  CS2R R132, SRZ ;  /* 0x0000000000847805 */ /* 0x000fe4000001ff00 */
[----:B------:R-:W-:-:S02]  /*3bd0*/  CS2R R126, SRZ ;  /* 0x00000000007e7805 */ /* 0x000fc4000001ff00 */
[C---:B------:R-:W-:Y:S02]  /*3be0*/  LOP3.LUT P0, RZ, R0.reuse, 0x2, RZ, 0xc0, !PT ;  /* 0x0000000200ff7812 */ /* 0x040fe4000780c0ff */
[----:B------:R-:W-:Y:S02]  /*3bf0*/  CS2R R124, SRZ ;  /* 0x00000000007c7805 */ /* 0x000fe4000001ff00 */
[----:B------:R-:W-:Y:S01]  /*3c00*/  LOP3.LUT P2, RZ, R0, 0x4, RZ, 0xc0, !PT ;  /* 0x0000000400ff7812 */ /* 0x000fe2000784c0ff */
[----:B------:R-:W-:Y:S01]  /*3c10*/  VIADD R0, R252, 0xffffffc0 ;  /* 0xffffffc0fc007836 */ /* 0x000fe20000000000 */
[----:B------:R-:W-:Y:S02]  /*3c20*/  SEL R213, R2, R220, !P1 ;  /* 0x000000dc02d57207 */ /* 0x000fe40004800000 */
[----:B------:R-:W-:Y:S02]  /*3c30*/  CS2R R130, SRZ ;  /* 0x0000000000827805 */ /* 0x000fe4000001ff00 */
[----:B------:R-:W-:-:S02]  /*3c40*/  CS2R R128, SRZ ;  /* 0x0000000000807805 */ /* 0x000fc4000001ff00 */
[----:B------:R-:W-:Y:S02]  /*3c50*/  CS2R R122, SRZ ;  /* 0x00000000007a7805 */ /* 0x000fe4000001ff00 */
[----:B------:R-:W-:Y:S02]  /*3c60*/  SHF.R.S32.HI R2, RZ, 0x1f, R0 ;  /* 0x0000001fff027819 */ /* 0x000fe40000011400 */
        /* <DEDUP_REMOVED lines=43> */
[----:B------:R-:W-:Y:S01]  /*3f20*/  SHF.L.U64.HI R245, R252, 0x2, R25 ;  /* 0x00000002fcf57819 */ /* 0x000fe20000010219 */
[C---:B------:R-:W-:Y:S01]  /*3f30*/  IMAD.SHL.U32 R243, R0.reuse, 0x4, RZ ;  /* 0x0000000400f37824 */ /* 0x040fe200078e00ff */
[----:B------:R-:W-:Y:S01]  /*3f40*/  SHF.L.U64.HI R244, R0, 0x2, R2 ;  /* 0x0000000200f47819 */ /* 0x000fe20000010202 */
[----:B------:R-:W-:Y:S01]  /*3f50*/  UISETP.GE.AND UP0, UPT, UR9, UR5, UPT ;  /* 0x000000050900728c */ /* 0x000fe2000bf06270 */
[----:B------:R-:W-:Y:S01]  /*3f60*/  LEA R213, R213, UR4, 0x1 ;  /* 0x00000004d5d57c11 */ /* 0x000fe2000f8e08ff */
[----:B------:R-:W-:Y:S01]  /*3f70*/  ULDC UR17, c[0x0][0x2dc] ;  /* 0x0000b70000117ab9 */ /* 0x000fe20000000800 */
[----:B------:R-:W-:Y:S01]  /*3f80*/  LEA R212, R3, UR4, 0x1 ;  /* 0x0000000403d47c11 */ /* 0x000fe2000f8e08ff */
[----:B------:R-:W-:Y:S01]  /*3f90*/  ULDC UR9, c[0x0][0x2ec] ;  /* 0x0000bb0000097ab9 */ /* 0x000fe20000000800 */
[----:B------:R-:W-:-:S02]  /*3fa0*/  SEL R219, R219, 0xffffffe0, !P0 ;  /* 0xffffffe0dbdb7807 */ /* 0x000fc40004000000 */
[----:B-1----:R-:W-:-:S07]  /*3fb0*/  SEL R218, R218, 0xffffffc0, !P2 ;  /* 0xffffffc0dada7807 */ /* 0x002fce0005000000 */
.L_x_349:
        /* <DEDUP_REMOVED lines=108> */
[C---:B------:R-:W-:Y:S01]  /*4680*/  @P4 VIADD R0, R165.reuse, 0x1 ;  /* 0x00000001a5004836 */ /* 0x040fe20000000000 */
        /* <DEDUP_REMOVED lines=163> */
[--C-:B------:R-:W-:Y:S01]  /*50c0*/  FFMA.FTZ R30, R30, UR9, -R0.reuse ;  /* 0x000000091e1e7c23 */ /* 0x100fe20008010800 */
[----:B------:R-:W-:Y:S03]  /*50d0*/  PLOP3.LUT P1, PT, PT, PT, UP3, 0x80, 0x0 ;  /* 0x000000000000781c */ /* 0x000fe60003f2f038 */
[----:B------:R2:W-:Y:S01]  /*50e0*/  MUFU.EX2 R197, R3 ;  /* 0x0000000300c57308 */ /* 0x0005e20000000800 */
[----:B------:R-:W-:Y:S01]  /*50f0*/  FFMA.FTZ R0, R31, UR9, -R0 ;  /* 0x000000091f007c23 */ /* 0x000fe20008010800 */
[----:B------:R-:W-:Y:S08]  /*5100*/  IADD3.X R177, R245, UR13, RZ, P0, !PT ;  /* 0x0000000df5b17c10 */ /* 0x000ff000087fe4ff */
        /* <DEDUP_REMOVED lines=34> */
[----:B------:R2:W-:Y:S01]  /*5330*/  STS [R228+0x21000], R3 ;  /* 0x02100003e4007388 */ /* 0x0005e20000000800 */
[C---:B-1----:R-:W-:Y:S05]  /*5340*/  LEA R0, R220.reuse, UR4, 0x1 ;  /* 0x00000004dc007c11 */ /* 0x042fea000f8e08ff */
[----:B------:R1:W-:Y:S06]  /*5350*/  STS [R228+0x21400], R2 ;  /* 0x02140002e4007388 */ /* 0x0003ec0000000800 */
[----:B------:R-:W-:Y:S06]  /*5360*/  LDSM.16.M88.4 R32, [R0+0x8000] ;  /* 0x008000000020783b */ /* 0x000fec0000000200 */
[----:B------:R-:W3:Y:S06]  /*5370*/  LDSM.16.M88.4 R16, [R215+UR4+0x14000] ;  /* 0x01400004d710783b */ /* 0x000eec0008000200 */
[----:B------:R-:W4:Y:S01]  /*5380*/  LDSM.16.M88.4 R28, [R0+0x9000] ;  /* 0x00900000001c783b */ /* 0x000f220000000200 */
[C---:B--2---:R-:W-:Y:S05]  /*5390*/  IMAD.IADD R3, R219.reuse, 0x1, R0 ;  /* 0x00000001db037824 */ /* 0x044fea00078e0200 */
[----:B------:R-:W2:Y:S01]  /*53a0*/  LDSM.16.M88.4 R164, [R215+UR4+0x14800] ;  /* 0x01480004d7a4783b */ /* 0x000ea20008000200 */
[----:B-1----:R-:W-:Y:S05]  /*53b0*/  LEA R2, R220, UR4, 0x1 ;  /* 0x00000004dc027c11 */ /* 0x002fea000f8e08ff */
[----:B------:R-:W-:Y:S01]  /*53c0*/  LDSM.16.M88.4 R168, [R3+0x8000] ;  /* 0x0080000003a8783b */ /* 0x000fe20000000200 */
[C-C-:B------:R-:W-:Y:S02]  /*53d0*/  IMAD.IADD R209, R218.reuse, 0x1, R2.reuse ;  /* 0x00000001dad17824 */ /* 0x140fe400078e0202 */
[----:B------:R-:W-:Y:S03]  /*53e0*/  IMAD.IADD R2, R219, 0x1, R2 ;  /* 0x00000001db027824 */ /* 0x000fe600078e0202 */
[----:B------:R-:W1:Y:S01]  /*53f0*/  LDSM.16.M88.4 R172, [R214+0x8000] ;  /* 0x00800000d6ac783b */ /* 0x000e620000000200 */
[----:B------:R-:W-:Y:S05]  /*5400*/  IMAD.IADD R208, R218, 0x1, R2 ;  /* 0x00000001dad07824 */ /* 0x000fea00078e0202 */
[----:B------:R-:W2:Y:S01]  /*5410*/  LDG.E R2, desc[UR6][R176.64+0x20] ;  /* 0x00002006b0027981 */ /* 0x000ea2000c1e1900 */
[-C--:B---3--:R-:W-:Y:S06]  /*5420*/  HMMA.16816.F32 R4, R32, R16.reuse, RZ ;  /* 0x000000102004723c */ /* 0x088fec00000018ff */
[C---:B----4-:R-:W-:Y:S06]  /*5430*/  HMMA.16816.F32 R8, R28.reuse, R16, RZ ;  /* 0x000000101c08723c */ /* 0x050fec00000018ff */
[-C--:B------:R-:W-:Y:S06]  /*5440*/  HMMA.16816.F32 R12, R28, R18.reuse, RZ ;  /* 0x000000121c0c723c */ /* 0x080fec00000018ff */
[C---:B------:R-:W-:Y:S06]  /*5450*/  HMMA.16816.F32 R16, R32.reuse, R18, RZ ;  /* 0x000000122010723c */ /* 0x040fec00000018ff */
[-C--:B--2---:R-:W-:Y:S06]  /*5460*/  HMMA.16816.F32 R20, R32, R164.reuse, RZ ;  /* 0x000000a42014723c */ /* 0x084fec00000018ff */
[C---:B------:R-:W-:Y:S06]  /*5470*/  HMMA.16816.F32 R24, R28.reuse, R164, RZ ;  /* 0x000000a41c18723c */ /* 0x040fec00000018ff */
[-C--:B------:R-:W-:Y:S06]  /*5480*/  HMMA.16816.F32 R28, R28, R166.reuse, RZ ;  /* 0x000000a61c1c723c */ /* 0x080fec00000018ff */
[----:B------:R-:W-:Y:S01]  /*5490*/  HMMA.16816.F32 R32, R32, R166, RZ ;  /* 0x000000a62020723c */ /* 0x000fe200000018ff */
[----:B------:R-:W2:Y:S05]  /*54a0*/  LDSM.16.M88.4 R164, [R3+0x9000] ;  /* 0x0090000003a4783b */ /* 0x000eaa0000000200 */
        /* <DEDUP_REMOVED lines=35> */
[----:B------:R2:W3:Y:S06]  /*56e0*/  LDSM.16.M88.4 R172, [R0+0xb000] ;  /* 0x00b0000000ac783b */ /* 0x0004ec0000000200 */
[----:B--2---:R-:W5:Y:S01]  /*56f0*/  LDG.E R0, desc[UR6][R176.64+0xa0] ;  /* 0x0000a006b0007981 */ /* 0x004f62000c1e1900 */
[-C--:B-1----:R-:W-:Y:S06]  /*5700*/  HMMA.16816.F32 R4, R168, R164.reuse, R4 ;  /* 0x000000a4a804723c */ /* 0x082fec0000001804 */
[C---:B---3--:R-:W-:Y:S06]  /*5710*/  HMMA.16816.F32 R8, R172.reuse, R164, R8 ;  /* 0x000000a4ac08723c */ /* 0x048fec0000001808 */
        /* <DEDUP_REMOVED lines=9> */
[----:B------:R2:W3:Y:S06]  /*57b0*/  LDSM.16.M88.4 R168, [R3+0xb000] ;  /* 0x00b0000003a8783b */ /* 0x0004ec0000000200 */
[----:B--2---:R-:W2:Y:S01]  /*57c0*/  LDG.E R3, desc[UR6][R176.64] ;  /* 0x00000006b0037981 */ /* 0x004ea2000c1e1900 */
[-C--:B-1----:R-:W-:Y:S06]  /*57d0*/  HMMA.16816.F32 R4, R172, R164.reuse, R4 ;  /* 0x000000a4ac04723c */ /* 0x082fec0000001804 */
[C---:B---3--:R-:W-:Y:S06]  /*57e0*/  HMMA.16816.F32 R8, R168.reuse, R164, R8 ;  /* 0x000000a4a808723c */ /* 0x048fec0000001808 */
        /* <DEDUP_REMOVED lines=9> */
[----:B------:R-:W3:Y:S01]  /*5880*/  LDSM.16.M88.4 R172, [R209+0xb000] ;  /* 0x00b00000d1ac783b */ /* 0x000ee20000000200 */
        /* <DEDUP_REMOVED lines=8> */
[----:B------:R1:W5:Y:S05]  /*5910*/  LDG.E R173, desc[UR6][R176.64+0x80] ;  /* 0x00008006b0ad7981 */ /* 0x00036a000c1e1900 */
[----:B------:R-:W-:Y:S01]  /*5920*/  HMMA.16816.F32 R32, R168, R166, R32 ;  /* 0x000000a6a820723c */ /* 0x000fe20000001820 */
[----:B------:R-:W-:Y:S04]  /*5930*/  LDSM.16.M88.4 R164, [R208+0xa000] ;  /* 0x00a00000d0a4783b */ /* 0x000fe80000000200 */
[----:B------:R-:W-:Y:S02]  /*5940*/  IMAD.SHL.U32 R172, R221, 0x2, RZ ;  /* 0x00000002ddac7824 */ /* 0x000fe400078e00ff */
[----:B------:R-:W3:Y:S02]  /*5950*/  LDSM.16.M88.4 R168, [R216+0xc000] ;  /* 0x00c00000d8a8783b */ /* 0x000ee40000000200 */
[-C--:B---3--:R-:W-:Y:S11]  /*5960*/  HMMA.16816.F32 R4, R164, R168.reuse, R4 ;  /* 0x000000a8a404723c */ /* 0x088ff60000001804 */
[----:B------:R-:W-:Y:S11]  /*5970*/  @!UPT UIADD3 URZ, URZ, URZ, URZ ;  /* 0x0000003f3f3ff290 */ /* 0x000ff6000fffe03f */
[----:B------:R-:W-:Y:S02]  /*5980*/  @!UPT UIADD3 URZ, URZ, URZ, URZ ;  /* 0x0000003f3f3ff290 */ /* 0x000fe4000fffe03f */
[C---:B------:R-:W-:Y:S01]  /*5990*/  FADD.FTZ R6, -R2.reuse, R6 ;  /* 0x0000000602067221 */ /* 0x040fe20000010100 */
[----:B------:R-:W-:Y:S03]  /*59a0*/  FADD.FTZ R7, -R2, R7 ;  /* 0x0000000702077221 */ /* 0x000fe60000010100 */
[----:B-1----:R-:W-:Y:S01]  /*59b0*/  FMUL.FTZ R177, R202, R6 ;  /* 0x00000006cab17220 */ /* 0x002fe20000410000 */
[----:B------:R-:W-:Y:S01]  /*59c0*/  FMUL.FTZ R175, R201, R7 ;  /* 0x00000007c9af7220 */ /* 0x000fe20000410000 */
[C---:B--2---:R-:W-:Y:S01]  /*59d0*/  FADD.FTZ R4, -R3.reuse, R4 ;  /* 0x0000000403047221 */ /* 0x044fe20000010100 */
[----:B------:R-:W-:Y:S03]  /*59e0*/  FADD.FTZ R5, -R3, R5 ;  /* 0x0000000503057221 */ /* 0x000fe60000010100 */
[----:B------:R-:W-:Y:S01]  /*59f0*/  FMUL.FTZ R178, R178, R4 ;  /* 0x00000004b2b27220 */ /* 0x000fe20000410000 */
[----:B------:R-:W-:Y:S02]  /*5a00*/  FMUL.FTZ R174, R203, R5 ;  /* 0x00000005cbae7220 */ /* 0x000fe40000410000 */
[----:B------:R-:W1:Y:S02]  /*5a10*/  LDSM.16.M88.4 R4, [R208+0xb000] ;  /* 0x00b00000d004783b */ /* 0x000e640000000200 */
[C---:B-1----:R-:W-:Y:S06]  /*5a20*/  HMMA.16816.F32 R8, R4.reuse, R168, R8 ;  /* 0x000000a80408723c */ /* 0x042fec0000001808 */
[-C--:B------:R-:W-:Y:S06]  /*5a30*/  HMMA.16816.F32 R12, R4, R170.reuse, R12 ;  /* 0x000000aa040c723c */ /* 0x080fec000000180c */
[C---:B------:R-:W-:Y:S01]  /*5a40*/  HMMA.16816.F32 R16, R164.reuse, R170, R16 ;  /* 0x000000aaa410723c */ /* 0x040fe20000001810 */
[----:B------:R-:W1:Y:S11]  /*5a50*/  LDSM.16.M88.4 R168, [R216+0xc800] ;  /* 0x00c80000d8a8783b */ /* 0x000e760000000200 */
[----:B------:R-:W-:Y:S11]  /*5a60*/  @!UPT UIADD3 URZ, URZ, URZ, URZ ;  /* 0x0000003f3f3ff290 */ /* 0x000ff6000fffe03f */
[----:B------:R-:W-:Y:S01]  /*5a70*/  @!UPT UIADD3 URZ, URZ, URZ, URZ ;  /* 0x0000003f3f3ff290 */ /* 0x000fe2000fffe03f */
[C---:B------:R-:W-:Y:S01]  /*5a80*/  FADD.FTZ R17, -R3.reuse, R17 ;  /* 0x0000001103117221 */ /* 0x040fe20000010100 */
[-C--:B-1----:R-:W-:Y:S06]  /*5a90*/  HMMA.16816.F32 R20, R164, R168.reuse, R20 ;  /* 0x000000a8a414723c */ /* 0x082fec0000001814 */
[C---:B------:R-:W-:Y:S06]  /*5aa0*/  HMMA.16816.F32 R24, R4.reuse, R168, R24 ;  /* 0x000000a80418723c */ /* 0x040fec0000001818 */
[-C--:B------:R-:W-:Y:S06]  /*5ab0*/  HMMA.16816.F32 R28, R4, R170.reuse, R28 ;  /* 0x000000aa041c723c */ /* 0x080fec000000181c */
[----:B------:R-:W-:Y:S01]  /*5ac0*/  HMMA.16816.F32 R32, R164, R170, R32 ;  /* 0x000000aaa420723c */ /* 0x000fe20000001820 */
[----:B------:R-:W-:Y:S05]  /*5ad0*/  IMAD.U32 R4, RZ, RZ, UR4 ;  /* 0x00000004ff047e24 */ /* 0x000fea000f8e00ff */
[----:B------:R-:W-:Y:S01]  /*5ae0*/  IADD3 R4, R172, 0x8000, R4 ;  /* 0x00008000ac047810 */ /* 0x000fe20007ffe004 */
[C---:B------:R-:W-:Y:S01]  /*5af0*/  FADD.FTZ R5, -R3.reuse, R20 ;  /* 0x0000001403057221 */ /* 0x040fe20000010100 */
[----:B------:R-:W-:Y:S03]  /*5b00*/  FMUL.FTZ R20, R204, R17 ;  /* 0x00000011cc147220 */ /* 0x000fe60000410000 */
[C---:B------:R-:W-:Y:S02]  /*5b10*/  VIADD R176, R4.reuse, 0x40 ;  /* 0x0000004004b07836 */ /* 0x040fe40000000000 */
[C---:B------:R-:W-:Y:S01]  /*5b20*/  FADD.FTZ R21, -R3.reuse, R21 ;  /* 0x0000001503157221 */ /* 0x040fe20000010100 */
[----:B------:R-:W-:Y:S02]  /*5b30*/  @P2 VIADD R176, R4, 0xffffffc0 ;  /* 0xffffffc004b02836 */ /* 0x000fe40000000000 */
[----:B------:R-:W-:Y:S01]  /*5b40*/  FADD.FTZ R4, -R3, R16 ;  /* 0x0000001003047221 */ /* 0x000fe20000010100 */
[----:B------:R-:W-:Y:S01]  /*5b50*/  FMUL.FTZ R5, R200, R5 ;  /* 0x00000005c8057220 */ /* 0x000fe20000410000 */
[----:B------:R-:W-:Y:S01]  /*5b60*/  FMUL.FTZ R21, R199, R21 ;  /* 0x00000015c7157220 */ /* 0x000fe20000410000 */
[----:B------:R-:W-:Y:S01]  /*5b70*/  FADD.FTZ R17, -R2, R23 ;  /* 0x0000001702117221 */ /* 0x000fe20000010100 */
[----:B------:R-:W-:Y:S01]  /*5b80*/  FMUL.FTZ R4, R206, R4 ;  /* 0x00000004ce047220 */ /* 0x000fe20000410000 */
[C---:B------:R-:W-:Y:S01]  /*5b90*/  FADD.FTZ R164, -R2.reuse, R18 ;  /* 0x0000001202a47221 */ /* 0x040fe20000010100 */
[----:B------:R-:W-:Y:S01]  /*5ba0*/  FADD.FTZ R22, -R2, R22 ;  /* 0x0000001602167221 */ /* 0x000fe20000010100 */
[----:B------:R-:W-:Y:S01]  /*5bb0*/  F2FP.F16.F32.PACK_AB R16, R174, R178 ;  /* 0x000000b2ae10723e */ /* 0x000fe200000000ff */
[----:B------:R-:W-:Y:S01]  /*5bc0*/  FMUL.FTZ R17, R205, R17 ;  /* 0x00000011cd117220 */ /* 0x000fe20000410000 */
[----:B------:R-:W-:Y:S01]  /*5bd0*/  F2FP.F16.F32.PACK_AB R20, R20, R4 ;  /* 0x000000041414723e */ /* 0x000fe200000000ff */
[C---:B------:R-:W-:Y:S01]  /*5be0*/  FADD.FTZ R32, -R3.reuse, R32 ;  /* 0x0000002003207221 */ /* 0x040fe20000010100 */
[----:B------:R-:W-:Y:S01]  /*5bf0*/  FADD.FTZ R3, -R3, R33 ;  /* 0x0000002103037221 */ /* 0x000fe20000010100 */
[C---:B------:R-:W-:Y:S01]  /*5c00*/  FADD.FTZ R33, -R2.reuse, R19 ;  /* 0x0000001302217221 */ /* 0x040fe20000010100 */
[----:B------:R-:W-:Y:S01]  /*5c10*/  FADD.FTZ R23, -R2, R35 ;  /* 0x0000002302177221 */ /* 0x000fe20000010100 */
[----:B------:R-:W-:Y:S01]  /*5c20*/  FMUL.FTZ R4, R196, R32 ;  /* 0x00000020c4047220 */ /* 0x000fe20000410000 */
[----:B------:R-:W-:Y:S01]  /*5c30*/  FMUL.FTZ R3, R195, R3 ;  /* 0x00000003c3037220 */ /* 0x000fe20000410000 */
        /* <DEDUP_REMOVED lines=11> */
[C---:B------:R-:W-:Y:S01]  /*5cf0*/  ISETP.GE.AND P4, PT, R226.reuse, UR16, PT ;  /* 0x00000010e2007c0c */ /* 0x040fe2000bf86270 */
[----:B------:R-:W-:Y:S01]  /*5d00*/  VIADD R2, R226, 0x40 ;  /* 0x00000040e2027836 */ /* 0x000fe20000000000 */
[----:B------:R-:W-:Y:S04]  /*5d10*/  ULOP3.LUT UR10, UR8, 0x1, URZ, 0xc0, !UPT ;  /* 0x00000001080a7892 */ /* 0x000fe8000f8ec03f */
[----:B------:R-:W-:Y:S01]  /*5d20*/  ISETP.GE.AND P3, PT, R2, UR16, PT ;  /* 0x0000001002007c0c */ /* 0x000fe2000bf66270 */
[----:B------:R-:W2:Y:S01]  /*5d30*/  LDC R34, c[0x0][0x244] ;  /* 0x00009100ff227b82 */ /* 0x000ea20000000800 */
[----:B------:R-:W-:Y:S04]  /*5d40*/  UISETP.NE.U32.AND UP1, UPT, UR10, 0x1, UPT ;  /* 0x000000010a00788c */ /* 0x000fe8000bf25070 */
[----:B------:R-:W-:Y:S06]  /*5d50*/  USEL UR10, UR60, 0x4000, !UP1 ;  /* 0x000040003c0a7887 */ /* 0x000fec000c800000 */
[----:B------:R-:W-:Y:S02]  /*5d60*/  VIADD R222, R222, UR10 ;  /* 0x0000000adede7c36 */ /* 0x000fe40008000000 */
[----:B------:R-:W-:Y:S02]  /*5d70*/  VIADD R231, R231, UR10 ;  /* 0x0000000ae7e77c36 */ /* 0x000fe40008000000 */
[----:B------:R-:W-:Y:S01]  /*5d80*/  VIADD R213, R213, UR10 ;  /* 0x0000000ad5d57c36 */ /* 0x000fe20008000000 */
        /* <DEDUP_REMOVED lines=45> */
.L_x_347:
[----:B---3--:R-:W-:Y:S01]  /*6060*/  F2FP.F16.F32.PACK_AB R2, R33, R164 ;  /* 0x000000a42102723e */ /* 0x008fe200000000ff */
[----:B------:R-:W-:Y:S01]  /*6070*/  STS [R229+0x1c000], R16 ;  /* 0x01c00010e5007388 */ /* 0x000fe20000000800 */
[C---:B-----5:R-:W-:Y:S01]  /*6080*/  FADD.FTZ R8, -R173.reuse, R8 ;  /* 0x00000008ad087221 */ /* 0x060fe20000010100 */
[----:B------:R-:W-:Y:S01]  /*6090*/  FADD.FTZ R9, -R173, R9 ;  /* 0x00000009ad097221 */ /* 0x000fe20000010100 */
[C---:B------:R-:W-:Y:S01]  /*60a0*/  FADD.FTZ R11, -R0.reuse, R11 ;  /* 0x0000000b000b7221 */ /* 0x040fe20000010100 */
[----:B------:R-:W-:Y:S01]  /*60b0*/  STS [R229+0x1c400], R18 ;  /* 0x01c40012e5007388 */ /* 0x000fe20000000800 */
[----:B------:R-:W-:Y:S01]  /*60c0*/  FMUL.FTZ R8, R191, R8 ;  /* 0x00000008bf087220 */ /* 0x000fe20000410000 */
[----:B------:R-:W-:Y:S01]  /*60d0*/  FMUL.FTZ R9, R189, R9 ;  /* 0x00000009bd097220 */ /* 0x000fe20000410000 */
[C---:B------:R-:W-:Y:S01]  /*60e0*/  FADD.FTZ R10, -R0.reuse, R10 ;  /* 0x0000000a000a7221 */ /* 0x040fe20000010100 */
[----:B------:R1:W-:Y:S01]  /*60f0*/  STS [R230+0x1c400], R2 ;  /* 0x01c40002e6007388 */ /* 0x0003e20000000800 */
[C---:B------:R-:W-:Y:S01]  /*6100*/  FADD.FTZ R12, -R173.reuse, R12 ;  /* 0x0000000cad0c7221 */ /* 0x040fe20000010100 */
[----:B------:R-:W-:Y:S01]  /*6110*/  FADD.FTZ R13, -R173, R13 ;  /* 0x0000000dad0d7221 */ /* 0x000fe20000010100 */
[----:B------:R-:W-:Y:S01]  /*6120*/  FADD.FTZ R15, -R0, R15 ;  /* 0x0000000f000f7221 */ /* 0x000fe20000010100 */
[----:B------:R-:W-:Y:S01]  /*6130*/  STS [R230+0x1c000], R20 ;  /* 0x01c00014e6007388 */ /* 0x000fe20000000800 */
[----:B------:R-:W-:Y:S01]  /*6140*/  FMUL.FTZ R10, R194, R10 ;  /* 0x0000000ac20a7220 */ /* 0x000fe20000410000 */
[----:B------:R-:W-:Y:S01]  /*6150*/  FMUL.FTZ R4, R193, R11 ;  /* 0x0000000bc1047220 */ /* 0x000fe20000410000 */
[----:B------:R-:W-:Y:S01]  /*6160*/  FADD.FTZ R14, -R0, R14 ;  /* 0x0000000e000e7221 */ /* 0x000fe20000010100 */
[----:B------:R-:W-:Y:S01]  /*6170*/  FMUL.FTZ R12, R188, R12 ;  /* 0x0000000cbc0c7220 */ /* 0x000fe20000410000 */
[----:B------:R-:W-:Y:S01]  /*6180*/  FMUL.FTZ R7, R187, R13 ;  /* 0x0000000dbb077220 */ /* 0x000fe20000410000 */
[----:B------:R-:W-:Y:S01]  /*6190*/  FMUL.FTZ R3, R190, R15 ;  /* 0x0000000fbe037220 */ /* 0x000fe20000410000 */
[----:B------:R-:W-:Y:S01]  /*61a0*/  FMUL.FTZ R14, R192, R14 ;  /* 0x0000000ec00e7220 */ /* 0x000fe20000410000 */
[----:B------:R-:W-:Y:S01]  /*61b0*/  F2FP.F16.F32.PACK_AB R4, R4, R10 ;  /* 0x0000000a0404723e */ /* 0x000fe200000000ff */
[----:B------:R-:W-:Y:S01]  /*61c0*/  FADD.FTZ R24, -R173, R24 ;  /* 0x00000018ad187221 */ /* 0x000fe20000010100 */
[----:B------:R-:W-:Y:S01]  /*61d0*/  F2FP.F16.F32.PACK_AB R7, R7, R12 ;  /* 0x0000000c0707723e */ /* 0x000fe200000000ff */
[----:B------:R-:W-:Y:S01]  /*61e0*/  FADD.FTZ R25, -R173, R25 ;  /* 0x00000019ad197221 */ /* 0x000fe20000010100 */
[----:B------:R-:W-:Y:S01]  /*61f0*/  F2FP.F16.F32.PACK_AB R3, R3, R14 ;  /* 0x0000000e0303723e */ /* 0x000fe200000000ff */
[----:B------:R-:W-:Y:S01]  /*6200*/  STS [R229+0x1d400], R4 ;  /* 0x01d40004e5007388 */ /* 0x000fe20000000800 */
[C---:B------:R-:W-:Y:S01]  /*6210*/  FADD.FTZ R26, -R0.reuse, R26 ;  /* 0x0000001a001a7221 */ /* 0x040fe20000010100 */
[----:B------:R-:W-:Y:S01]  /*6220*/  FADD.FTZ R27, -R0, R27 ;  /* 0x0000001b001b7221 */ /* 0x000fe20000010100 */
[----:B------:R-:W-:Y:S01]  /*6230*/  F2FP.F16.F32.PACK_AB R17, R17, R22 ;  /* 0x000000161111723e */ /* 0x000fe200000000ff */
[C---:B------:R-:W-:Y:S01]  /*6240*/  FADD.FTZ R28, -R173.reuse, R28 ;  /* 0x0000001cad1c7221 */ /* 0x040fe20000010100 */
[----:B------:R-:W-:Y:S01]  /*6250*/  FADD.FTZ R29, -R173, R29 ;  /* 0x0000001dad1d7221 */ /* 0x000fe20000010100 */
[----:B------:R-:W-:Y:S01]  /*6260*/  FMUL.FTZ R24, R185, R24 ;  /* 0x00000018b9187220 */ /* 0x000fe20000410000 */
[----:B------:R-:W-:Y:S01]  /*6270*/  FMUL.FTZ R6, R184, R25 ;  /* 0x00000019b8067220 */ /* 0x000fe20000410000 */
[----:B-1----:R-:W-:Y:S01]  /*6280*/  F2FP.F16.F32.PACK_AB R2, R9, R8 ;  /* 0x000000080902723e */ /* 0x002fe200000000ff */
[----:B------:R-:W-:Y:S01]  /*6290*/  FADD.FTZ R31, -R0, R31 ;  /* 0x0000001f001f7221 */ /* 0x000fe20000010100 */
[----:B------:R-:W-:Y:S01]  /*62a0*/  FMUL.FTZ R26, R186, R26 ;  /* 0x0000001aba1a7220 */ /* 0x000fe20000410000 */
[----:B------:R-:W-:Y:S01]  /*62b0*/  FMUL.FTZ R27, R183, R27 ;  /* 0x0000001bb71b7220 */ /* 0x000fe20000410000 */
[----:B------:R-:W-:Y:S01]  /*62c0*/  FADD.FTZ R30, -R0, R30 ;  /* 0x0000001e001e7221 */ /* 0x000fe20000010100 */
[----:B------:R1:W-:Y:S01]  /*62d0*/  STS [R229+0x1d000], R2 ;  /* 0x01d00002e5007388 */ /* 0x0003e20000000800 */
[----:B------:R-:W-:Y:S01]  /*62e0*/  F2FP.F16.F32.PACK_AB R16, R23, R32 ;  /* 0x000000201710723e */ /* 0x000fe200000000ff */
[----:B------:R-:W-:Y:S01]  /*62f0*/  FMUL.FTZ R28, R181, R28 ;  /* 0x0000001cb51c7220 */ /* 0x000fe20000410000 */
[----:B------:R-:W-:Y:S01]  /*6300*/  FMUL.FTZ R5, R179, R29 ;  /* 0x0000001db3057220 */ /* 0x000fe20000410000 */
[----:B------:R-:W-:Y:S01]  /*6310*/  STS [R230+0x1d000], R7 ;  /* 0x01d00007e6007388 */ /* 0x000fe20000000800 */
[----:B------:R-:W-:Y:S01]  /*6320*/  FMUL.FTZ R30, R182, R30 ;  /* 0x0000001eb61e7220 */ /* 0x000fe20000410000 */
[----:B------:R-:W-:Y:S01]  /*6330*/  FMUL.FTZ R0, R180, R31 ;  /* 0x0000001fb4007220 */ /* 0x000fe20000410000 */
[----:B------:R-:W-:Y:S01]  /*6340*/  F2FP.F16.F32.PACK_AB R6, R6, R24 ;  /* 0x000000180606723e */ /* 0x000fe200000000ff */
[----:B------:R-:W-:Y:S01]  /*6350*/  STS [R230+0x1d400], R3 ;  /* 0x01d40003e6007388 */ /* 0x000fe20000000800 */
[----:B------:R-:W-:Y:S02]  /*6360*/  F2FP.F16.F32.PACK_AB R5, R5, R28 ;  /* 0x0000001c0505723e */ /* 0x000fe400000000ff */
[----:B------:R-:W-:Y:S01]  /*6370*/  F2FP.F16.F32.PACK_AB R0, R0, R30 ;  /* 0x0000001e0000723e */ /* 0x000fe200000000ff */
[----:B------:R-:W-:Y:S04]  /*6380*/  STS [R223+0x1c000], R21 ;  /* 0x01c00015df007388 */ /* 0x000fe80000000800 */
[----:B------:R-:W-:Y:S04]  /*6390*/  STS [R223+0x1c400], R17 ;  /* 0x01c40011df007388 */ /* 0x000fe80000000800 */
[----:B------:R-:W-:Y:S04]  /*63a0*/  STS [R228+0x1c000], R19 ;  /* 0x01c00013e4007388 */ /* 0x000fe80000000800 */
[----:B------:R-:W-:Y:S01]  /*63b0*/  STS [R228+0x1c400], R16 ;  /* 0x01c40010e4007388 */ /* 0x000fe20000000800 */
[----:B-1----:R-:W-:Y:S03]  /*63c0*/  F2FP.F16.F32.PACK_AB R2, R27, R26 ;  /* 0x0000001a1b02723e */ /* 0x002fe600000000ff */
        /* <DEDUP_REMOVED lines=97> */
[C---:B------:R-:W-:Y:S01]  /*69e0*/  VIADD R0, R226.reuse, 0x40 ;  /* 0x00000040e2007836 */ /* 0x040fe20000000000 */
[----:B------:R-:W1:Y:S01]  /*69f0*/  LDC R9, c[0x0][0x420] ;  /* 0x00010800ff097b82 */ /* 0x000e620000000800 */
[----:B------:R-:W-:Y:S03]  /*6a00*/  ISETP.GE.AND P4, PT, R226, UR16, PT ;  /* 0x00000010e2007c0c */ /* 0x000fe6000bf86270 */
[----:B------:R-:W-:Y:S10]  /*6a10*/  ISETP.GE.AND P3, PT, R0, UR16, PT ;  /* 0x0000001000007c0c */ /* 0x000ff4000bf66270 */
[----:B------:R-:W2:Y:S08]  /*6a20*/  @!P4 LDC R8, c[0x0][0x424] ;  /* 0x00010900ff08cb82 */ /* 0x000eb00000000800 */
[----:B------:R-:W3:Y:S01]  /*6a30*/  @!P3 LDC R0, c[0x0][0x424] ;  /* 0x00010900ff00bb82 */ /* 0x000ee20000000800 */
[C---:B-1----:R-:W-:Y:S05]  /*6a40*/  IMAD.U32 R3, R9.reuse, -0x40, RZ ;  /* 0xffffffc009037824 */ /* 0x042fea00078e00ff */
[----:B------:R-:W-:Y:S02]  /*6a50*/  SHF.R.S32.HI R7, RZ, 0x1f, R3 ;  /* 0x0000001fff077819 */ /* 0x000fe40000011403 */
[----:B------:R-:W-:Y:S02]  /*6a60*/  @!P3 LEA R5, P5, R9, R3, 0x5 ;  /* 0x000000030905b211 */ /* 0x000fe400078a28ff */
[CC--:B------:R-:W-:Y:S04]  /*6a70*/  LEA R2, P0, R3.reuse, R234.reuse, 0x1 ;  /* 0x000000ea03027211 */ /* 0x0c0fe800078008ff */
[----:B------:R-:W-:Y:S02]  /*6a80*/  LEA.HI.X.SX32 R3, R3, R235, 0x1, P0 ;  /* 0x000000eb03037211 */ /* 0x000fe400000f0eff */
[----:B------:R-:W-:Y:S01]  /*6a90*/  @!P3 LEA R4, P0, R5, R234, 0x1 ;  /* 0x000000ea0504b211 */ /* 0x000fe200078008ff */
[----:B------:R-:W-:Y:S01]  /*6aa0*/  IMAD.MOV.U32 R234, RZ, RZ, R2 ;  /* 0x000000ffffea7224 */ /* 0x000fe200078e0002 */
[C---:B---3--:R-:W-:Y:S02]  /*6ab0*/  @!P3 LEA.HI.X R7, R9.reuse, R7, R0, 0x5, P5 ;  /* 0x000000070907b211 */ /* 0x048fe400028f2c00 */
[----:B------:R-:W-:Y:S02]  /*6ac0*/  LEA R0, R242, UR4, 0x1 ;  /* 0x00000004f2007c11 */ /* 0x000fe4000f8e08ff */
[----:B------:R-:W-:Y:S02]  /*6ad0*/  @!P4 LEA R6, P5, R9, R2, 0x6 ;  /* 0x000000020906c211 */ /* 0x000fe400078a30ff */
[----:B------:R-:W-:Y:S01]  /*6ae0*/  @!P3 LEA.HI.X R5, R5, R235, R7, 0x1, P0 ;  /* 0x000000eb0505b211 */ /* 0x000fe200000f0c07 */
[----:B------:R1:W-:Y:S01]  /*6af0*/  @P4 STS.128 [R0+0x8000], RZ ;  /* 0x008000ff00004388 */ /* 0x0003e20000000c00 */
[----:B--2---:R-:W-:Y:S01]  /*6b00*/  @!P4 LEA.HI.X R7, R9, R3, R8, 0x6, P5 ;  /* 0x000000030907c211 */ /* 0x004fe200028f3408 */
[----:B------:R-:W-:Y:S02]  /*6b10*/  IMAD.MOV.U32 R235, RZ, RZ, R3 ;  /* 0x000000ffffeb7224 */ /* 0x000fe400078e0003 */
        /* <DEDUP_REMOVED lines=20> */
.L_x_348:
[----:B-1----:R-:W-:Y:S01]  /*6c60*/  LEA R0, R220, UR4, 0x1 ;  /* 0x00000004dc007c11 */ /* 0x002fe2000f8e08ff */
[----:B------:R-:W-:Y:S01]  /*6c70*/  LDSM.16.MT88.4 R16, [R210] ;  /* 0x00000000d210783b */ /* 0x000fe20000004200 */
[----:B------:R-:W-:Y:S03]  /*6c80*/  ULOP3.LUT UR10, UR8, 0x1, URZ, 0xc0, !UPT ;  /* 0x00000001080a7892 */ /* 0x000fe6000f8ec03f */
[----:B------:R-:W1:Y:S01]  /*6c90*/  LDSM.16.M88.4 R32, [R0+0x1c000] ;  /* 0x01c000000020783b */ /* 0x000e620000000200 */
[----:B------:R-:W-:Y:S01]  /*6ca0*/  IMAD.IADD R2, R219, 0x1, R0 ;  /* 0x00000001db027824 */ /* 0x000fe200078e0200 */
[----:B------:R-:W-:Y:S02]  /*6cb0*/  UISETP.NE.U32.AND UP1, UPT, UR10, 0x1, UPT ;  /* 0x000000010a00788c */ /* 0x000fe4000bf25070 */
[----:B------:R-:W2:Y:S01]  /*6cc0*/  LDSM.16.M88.4 R28, [R0+0x1d000] ;  /* 0x01d00000001c783b */ /* 0x000ea20000000200 */
[----:B------:R-:W-:Y:S03]  /*6cd0*/  UIADD3 UR10, UR8, -0x1, URZ ;  /* 0xffffffff080a7890 */ /* 0x000fe6000fffe03f */
[----:B------:R-:W3:Y:S04]  /*6ce0*/  LDSM.16.MT88.4 R164, [R210+0x4000] ;  /* 0x00400000d2a4783b */ /* 0x000ee80000004200 */
[----:B------:R-:W-:Y:S04]  /*6cf0*/  LDSM.16.MT88.4 R172, [R210+0x800] ;  /* 0x00080000d2ac783b */ /* 0x000fe80000004200 */
[----:B------:R-:W4:Y:S04]  /*6d00*/  LDSM.16.M88.4 R168, [R2+0x1c000] ;  /* 0x01c0000002a8783b */ /* 0x000f280000000200 */
        /* <DEDUP_REMOVED lines=314> */
[----:B------:R-:W3:Y:S01]  /*80b0*/  LDL R236, [R1] ;  /* 0x0000000001ec7983 */ /* 0x000ee20000100800 */
        /* <DEDUP_REMOVED lines=216> */
.L_x_350:
[----:B------:R-:W-:Y:S01]  /*8e40*/  @UP0 UIADD3 UR13, UR15, UR31, URZ ;  /* 0x0000001f0f0d0290 */ /* 0x000fe2000fffe03f */
[----:B--2---:R-:W-:Y:S01]  /*8e50*/  LEA R2, R242, UR4, 0x1 ;  /* 0x00000004f2027c11 */ /* 0x004fe2000f8e08ff */
[----:B------:R-:W-:Y:S01]  /*8e60*/  @UP0 ULDC.64 UR8, c[0x0][0x458] ;  /* 0x0001160000080ab9 */ /* 0x000fe20000000a00 */
[----:B------:R-:W-:Y:S01]  /*8e70*/  USHF.L.U32 UR12, UR29, 0x7, URZ ;  /* 0x000000071d0c7899 */ /* 0x000fe2000800063f */
[----:B-1----:R-:W-:Y:S01]  /*8e80*/  SHF.R.S32.HI R0, RZ, 0x1f, R3 ;  /* 0x0000001fff007819 */ /* 0x002fe20000011403 */
[----:B------:R-:W-:Y:S02]  /*8e90*/  @UP0 UIMAD.WIDE.U32 UR16, UR13, UR8, URZ ;  /* 0x000000080d1002a5 */ /* 0x000fe4000f8e003f */
[----:B------:R-:W-:-:S04]  /*8ea0*/  @UP0 UIMAD UR13, UR13, UR9, URZ ;  /* 0x000000090d0d02a4 */ /* 0x000fc8000f8e023f */
        /* <DEDUP_REMOVED lines=17> */
.L_x_351:
[----:B------:R-:W-:Y:S01]  /*8fc0*/  BAR.SYNC.DEFER_BLOCKING 0x0 ;  /* 0x0000000000007b1d */ /* 0x000fe20000010000 */
[----:B------:R-:W-:Y:S01]  /*8fd0*/  USHF.R.S32.HI UR13, URZ, 0x1f, UR12 ;  /* 0x0000001f3f0d7899 */ /* 0x000fe2000801140c */
[----:B------:R-:W-:Y:S01]  /*8fe0*/  LEA.HI R0, R0, R3, RZ, 0x3 ;  /* 0x0000000300007211 */ /* 0x000fe200078f18ff */
[----:B------:R-:W-:Y:S01]  /*8ff0*/  IMAD.U32 R3, RZ, RZ, UR10 ;  /* 0x0000000aff037e24 */ /* 0x000fe2000f8e00ff */
[--C-:B------:R-:W-:Y:S01]  /*9000*/  SHF.R.S32.HI R11, RZ, 0x1f, R226.reuse ;  /* 0x0000001fff0b7819 */ /* 0x100fe200000114e2 */
[----:B------:R-:W-:Y:S01]  /*9010*/  UIMAD UR14, UR13, UR10, URZ ;  /* 0x0000000a0d0e72a4 */ /* 0x000fe2000f8e023f */
[----:B------:R-:W-:Y:S01]  /*9020*/  IMAD.MOV.U32 R10, RZ, RZ, R226 ;  /* 0x000000ffff0a7224 */ /* 0x000fe200078e00e2 */
[----:B------:R-:W-:Y:S01]  /*9030*/  UIMAD UR5, UR29, -0x80, UR5 ;  /* 0xffffff801d0578a4 */ /* 0x000fe2000f8e0205 */
[----:B------:R-:W-:Y:S01]  /*9040*/  SHF.R.S32.HI R0, RZ, 0x3, R0 ;  /* 0x00000003ff007819 */ /* 0x000fe20000011400 */
[----:B------:R-:W-:Y:S01]  /*9050*/  UIMAD UR14, UR12, UR11, UR14 ;  /* 0x0000000b0c0e72a4 */ /* 0x000fe2000f8e020e */
[----:B------:R-:W-:Y:S01]  /*9060*/  IMAD.WIDE.U32 R4, R3, UR12, R10 ;  /* 0x0000000c03047c25 */ /* 0x000fe2000f8e000a */
[----:B------:R-:W-:Y:S01]  /*9070*/  USHF.R.S32.HI UR16, URZ, 0x1f, UR58 ;  /* 0x0000001f3f107899 */ /* 0x000fe2000801143a */
[----:B------:R-:W-:Y:S01]  /*9080*/  BSSY B0, `(.L_x_352) ;  /* 0x000002c000007945 */ /* 0x000fe20003800000 */
[C---:B------:R-:W-:Y:S01]  /*9090*/  ISETP.GE.AND P5, PT, R0.reuse, UR5, PT ;  /* 0x0000000500007c0c */ /* 0x040fe2000bfa6270 */
[----:B------:R-:W-:Y:S01]  /*90a0*/  VIADD R6, R0, 0x20 ;  /* 0x0000002000067836 */ /* 0x000fe20000000000 */
[----:B------:R-:W-:Y:S01]  /*90b0*/  MOV R3, UR14 ;  /* 0x0000000e00037c02 */ /* 0x000fe20008000f00 */
[----:B------:R-:W-:Y:S01]  /*90c0*/  ULDC.64 UR14, c[0x0][0x468] ;  /* 0x00011a00000e7ab9 */ /* 0x000fe20000000a00 */
[----:B------:R-:W-:Y:S01]  /*90d0*/  IADD3 R4, P0, R4, UR20, RZ ;  /* 0x0000001404047c10 */ /* 0x000fe2000ff1e0ff */
[----:B------:R-:W-:Y:S01]  /*90e0*/  UIMAD UR16, UR16, UR14, URZ ;  /* 0x0000000e101072a4 */ /* 0x000fe2000f8e023f */
[----:B------:R-:W-:Y:S01]  /*90f0*/  ISETP.GE.AND P4, PT, R6, UR5, PT ;  /* 0x0000000506007c0c */ /* 0x000fe2000bf86270 */
[C---:B------:R-:W-:Y:S01]  /*9100*/  VIADD R7, R0.reuse, 0x40 ;  /* 0x0000004000077836 */ /* 0x040fe20000000000 */
[----:B------:R-:W-:Y:S01]  /*9110*/  IADD3.X R5, R5, UR21, R3, P0, !PT ;  /* 0x0000001505057c10 */ /* 0x000fe200087fe403 */
[----:B------:R-:W-:Y:S01]  /*9120*/  IMAD.U32 R3, RZ, RZ, UR14 ;  /* 0x0000000eff037e24 */ /* 0x000fe2000f8e00ff */
[----:B------:R-:W-:Y:S01]  /*9130*/  UIMAD UR15, UR58, UR15, UR16 ;  /* 0x0000000f3a0f72a4 */ /* 0x000fe2000f8e0210 */
[----:B------:R1:W2:Y:S01]  /*9140*/  LDS.128 R28, [R2+0xd000] ;  /* 0x00d00000021c7984 */ /* 0x0002a20000000c00 */
[----:B------:R-:W-:Y:S01]  /*9150*/  VIADD R6, R0, 0x60 ;  /* 0x0000006000067836 */ /* 0x000fe20000000000 */
[----:B------:R-:W-:Y:S01]  /*9160*/  ISETP.GE.AND P3, PT, R7, UR5, PT ;  /* 0x0000000507007c0c */ /* 0x000fe2000bf66270 */
[----:B------:R-:W-:Y:S01]  /*9170*/  IMAD.WIDE.U32 R4, R3, UR58, R4 ;  /* 0x0000003a03047c25 */ /* 0x000fe2000f8e0004 */
[----:B------:R1:W3:Y:S01]  /*9180*/  LDS.128 R24, [R2+0x11000] ;  /* 0x0110000002187984 */ /* 0x0002e20000000c00 */
[----:B------:R-:W-:-:S02]  /*9190*/  IADD3 R22, R226, 0x40, RZ ;  /* 0x00000040e2167810 */ /* 0x000fc40007ffe0ff */
[----:B------:R-:W-:Y:S01]  /*91a0*/  VIADD R20, R5, UR15 ;  /* 0x0000000f05147c36 */ /* 0x000fe20008000000 */
[----:B------:R1:W4:Y:S01]  /*91b0*/  LDS.128 R36, [R2+0x15000] ;  /* 0x0150000002247984 */ /* 0x0003220000000c00 */
[----:B------:R-:W-:Y:S02]  /*91c0*/  ISETP.GE.AND P2, PT, R6, UR5, PT ;  /* 0x0000000506007c0c */ /* 0x000fe4000bf46270 */
[----:B------:R-:W-:Y:S01]  /*91d0*/  SHF.R.S32.HI R23, RZ, 0x1f, R0 ;  /* 0x0000001fff177819 */ /* 0x000fe20000011400 */
[----:B------:R1:W1:Y:S04]  /*91e0*/  LDS.128 R44, [R2+0x16000] ;  /* 0x01600000022c7984 */ /* 0x0002680000000c00 */
[----:B------:R1:W1:Y:S04]  /*91f0*/  LDS.128 R52, [R2+0x17000] ;  /* 0x0170000002347984 */ /* 0x0002680000000c00 */
[----:B------:R1:W1:Y:S04]  /*9200*/  LDS.128 R32, [R2+0x19000] ;  /* 0x0190000002207984 */ /* 0x0002680000000c00 */
[----:B------:R1:W1:Y:S04]  /*9210*/  LDS.128 R40, [R2+0x1a000] ;  /* 0x01a0000002287984 */ /* 0x0002680000000c00 */
[----:B------:R1:W1:Y:S01]  /*9220*/  LDS.128 R48, [R2+0x1b000] ;  /* 0x01b0000002307984 */ /* 0x0002620000000c00 */
[----:B------:R-:W-:Y:S05]  /*9230*/  @P5 BRA `(.L_x_353) ;  /* 0x0000000000405947 */ /* 0x000fea0003800000 */
[----:B------:R-:W-:Y:S01]  /*9240*/  ULDC UR16, c[0x0][0x2d0] ;  /* 0x0000b40000107ab9 */ /* 0x000fe20000000800 */
[----:B------:R-:W2:Y:S01]  /*9250*/  LDS.128 R16, [R2+0x10000] ;  /* 0x0100000002107984 */ /* 0x000ea20000000c00 */
[----:B------:R-:W-:Y:S01]  /*9260*/  ISETP.GE.AND P6, PT, R226, UR16, PT ;  /* 0x00000010e2007c0c */ /* 0x000fe2000bfc6270 */
[----:B------:R-:W-:Y:S01]  /*9270*/  IMAD R3, R23, UR10, RZ ;  /* 0x0000000a17037c24 */ /* 0x000fe2000f8e02ff */
[----:B------:R-:W-:Y:S01]  /*9280*/  MOV R7, R20 ;  /* 0x0000001400077202 */ /* 0x000fe20000000f00 */
[----:B------:R-:W-:Y:S01]  /*9290*/  IMAD.MOV.U32 R6, RZ, RZ, R4 ;  /* 0x000000ffff067224 */ /* 0x000fe200078e0004 */
[----:B------:R-:W-:Y:S01]  /*92a0*/  ISETP.GE.AND P1, PT, R22, UR16, PT ;  /* 0x0000001016007c0c */ /* 0x000fe2000bf26270 */
[C---:B------:R-:W-:Y:S01]  /*92b0*/  IMAD R3, R0.reuse, UR11, R3 ;  /* 0x0000000b00037c24 */ /* 0x040fe2000f8e0203 */
[----:B------:R-:W-:Y:S01]  /*92c0*/  ULDC.64 UR14, c[0x0][0x3f0] ;  /* 0x0000fc00000e7ab9 */ /* 0x000fe20000000a00 */
[----:B------:R-:W-:-:S04]  /*92d0*/  IMAD.WIDE.U32 R8, R0, UR10, R6 ;  /* 0x0000000a00087c25 */ /* 0x000fc8000f8e0006 */
[----:B------:R-:W-:Y:S01]  /*92e0*/  IMAD.IADD R3, R9, 0x1, R3 ;  /* 0x0000000109037824 */ /* 0x000fe200078e0203 */
[C---:B------:R-:W-:Y:S01]  /*92f0*/  LEA R6, P0, R8.reuse, UR14, 0x1 ;  /* 0x0000000e08067c11 */ /* 0x040fe2000f8008ff */
[----:B------:R-:W3:Y:S03]  /*9300*/  @!P6 LDS.128 R12, [R2+0xc000] ;  /* 0x00c00000020ce984 */ /* 0x000ee60000000c00 */
[----:B------:R-:W-:-:S05]  /*9310*/  LEA.HI.X R7, R8, UR15, R3, 0x1, P0 ;  /* 0x0000000f08077c11 */ /* 0x000fca00080f0c03 */
[----:B--2---:R2:W-:Y:S04]  /*9320*/  @!P1 STG.E.128 desc[UR6][R6.64+0x80], R16 ;  /* 0x0000801006009986 */ /* 0x0045e8000c101d06 */
[----:B---3--:R2:W-:Y:S02]  /*9330*/  @!P6 STG.E.128 desc[UR6][R6.64], R12 ;  /* 0x0000000c0600e986 */ /* 0x0085e4000c101d06 */
.L_x_353:
[----:B------:R-:W-:Y:S05]  /*9340*/  BSYNC B0 ;  /* 0x0000000000007941 */ /* 0x000fea0003800000 */
.L_x_352:
[----:B------:R-:W-:Y:S04]  /*9350*/  BSSY B0, `(.L_x_354) ;  /* 0x0000012000007945 */ /* 0x000fe80003800000 */
[----:B------:R-:W-:Y:S05]  /*9360*/  @P4 BRA `(.L_x_355) ;  /* 0x0000000000404947 */ /* 0x000fea0003800000 */
[----:B------:R-:W-:Y:S01]  /*9370*/  IADD3 R3, P0, R0, 0x20, RZ ;  /* 0x0000002000037810 */ /* 0x000fe20007f1e0ff */
[----:B------:R-:W-:Y:S01]  /*9380*/  ULDC UR16, c[0x0][0x2d0] ;  /* 0x0000b40000107ab9 */ /* 0x000fe20000000800 */
[----:B--2---:R-:W-:Y:S01]  /*9390*/  MOV R7, R20 ;  /* 0x0000001400077202 */ /* 0x004fe20000000f00 */
[----:B------:R-:W-:Y:S01]  /*93a0*/  ULDC.64 UR14, c[0x0][0x3f0] ;  /* 0x0000fc00000e7ab9 */ /* 0x000fe20000000a00 */
[----:B------:R-:W-:Y:S01]  /*93b0*/  ISETP.GE.AND P1, PT, R226, UR16, PT ;  /* 0x00000010e2007c0c */ /* 0x000fe2000bf26270 */
[----:B------:R-:W-:Y:S01]  /*93c0*/  IMAD.X R6, RZ, RZ, R23, P0 ;  /* 0x000000ffff067224 */ /* 0x000fe200000e0617 */
[----:B------:R-:W-:-:S03]  /*93d0*/  ISETP.GE.AND P0, PT, R22, UR16, PT ;  /* 0x0000001016007c0c */ /* 0x000fc6000bf06270 */
[----:B------:R-:W-:Y:S02]  /*93e0*/  IMAD R12, R6, UR10, RZ ;  /* 0x0000000a060c7c24 */ /* 0x000fe4000f8e02ff */
[----:B------:R-:W-:-:S04]  /*93f0*/  IMAD.MOV.U32 R6, RZ, RZ, R4 ;  /* 0x000000ffff067224 */ /* 0x000fc800078e0004 */
[----:B------:R-:W-:-:S04]  /*9400*/  IMAD.WIDE.U32 R8, R3, UR10, R6 ;  /* 0x0000000a03087c25 */ /* 0x000fc8000f8e0006 */
[----:B------:R-:W-:Y:S01]  /*9410*/  IMAD R3, R3, UR11, R12 ;  /* 0x0000000b03037c24 */ /* 0x000fe2000f8e020c */
[----:B------:R-:W-:-:S03]  /*9420*/  LEA R6, P6, R8, UR14, 0x1 ;  /* 0x0000000e08067c11 */ /* 0x000fc6000f8c08ff */
[----:B------:R-:W-:-:S05]  /*9430*/  IMAD.IADD R3, R9, 0x1, R3 ;  /* 0x0000000109037824 */ /* 0x000fca00078e0203 */
[----:B------:R-:W-:-:S05]  /*9440*/  LEA.HI.X R7, R8, UR15, R3, 0x1, P6 ;  /* 0x0000000f08077c11 */ /* 0x000fca000b0f0c03 */
[----:B------:R2:W-:Y:S04]  /*9450*/  @!P1 STG.E.128 desc[UR6][R6.64], R28 ;  /* 0x0000001c06009986 */ /* 0x0005e8000c101d06 */
[----:B---3--:R2:W-:Y:S02]  /*9460*/  @!P0 STG.E.128 desc[UR6][R6.64+0x80], R24 ;  /* 0x0000801806008986 */ /* 0x0085e4000c101d06 */
.L_x_355:
[----:B------:R-:W-:Y:S05]  /*9470*/  BSYNC B0 ;  /* 0x0000000000007941 */ /* 0x000fea0003800000 */
.L_x_354:
[----:B--2---:R2:W1:Y:S01]  /*9480*/  LDS.128 R16, [R2+0xe000] ;  /* 0x00e0000002107984 */ /* 0x0044620000000c00 */
[----:B------:R-:W-:Y:S03]  /*9490*/  BSSY B0, `(.L_x_356) ;  /* 0x0000013000007945 */ /* 0x000fe60003800000 */
[----:B------:R2:W1:Y:S01]  /*94a0*/  LDS.128 R12, [R2+0x12000] ;  /* 0x01200000020c7984 */ /* 0x0004620000000c00 */
[----:B------:R-:W-:Y:S05]  /*94b0*/  @P3 BRA `(.L_x_357) ;  /* 0x0000000000403947 */ /* 0x000fea0003800000 */
[----:B------:R-:W-:Y:S01]  /*94c0*/  IADD3 R3, P0, R0, 0x40, RZ ;  /* 0x0000004000037810 */ /* 0x000fe20007f1e0ff */
[----:B------:R-:W-:Y:S01]  /*94d0*/  ULDC UR16, c[0x0][0x2d0] ;  /* 0x0000b40000107ab9 */ /* 0x000fe20000000800 */
[----:B------:R-:W-:Y:S01]  /*94e0*/  MOV R7, R20 ;  /* 0x0000001400077202 */ /* 0x000fe20000000f00 */
        /* <DEDUP_REMOVED lines=11> */
[----:B-1----:R1:W-:Y:S04]  /*95a0*/  @!P1 STG.E.128 desc[UR6][R6.64], R16 ;  /* 0x0000001006009986 */ /* 0x0023e8000c101d06 */
[----:B------:R1:W-:Y:S02]  /*95b0*/  @!P0 STG.E.128 desc[UR6][R6.64+0x80], R12 ;  /* 0x0000800c06008986 */ /* 0x0003e4000c101d06 */
.L_x_357:
[----:B------:R-:W-:Y:S05]  /*95c0*/  BSYNC B0 ;  /* 0x0000000000007941 */ /* 0x000fea0003800000 */
.L_x_356:
[----:B-1----:R1:W1:Y:S01]  /*95d0*/  LDS.128 R16, [R2+0xf000] ;  /* 0x00f0000002107984 */ /* 0x0022620000000c00 */
[----:B------:R-:W-:Y:S03]  /*95e0*/  BSSY B0, `(.L_x_358) ;  /* 0x0000013000007945 */ /* 0x000fe60003800000 */
[----:B------:R1:W1:Y:S01]  /*95f0*/  LDS.128 R12, [R2+0x13000] ;  /* 0x01300000020c7984 */ /* 0x0002620000000c00 */
[----:B------:R-:W-:Y:S05]  /*9600*/  @P2 BRA `(.L_x_359) ;  /* 0x0000000000402947 */ /* 0x000fea0003800000 */
[----:B------:R-:W-:Y:S01]  /*9610*/  IADD3 R3, P0, R0, 0x60, RZ ;  /* 0x0000006000037810 */ /* 0x000fe20007f1e0ff */
[----:B------:R-:W-:Y:S01]  /*9620*/  IMAD.MOV.U32 R6, RZ, RZ, R4 ;  /* 0x000000ffff067224 */ /* 0x000fe200078e0004 */
[----:B------:R-:W-:Y:S01]  /*9630*/  MOV R7, R20 ;  /* 0x0000001400077202 */ /* 0x000fe20000000f00 */
[----:B------:R-:W-:Y:S01]  /*9640*/  ULDC UR5, c[0x0][0x2d0] ;  /* 0x0000b40000057ab9 */ /* 0x000fe20000000800 */
[----:B------:R-:W-:Y:S01]  /*9650*/  ULDC.64 UR14, c[0x0][0x3f0] ;  /* 0x0000fc00000e7ab9 */ /* 0x000fe20000000a00 */
[----:B------:R-:W-:Y:S01]  /*9660*/  IMAD.X R5, RZ, RZ, R23, P0 ;  /* 0x000000ffff057224 */ /* 0x000fe200000e0617 */
[----:B------:R-:W-:Y:S01]  /*9670*/  ISETP.GE.AND P1, PT, R226, UR5, PT ;  /* 0x00000005e2007c0c */ /* 0x000fe2000bf26270 */
[----:B------:R-:W-:Y:S01]  /*9680*/  IMAD.WIDE.U32 R6, R3, UR10, R6 ;  /* 0x0000000a03067c25 */ /* 0x000fe2000f8e0006 */
[----:B------:R-:W-:-:S03]  /*9690*/  ISETP.GE.AND P0, PT, R22, UR5, PT ;  /* 0x0000000516007c0c */ /* 0x000fc6000bf06270 */
[----:B------:R-:W-:Y:S01]  /*96a0*/  IMAD R5, R5, UR10, RZ ;  /* 0x0000000a05057c24 */ /* 0x000fe2000f8e02ff */
[----:B------:R-:W-:-:S03]  /*96b0*/  LEA R4, P6, R6, UR14, 0x1 ;  /* 0x0000000e06047c11 */ /* 0x000fc6000f8c08ff */
[----:B------:R-:W-:-:S04]  /*96c0*/  IMAD R3, R3, UR11, R5 ;  /* 0x0000000b03037c24 */ /* 0x000fc8000f8e0205 */
[----:B------:R-:W-:-:S05]  /*96d0*/  IMAD.IADD R3, R7, 0x1, R3 ;  /* 0x0000000107037824 */ /* 0x000fca00078e0203 */
[----:B------:R-:W-:-:S05]  /*96e0*/  LEA.HI.X R5, R6, UR15, R3, 0x1, P6 ;  /* 0x0000000f06057c11 */ /* 0x000fca000b0f0c03 */
[----:B-1----:R1:W-:Y:S04]  /*96f0*/  @!P1 STG.E.128 desc[UR6][R4.64], R16 ;  /* 0x0000001004009986 */ /* 0x0023e8000c101d06 */
[----:B------:R1:W-:Y:S02]  /*9700*/  @!P0 STG.E.128 desc[UR6][R4.64+0x80], R12 ;  /* 0x0000800c04008986 */ /* 0x0003e4000c101d06 */
.L_x_359:
[----:B------:R-:W-:Y:S05]  /*9710*/  BSYNC B0 ;  /* 0x0000000000007941 */ /* 0x000fea0003800000 */
.L_x_358:
        /* <DEDUP_REMOVED lines=14> */
[----:B--2---:R-:W-:-:S05]  /*9800*/  MOV R2, UR10 ;  /* 0x0000000a00027c02 */ /* 0x004fca0008000f00 */
[----:B------:R-:W-:-:S05]  /*9810*/  IMAD.WIDE.U32 R2, R2, UR58, R4 ;  /* 0x0000003a02027c25 */ /* 0x000fca000f8e0004 */
[----:B------:R-:W-:Y:S01]  /*9820*/  IADD3 R8, R3, UR11, RZ ;  /* 0x0000000b03087c10 */ /* 0x000fe2000fffe0ff */
[----:B------:R-:W-:Y:S06]  /*9830*/  @P5 BRA `(.L_x_361) ;  /* 0x0000000000385947 */ /* 0x000fec0003800000 */
[----:B------:R-:W-:Y:S01]  /*9840*/  MOV R5, R8 ;  /* 0x0000000800057202 */ /* 0x000fe20000000f00 */
[----:B------:R-:W-:Y:S01]  /*9850*/  IMAD.MOV.U32 R4, RZ, RZ, R2 ;  /* 0x000000ffff047224 */ /* 0x000fe200078e0002 */
[----:B------:R-:W-:Y:S01]  /*9860*/  ULDC UR5, c[0x0][0x2d0] ;  /* 0x0000b40000057ab9 */ /* 0x000fe20000000800 */
[----:B------:R-:W-:Y:S01]  /*9870*/  IMAD R9, R23, UR8, RZ ;  /* 0x0000000817097c24 */ /* 0x000fe2000f8e02ff */
[----:B------:R-:W-:Y:S01]  /*9880*/  ISETP.GE.AND P1, PT, R226, UR5, PT ;  /* 0x00000005e2007c0c */ /* 0x000fe2000bf26270 */
[----:B------:R-:W-:Y:S01]  /*9890*/  IMAD.WIDE.U32 R6, R0, UR8, R4 ;  /* 0x0000000800067c25 */ /* 0x000fe2000f8e0004 */
[----:B------:R-:W-:Y:S01]  /*98a0*/  ISETP.GE.AND P0, PT, R22, UR5, PT ;  /* 0x0000000516007c0c */ /* 0x000fe2000bf06270 */
[----:B------:R-:W-:Y:S02]  /*98b0*/  ULDC.64 UR10, c[0x0][0x3f8] ;  /* 0x0000fe00000a7ab9 */ /* 0x000fe40000000a00 */
[----:B------:R-:W-:-:S04]  /*98c0*/  IMAD R4, R0, UR9, R9 ;  /* 0x0000000900047c24 */ /* 0x000fc8000f8e0209 */
[----:B------:R-:W-:Y:S01]  /*98d0*/  IMAD.IADD R5, R7, 0x1, R4 ;  /* 0x0000000107057824 */ /* 0x000fe200078e0204 */
[----:B------:R-:W-:-:S04]  /*98e0*/  LEA R4, P5, R6, UR10, 0x1 ;  /* 0x0000000a06047c11 */ /* 0x000fc8000f8a08ff */
[----:B------:R-:W-:-:S05]  /*98f0*/  LEA.HI.X R5, R6, UR11, R5, 0x1, P5 ;  /* 0x0000000b06057c11 */ /* 0x000fca000a8f0c05 */
[----:B-1----:R2:W-:Y:S04]  /*9900*/  @!P1 STG.E.128 desc[UR6][R4.64], R16 ;  /* 0x0000001004009986 */ /* 0x0025e8000c101d06 */
[----:B------:R2:W-:Y:S02]  /*9910*/  @!P0 STG.E.128 desc[UR6][R4.64+0x80], R12 ;  /* 0x0000800c04008986 */ /* 0x0005e4000c101d06 */
.L_x_361:
[----:B------:R-:W-:Y:S05]  /*9920*/  BSYNC B0 ;  /* 0x0000000000007941 */ /* 0x000fea0003800000 */
.L_x_360:
[----:B------:R-:W-:Y:S04]  /*9930*/  BSSY B0, `(.L_x_362) ;  /* 0x0000012000007945 */ /* 0x000fe80003800000 */
[----:B------:R-:W-:Y:S05]  /*9940*/  @P4 BRA `(.L_x_363) ;  /* 0x0000000000404947 */ /* 0x000fea0003800000 */
[----:B--2---:R-:W-:Y:S01]  /*9950*/  IADD3 R4, P0, R0, 0x20, RZ ;  /* 0x0000002000047810 */ /* 0x004fe20007f1e0ff */
        /* <DEDUP_REMOVED lines=8> */
[----:B------:R-:W-:-:S04]  /*99e0*/  IMAD R5, R5, UR8, RZ ;  /* 0x0000000805057c24 */ /* 0x000fc8000f8e02ff */
[----:B------:R-:W-:Y:S01]  /*99f0*/  IMAD R5, R4, UR9, R5 ;  /* 0x0000000904057c24 */ /* 0x000fe2000f8e0205 */
[----:B------:R-:W-:-:S03]  /*9a00*/  LEA R4, P4, R6, UR10, 0x1 ;  /* 0x0000000a06047c11 */ /* 0x000fc6000f8808ff */
[----:B------:R-:W-:-:S05]  /*9a10*/  IMAD.IADD R5, R7, 0x1, R5 ;  /* 0x0000000107057824 */ /* 0x000fca00078e0205 */
[----:B------:R-:W-:-:S05]  /*9a20*/  LEA.HI.X R5, R6, UR11, R5, 0x1, P4 ;  /* 0x0000000b06057c11 */ /* 0x000fca000a0f0c05 */
[----:B----4-:R2:W-:Y:S04]  /*9a30*/  @!P1 STG.E.128 desc[UR6][R4.64], R36 ;  /* 0x0000002404009986 */ /* 0x0105e8000c101d06 */
[----:B------:R2:W-:Y:S02]  /*9a40*/  @!P0 STG.E.128 desc[UR6][R4.64+0x80], R32 ;  /* 0x0000802004008986 */ /* 0x0005e4000c101d06 */
.L_x_363:
[----:B------:R-:W-:Y:S05]  /*9a50*/  BSYNC B0 ;  /* 0x0000000000007941 */ /* 0x000fea0003800000 */
.L_x_362:
        /* <DEDUP_REMOVED lines=16> */
[----:B------:R2:W-:Y:S04]  /*9b60*/  @!P1 STG.E.128 desc[UR6][R4.64], R44 ;  /* 0x0000002c04009986 */ /* 0x0005e8000c101d06 */
[----:B------:R2:W-:Y:S02]  /*9b70*/  @!P0 STG.E.128 desc[UR6][R4.64+0x80], R40 ;  /* 0x0000802804008986 */ /* 0x0005e4000c101d06 */
.L_x_365:
[----:B------:R-:W-:Y:S05]  /*9b80*/  BSYNC B0 ;  /* 0x0000000000007941 */ /* 0x000fea0003800000 */
.L_x_364:
[----:B------:R-:W-:Y:S05]  /*9b90*/  @P2 BRA `(.L_x_366) ;  /* 0x0000000c00e42947 */ /* 0x000fea0003800000 */
[----:B------:R-:W-:Y:S01]  /*9ba0*/  IADD3 R0, P0, R0, 0x60, RZ ;  /* 0x0000006000007810 */ /* 0x000fe20007f1e0ff */
[----:B------:R-:W-:Y:S01]  /*9bb0*/  ULDC UR5, c[0x0][0x2d0] ;  /* 0x0000b40000057ab9 */ /* 0x000fe20000000800 */
[----:B------:R-:W-:-:S03]  /*9bc0*/  ULDC.64 UR10, c[0x0][0x3f8] ;  /* 0x0000fe00000a7ab9 */ /* 0x000fc60000000a00 */
[----:B------:R-:W-:Y:S01]  /*9bd0*/  IMAD.X R3, RZ, RZ, R23, P0 ;  /* 0x000000ffff037224 */ /* 0x000fe200000e0617 */
[----:B------:R-:W-:-:S03]  /*9be0*/  ISETP.GE.AND P0, PT, R226, UR5, PT ;  /* 0x00000005e2007c0c */ /* 0x000fc6000bf06270 */
[----:B------:R-:W-:Y:S01]  /*9bf0*/  IMAD R6, R3, UR8, RZ ;  /* 0x0000000803067c24 */ /* 0x000fe2000f8e02ff */
[----:B------:R-:W-:-:S03]  /*9c00*/  MOV R3, R8 ;  /* 0x0000000800037202 */ /* 0x000fc60000000f00 */
[----:B--2---:R-:W-:-:S04]  /*9c10*/  IMAD.WIDE.U32 R4, R0, UR8, R2 ;  /* 0x0000000800047c25 */ /* 0x004fc8000f8e0002 */
[----:B------:R-:W-:Y:S01]  /*9c20*/  IMAD R0, R0, UR9, R6 ;  /* 0x0000000900007c24 */ /* 0x000fe2000f8e0206 */
        /* <DEDUP_REMOVED lines=8> */
.L_x_320:
        /* <DEDUP_REMOVED lines=25> */
.L_x_367:
        /* <DEDUP_REMOVED lines=23> */
.L_x_368:
[----:B------:R-:W-:Y:S01]  /*9fb0*/  UIMAD UR12, UR21, UR8, URZ ;  /* 0x00000008150c72a4 */ /* 0x000fe2000f8e023f */
[----:B------:R-:W-:Y:S01]  /*9fc0*/  IMAD.U32 R2, RZ, RZ, UR8 ;  /* 0x00000008ff027e24 */ /* 0x000fe2000f8e00ff */
[----:B------:R-:W-:Y:S01]  /*9fd0*/  UIMAD UR5, UR29, -0x80, UR5 ;  /* 0xffffff801d0578a4 */ /* 0x000fe2000f8e0205 */
[----:B------:R-:W-:Y:S01]  /*9fe0*/  VIADD R4, R0, 0x20 ;  /* 0x0000002000047836 */ /* 0x000fe20000000000 */
[----:B------:R-:W-:Y:S01]  /*9ff0*/  UIMAD UR12, UR17, UR9, UR12 ;  /* 0x00000009110c72a4 */ /* 0x000fe2000f8e020c */
[----:B------:R-:W-:Y:S01]  /*a000*/  IMAD.WIDE.U32 R2, R2, UR17, R226 ;  /* 0x0000001102027c25 */ /* 0x000fe2000f8e00e2 */
[----:B------:R-:W-:Y:S01]  /*a010*/  USHF.R.S32.HI UR14, URZ, 0x1f, UR58 ;  /* 0x0000001f3f0e7899 */ /* 0x000fe2000801143a */
[----:B------:R-:W-:Y:S01]  /*a020*/  IADD3 R5, R0, 0x40, RZ ;  /* 0x0000004000057810 */ /* 0x000fe20007ffe0ff */
[----:B------:R-:W-:Y:S01]  /*a030*/  BSSY B0, `(.L_x_369) ;  /* 0x0000020000007945 */ /* 0x000fe20003800000 */
[----:B------:R-:W-:Y:S01]  /*a040*/  ISETP.GE.AND P4, PT, R4, UR5, PT ;  /* 0x0000000504007c0c */ /* 0x000fe2000bf86270 */
[----:B------:R-:W-:Y:S01]  /*a050*/  IMAD.U32 R4, RZ, RZ, UR12 ;  /* 0x0000000cff047e24 */ /* 0x000fe2000f8e00ff */
[----:B------:R-:W-:Y:S01]  /*a060*/  IADD3 R2, P0, R2, UR19, RZ ;  /* 0x0000001302027c10 */ /* 0x000fe2000ff1e0ff */
[----:B------:R-:W-:Y:S01]  /*a070*/  ULDC.64 UR12, c[0x0][0x468] ;  /* 0x00011a00000c7ab9 */ /* 0x000fe20000000a00 */
[----:B------:R-:W-:Y:S01]  /*a080*/  ISETP.GE.AND P5, PT, R0, UR5, PT ;  /* 0x0000000500007c0c */ /* 0x000fe2000bfa6270 */
[----:B------:R-:W-:Y:S01]  /*a090*/  UIMAD UR14, UR14, UR12, URZ ;  /* 0x0000000c0e0e72a4 */ /* 0x000fe2000f8e023f */
[----:B------:R-:W-:Y:S01]  /*a0a0*/  IADD3.X R3, R3, UR20, R4, P0, !PT ;  /* 0x0000001403037c10 */ /* 0x000fe200087fe404 */
[----:B------:R-:W-:Y:S01]  /*a0b0*/  VIADD R10, R226, 0x40 ;  /* 0x00000040e20a7836 */ /* 0x000fe20000000000 */
[----:B------:R-:W-:Y:S01]  /*a0c0*/  MOV R4, UR12 ;  /* 0x0000000c00047c02 */ /* 0x000fe20008000f00 */
        /* <DEDUP_REMOVED lines=20> */
[----:B------:R1:W-:Y:S04]  /*a210*/  @!P1 STG.E.128 desc[UR6][R4.64], RZ ;  /* 0x000000ff04009986 */ /* 0x0003e8000c101d06 */
[----:B------:R1:W-:Y:S02]  /*a220*/  @!P0 STG.E.128 desc[UR6][R4.64+0x80], RZ ;  /* 0x000080ff04008986 */ /* 0x0003e4000c101d06 */
.L_x_370:
[----:B------:R-:W-:Y:S05]  /*a230*/  BSYNC B0 ;  /* 0x0000000000007941 */ /* 0x000fea0003800000 */
.L_x_369:
[----:B------:R-:W-:Y:S04]  /*a240*/  BSSY B0, `(.L_x_371) ;  /* 0x0000012000007945 */ /* 0x000fe80003800000 */
[----:B------:R-:W-:Y:S05]  /*a250*/  @P4 BRA `(.L_x_372) ;  /* 0x0000000000404947 */ /* 0x000fea0003800000 */
[----:B-1----:R-:W-:Y:S01]  /*a260*/  IADD3 R4, P0, R0, 0x20, RZ ;  /* 0x0000002000047810 */ /* 0x002fe20007f1e0ff */
        /* <DEDUP_REMOVED lines=13> */
[----:B------:R2:W-:Y:S04]  /*a340*/  @!P1 STG.E.128 desc[UR6][R4.64], RZ ;  /* 0x000000ff04009986 */ /* 0x0005e8000c101d06 */
[----:B------:R2:W-:Y:S02]  /*a350*/  @!P0 STG.E.128 desc[UR6][R4.64+0x80], RZ ;  /* 0x000080ff04008986 */ /* 0x0005e4000c101d06 */
.L_x_372:
[----:B------:R-:W-:Y:S05]  /*a360*/  BSYNC B0 ;  /* 0x0000000000007941 */ /* 0x000fea0003800000 */
.L_x_371:
[----:B------:R-:W-:Y:S04]  /*a370*/  BSSY B0, `(.L_x_373) ;  /* 0x0000012000007945 */ /* 0x000fe80003800000 */
[----:B------:R-:W-:Y:S05]  /*a380*/  @P3 BRA `(.L_x_374) ;  /* 0x0000000000403947 */ /* 0x000fea0003800000 */
[----:B-12---:R-:W-:Y:S01]  /*a390*/  IADD3 R4, P0, R0, 0x40, RZ ;  /* 0x0000004000047810 */ /* 0x006fe20007f1e0ff */
        /* <DEDUP_REMOVED lines=15> */
.L_x_374:
[----:B------:R-:W-:Y:S05]  /*a490*/  BSYNC B0 ;  /* 0x0000000000007941 */ /* 0x000fea0003800000 */
.L_x_373:
[----:B------:R-:W-:Y:S04]  /*a4a0*/  BSSY B0, `(.L_x_375) ;  /* 0x0000012000007945 */ /* 0x000fe80003800000 */
[----:B------:R-:W-:Y:S05]  /*a4b0*/  @P2 BRA `(.L_x_376) ;  /* 0x0000000000402947 */ /* 0x000fea0003800000 */
[----:B------:R-:W-:Y:S01]  /*a4c0*/  IADD3 R3, P0, R0, 0x60, RZ ;  /* 0x0000006000037810 */ /* 0x000fe20007f1e0ff */
[----:B------:R-:W-:Y:S01]  /*a4d0*/  ULDC UR5, c[0x0][0x2d0] ;  /* 0x0000b40000057ab9 */ /* 0x000fe20000000800 */
[----:B-123--:R-:W-:Y:S01]  /*a4e0*/  MOV R5, R8 ;  /* 0x0000000800057202 */ /* 0x00efe20000000f00 */
        /* <DEDUP_REMOVED lines=11> */
[----:B------:R4:W-:Y:S04]  /*a5a0*/  @!P1 STG.E.128 desc[UR6][R2.64], RZ ;  /* 0x000000ff02009986 */ /* 0x0009e8000c101d06 */
[----:B------:R4:W-:Y:S02]  /*a5b0*/  @!P0 STG.E.128 desc[UR6][R2.64+0x80], RZ ;  /* 0x000080ff02008986 */ /* 0x0009e4000c101d06 */
.L_x_376:
[----:B------:R-:W-:Y:S05]  /*a5c0*/  BSYNC B0 ;  /* 0x0000000000007941 */ /* 0x000fea0003800000 */
.L_x_375:
[----:B------:R-:W-:Y:S01]  /*a5d0*/  UIMAD UR5, UR21, UR10, URZ ;  /* 0x0000000a150572a4 */ /* 0x000fe2000f8e023f */
[----:B----4-:R-:W-:Y:S01]  /*a5e0*/  IMAD.U32 R2, RZ, RZ, UR10 ;  /* 0x0000000aff027e24 */ /* 0x010fe2000f8e00ff */
[----:B------:R-:W-:Y:S01]  /*a5f0*/  USHF.R.S32.HI UR12, URZ, 0x1f, UR58 ;  /* 0x0000001f3f0c7899 */ /* 0x000fe2000801143a */
[----:B------:R-:W-:Y:S01]  /*a600*/  BSSY B0, `(.L_x_377) ;  /* 0x000001b000007945 */ /* 0x000fe20003800000 */
[----:B------:R-:W-:Y:S01]  /*a610*/  UIMAD UR5, UR17, UR11, UR5 ;  /* 0x0000000b110572a4 */ /* 0x000fe2000f8e0205 */
[----:B------:R-:W-:Y:S01]  /*a620*/  IMAD.WIDE.U32 R2, R2, UR17, R226 ;  /* 0x0000001102027c25 */ /* 0x000fe2000f8e00e2 */
[----:B------:R-:W-:-:S04]  /*a630*/  ULDC.64 UR8, c[0x0][0x470] ;  /* 0x00011c0000087ab9 */ /* 0x000fc80000000a00 */
[----:B-123--:R-:W-:Y:S01]  /*a640*/  IMAD.U32 R4, RZ, RZ, UR5 ;  /* 0x00000005ff047e24 */ /* 0x00efe2000f8e00ff */
[----:B------:R-:W-:Y:S01]  /*a650*/  IADD3 R2, P0, R2, UR16, RZ ;  /* 0x0000001002027c10 */ /* 0x000fe2000ff1e0ff */
        /* <DEDUP_REMOVED lines=21> */
.L_x_378:
[----:B------:R-:W-:Y:S05]  /*a7b0*/  BSYNC B0 ;  /* 0x0000000000007941 */ /* 0x000fea0003800000 */
.L_x_377:
        /* <DEDUP_REMOVED lines=18> */
.L_x_380:
[----:B------:R-:W-:Y:S05]  /*a8e0*/  BSYNC B0 ;  /* 0x0000000000007941 */ /* 0x000fea0003800000 */
.L_x_379:
        /* <DEDUP_REMOVED lines=18> */
.L_x_382:
[----:B------:R-:W-:Y:S05]  /*aa10*/  BSYNC B0 ;  /* 0x0000000000007941 */ /* 0x000fea0003800000 */
.L_x_381:
[----:B------:R-:W-:Y:S05]  /*aa20*/  @P2 BRA `(.L_x_366) ;  /* 0x0000000000402947 */ /* 0x000fea0003800000 */
[----:B------:R-:W-:Y:S01]  /*aa30*/  IADD3 R0, P0, R0, 0x60, RZ ;  /* 0x0000006000007810 */ /* 0x000fe20007f1e0ff */
[----:B-123--:R-:W-:Y:S01]  /*aa40*/  IMAD.MOV.U32 R4, RZ, RZ, R2 ;  /* 0x000000ffff047224 */ /* 0x00efe200078e0002 */
        /* <DEDUP_REMOVED lines=12> */
[----:B------:R4:W-:Y:S04]  /*ab10*/  @!P1 STG.E.128 desc[UR6][R2.64], RZ ;  /* 0x000000ff02009986 */ /* 0x0009e8000c101d06 */
[----:B------:R4:W-:Y:S02]  /*ab20*/  @!P0 STG.E.128 desc[UR6][R2.64+0x80], RZ ;  /* 0x000080ff02008986 */ /* 0x0009e4000c101d06 */
.L_x_366:
[----:B------:R-:W-:Y:S05]  /*ab30*/  BSYNC B1 ;  /* 0x0000000000017941 */ /* 0x000fea0003800000 */
.L_x_315:
        /* <DEDUP_REMOVED lines=11> */
.L_x_383:
[----:B------:R-:W-:Y:S05]  /*abf0*/  EXIT ;  /* 0x000000000000794d */ /* 0x000fea0003800000 */
.L_x_385:
        /* <DEDUP_REMOVED lines=16> */
.L_x_2058:


//--------------------- .text._ZN5flash44flash_bwd_dq_dk_dv_loop_seqk_parallel_kernelI23Flash_bwd_kernel_traitsILi128ELi64ELi128ELi8ELi2ELi4ELi2ELb0ELb0EN7cutlass6half_tE19Flash_kernel_traitsILi128ELi64ELi128ELi8ES3_EELb0ELb0ELb1ELb0ELb0ELb0ELb0EEEvNS_16Flash_bwd_paramsE --------------------------
	.section	.text._ZN5flash44flash_bwd_dq_dk_dv_loop_seqk_parallel_kernelI23Flash_bwd_kernel_traitsILi128ELi64ELi128ELi8ELi2ELi4ELi2ELb0ELb0EN7cutlass6half_tE19Flash_kernel_traitsILi128ELi64ELi128ELi8ES3_EELb0ELb0ELb1ELb0ELb0ELb0ELb0EEEvNS_16Flash_bwd_paramsE,"ax",@progbits
	.align	128
        .global         _ZN5flash44flash_bwd_dq_dk_dv_loop_seqk_parallel_kernelI23Flash_bwd_kernel_traitsILi128ELi64ELi128ELi8ELi2ELi4ELi2ELb0ELb0EN7cutlass6half_tE19Flash_kernel_traitsILi128ELi64ELi128ELi8ES3_EELb0ELb0ELb1ELb0ELb0ELb0ELb0EEEvNS_16Flash_bwd_paramsE
        .type           _ZN5flash44flash_bwd_dq_dk_dv_loop_seqk_parallel_kernelI23Flash_bwd_kernel_traitsILi128ELi64ELi128ELi8ELi2ELi4ELi2ELb0ELb0EN7cutlass6half_tE19Flash_kernel_traitsILi128ELi64ELi128ELi8ES3_EELb0ELb0ELb1ELb0ELb0ELb0ELb0EEEvNS_16Flash_bwd_paramsE,@function
        .size           _ZN5flash44flash_bwd_dq_dk_dv_loop_seqk_parallel_kernelI23Flash_bwd_kernel_traitsILi128ELi64ELi128ELi8ELi2ELi4ELi2ELb0ELb0EN7cutlass6half_tE19Flash_kernel_traitsILi128ELi64ELi128ELi8ES3_EELb0ELb0ELb1ELb0ELb0ELb0ELb0EEEvNS_16Flash_bwd_paramsE,(.L_x_2059 - _ZN5flash44flash_bwd_dq_dk_dv_loop_seqk_parallel_kernelI23Flash_bwd_kernel_traitsILi128ELi64ELi128ELi8ELi2ELi4ELi2ELb0ELb0EN7cutlass6half_tE19Flash_kernel_traitsILi128ELi64ELi128ELi8ES3_EELb0ELb0ELb1ELb0ELb0ELb0ELb0EEEvNS_16Flash_bwd_paramsE)
        .other          _ZN5flash44flash_bwd_dq_dk_dv_loop_seqk_parallel_kernelI23Flash_bwd_kernel_traitsILi128ELi64ELi128ELi8ELi2ELi4ELi2ELb0ELb0EN7cutlass6half_tE19Flash_kernel_traitsILi128ELi64ELi128ELi8ES3_EELb0ELb0ELb1ELb0ELb0ELb0ELb0EEEvNS_16Flash_bwd_paramsE,@"STO_CUDA_ENTRY STV_DEFAULT"
_ZN5flash44flash_bwd_dq_dk_dv_loop_seqk_parallel_kernelI23Flash_bwd_kernel_traitsILi128ELi64ELi128ELi8ELi2ELi4ELi2ELb0ELb0EN7cutlass6half_tE19Flash_kernel_traitsILi128ELi64ELi128ELi8ES3_EELb0ELb0ELb1ELb0ELb0ELb0ELb0EEEvNS_16Flash_bwd_paramsE:
.text._ZN5flash44flash_bwd_dq_dk_dv_loop_seqk_parallel_kernelI23Flash_bwd_kernel_traitsILi128ELi64ELi128ELi8ELi2ELi4ELi2ELb0ELb0EN7cutlass6half_tE19Flash_kernel_traitsILi128ELi64ELi128ELi8ES3_EELb0ELb0ELb1ELb0ELb0ELb0ELb0EEEvNS_16Flash_bwd_paramsE:
        /* <DEDUP_REMOVED lines=12> */
[----:B------:R-:W2:Y:S01]  /*00c0*/  S2UR UR55, SR_CTAID.Z ;  /* 0x00000000003779c3 */ /* 0x000ea20000002700 */
[----:B------:R-:W-:Y:S01]  /*00d0*/  UMOV UR5, 0x400 ;  /* 0x0000040000057882 */ /* 0x000fe20000000000 */
[----:B------:R-:W-:Y:S01]  /*00e0*/  IMAD.MOV.U32 R221, RZ, RZ, -0x10 ;  /* 0xfffffff0ffdd7424 */ /* 0x000fe200078e00ff */
[----:B------:R-:W-:Y:S01]  /*00f0*/  ULDC.64 UR14, c[0x0][0x208] ;  /* 0x00008200000e7ab9 */ /* 0x000fe20000000a00 */
[----:B------:R-:W-:Y:S01]  /*0100*/  ULDC UR58, c[0x0][0x394] ;  /* 0x0000e500003a7ab9 */ /* 0x000fe20000000800 */
[----:B------:R-:W-:-:S03]  /*0110*/  UMOV UR59, 0xffffc000 ;  /* 0xffffc000003b7882 */ /* 0x000fc60000000000 */
[----:B------:R-:W3:Y:S08]  /*0120*/  S2UR UR4, SR_CgaCtaId ;  /* 0x00000000000479c3 */ /* 0x000ef00000008800 */
[----:B------:R-:W4:Y:S01]  /*0130*/  S2UR UR49, SR_CTAID.Y ;  /* 0x00000000003179c3 */ /* 0x000f220000002600 */
[----:B--2---:R-:W-:Y:S01]  /*0140*/  USHF.R.S32.HI UR6, URZ, 0x1f, UR55 ;  /* 0x0000001f3f067899 */ /* 0x004fe20008011437 */
[----:B-1----:R-:W-:Y:S01]  /*0150*/  SHF.R.S32.HI R15, RZ, 0x1f, R14 ;  /* 0x0000001fff0f7819 */ /* 0x002fe2000001140e */
[----:B------:R-:W-:Y:S01]  /*0160*/  IMAD.SHL.U32 R252, R14, 0x2, RZ ;  /* 0x000000020efc7824 */ /* 0x000fe200078e00ff */
[----:B---3--:R-:W-:-:S02]  /*0170*/  ULEA UR4, UR4, UR5, 0x18 ;  /* 0x0000000504047291 */ /* 0x008fc4000f8ec03f */
[CC--:B------:R-:W-:Y:S02]  /*0180*/  LEA.HI R5, R15.reuse, R14.reuse, RZ, 0x5 ;  /* 0x0000000e0f057211 */ /* 0x0c0fe400078f28ff */
[CC--:B------:R-:W-:Y:S02]  /*0190*/  LEA.HI R8, R15.reuse, R14.reuse, RZ, 0x4 ;  /* 0x0000000e0f087211 */ /* 0x0c0fe400078f20ff */
[----:B------:R-:W-:Y:S01]  /*01a0*/  LEA.HI R16, R15, R14, RZ, 0x2 ;  /* 0x0000000e0f107211 */ /* 0x000fe200078f10ff */
[----:B----4-:R-:W-:Y:S01]  /*01b0*/  USHF.L.U32 UR5, UR49, 0x7, URZ ;  /* 0x0000000731057899 */ /* 0x010fe2000800063f */
[--C-:B------:R-:W-:Y:S02]  /*01c0*/  SHF.R.S32.HI R6, RZ, 0x5, R5.reuse ;  /* 0x00000005ff067819 */ /* 0x100fe40000011405 */
[----:B------:R-:W-:Y:S02]  /*01d0*/  SHF.R.S32.HI R0, RZ, 0x1f, R5 ;  /* 0x0000001fff007819 */ /* 0x000fe40000011405 */
[----:B------:R-:W-:-:S02]  /*01e0*/  SHF.R.S32.HI R7, RZ, 0x4, R8 ;  /* 0x00000004ff077819 */ /* 0x000fc40000011408 */
[--C-:B------:R-:W-:Y:S02]  /*01f0*/  SHF.R.S32.HI R10, RZ, 0x2, R16.reuse ;  /* 0x00000002ff0a7819 */ /* 0x100fe40000011410 */
[----:B------:R-:W-:Y:S02]  /*0200*/  SHF.R.S32.HI R2, RZ, 0x1f, R16 ;  /* 0x0000001fff027819 */ /* 0x000fe40000011410 */
[-C--:B------:R-:W-:Y:S02]  /*0210*/  LEA.HI R4, R5, R6.reuse, RZ, 0x1 ;  /* 0x0000000605047211 */ /* 0x080fe400078f08ff */
[----:B------:R-:W-:Y:S02]  /*0220*/  LEA.HI R0, R0, R6, RZ, 0x2 ;  /* 0x0000000600007211 */ /* 0x000fe400078f10ff */
[----:B------:R-:W-:Y:S02]  /*0230*/  LEA.HI R3, R8, R7, RZ, 0x1 ;  /* 0x0000000708037211 */ /* 0x000fe400078f08ff */
[----:B------:R-:W-:-:S02]  /*0240*/  LEA.HI R2, R2, R10, RZ, 0x3 ;  /* 0x0000000a02027211 */ /* 0x000fc400078f18ff */
[----:B------:R-:W-:Y:S02]  /*0250*/  LOP3.LUT R4, R4, 0xfffffffe, RZ, 0xc0, !PT ;  /* 0xfffffffe04047812 */ /* 0x000fe400078ec0ff */
[----:B------:R-:W-:Y:S02]  /*0260*/  LOP3.LUT R0, R0, 0xfffffffc, RZ, 0xc0, !PT ;  /* 0xfffffffc00007812 */ /* 0x000fe400078ec0ff */
[----:B------:R-:W-:Y:S01]  /*0270*/  LOP3.LUT R3, R3, 0xfffffffe, RZ, 0xc0, !PT ;  /* 0xfffffffe03037812 */ /* 0x000fe200078ec0ff */
[----:B------:R-:W-:Y:S01]  /*0280*/  IMAD.IADD R13, R6, 0x1, -R4 ;  /* 0x00000001060d7824 */ /* 0x000fe200078e0a04 */
[----:B------:R-:W-:Y:S01]  /*0290*/  LOP3.LUT R2, R2, 0xfffffff8, RZ, 0xc0, !PT ;  /* 0xfffffff802027812 */ /* 0x000fe200078ec0ff */
[----:B------:R-:W-:Y:S01]  /*02a0*/  IMAD.IADD R11, R6, 0x1, -R0 ;  /* 0x00000001060b7824 */ /* 0x000fe200078e0a00 */
[----:B------:R-:W-:Y:S01]  /*02b0*/  LEA.HI R211, R15, R14, RZ, 0x3 ;  /* 0x0000000e0fd37211 */ /* 0x000fe200078f18ff */
[----:B------:R-:W-:Y:S01]  /*02c0*/  IMAD.IADD R9, R7, 0x1, -R3 ;  /* 0x0000000107097824 */ /* 0x000fe200078e0a03 */
[----:B------:R-:W-:Y:S01]  /*02d0*/  LOP3.LUT R3, R5, 0xffffffe0, RZ, 0xc0, !PT ;  /* 0xffffffe005037812 */ /* 0x000fe200078ec0ff */
[----:B------:R-:W-:Y:S01]  /*02e0*/  IMAD.IADD R7, R10, 0x1, -R2 ;  /* 0x000000010a077824 */ /* 0x000fe200078e0a02 */
[----:B------:R-:W-:-:S02]  /*02f0*/  LOP3.LUT R0, R211, 0xfffffff8, RZ, 0xc0, !PT ;  /* 0xfffffff8d3007812 */ /* 0x000fc400078ec0ff */
[----:B------:R-:W-:Y:S02]  /*0300*/  SHF.R.S32.HI R4, RZ, 0x3, R211 ;  /* 0x00000003ff047819 */ /* 0x000fe400000114d3 */
[----:B------:R-:W-:Y:S01]  /*0310*/  LOP3.LUT R2, R8, 0xfffffff0, RZ, 0xc0, !PT ;  /* 0xfffffff008027812 */ /* 0x000fe200078ec0ff */
[----:B------:R-:W-:Y:S02]  /*0320*/  IMAD.IADD R0, R14, 0x1, -R0 ;  /* 0x000000010e007824 */ /* 0x000fe400078e0a00 */
[----:B------:R-:W-:Y:S02]  /*0330*/  IMAD.SHL.U32 R5, R4, 0x40, RZ ;  /* 0x0000004004057824 */ /* 0x000fe400078e00ff */
[----:B------:R-:W-:Y:S01]  /*0340*/  IMAD.IADD R2, R14, 0x1, -R2 ;  /* 0x000000010e027824 */ /* 0x000fe200078e0a02 */
[----:B------:R-:W-:Y:S01]  /*0350*/  LOP3.LUT P4, RZ, R0, 0x2, RZ, 0xc0, !PT ;  /* 0x0000000200ff7812 */ /* 0x000fe2000788c0ff */
[----:B------:R-:W-:Y:S01]  /*0360*/  IMAD.IADD R4, R14, 0x1, -R3 ;  /* 0x000000010e047824 */ /* 0x000fe200078e0a03 */
[----:B------:R-:W-:Y:S01]  /*0370*/  LOP3.LUT R3, R5, 0x1c0, RZ, 0xc0, !PT ;  /* 0x000001c005037812 */ /* 0x000fe200078ec0ff */
[----:B------:R-:W-:Y:S01]  /*0380*/  IMAD.SHL.U32 R224, R0, 0x8, RZ ;  /* 0x0000000800e07824 */ /* 0x000fe200078e00ff */
[----:B------:R-:W-:-:S02]  /*0390*/  SHF.R.S32.HI R8, RZ, 0x1f, R2 ;  /* 0x0000001fff087819 */ /* 0x000fc40000011402 */
[----:B------:R-:W-:Y:S02]  /*03a0*/  SHF.R.U32.HI R6, RZ, 0x3, R3 ;  /* 0x00000003ff067819 */ /* 0x000fe40000011603 */
[----:B------:R-:W-:Y:S01]  /*03b0*/  LOP3.LUT R5, R3, 0x38, R224, 0xf8, !PT ;  /* 0x0000003803057812 */ /* 0x000fe200078ef8e0 */
[----:B------:R-:W-:Y:S01]  /*03c0*/  IMAD.SHL.U32 R3, R0, 0x40, RZ ;  /* 0x0000004000037824 */ /* 0x000fe200078e00ff */
[----:B------:R-:W-:Y:S02]  /*03d0*/  LEA.HI R12, R8, R2, RZ, 0x3 ;  /* 0x00000002080c7211 */ /* 0x000fe400078f18ff */
[----:B------:R-:W-:Y:S01]  /*03e0*/  LOP3.LUT R245, R5, R6, RZ, 0x3c, !PT ;  /* 0x0000000605f57212 */ /* 0x000fe200078e3cff */
[----:B------:R-:W-:Y:S01]  /*03f0*/  IMAD.SHL.U32 R6, R9, 0x200, RZ ;  /* 0x0000020009067824 */ /* 0x000fe200078e00ff */
[----:B------:R-:W-:Y:S01]  /*0400*/  LOP3.LUT P3, RZ, R0, 0x4, RZ, 0xc0, !PT ;  /* 0x0000000400ff7812 */ /* 0x000fe2000786c0ff */
[----:B------:R-:W-:Y:S01]  /*0410*/  IMAD.SHL.U32 R0, R11, 0x10, RZ ;  /* 0x000000100b007824 */ /* 0x000fe200078e00ff */
[----:B------:R-:W-:-:S02]  /*0420*/  LOP3.LUT R5, R12, 0xfffffff8, RZ, 0xc0, !PT ;  /* 0xfffffff80c057812 */ /* 0x000fc400078ec0ff */
[----:B------:R-:W-:Y:S02]  /*0430*/  LOP3.LUT R3, R3, 0x1c0, RZ, 0xc0, !PT ;  /* 0x000001c003037812 */ /* 0x000fe400078ec0ff */
[----:B------:R-:W-:Y:S01]  /*0440*/  SHF.R.S32.HI R10, RZ, 0x1f, R4 ;  /* 0x0000001fff0a7819 */ /* 0x000fe20000011404 */
[----:B------:R-:W-:Y:S01]  /*0450*/  IMAD.IADD R18, R2, 0x1, -R5 ;  /* 0x0000000102127824 */ /* 0x000fe200078e0a05 */
[----:B------:R-:W-:Y:S02]  /*0460*/  LOP3.LUT R2, R3, 0x30, R0, 0xf8, !PT ;  /* 0x0000003003027812 */ /* 0x000fe400078ef800 */
[----:B------:R-:W-:Y:S02]  /*0470*/  LEA.HI R5, R15, R14, RZ, 0x6 ;  /* 0x0000000e0f057211 */ /* 0x000fe400078f30ff */
[----:B------:R-:W-:Y:S01]  /*0480*/  LEA.HI R17, R10, R4, RZ, 0x2 ;  /* 0x000000040a117211 */ /* 0x000fe200078f10ff */
[----:B------:R1:W-:Y:S01]  /*0490*/  STL [R1+0xc], R18 ;  /* 0x00000c1201007387 */ /* 0x0003e20000100800 */
[----:B------:R-:W-:-:S02]  /*04a0*/  LOP3.LUT R10, R2, 0x8, R211, 0xf8, !PT ;  /* 0x00000008020a7812 */ /* 0x000fc400078ef8d3 */
[----:B------:R-:W-:Y:S02]  /*04b0*/  SHF.R.S32.HI R0, RZ, 0x6, R5 ;  /* 0x00000006ff007819 */ /* 0x000fe40000011405 */
[----:B------:R-:W-:Y:S02]  /*04c0*/  LOP3.LUT R211, R3, 0x8, R211, 0xf8, !PT ;  /* 0x0000000803d37812 */ /* 0x000fe400078ef8d3 */
[----:B------:R-:W-:Y:S01]  /*04d0*/  SHF.R.U32.HI R207, RZ, 0x3, R3 ;  /* 0x00000003ffcf7819 */ /* 0x000fe20000011603 */
[----:B------:R-:W-:Y:S01]  /*04e0*/  IMAD R3, R0, 0x800, R6 ;  /* 0x0000080000037824 */ /* 0x000fe200078e0206 */
[----:B------:R-:W-:Y:S01]  /*04f0*/  LOP3.LUT R2, R16, 0x7ffffffc, RZ, 0xc0, !PT ;  /* 0x7ffffffc10027812 */ /* 0x000fe200078ec0ff */
[C---:B------:R-:W-:Y:S01]  /*0500*/  IMAD.SHL.U32 R5, R0.reuse, 0x8, RZ ;  /* 0x0000000800057824 */ /* 0x040fe200078e00ff */
[----:B------:R-:W-:Y:S01]  /*0510*/  LOP3.LUT R211, R211, R207, RZ, 0x3c, !PT ;  /* 0x000000cfd3d37212 */ /* 0x000fe200078e3cff */
[----:B------:R-:W-:Y:S01]  /*0520*/  IMAD R245, R0, 0x200, R245 ;  /* 0x0000020000f57824 */ /* 0x000fe200078e02f5 */
[----:B------:R-:W-:Y:S01]  /*0530*/  LOP3.LUT R4, R7, 0x1, RZ, 0xc0, !PT ;  /* 0x0000000107047812 */ /* 0x000fe200078ec0ff */
[----:B------:R-:W-:Y:S01]  /*0540*/  IMAD.IADD R2, R14, 0x1, -R2 ;  /* 0x000000010e027824 */ /* 0x000fe200078e0a02 */
[----:B------:R-:W-:Y:S01]  /*0550*/  LEA.HI R15, R15, R14, RZ, 0x7 ;  /* 0x0000000e0f0f7211 */ /* 0x000fe200078f38ff */
[----:B------:R-:W-:Y:S01]  /*0560*/  IMAD.IADD R211, R3, 0x1, R211 ;  /* 0x0000000103d37824 */ /* 0x000fe200078e02d3 */
[----:B------:R-:W-:Y:S01]  /*0570*/  ISETP.NE.U32.AND P0, PT, R4, 0x1, PT ;  /* 0x000000010400780c */ /* 0x000fe20003f05070 */
[----:B------:R-:W-:Y:S01]  /*0580*/  IMAD.SHL.U32 R3, R2, 0x2, RZ ;  /* 0x0000000202037824 */ /* 0x000fe200078e00ff */
[----:B------:R-:W-:Y:S01]  /*0590*/  SHF.R.S32.HI R2, RZ, 0x7, R15 ;  /* 0x00000007ff027819 */ /* 0x000fe2000001140f */
[----:B------:R-:W-:Y:S01]  /*05a0*/  IMAD.SHL.U32 R4, R9, 0x20, RZ ;  /* 0x0000002009047824 */ /* 0x000fe200078e00ff */
[----:B------:R-:W-:Y:S01]  /*05b0*/  R2P PR, R7, 0x6 ;  /* 0x0000000607007804 */ /* 0x000fe20000000000 */
[----:B------:R-:W-:Y:S01]  /*05c0*/  IMAD R250, R11, 0x400, R3 ;  /* 0x000004000bfa7824 */ /* 0x000fe200078e0203 */
[----:B------:R-:W-:Y:S01]  /*05d0*/  LOP3.LUT R207, R6, R10, R207, 0xf6, !PT ;  /* 0x0000000a06cf7212 */ /* 0x000fe200078ef6cf */
[----:B------:R-:W-:Y:S01]  /*05e0*/  IMAD R8, R2, 0x1000, R3 ;  /* 0x0000100002087824 */ /* 0x000fe200078e0203 */
[----:B------:R-:W-:Y:S01]  /*05f0*/  LOP3.LUT R4, R4, 0x20, RZ, 0xc0, !PT ;  /* 0x0000002004047812 */ /* 0x000fe200078ec0ff */
[----:B------:R-:W-:Y:S01]  /*0600*/  IMAD.SHL.U32 R3, R7, 0x40, RZ ;  /* 0x0000004007037824 */ /* 0x000fe200078e00ff */
[----:B------:R-:W-:Y:S01]  /*0610*/  SEL R221, R221, 0x10, !P0 ;  /* 0x00000010dddd7807 */ /* 0x000fe20004000000 */
[----:B------:R-:W-:Y:S01]  /*0620*/  IMAD.SHL.U32 R2, R2, 0x8, RZ ;  /* 0x0000000802027824 */ /* 0x000fe200078e00ff */
        /* <DEDUP_REMOVED lines=11> */
[----:B------:R-:W-:Y:S01]  /*06e0*/  IMAD.SHL.U32 R0, R18, 0x40, RZ ;  /* 0x0000004012007824 */ /* 0x000fe200078e00ff */
[----:B------:R-:W-:Y:S01]  /*06f0*/  LOP3.LUT R3, R4, R3, RZ, 0x3c, !PT ;  /* 0x0000000304037212 */ /* 0x000fe200078e3cff */
[----:B------:R-:W-:Y:S01]  /*0700*/  IMAD R2, R13, 0x400, R8 ;  /* 0x000004000d027824 */ /* 0x000fe200078e0208 */
[----:B------:R-:W-:Y:S01]  /*0710*/  SHF.R.S32.HI R4, RZ, 0x2, R17 ;  /* 0x00000002ff047819 */ /* 0x000fe20000011411 */
[----:B------:R-:W-:Y:S01]  /*0720*/  IMAD.IADD R250, R250, 0x1, R5 ;  /* 0x00000001fafa7824 */ /* 0x000fe200078e0205 */
[----:B------:R-:W-:Y:S01]  /*0730*/  LOP3.LUT R0, R0, 0x1c0, RZ, 0xc0, !PT ;  /* 0x000001c000007812 */ /* 0x000fe200078ec0ff */
[----:B------:R-:W-:Y:S01]  /*0740*/  IMAD.IADD R222, R3, 0x1, R2 ;  /* 0x0000000103de7824 */ /* 0x000fe200078e0202 */
[----:B------:R-:W-:Y:S01]  /*0750*/  LEA R207, R207, UR4, 0x1 ;  /* 0x00000004cfcf7c11 */ /* 0x000fe2000f8e08ff */
[----:B------:R-:W-:Y:S01]  /*0760*/  IMAD.SHL.U32 R2, R9, 0x8, RZ ;  /* 0x0000000809027824 */ /* 0x000fe200078e00ff */
[----:B------:R-:W-:Y:S01]  /*0770*/  SHF.R.U32.HI R3, RZ, 0x3, R0 ;  /* 0x00000003ff037819 */ /* 0x000fe20000011600 */
[----:B------:R-:W-:Y:S01]  /*0780*/  IMAD.SHL.U32 R5, R12, 0x40, RZ ;  /* 0x000000400c057824 */ /* 0x000fe200078e00ff */
[----:B------:R-:W-:Y:S01]  /*0790*/  LEA R222, R222, UR4, 0x1 ;  /* 0x00000004dede7c11 */ /* 0x000fe2000f8e08ff */
[----:B------:R-:W-:Y:S01]  /*07a0*/  IMAD R244, R13, 0x10, R4 ;  /* 0x000000100df47824 */ /* 0x000fe200078e0204 */
[----:B------:R-:W-:-:S02]  /*07b0*/  LOP3.LUT R6, R0, 0x8, R2, 0xf8, !PT ;  /* 0x0000000800067812 */ /* 0x000fc400078ef802 */
[C-C-:B------:R-:W-:Y:S01]  /*07c0*/  LOP3.LUT R2, R3.reuse, R7, R0.reuse, 0x1e, !PT ;  /* 0x0000000703027212 */ /* 0x140fe200078e1e00 */
[----:B------:R-:W-:Y:S01]  /*07d0*/  IMAD.IADD R223, R222, 0x1, R221 ;  /* 0x00000001dedf7824 */ /* 0x000fe200078e02dd */
[----:B------:R-:W-:Y:S02]  /*07e0*/  LOP3.LUT R206, R3, R206, R0, 0x1e, !PT ;  /* 0x000000ce03ce7212 */ /* 0x000fe400078e1e00 */
[----:B------:R-:W-:Y:S02]  /*07f0*/  LOP3.LUT R0, R5, 0xfffffe00, RZ, 0xc0, !PT ;  /* 0xfffffe0005007812 */ /* 0x000fe400078ec0ff */
[----:B------:R-:W-:Y:S02]  /*0800*/  LOP3.LUT R3, R6, R3, RZ, 0x3c, !PT ;  /* 0x0000000306037212 */ /* 0x000fe400078e3cff */
[-C--:B------:R-:W-:Y:S01]  /*0810*/  LOP3.LUT R215, R2, R0.reuse, RZ, 0xfc, !PT ;  /* 0x0000000002d77212 */ /* 0x080fe200078efcff */
[----:B------:R-:W-:Y:S01]  /*0820*/  IMAD R4, R13, 0x400, R0 ;  /* 0x000004000d047824 */ /* 0x000fe200078e0200 */
[----:B------:R-:W-:Y:S01]  /*0830*/  LOP3.LUT R206, R206, R0, RZ, 0xfc, !PT ;  /* 0x00000000cece7212 */ /* 0x000fe200078efcff */
[----:B------:R-:W-:Y:S01]  /*0840*/  IMAD.U32 R0, RZ, RZ, UR6 ;  /* 0x00000006ff007e24 */ /* 0x000fe2000f8e00ff */
[----:B------:R-:W-:Y:S01]  /*0850*/  USHF.R.S32.HI UR6, URZ, 0x1f, UR49 ;  /* 0x0000001f3f067899 */ /* 0x000fe20008011431 */
[----:B------:R-:W-:-:S02]  /*0860*/  IMAD.IADD R216, R4, 0x1, R3 ;  /* 0x0000000104d87824 */ /* 0x000fc400078e0203 */
[----:B------:R-:W-:Y:S01]  /*0870*/  IMAD.U32 R3, RZ, RZ, UR5 ;  /* 0x00000005ff037e24 */ /* 0x000fe2000f8e00ff */
[----:B------:R-:W-:Y:S01]  /*0880*/  UIADD3 UR5, UR4, 0xc000, URZ ;  /* 0x0000c00004057890 */ /* 0x000fe2000fffe03f */
[----:B------:R-:W-:Y:S02]  /*0890*/  IMAD.MOV.U32 R2, RZ, RZ, 0x20 ;  /* 0x00000020ff027424 */ /* 0x000fe400078e00ff */
[----:B------:R-:W-:Y:S01]  /*08a0*/  IMAD.U32 R3, RZ, RZ, UR6 ;  /* 0x00000006ff037e24 */ /* 0x000fe2000f8e00ff */
[----:B------:R-:W-:Y:S01]  /*08b0*/  USHF.R.S32.HI UR6, URZ, 0x1f, UR55 ;  /* 0x0000001f3f067899 */ /* 0x000fe20008011437 */
[----:B------:R-:W-:Y:S01]  /*08c0*/  IMAD.MOV.U32 R0, RZ, RZ, 0x40 ;  /* 0x00000040ff007424 */ /* 0x000fe200078e00ff */
[C---:B------:R-:W-:Y:S01]  /*08d0*/  SEL R210, R2.reuse, 0xffffffe0, !P4 ;  /* 0xffffffe002d27807 */ /* 0x040fe20006000000 */
[----:B------:R-:W-:Y:S01]  /*08e0*/  VIADD R213, R211, UR5 ;  /* 0x00000005d3d57c36 */ /* 0x000fe20008000000 */
[----:B------:R-:W-:Y:S02]  /*08f0*/  SEL R2, R2, 0xffffffe0, !P1 ;  /* 0xffffffe002027807 */ /* 0x000fe40004800000 */
[----:B------:R-:W-:Y:S01]  /*0900*/  LEA R250, R250, UR5, 0x1 ;  /* 0x00000005fafa7c11 */ /* 0x000fe2000f8e08ff */
[----:B------:R-:W-:Y:S01]  /*0910*/  IMAD.U32 R3, RZ, RZ, UR6 ;  /* 0x00000006ff037e24 */ /* 0x000fe2000f8e00ff */
[----:B------:R-:W-:Y:S01]  /*0920*/  SEL R212, R0, 0xffffffc0, !P3 ;  /* 0xffffffc000d47807 */ /* 0x000fe20005800000 */
[----:B------:R-:W-:Y:S01]  /*0930*/  IMAD.IADD R220, R222, 0x1, R2 ;  /* 0x00000001dedc7824 */ /* 0x000fe200078e0202 */
[----:B------:R-:W-:Y:S01]  /*0940*/  SEL R0, R0, 0xffffffc0, !P2 ;  /* 0xffffffc000007807 */ /* 0x000fe20005000000 */
[----:B------:R-:W-:Y:S01]  /*0950*/  VIADD R3, R250, 0x420 ;  /* 0x00000420fa037836 */ /* 0x000fe20000000000 */
[----:B------:R-:W-:Y:S01]  /*0960*/  LEA R206, R206, UR5, 0x1 ;  /* 0x00000005cece7c11 */ /* 0x000fe2000f8e08ff */
[----:B------:R-:W-:-:S02]  /*0970*/  IMAD.IADD R4, R2, 0x1, R250 ;  /* 0x0000000102047824 */ /* 0x000fc400078e02fa */
[C---:B------:R-:W-:Y:S02]  /*0980*/  @P1 VIADD R3, R250.reuse, 0x3e0 ;  /* 0x000003e0fa031836 */ /* 0x040fe40000000000 */
[--C-:B------:R-:W-:Y:S01]  /*0990*/  IMAD.IADD R251, R250, 0x1, R0.reuse ;  /* 0x00000001fafb7824 */ /* 0x100fe200078e0200 */
[----:B------:R1:W-:Y:S01]  /*09a0*/  STL [R1], R4 ;  /* 0x0000000401007387 */ /* 0x0003e20000100800 */
[----:B------:R-:W-:Y:S02]  /*09b0*/  IMAD.IADD R2, R4, 0x1, R0 ;  /* 0x0000000104027824 */ /* 0x000fe400078e0200 */
[----:B------:R-:W-:Y:S01]  /*09c0*/  IMAD.IADD R0, R0, 0x1, R3 ;  /* 0x0000000100007824 */ /* 0x000fe200078e0203 */
[----:B------:R1:W-:Y:S01]  /*09d0*/  STL [R1+0x10], R3 ;  /* 0x0000100301007387 */ /* 0x0003e20000100800 */
[C---:B------:R-:W-:Y:S02]  /*09e0*/  IMAD.IADD R210, R213.reuse, 0x1, R210 ;  /* 0x00000001d5d27824 */ /* 0x040fe400078e02d2 */
[--C-:B------:R-:W-:Y:S01]  /*09f0*/  IMAD.IADD R213, R213, 0x1, R212.reuse ;  /* 0x00000001d5d57824 */ /* 0x100fe200078e02d4 */
[----:B------:R1:W-:Y:S01]  /*0a00*/  STL [R1+0x4], R2 ;  /* 0x0000040201007387 */ /* 0x0003e20000100800 */
[----:B------:R-:W-:-:S02]  /*0a10*/  IMAD.IADD R212, R210, 0x1, R212 ;  /* 0x00000001d2d47824 */ /* 0x000fc400078e02d4 */
[----:B------:R-:W-:Y:S01]  /*0a20*/  IMAD.IADD R221, R221, 0x1, R220 ;  /* 0x00000001dddd7824 */ /* 0x000fe200078e02dc */
[----:B------:R1:W-:Y:S06]  /*0a30*/  STL [R1+0x8], R0 ;  /* 0x0000080001007387 */ /* 0x0003ec0000100800 */
.L_x_458:
        /* <DEDUP_REMOVED lines=14> */
[----:B------:R-:W-:Y:S02]  /*0b20*/  @UP3 UIADD3.X UR7, UR5, UR7, URZ, UP0, !UPT ;  /* 0x0000000705073290 */ /* 0x000fe400087fe43f */
[----:B------:R-:W-:Y:S01]  /*0b30*/  UIADD3 UR13, UP2, UR16, UR10, URZ ;  /* 0x0000000a100d7290 */ /* 0x000fe2000ff5e03f */
[----:B-12---:R-:W-:Y:S01]  /*0b40*/  IMAD.U32 R2, RZ, RZ, UR6 ;  /* 0x00000006ff027e24 */ /* 0x006fe2000f8e00ff */
[----:B------:R-:W-:Y:S01]  /*0b50*/  UISETP.NE.U32.AND UP0, UPT, UR10, URZ, UPT ;  /* 0x0000003f0a00728c */ /* 0x000fe2000bf05070 */
[----:B------:R-:W-:Y:S01]  /*0b60*/  IMAD.U32 R4, RZ, RZ, UR8 ;  /* 0x00000008ff047e24 */ /* 0x000fe2000f8e00ff */
[----:B------:R-:W-:Y:S01]  /*0b70*/  @UP4 UIADD3.X UR9, UR5, UR9, URZ, UP1, !UPT ;  /* 0x0000000905094290 */ /* 0x000fe20008ffe43f */
[----:B------:R-:W-:Y:S01]  /*0b80*/  IMAD.U32 R3, RZ, RZ, UR7 ;  /* 0x00000007ff037e24 */ /* 0x000fe2000f8e00ff */
[----:B------:R-:W-:-:S02]  /*0b90*/  UIADD3.X UR12, UR5, UR11, URZ, UP2, !UPT ;  /* 0x0000000b050c7290 */ /* 0x000fc400097fe43f */
        /* <DEDUP_REMOVED lines=8> */
[----:B---34-:R-:W2:Y:S01]  /*0c20*/  @P1 LDG.E R7, desc[UR14][R4.64] ;  /* 0x0000000e04071981 */ /* 0x018ea2000c1e1900 */
        /* <DEDUP_REMOVED lines=11> */
[----:B------:R-:W-:-:S04]  /*0ce0*/  @!UP3 ULDC.64 UR6, c[0x0][0x318] ;  /* 0x0000c6000006bab9 */ /* 0x000fc80000000a00 */
[----:B------:R-:W5:Y:S01]  /*0cf0*/  @!P2 LDG.E R4, desc[UR14][R2.64] ;  /* 0x0000000e0204a981 */ /* 0x000f62000c1e1900 */
[----:B------:R-:W-:Y:S01]  /*0d00*/  @!UP3 UISETP.NE.U32.AND UP1, UPT, UR6, URZ, UPT ;  /* 0x0000003f0600b28c */ /* 0x000fe2000bf25070 */
[----:B------:R-:W-:Y:S02]  /*0d10*/  UMOV UR5, 0xffffffff ;  /* 0xffffffff00057882 */ /* 0x000fe40000000000 */
[----:B------:R-:W-:Y:S01]  /*0d20*/  @!UP3 ULDC UR6, c[0x0][0x2cc] ;  /* 0x0000b3000006bab9 */ /* 0x000fe20000000800 */
[----:B------:R-:W-:Y:S01]  /*0d30*/  @!UP3 UISETP.NE.AND.EX UP1, UPT, UR7, URZ, UPT, UP1 ;  /* 0x0000003f0700b28c */ /* 0x000fe2000bf25310 */
[----:B------:R-:W-:Y:S01]  /*0d40*/  UMOV UR38, 0xffffffff ;  /* 0xffffffff00267882 */ /* 0x000fe20000000000 */
[----:B------:R-:W-:Y:S02]  /*0d50*/  USHF.L.U32 UR34, UR23, 0x7, URZ ;  /* 0x0000000717227899 */ /* 0x000fe4000800063f */
[----:B------:R-:W-:-:S03]  /*0d60*/  @!UP3 USEL UR7, UR6, URZ, UP1 ;  /* 0x0000003f0607b287 */ /* 0x000fc60008800000 */
[----:B------:R-:W-:Y:S01]  /*0d70*/  ULDC UR6, c[0x0][0x2c8] ;  /* 0x0000b20000067ab9 */ /* 0x000fe20000000800 */
[----:B--2---:R-:W-:Y:S02]  /*0d80*/  @P1 R2UR UR26, R7 ;  /* 0x00000000071a12ca */ /* 0x004fe400000e0000 */
        /* <DEDUP_REMOVED lines=14> */
.L_x_386:
        /* <DEDUP_REMOVED lines=11> */
[----:B------:R-:W-:Y:S01]  /*0f20*/  ULDC UR57, c[0x0][0x2d4] ;  /* 0x0000b50000397ab9 */ /* 0x000fe20000000800 */
[----:B------:R-:W-:Y:S02]  /*0f30*/  UIMAD UR10, UR56, UR6, URZ ;  /* 0x00000006380a72a4 */ /* 0x000fe4000f8e023f */
[----:B------:R-:W2:Y:S01]  /*0f40*/  S2UR UR12, SR_CTAID.X ;  /* 0x00000000000c79c3 */ /* 0x000ea20000002500 */
[----:B------:R-:W-:Y:S02]  /*0f50*/  UIMAD.WIDE.U32 UR20, UR49, UR6, URZ ;  /* 0x00000006311472a5 */ /* 0x000fe4000f8e003f */
[----:B------:R-:W-:Y:S01]  /*0f60*/  UIMAD UR28, UR49, UR7, UR10 ;  /* 0x00000007311c72a4 */ /* 0x000fe2000f8e020a */
[----:B------:R-:W-:-:S02]  /*0f70*/  ULDC.U8 UR29, c[0x0][0x3d8] ;  /* 0x0000f600001d7ab9 */ /* 0x000fc40000000000 */
[----:B------:R-:W-:Y:S01]  /*0f80*/  @!UP2 ULDC.64 UR6, c[0x0][0x418] ;  /* 0x000106000006aab9 */ /* 0x000fe20000000a00 */
[----:B------:R-:W-:Y:S01]  /*0f90*/  ULDC.64 UR24, c[0x0][0x240] ;  /* 0x0000900000187ab9 */ /* 0x000fe20000000a00 */
[----:B------:R-:W-:Y:S02]  /*0fa0*/  @!UP2 UIMAD.WIDE.U32 UR42, UR49, UR6, URZ ;  /* 0x00000006312aa2a5 */ /* 0x000fe4000f8e003f */
[----:B------:R-:W-:Y:S01]  /*0fb0*/  USHF.R.S32.HI UR37, URZ, 0x1f, UR57 ;  /* 0x0000001f3f257899 */ /* 0x000fe20008011439 */
[----:B------:R-:W-:Y:S01]  /*0fc0*/  ULDC UR22, c[0x0][0x394] ;  /* 0x0000e50000167ab9 */ /* 0x000fe20000000800 */
[----:B------:R-:W-:Y:S01]  /*0fd0*/  ULDC UR61, c[0x0][0x2dc] ;  /* 0x0000b700003d7ab9 */ /* 0x000fe20000000800 */
[----:B------:R-:W-:Y:S01]  /*0fe0*/  ULDC UR60, c[0x0][0x270] ;  /* 0x00009c00003c7ab9 */ /* 0x000fe20000000800 */
[----:B------:R-:W-:Y:S01]  /*0ff0*/  USHF.L.U64.HI UR10, UR49, 0x7, UR56 ;  /* 0x00000007310a7899 */ /* 0x000fe20008010238 */
[----:B-1----:R-:W-:Y:S01]  /*1000*/  IABS R5, R6 ;  /* 0x0000000600057213 */ /* 0x002fe20000000000 */
[----:B------:R-:W-:Y:S01]  /*1010*/  UIMAD.WIDE.U32 UR18, UR5, UR24, URZ ;  /* 0x00000018051272a5 */ /* 0x000fe2000f8e003f */
[----:B------:R-:W-:Y:S01]  /*1020*/  ISETP.NE.AND P3, PT, R6, RZ, PT ;  /* 0x000000ff0600720c */ /* 0x000fe20003f65270 */
[----:B------:R-:W-:Y:S01]  /*1030*/  UIMAD UR27, UR5, UR25, URZ ;  /* 0x00000019051b72a4 */ /* 0x000fe2000f8e023f */
[----:B------:R-:W1:Y:S01]  /*1040*/  I2F.RP R2, R5 ;  /* 0x0000000500027306 */ /* 0x000e620000209400 */
[----:B------:R-:W-:-:S02]  /*1050*/  UISETP.NE.AND UP3, UPT, UR29, URZ, UPT ;  /* 0x0000003f1d00728c */ /* 0x000fc4000bf65270 */
[----:B------:R-:W-:Y:S02]  /*1060*/  UIADD3 UR48, UR21, UR28, URZ ;  /* 0x0000001c15307290 */ /* 0x000fe4000fffe03f */
[----:B--2---:R-:W-:Y:S02]  /*1070*/  UIMAD.WIDE.U32 UR32, UR12, UR8, URZ ;  /* 0x000000080c2072a5 */ /* 0x004fe4000f8e003f */
[----:B------:R-:W-:Y:S02]  /*1080*/  USEL UR54, UR20, UR18, !UP2 ;  /* 0x0000001214367287 */ /* 0x000fe4000d000000 */
        /* <DEDUP_REMOVED lines=8> */
[----:B------:R-:W-:Y:S02]  /*1110*/  @!UP2 UIMAD UR30, UR49, UR7, UR8 ;  /* 0x00000007311ea2a4 */ /* 0x000fe4000f8e0208 */
[----:B------:R-:W-:Y:S02]  /*1120*/  UIADD3 UR7, UR16, 0x3f, URZ ;  /* 0x0000003f10077890 */ /* 0x000fe4000fffe03f */
[----:B------:R-:W-:Y:S02]  /*1130*/  @UP2 UIMAD UR50, UR5, UR9, UR45 ;  /* 0x00000009053222a4 */ /* 0x000fe4000f8e022d */
[----:B------:R-:W-:-:S02]  /*1140*/  USHF.R.S32.HI UR17, URZ, 0x1f, UR7 ;  /* 0x0000001f3f117899 */ /* 0x000fc40008011407 */
[----:B------:R-:W-:Y:S01]  /*1150*/  USEL UR36, UR12, URZ, UP0 ;  /* 0x0000003f0c247287 */ /* 0x000fe20008000000 */
[----:B-1----:R-:W-:Y:S01]  /*1160*/  VIADD R2, R2, 0xffffffe ;  /* 0x0ffffffe02027836 */ /* 0x002fe20000000000 */
[----:B------:R-:W-:Y:S02]  /*1170*/  UIADD3 UR22, UR6, UR22, -UR11 ;  /* 0x0000001606167290 */ /* 0x000fe4000fffe80b */
[----:B------:R-:W-:Y:S01]  /*1180*/  UIMAD.WIDE UR12, UR61, UR60, URZ ;  /* 0x0000003c3d0c72a5 */ /* 0x000fe2000f8e023f */
[----:B------:R-:W1:Y:S01]  /*1190*/  F2I.FTZ.U32.TRUNC.NTZ R3, R2 ;  /* 0x0000000200037305 */ /* 0x000e62000021f000 */
[----:B------:R-:W-:Y:S02]  /*11a0*/  UIMAD.WIDE.U32 UR8, UR49, UR57, URZ ;  /* 0x00000039310872a5 */ /* 0x000fe4000f8e003f */
[----:B------:R-:W-:Y:S02]  /*11b0*/  ULEA.HI UR29, UR17, UR7, URZ, 0x6 ;  /* 0x00000007111d7291 */ /* 0x000fe4000f8f303f */
[----:B------:R-:W-:-:S02]  /*11c0*/  UIMAD UR17, UR37, UR49, URZ ;  /* 0x00000031251172a4 */ /* 0x000fc4000f8e023f */
[----:B------:R-:W-:Y:S02]  /*11d0*/  @UP2 UIADD3 UR48, UR19, UR27, URZ ;  /* 0x0000001b13302290 */ /* 0x000fe4000fffe03f */
[----:B------:R-:W-:Y:S02]  /*11e0*/  UIADD3 UR10, UR22, 0x3f, URZ ;  /* 0x0000003f160a7890 */ /* 0x000fe4000fffe03f */
[----:B------:R-:W-:Y:S02]  /*11f0*/  UIMAD.WIDE.U32 UR20, UR12, UR8, URZ ;  /* 0x000000080c1472a5 */ /* 0x000fe4000f8e003f */
[----:B------:R-:W-:Y:S01]  /*1200*/  UIMAD UR27, UR13, UR8, URZ ;  /* 0x000000080d1b72a4 */ /* 0x000fe2000f8e023f */
[----:B-1----:R-:W-:Y:S01]  /*1210*/  IMAD.MOV R0, RZ, RZ, -R3 ;  /* 0x000000ffff007224 */ /* 0x002fe200078e0a03 */
[----:B------:R-:W-:Y:S01]  /*1220*/  UIMAD UR8, UR56, UR57, UR17 ;  /* 0x00000039380872a4 */ /* 0x000fe2000f8e0211 */
[----:B------:R-:W-:Y:S01]  /*1230*/  IMAD.MOV.U32 R2, RZ, RZ, RZ ;  /* 0x000000ffff027224 */ /* 0x000fe200078e00ff */
[----:B------:R-:W-:Y:S01]  /*1240*/  USHF.R.S32.HI UR17, URZ, 0x1f, UR10 ;  /* 0x0000001f3f117899 */ /* 0x000fe2000801140a */
[----:B------:R-:W-:Y:S01]  /*1250*/  IMAD R0, R0, R5, RZ ;  /* 0x0000000500007224 */ /* 0x000fe200078e02ff */
[----:B------:R-:W-:-:S02]  /*1260*/  UIADD3 UR8, UR9, UR8, URZ ;  /* 0x0000000809087290 */ /* 0x000fc4000fffe03f */
[----:B------:R-:W-:Y:S01]  /*1270*/  ULEA.HI UR22, UR17, UR10, URZ, 0x6 ;  /* 0x0000000a11167291 */ /* 0x000fe2000f8f303f */
[----:B------:R-:W-:Y:S01]  /*1280*/  IMAD.HI.U32 R0, R3, R0, R2 ;  /* 0x0000000003007227 */ /* 0x000fe200078e0002 */
[----:B------:R-:W-:Y:S01]  /*1290*/  MOV R2, R4 ;  /* 0x0000000400027202 */ /* 0x000fe20000000f00 */
[----:B------:R-:W-:Y:S02]  /*12a0*/  UIMAD UR10, UR12, UR8, UR27 ;  /* 0x000000080c0a72a4 */ /* 0x000fe4000f8e021b */
[----:B------:R-:W-:Y:S02]  /*12b0*/  USHF.R.S32.HI UR17, URZ, 0x6, UR29 ;  /* 0x000000063f117899 */ /* 0x000fe4000801141d */
[----:B------:R-:W-:Y:S01]  /*12c0*/  IMAD.HI.U32 R0, R0, R2, RZ ;  /* 0x0000000200007227 */ /* 0x000fe200078e00ff */
[----:B------:R-:W-:Y:S02]  /*12d0*/  UIADD3 UR46, UR21, UR10, URZ ;  /* 0x0000000a152e7290 */ /* 0x000fe4000fffe03f */
[----:B------:R-:W-:Y:S01]  /*12e0*/  USHF.R.S32.HI UR10, URZ, 0x6, UR22 ;  /* 0x000000063f0a7899 */ /* 0x000fe20008011416 */
[----:B------:R-:W-:Y:S01]  /*12f0*/  IMAD.MOV R3, RZ, RZ, -R0 ;  /* 0x000000ffff037224 */ /* 0x000fe200078e0a00 */
[----:B------:R-:W-:-:S02]  /*1300*/  UIMAD.WIDE.U32 UR18, UR12, UR5, URZ ;  /* 0x000000050c1272a5 */ /* 0x000fc4000f8e003f */
[----:B------:R-:W-:Y:S01]  /*1310*/  UISETP.LT.AND UP0, UPT, UR17, UR10, UPT ;  /* 0x0000000a1100728c */ /* 0x000fe2000bf01270 */
[C---:B------:R-:W-:Y:S01]  /*1320*/  IMAD R2, R5.reuse, R3, R2 ;  /* 0x0000000305027224 */ /* 0x040fe200078e0202 */
[----:B------:R-:W-:Y:S01]  /*1330*/  ULDC.U8 UR41, c[0x0][0x480] ;  /* 0x0001200000297ab9 */ /* 0x000fe20000000000 */
[----:B------:R-:W-:Y:S01]  /*1340*/  ULDC UR39, c[0x0][0x2c4] ;  /* 0x0000b10000277ab9 */ /* 0x000fe20000000800 */
[----:B------:R-:W-:Y:S02]  /*1350*/  USEL UR53, UR20, UR18, !UP2 ;  /* 0x0000001214357287 */ /* 0x000fe4000d000000 */
[----:B------:R-:W-:Y:S01]  /*1360*/  ISETP.GT.U32.AND P1, PT, R5, R2, PT ;  /* 0x000000020500720c */ /* 0x000fe20003f24070 */
[----:B------:R-:W-:Y:S02]  /*1370*/  UISETP.NE.AND UP4, UPT, UR41, URZ, UPT ;  /* 0x0000003f2900728c */ /* 0x000fe4000bf85270 */
[----:B------:R-:W-:Y:S02]  /*1380*/  @UP3 UIMAD UR20, UR49, UR39, URZ ;  /* 0x00000027311432a4 */ /* 0x000fe4000f8e023f */
[----:B------:R-:W-:-:S02]  /*1390*/  USEL UR41, UR17, UR10, UP0 ;  /* 0x0000000a11297287 */ /* 0x000fc40008000000 */
[----:B------:R-:W-:Y:S02]  /*13a0*/  UISETP.NE.AND UP1, UPT, UR38, -0x1, UPT ;  /* 0xffffffff2600788c */ /* 0x000fe4000bf25270 */
[----:B------:R-:W-:Y:S02]  /*13b0*/  @UP3 USEL UR20, UR20, UR5, !UP2 ;  /* 0x0000000514143287 */ /* 0x000fe4000d000000 */
[----:B------:R-:W-:Y:S02]  /*13c0*/  ULEA UR10, UR41, 0xffffffc0, 0x6 ;  /* 0xffffffc0290a7891 */ /* 0x000fe4000f8e303f */
[----:B------:R-:W-:Y:S01]  /*13d0*/  @!P1 IMAD.IADD R2, R2, 0x1, -R5 ;  /* 0x0000000102029824 */ /* 0x000fe200078e0a05 */
[----:B------:R-:W-:Y:S01]  /*13e0*/  @UP3 ULDC UR17, c[0x0][0x2e4] ;  /* 0x0000b90000113ab9 */ /* 0x000fe20000000800 */
[----:B------:R-:W-:Y:S01]  /*13f0*/  @!UP2 UIADD3 UR50, UR43, UR30, URZ ;  /* 0x0000001e2b32a290 */ /* 0x000fe2000fffe03f */
[----:B------:R-:W-:Y:S01]  /*1400*/  @!P1 IADD3 R0, R0, 0x1, RZ ;  /* 0x0000000100009810 */ /* 0x000fe20007ffe0ff */
[----:B------:R-:W-:Y:S01]  /*1410*/  @UP3 UIMAD UR22, UR55, UR17, UR20 ;  /* 0x00000011371632a4 */ /* 0x000fe2000f8e0214 */
[----:B------:R-:W-:Y:S01]  /*1420*/  ISETP.GE.U32.AND P0, PT, R2, R5, PT ;  /* 0x000000050200720c */ /* 0x000fe20003f06070 */
[----:B------:R-:W-:Y:S01]  /*1430*/  USHF.R.S32.HI UR30, URZ, 0x1f, UR10 ;  /* 0x0000001f3f1e7899 */ /* 0x000fe2000801140a */
[----:B------:R-:W-:Y:S01]  /*1440*/  LOP3.LUT R2, R6, UR55, RZ, 0x3c, !PT ;  /* 0x0000003706027c12 */ /* 0x000fe2000f8e3cff */
[----:B------:R-:W-:Y:S01]  /*1450*/  UIADD3 UR17, UP0, UR10, UR36, URZ ;  /* 0x000000240a117290 */ /* 0x000fe2000ff1e03f */
[----:B------:R-:W-:Y:S01]  /*1460*/  PLOP3.LUT P1, PT, PT, PT, UP1, 0x80, 0x0 ;  /* 0x000000000000781c */ /* 0x000fe20003f2f018 */
[----:B------:R-:W-:Y:S01]  /*1470*/  UIMAD UR18, UR13, UR5, URZ ;  /* 0x000000050d1272a4 */ /* 0x000fe2000f8e023f */
[----:B------:R-:W-:Y:S01]  /*1480*/  ISETP.GE.AND P2, PT, R2, RZ, PT ;  /* 0x000000ff0200720c */ /* 0x000fe20003f46270 */
[----:B------:R-:W-:-:S02]  /*1490*/  UIADD3.X UR20, UR30, UR33, URZ, UP0, !UPT ;  /* 0x000000211e147290 */ /* 0x000fc400087fe43f */
[----:B------:R-:W-:Y:S02]  /*14a0*/  UIMAD UR13, UR13, UR17, URZ ;  /* 0x000000110d0d72a4 */ /* 0x000fe4000f8e023f */
[----:B------:R-:W-:Y:S02]  /*14b0*/  @UP1 UIADD3 UR35, UR26, UR38, URZ ;  /* 0x000000261a231290 */ /* 0x000fe4000fffe03f */
[----:B------:R-:W-:Y:S01]  /*14c0*/  @UP1 UIADD3 UR31, UR26, UR38, URZ ;  /* 0x000000261a1f1290 */ /* 0x000fe2000fffe03f */
[----:B------:R-:W-:Y:S01]  /*14d0*/  @P0 VIADD R0, R0, 0x1 ;  /* 0x0000000100000836 */ /* 0x000fe20000000000 */
[----:B------:R-:W-:Y:S01]  /*14e0*/  @UP1 ULDC.64 UR6, c[0x0][0x248] ;  /* 0x0000920000061ab9 */ /* 0x000fe20000000a00 */
[----:B------:R-:W-:Y:S01]  /*14f0*/  @UP1 ULDC.64 UR8, c[0x0][0x250] ;  /* 0x0000940000081ab9 */ /* 0x000fe20000000a00 */
[----:B------:R-:W-:Y:S01]  /*1500*/  UIMAD.WIDE.U32 UR28, UR12, UR17, URZ ;  /* 0x000000110c1c72a5 */ /* 0x000fe2000f8e003f */
[----:B------:R-:W-:Y:S01]  /*1510*/  IMAD.MOV.U32 R16, RZ, RZ, R0 ;  /* 0x000000ffff107224 */ /* 0x000fe200078e0000 */
[----:B------:R-:W-:Y:S01]  /*1520*/  @UP2 UIADD3 UR46, UR19, UR18, URZ ;  /* 0x00000012132e2290 */ /* 0x000fe2000fffe03f */
[----:B------:R-:W-:Y:S01]  /*1530*/  PLOP3.LUT P0, PT, PT, PT, UP3, 0x80, 0x0 ;  /* 0x000000000000781c */ /* 0x000fe20003f0f038 */
[----:B------:R-:W-:-:S02]  /*1540*/  UIMAD UR17, UR12, UR20, UR13 ;  /* 0x000000140c1172a4 */ /* 0x000fc4000f8e020d */
[----:B------:R-:W-:Y:S01]  /*1550*/  @UP1 UIMAD.WIDE.U32 UR18, UR35, UR6, URZ ;  /* 0x00000006231212a5 */ /* 0x000fe2000f8e003f */
[----:B------:R-:W-:Y:S01]  /*1560*/  @!P2 IADD3 R16, -R16, RZ, RZ ;  /* 0x000000ff1010a210 */ /* 0x000fe20007ffe1ff */
[----:B------:R-:W-:Y:S01]  /*1570*/  @UP1 UIMAD.WIDE.U32 UR12, UR31, UR8, URZ ;  /* 0x000000081f0c12a5 */ /* 0x000fe2000f8e003f */
[----:B------:R-:W-:Y:S01]  /*1580*/  @!P3 LOP3.LUT R16, RZ, R6, RZ, 0x33, !PT ;  /* 0x00000006ff10b212 */ /* 0x000fe200078e33ff */
[----:B------:R-:W-:Y:S02]  /*1590*/  @!UP3 UIMAD UR21, UR49, UR60, UR55 ;  /* 0x0000003c3115b2a4 */ /* 0x000fe4000f8e0237 */
[----:B------:R-:W-:Y:S02]  /*15a0*/  UIMAD UR47, UR55, UR61, URZ ;  /* 0x0000003d372f72a4 */ /* 0x000fe4000f8e023f */
[----:B------:R-:W-:Y:S02]  /*15b0*/  @UP1 UIMAD UR35, UR35, UR7, URZ ;  /* 0x00000007232312a4 */ /* 0x000fe4000f8e023f */
[----:B------:R-:W-:-:S02]  /*15c0*/  @UP1 UIMAD UR20, UR31, UR9, URZ ;  /* 0x000000091f1412a4 */ /* 0x000fc4000f8e023f */
[----:B------:R-:W-:Y:S02]  /*15d0*/  @!UP3 UIMAD UR22, UR21, UR39, URZ ;  /* 0x000000271516b2a4 */ /* 0x000fe4000f8e023f */
[----:B------:R-:W-:Y:S02]  /*15e0*/  USHF.R.S32.HI UR40, URZ, 0x1f, UR34 ;  /* 0x0000001f3f287899 */ /* 0x000fe40008011422 */
[----:B------:R-:W-:Y:S02]  /*15f0*/  USHF.R.S32.HI UR52, URZ, 0x1f, UR47 ;  /* 0x0000001f3f347899 */ /* 0x000fe4000801142f */
[----:B------:R-:W-:Y:S02]  /*1600*/  USEL UR36, UR32, URZ, UP4 ;  /* 0x0000003f20247287 */ /* 0x000fe4000a000000 */
[----:B------:R-:W-:Y:S02]  /*1610*/  @UP1 UIADD3 UR39, UR13, UR20, URZ ;  /* 0x000000140d271290 */ /* 0x000fe4000fffe03f */
[----:B------:R-:W-:-:S02]  /*1620*/  USEL UR51, UR51, URZ, UP4 ;  /* 0x0000003f33337287 */ /* 0x000fc4000a000000 */
[----:B------:R-:W-:Y:S02]  /*1630*/  UIADD3 UR31, UR29, UR17, URZ ;  /* 0x000000111d1f7290 */ /* 0x000fe4000fffe03f */
[----:B------:R-:W-:Y:S01]  /*1640*/  @UP1 UIADD3 UR35, UR19, UR35, URZ ;  /* 0x0000002313231290 */ /* 0x000fe2000fffe03f */
[----:B------:R-:W-:Y:S01]  /*1650*/  @UP1 UMOV UR27, UR18 ;  /* 0x00000012001b1c82 */ /* 0x000fe20008000000 */
[----:B------:R-:W-:Y:S01]  /*1660*/  @UP1 UMOV UR37, UR12 ;  /* 0x0000000c00251c82 */ /* 0x000fe20008000000 */
[----:B------:R-:W-:Y:S09]  /*1670*/  @P1 BRA `(.L_x_388) ;  /* 0x0000000000301947 */ /* 0x000ff20003800000 */
        /* <DEDUP_REMOVED lines=12> */
.L_x_388:
        /* <DEDUP_REMOVED lines=13> */
.L_x_389:
        /* <DEDUP_REMOVED lines=11> */
.L_x_390:
[----:B------:R-:W-:-:S04]  /*18c0*/  UIMAD UR5, UR49, UR60, UR55 ;  /* 0x0000003c310572a4 */ /* 0x000fc8000f8e0237 */
[----:B------:R-:W-:-:S12]  /*18d0*/  UIMAD UR5, UR5, UR57, URZ ;  /* 0x00000039050572a4 */ /* 0x000fd8000f8e023f */
.L_x_391:
[----:B------:R-:W1:Y:S01]  /*18e0*/  S2R R6, SR_TID.X ;  /* 0x0000000000067919 */ /* 0x000e620000002100 */
[----:B------:R-:W2:Y:S01]  /*18f0*/  LDC.64 R4, c[0x0][0x420] ;  /* 0x00010800ff047b82 */ /* 0x000ea20000000a00 */
[----:B------:R-:W-:Y:S01]  /*1900*/  UIADD3 UR42, UR10, UR5, URZ ;  /* 0x000000050a2a7290 */ /* 0x000fe2000fffe03f */
[----:B------:R-:W-:Y:S01]  /*1910*/  SHF.R.S32.HI R225, RZ, 0x1f, R224 ;  /* 0x0000001fffe17819 */ /* 0x000fe200000114e0 */
[----:B------:R-:W-:Y:S01]  /*1920*/  UIMAD UR5, UR61, UR60, URZ ;  /* 0x0000003c3d0572a4 */ /* 0x000fe2000f8e023f */
[----:B------:R-:W-:Y:S01]  /*1930*/  BSSY B1, `(.L_x_387) ;  /* 0x0000973000017945 */ /* 0x000fe20003800000 */
[----:B------:R-:W-:Y:S01]  /*1940*/  UIADD3 UR17, -UR11, UR16, UR34 ;  /* 0x000000100b117290 */ /* 0x000fe2000fffe122 */
[----:B------:R-:W-:Y:S01]  /*1950*/  VIADD R13, R224, 0x40 ;  /* 0x00000040e00d7836 */ /* 0x000fe20000000000 */
[----:B------:R-:W-:Y:S01]  /*1960*/  ULDC UR43, c[0x0][0x398] ;  /* 0x0000e600002b7ab9 */ /* 0x000fe20000000800 */
[----:B------:R-:W-:Y:S01]  /*1970*/  USHF.R.S32.HI UR57, URZ, 0x1f, UR55 ;  /* 0x0000001f3f397899 */ /* 0x000fe20008011437 */
[----:B------:R-:W-:Y:S01]  /*1980*/  ULDC.64 UR20, c[0x0][0x258] ;  /* 0x0000960000147ab9 */ /* 0x000fe20000000a00 */
[----:B------:R-:W-:Y:S01]  /*1990*/  UIADD3 UR33, UR10, UR22, URZ ;  /* 0x000000160a217290 */ /* 0x000fe2000fffe03f */
[----:B------:R-:W-:Y:S01]  /*19a0*/  ULDC.64 UR18, c[0x0][0x428] ;  /* 0x00010a0000127ab9 */ /* 0x000fe20000000a00 */
[----:B------:R-:W-:Y:S01]  /*19b0*/  ULDC.64 UR44, c[0x0][0x2b0] ;  /* 0x0000ac00002c7ab9 */ /* 0x000fe20000000a00 */
[----:B------:R-:W-:Y:S01]  /*19c0*/  UIMAD UR22, UR57, UR18, URZ ;  /* 0x00000012391672a4 */ /* 0x000fe2000f8e023f */
[----:B------:R-:W-:Y:S01]  /*19d0*/  ULDC.64 UR60, c[0x0][0x478] ;  /* 0x00011e00003c7ab9 */ /* 0x000fe20000000a00 */
[----:B------:R-:W-:-:S02]  /*19e0*/  UIADD3 UR12, UR41, -0x1, URZ ;  /* 0xffffffff290c7890 */ /* 0x000fc4000fffe03f */
[----:B------:R-:W-:Y:S01]  /*19f0*/  UIMAD UR32, UR55, UR19, UR22 ;  /* 0x00000013372072a4 */ /* 0x000fe2000f8e0216 */
[----:B-1----:R-:W-:-:S04]  /*1a00*/  SHF.R.S32.HI R3, RZ, 0x1f, R6 ;  /* 0x0000001fff037819 */ /* 0x002fc80000011406 */
[CC--:B------:R-:W-:Y:S02]  /*1a10*/  LEA.HI R2, R3.reuse, R6.reuse, RZ, 0x5 ;  /* 0x0000000603027211 */ /* 0x0c0fe400078f28ff */
[----:B------:R-:W-:Y:S02]  /*1a20*/  LEA.HI R3, R3, R6, RZ, 0x3 ;  /* 0x0000000603037211 */ /* 0x000fe400078f18ff */
[----:B------:R-:W-:Y:S02]  /*1a30*/  LOP3.LUT R0, R2, 0xffffffe0, RZ, 0xc0, !PT ;  /* 0xffffffe002007812 */ /* 0x000fe400078ec0ff */
[----:B------:R-:W-:-:S03]  /*1a40*/  SHF.R.S32.HI R2, RZ, 0x5, R2 ;  /* 0x00000005ff027819 */ /* 0x000fc60000011402 */
[----:B------:R-:W-:Y:S01]  /*1a50*/  IMAD.IADD R0, R6, 0x1, -R0 ;  /* 0x0000000106007824 */ /* 0x000fe200078e0a00 */
[----:B------:R-:W-:Y:S01]  /*1a60*/  IADD3 R6, P0, R224, UR13, RZ ;  /* 0x0000000de0067c10 */ /* 0x000fe2000ff1e0ff */
[----:B------:R-:W-:Y:S02]  /*1a70*/  USHF.L.U32 UR13, UR5, 0x6, URZ ;  /* 0x00000006050d7899 */ /* 0x000fe4000800063f */
[----:B------:R-:W-:Y:S01]  /*1a80*/  IMAD R10, R2, UR5, R0 ;  /* 0x00000005020a7c24 */ /* 0x000fe2000f8e0200 */
[----:B------:R-:W-:Y:S01]  /*1a90*/  SHF.R.S32.HI R2, RZ, 0x3, R3 ;  /* 0x00000003ff027819 */ /* 0x000fe20000011403 */
[----:B--2---:R-:W-:Y:S01]  /*1aa0*/  IMAD R3, R4, UR30, RZ ;  /* 0x0000001e04037c24 */ /* 0x004fe2000f8e02ff */
[----:B------:R-:W-:Y:S01]  /*1ab0*/  IADD3.X R7, R225, UR50, RZ, P0, !PT ;  /* 0x00000032e1077c10 */ /* 0x000fe200087fe4ff */
[----:B------:R-:W-:Y:S01]  /*1ac0*/  UIADD3 UR5, UR17, -UR43, URZ ;  /* 0x8000002b11057290 */ /* 0x000fe2000fffe03f */
[----:B------:R-:W-:Y:S01]  /*1ad0*/  IADD3 R0, P2, R2, UR10, RZ ;  /* 0x0000000a02007c10 */ /* 0x000fe2000ff5e0ff */
[----:B------:R-:W-:Y:S01]  /*1ae0*/  UIADD3 UR28, UP2, UP0, UR28, UR13, UR47 ;  /* 0x0000000d1c1c7290 */ /* 0x000fe2000f85e02f */
[----:B------:R-:W-:Y:S01]  /*1af0*/  IMAD R3, R5, UR10, R3 ;  /* 0x0000000a05037c24 */ /* 0x000fe2000f8e0203 */
[----:B------:R-:W-:Y:S01]  /*1b00*/  USHF.R.S32.HI UR17, URZ, 0x1f, UR13 ;  /* 0x0000001f3f117899 */ /* 0x000fe2000801140d */
[----:B------:R-:W-:Y:S01]  /*1b10*/  IMAD.WIDE.U32 R6, R4, UR10, R6 ;  /* 0x0000000a04067c25 */ /* 0x000fe2000f8e0006 */
[----:B------:R-:W-:Y:S01]  /*1b20*/  UIMAD UR10, UR57, UR20, URZ ;  /* 0x00000014390a72a4 */ /* 0x000fe2000f8e023f */
[----:B------:R-:W-:Y:S01]  /*1b30*/  SHF.R.S32.HI R25, RZ, 0x1f, R2 ;  /* 0x0000001fff197819 */ /* 0x000fe20000011402 */
[----:B------:R-:W-:Y:S01]  /*1b40*/  UIADD3.X UR17, UR31, UR17, UR52, UP2, UP0 ;  /* 0x000000111f117290 */ /* 0x000fe200097e0434 */
[----:B------:R-:W-:Y:S01]  /*1b50*/  IMAD.IADD R7, R7, 0x1, R3 ;  /* 0x0000000107077824 */ /* 0x000fe200078e0203 */
[----:B------:R-:W-:Y:S01]  /*1b60*/  UIADD3 UR13, UP2, UP0, UR36, UR28, UR53 ;  /* 0x0000001c240d7290 */ /* 0x000fe2000f85e035 */
[----:B------:R-:W-:Y:S01]  /*1b70*/  IADD3.X R8, R25, UR30, RZ, P2, !PT ;  /* 0x0000001e19087c10 */ /* 0x000fe200097fe4ff */
[----:B------:R-:W-:-:S02]  /*1b80*/  UIMAD UR36, UR55, UR21, UR10 ;  /* 0x00000015372472a4 */ /* 0x000fc4000f8e020a */
[----:B------:R-:W-:Y:S02]  /*1b90*/  USHF.R.S32.HI UR10, URZ, 0x1f, UR5 ;  /* 0x0000001f3f0a7899 */ /* 0x000fe40008011405 */
[----:B------:R-:W-:Y:S01]  /*1ba0*/  IMAD R11, R8, UR24, RZ ;  /* 0x00000018080b7c24 */ /* 0x000fe2000f8e02ff */
[----:B------:R-:W-:Y:S01]  /*1bb0*/  UIADD3.X UR17, UR51, UR17, UR46, UP2, UP0 ;  /* 0x0000001133117290 */ /* 0x000fe200097e042e */
[C---:B------:R-:W-:Y:S01]  /*1bc0*/  IMAD.WIDE.U32 R8, R0.reuse, UR24, R224 ;  /* 0x0000001800087c25 */ /* 0x040fe2000f8e00e0 */
[----:B------:R-:W-:Y:S01]  /*1bd0*/  ULEA.HI UR10, UR10, UR5, URZ, 0x6 ;  /* 0x000000050a0a7291 */ /* 0x000fe2000f8f303f */
[----:B------:R-:W-:Y:S02]  /*1be0*/  ULDC.64 UR28, c[0x0][0x210] ;  /* 0x00008400001c7ab9 */ /* 0x000fe40000000a00 */
[----:B------:R-:W-:Y:S01]  /*1bf0*/  IMAD R11, R0, UR25, R11 ;  /* 0x00000019000b7c24 */ /* 0x000fe2000f8e020b */
[----:B------:R-:W-:Y:S01]  /*1c00*/  USHF.R.S32.HI UR22, URZ, 0x6, UR10 ;  /* 0x000000063f167899 */ /* 0x000fe2000801140a */
[----:B------:R-:W-:Y:S01]  /*1c10*/  IADD3 R8, P0, R8, UR54, RZ ;  /* 0x0000003608087c10 */ /* 0x000fe2000ff1e0ff */
[----:B------:R-:W-:Y:S01]  /*1c20*/  IMAD.U32 R0, RZ, RZ, UR18 ;  /* 0x00000012ff007e24 */ /* 0x000fe2000f8e00ff */
[----:B------:R-:W-:Y:S01]  /*1c30*/  ULDC.64 UR18, c[0x0][0x400] ;  /* 0x0001000000127ab9 */ /* 0x000fe20000000a00 */
[----:B------:R-:W-:Y:S01]  /*1c40*/  UISETP.LT.AND UP0, UPT, URZ, UR22, UPT ;  /* 0x000000163f00728c */ /* 0x000fe2000bf01270 */
[----:B------:R-:W-:Y:S01]  /*1c50*/  IADD3.X R9, R9, UR48, R11, P0, !PT ;  /* 0x0000003009097c10 */ /* 0x000fe200087fe40b */
[----:B------:R-:W-:Y:S01]  /*1c60*/  IMAD.WIDE.U32 R6, R0, UR55, R6 ;  /* 0x0000003700067c25 */ /* 0x000fe2000f8e0006 */
[----:B------:R-:W-:Y:S01]  /*1c70*/  IADD3 R0, P0, R10, UR13, RZ ;  /* 0x0000000d0a007c10 */ /* 0x000fe2000ff1e0ff */
[----:B------:R-:W-:-:S02]  /*1c80*/  USEL UR22, URZ, UR22, !UP0 ;  /* 0x000000163f167287 */ /* 0x000fc4000c000000 */
[----:B------:R-:W-:Y:S01]  /*1c90*/  IMAD.U32 R11, RZ, RZ, UR20 ;  /* 0x00000014ff0b7e24 */ /* 0x000fe2000f8e00ff */
[----:B------:R-:W-:Y:S01]  /*1ca0*/  LEA.HI.X.SX32 R3, R10, UR17, 0x1, P0 ;  /* 0x000000110a037c11 */ /* 0x000fe200080f0eff */
[----:B------:R-:W-:Y:S01]  /*1cb0*/  UISETP.GT.AND UP0, UPT, UR41, UR22, UPT ;  /* 0x000000162900728c */ /* 0x000fe2000bf04270 */
[C---:B------:R-:W-:Y:S01]  /*1cc0*/  LEA R218, P0, R0.reuse, UR18, 0x2 ;  /* 0x0000001200da7c11 */ /* 0x040fe2000f8010ff */
[----:B------:R-:W-:Y:S01]  /*1cd0*/  VIADD R7, R7, UR32 ;  /* 0x0000002007077c36 */ /* 0x000fe20008000000 */
[----:B------:R-:W-:Y:S01]  /*1ce0*/  UIMAD.WIDE UR20, UR33, 0x4, UR44 ;  /* 0x00000004211478a5 */ /* 0x000fe2000f8e022c */
[----:B------:R-:W-:Y:S01]  /*1cf0*/  IMAD.WIDE.U32 R8, R11, UR55, R8 ;  /* 0x000000370b087c25 */ /* 0x000fe2000f8e0008 */
[----:B------:R-:W-:Y:S01]  /*1d00*/  LEA.HI.X R219, R0, UR19, R3, 0x2, P0 ;  /* 0x0000001300db7c11 */ /* 0x000fe200080f1403 */
[----:B------:R-:W-:Y:S01]  /*1d10*/  UIMAD.WIDE UR32, UR42, 0x4, UR60 ;  /* 0x000000042a2078a5 */ /* 0x000fe2000f8e023c */
[----:B------:R-:W-:Y:S01]  /*1d20*/  PLOP3.LUT P0, PT, PT, PT, UP0, 0x80, 0x0 ;  /* 0x000000000000781c */ /* 0x000fe20003f0f008 */
[-C--:B------:R-:W-:Y:S01]  /*1d30*/  IMAD R3, R25, R4.reuse, RZ ;  /* 0x0000000419037224 */ /* 0x080fe200078e02ff */
[----:B------:R-:W-:Y:S01]  /*1d40*/  ULDC.64 UR30, c[0x0][0x3e0] ;  /* 0x0000f800001e7ab9 */ /* 0x000fe20000000a00 */
[----:B------:R-:W-:Y:S01]  /*1d50*/  IMAD.WIDE.U32 R6, R2, R4, R6 ;  /* 0x0000000402067225 */ /* 0x000fe200078e0006 */
[----:B------:R-:W-:Y:S01]  /*1d60*/  UMOV UR19, UR20 ;  /* 0x0000001400137c82 */ /* 0x000fe20008000000 */
[----:B------:R-:W-:Y:S01]  /*1d70*/  LEA R230, P3, R8, UR28, 0x1 ;  /* 0x0000001c08e67c11 */ /* 0x000fe2000f8608ff */
[----:B------:R-:W-:Y:S01]  /*1d80*/  UMOV UR18, UR21 ;  /* 0x0000001500127c82 */ /* 0x000fe20008000000 */
[----:B------:R-:W-:Y:S01]  /*1d90*/  IMAD R3, R2, R5, R3 ;  /* 0x0000000502037224 */ /* 0x000fe200078e0203 */
[----:B------:R-:W-:Y:S01]  /*1da0*/  LEA R228, P2, R6, UR30, 0x1 ;  /* 0x0000001e06e47c11 */ /* 0x000fe2000f8408ff */
[----:B------:R-:W-:Y:S01]  /*1db0*/  VIADD R12, R9, UR36 ;  /* 0x00000024090c7c36 */ /* 0x000fe20008000000 */
[----:B------:R-:W-:Y:S01]  /*1dc0*/  UMOV UR21, UR32 ;  /* 0x0000002000157c82 */ /* 0x000fe20008000000 */
[----:B------:R-:W-:Y:S01]  /*1dd0*/  IMAD.IADD R3, R7, 0x1, R3 ;  /* 0x0000000107037824 */ /* 0x000fe200078e0203 */
[----:B------:R-:W-:-:S02]  /*1de0*/  UMOV UR20, UR33 ;  /* 0x0000002100147c82 */ /* 0x000fc40008000000 */
[----:B------:R-:W-:Y:S02]  /*1df0*/  LEA.HI.X R231, R8, UR29, R12, 0x1, P3 ;  /* 0x0000001d08e77c11 */ /* 0x000fe400098f0c0c */
[----:B------:R-:W-:Y:S01]  /*1e00*/  LEA.HI.X R229, R6, UR31, R3, 0x1, P2 ;  /* 0x0000001f06e57c11 */ /* 0x000fe200090f0c03 */
        /* <DEDUP_REMOVED lines=20> */
.L_x_393:
        /* <DEDUP_REMOVED lines=19> */
.L_x_394:
        /* <DEDUP_REMOVED lines=8> */
[----:B------:R-:W-:Y:S01]  /*2100*/  ULDC.64 UR12, c[0x0][0x468] ;  /* 0x00011a00000c7ab9 */ /* 0x000fe20000000a00 */
[----:B------:R-:W-:Y:S01]  /*2110*/  ISETP.GE.AND P4, PT, R0, UR11, PT ;  /* 0x0000000b00007c0c */ /* 0x000fe2000bf86270 */
[----:B------:R-:W-:Y:S01]  /*2120*/  IMAD.U32 R0, RZ, RZ, UR5 ;  /* 0x00000005ff007e24 */ /* 0x000fe2000f8e00ff */
[----:B------:R-:W-:Y:S01]  /*2130*/  IADD3 R4, P0, R4, UR10, RZ ;  /* 0x0000000a04047c10 */ /* 0x000fe2000ff1e0ff */
[----:B------:R-:W-:Y:S01]  /*2140*/  UIMAD UR5, UR19, UR12, URZ ;  /* 0x0000000c130572a4 */ /* 0x000fe2000f8e023f */
[----:B------:R-:W-:Y:S01]  /*2150*/  ISETP.GE.AND P5, PT, R2, UR11, PT ;  /* 0x0000000b02007c0c */ /* 0x000fe2000bfa6270 */
[----:B------:R-:W-:Y:S01]  /*2160*/  BSSY B0, `(.L_x_395) ;  /* 0x0000018000007945 */ /* 0x000fe20003800000 */
[----:B------:R-:W-:Y:S01]  /*2170*/  IADD3.X R5, R5, UR18, R0, P0, !PT ;  /* 0x0000001205057c10 */ /* 0x000fe200087fe400 */
[----:B------:R-:W-:Y:S01]  /*2180*/  IMAD.U32 R0, RZ, RZ, UR12 ;  /* 0x0000000cff007e24 */ /* 0x000fe2000f8e00ff */
[----:B------:R-:W-:Y:S01]  /*2190*/  UIMAD UR13, UR55, UR13, UR5 ;  /* 0x0000000d370d72a4 */ /* 0x000fe2000f8e0205 */
[----:B------:R-:W-:-:S02]  /*21a0*/  ISETP.GE.AND P3, PT, R3, UR11, PT ;  /* 0x0000000b03007c0c */ /* 0x000fc4000bf66270 */
[----:B------:R-:W-:Y:S01]  /*21b0*/  IMAD.WIDE.U32 R4, R0, UR55, R4 ;  /* 0x0000003700047c25 */ /* 0x000fe2000f8e0004 */
[----:B------:R-:W-:-:S04]  /*21c0*/  IADD3 R3, R2, 0x60, RZ ;  /* 0x0000006002037810 */ /* 0x000fc80007ffe0ff */
[----:B------:R-:W-:Y:S02]  /*21d0*/  IADD3 R0, R5, UR13, RZ ;  /* 0x0000000d05007c10 */ /* 0x000fe4000fffe0ff */
[----:B------:R-:W-:Y:S01]  /*21e0*/  ISETP.GE.AND P2, PT, R3, UR11, PT ;  /* 0x0000000b03007c0c */ /* 0x000fe2000bf46270 */
[----:B------:R-:W-:-:S12]  /*21f0*/  @P5 BRA `(.L_x_396) ;  /* 0x0000000000385947 */ /* 0x000fd80003800000 */
[----:B------:R-:W-:Y:S01]  /*2200*/  MOV R7, R0 ;  /* 0x0000000000077202 */ /* 0x000fe20000000f00 */
[----:B------:R-:W-:Y:S01]  /*2210*/  IMAD R3, R25, UR8, RZ ;  /* 0x0000000819037c24 */ /* 0x000fe2000f8e02ff */
[----:B------:R-:W-:Y:S01]  /*2220*/  ULDC UR5, c[0x0][0x2d0] ;  /* 0x0000b40000057ab9 */ /* 0x000fe20000000800 */
[----:B------:R-:W-:Y:S01]  /*2230*/  IMAD.MOV.U32 R6, RZ, RZ, R4 ;  /* 0x000000ffff067224 */ /* 0x000fe200078e0004 */
[----:B------:R-:W-:Y:S01]  /*2240*/  ISETP.GE.AND P6, PT, R224, UR5, PT ;  /* 0x00000005e0007c0c */ /* 0x000fe2000bfc6270 */
[C---:B------:R-:W-:Y:S01]  /*2250*/  IMAD R3, R2.reuse, UR9, R3 ;  /* 0x0000000902037c24 */ /* 0x040fe2000f8e0203 */
[----:B------:R-:W-:Y:S01]  /*2260*/  ISETP.GE.AND P1, PT, R13, UR5, PT ;  /* 0x000000050d007c0c */ /* 0x000fe2000bf26270 */
[----:B------:R-:W-:Y:S01]  /*2270*/  IMAD.WIDE.U32 R8, R2, UR8, R6 ;  /* 0x0000000802087c25 */ /* 0x000fe2000f8e0006 */
[----:B------:R-:W-:-:S03]  /*2280*/  ULDC.64 UR12, c[0x0][0x3f0] ;  /* 0x0000fc00000c7ab9 */ /* 0x000fc60000000a00 */
[----:B------:R-:W-:Y:S01]  /*2290*/  IMAD.IADD R3, R9, 0x1, R3 ;  /* 0x0000000109037824 */ /* 0x000fe200078e0203 */
[----:B------:R-:W-:-:S04]  /*22a0*/  LEA R6, P0, R8, UR12, 0x1 ;  /* 0x0000000c08067c11 */ /* 0x000fc8000f8008ff */
[----:B------:R-:W-:-:S05]  /*22b0*/  LEA.HI.X R7, R8, UR13, R3, 0x1, P0 ;  /* 0x0000000d08077c11 */ /* 0x000fca00080f0c03 */
[----:B------:R1:W-:Y:S04]  /*22c0*/  @!P6 STG.E.128 desc[UR14][R6.64], RZ ;  /* 0x000000ff0600e986 */ /* 0x0003e8000c101d0e */
[----:B------:R1:W-:Y:S02]  /*22d0*/  @!P1 STG.E.128 desc[UR14][R6.64+0x80], RZ ;  /* 0x000080ff06009986 */ /* 0x0003e4000c101d0e */
.L_x_396:
[----:B------:R-:W-:Y:S05]  /*22e0*/  BSYNC B0 ;  /* 0x0000000000007941 */ /* 0x000fea0003800000 */
.L_x_395:
        /* <DEDUP_REMOVED lines=18> */
.L_x_398:
[----:B------:R-:W-:Y:S05]  /*2410*/  BSYNC B0 ;  /* 0x0000000000007941 */ /* 0x000fea0003800000 */
.L_x_397:
[----:B------:R-:W-:Y:S04]  /*2420*/  BSSY B0, `(.L_x_399) ;  /* 0x0000012000007945 */ /* 0x000fe80003800000 */
[----:B------:R-:W-:Y:S05]  /*2430*/  @P3 BRA `(.L_x_400) ;  /* 0x0000000000403947 */ /* 0x000fea0003800000 */
[----:B------:R-:W-:Y:S01]  /*2440*/  IADD3 R3, P0, R2, 0x40, RZ ;  /* 0x0000004002037810 */ /* 0x000fe20007f1e0ff */
[----:B------:R-:W-:Y:S01]  /*2450*/  ULDC UR5, c[0x0][0x2d0] ;  /* 0x0000b40000057ab9 */ /* 0x000fe20000000800 */
[----:B-12---:R-:W-:Y:S01]  /*2460*/  MOV R7, R0 ;  /* 0x0000000000077202 */ /* 0x006fe20000000f00 */
        /* <DEDUP_REMOVED lines=13> */
.L_x_400:
[----:B------:R-:W-:Y:S05]  /*2540*/  BSYNC B0 ;  /* 0x0000000000007941 */ /* 0x000fea0003800000 */
.L_x_399:
[----:B------:R-:W-:Y:S04]  /*2550*/  BSSY B0, `(.L_x_401) ;  /* 0x0000012000007945 */ /* 0x000fe80003800000 */
        /* <DEDUP_REMOVED lines=17> */
.L_x_402:
[----:B------:R-:W-:Y:S05]  /*2670*/  BSYNC B0 ;  /* 0x0000000000007941 */ /* 0x000fea0003800000 */
.L_x_401:
        /* <DEDUP_REMOVED lines=16> */
[----:B-123--:R-:W-:Y:S01]  /*2780*/  MOV R7, R3 ;  /* 0x0000000300077202 */ /* 0x00efe20000000f00 */
        /* <DEDUP_REMOVED lines=13> */
.L_x_404:
[----:B------:R-:W-:Y:S05]  /*2860*/  BSYNC B0 ;  /* 0x0000000000007941 */ /* 0x000fea0003800000 */
.L_x_403:
[----:B------:R-:W-:Y:S04]  /*2870*/  BSSY B0, `(.L_x_405) ;  /* 0x0000012000007945 */ /* 0x000fe80003800000 */
[----:B------:R-:W-:Y:S05]  /*2880*/  @P4 BRA `(.L_x_406) ;  /* 0x0000000000404947 */ /* 0x000fea0003800000 */
[----:B------:R-:W-:Y:S01]  /*2890*/  IADD3 R0, P0, R2, 0x20, RZ ;  /* 0x0000002002007810 */ /* 0x000fe20007f1e0ff */
[----:B------:R-:W-:Y:S01]  /*28a0*/  ULDC UR5, c[0x0][0x2d0] ;  /* 0x0000b40000057ab9 */ /* 0x000fe20000000800 */
[----:B-1234-:R-:W-:Y:S01]  /*28b0*/  MOV R7, R3 ;  /* 0x0000000300077202 */ /* 0x01efe20000000f00 */
        /* <DEDUP_REMOVED lines=13> */
.L_x_406:
[----:B------:R-:W-:Y:S05]  /*2990*/  BSYNC B0 ;  /* 0x0000000000007941 */ /* 0x000fea0003800000 */
.L_x_405:
        /* <DEDUP_REMOVED lines=18> */
.L_x_408:
[----:B------:R-:W-:Y:S05]  /*2ac0*/  BSYNC B0 ;  /* 0x0000000000007941 */ /* 0x000fea0003800000 */
.L_x_407:
[----:B------:R-:W-:Y:S05]  /*2ad0*/  @P2 BRA `(.L_x_409) ;  /* 0x0000008400602947 */ /* 0x000fea0003800000 */
[----:B------:R-:W-:Y:S01]  /*2ae0*/  IADD3 R2, P0, R2, 0x60, RZ ;  /* 0x0000006002027810 */ /* 0x000fe20007f1e0ff */
[----:B------:R-:W-:Y:S01]  /*2af0*/  ULDC UR5, c[0x0][0x2d0] ;  /* 0x0000b40000057ab9 */ /* 0x000fe20000000800 */
[----:B------:R-:W-:Y:S01]  /*2b00*/  MOV R5, R3 ;  /* 0x0000000300057202 */ /* 0x000fe20000000f00 */
[----:B------:R-:W-:Y:S02]  /*2b10*/  ULDC.64 UR8, c[0x0][0x3f8] ;  /* 0x0000fe0000087ab9 */ /* 0x000fe40000000a00 */
[----:B------:R-:W-:Y:S01]  /*2b20*/  IMAD.X R0, RZ, RZ, R25, P0 ;  /* 0x000000ffff007224 */ /* 0x000fe200000e0619 */
[----:B------:R-:W-:Y:S01]  /*2b30*/  ISETP.GE.AND P0, PT, R224, UR5, PT ;  /* 0x00000005e0007c0c */ /* 0x000fe2000bf06270 */
[----:B------:R-:W-:-:S04]  /*2b40*/  IMAD.WIDE.U32 R4, R2, UR6, R4 ;  /* 0x0000000602047c25 */ /* 0x000fc8000f8e0004 */
[----:B------:R-:W-:-:S04]  /*2b50*/  IMAD R0, R0, UR6, RZ ;  /* 0x0000000600007c24 */ /* 0x000fc8000f8e02ff */
[----:B------:R-:W-:Y:S01]  /*2b60*/  IMAD R0, R2, UR7, R0 ;  /* 0x0000000702007c24 */ /* 0x000fe2000f8e0200 */
[----:B------:R-:W-:-:S03]  /*2b70*/  LEA R2, P1, R4, UR8, 0x1 ;  /* 0x0000000804027c11 */ /* 0x000fc6000f8208ff */
[----:B------:R-:W-:-:S05]  /*2b80*/  IMAD.IADD R0, R5, 0x1, R0 ;  /* 0x0000000105007824 */ /* 0x000fca00078e0200 */
[----:B------:R-:W-:-:S05]  /*2b90*/  LEA.HI.X R3, R4, UR9, R0, 0x1, P1 ;  /* 0x0000000904037c11 */ /* 0x000fca00088f0c00 */
[----:B------:R1:W-:Y:S01]  /*2ba0*/  @!P0 STG.E.128 desc[UR14][R2.64], RZ ;  /* 0x000000ff02008986 */ /* 0x0003e2000c101d0e */
[----:B------:R-:W-:-:S13]  /*2bb0*/  ISETP.GE.AND P0, PT, R13, UR5, PT ;  /* 0x000000050d007c0c */ /* 0x000fda000bf06270 */
[----:B------:R-:W-:Y:S05]  /*2bc0*/  @P0 BRA `(.L_x_409) ;  /* 0x0000008400240947 */ /* 0x000fea0003800000 */
[----:B------:R1:W-:Y:S01]  /*2bd0*/  STG.E.128 desc[UR14][R2.64+0x80], RZ ;  /* 0x000080ff02007986 */ /* 0x0003e2000c101d0e */
[----:B------:R-:W-:Y:S05]  /*2be0*/  BRA `(.L_x_409) ;  /* 0x00000084001c7947 */ /* 0x000fea0003800000 */
.L_x_392:
[----:B------:R-:W-:Y:S01]  /*2bf0*/  PLOP3.LUT P0, PT, PT, PT, UP4, 0x80, 0x0 ;  /* 0x000000000000781c */ /* 0x000fe20003f0f048 */
[----:B------:R-:W-:Y:S01]  /*2c00*/  UIMAD UR5, UR12, -0x40, UR16 ;  /* 0xffffffc00c0578a4 */ /* 0x000fe2000f8e0210 */
[----:B------:R-:W-:Y:S01]  /*2c10*/  LEA R0, R245, UR4, 0x1 ;  /* 0x00000004f5007c11 */ /* 0x000fe2000f8e08ff */
[----:B------:R-:W-:Y:S01]  /*2c20*/  ULEA.HI UR10, UR12, UR12, URZ, 0x1 ;  /* 0x0000000c0c0a7291 */ /* 0x000fe2000f8f083f */
[C---:B------:R-:W-:Y:S01]  /*2c30*/  VIADD R14, R2.reuse, 0x20 ;  /* 0x00000020020e7836 */ /* 0x040fe20000000000 */
[----:B------:R-:W-:Y:S08]  /*2c40*/  BSSY B0, `(.L_x_410) ;  /* 0x0000018000007945 */ /* 0x000ff00003800000 */
[----:B------:R-:W-:Y:S01]  /*2c50*/  @P0 BAR.SYNC.DEFER_BLOCKING 0x0 ;  /* 0x0000000000000b1d */ /* 0x000fe20000010000 */
[----:B------:R-:W-:Y:S01]  /*2c60*/  ISETP.GE.AND P4, PT, R2, UR5, PT ;  /* 0x0000000502007c0c */ /* 0x000fe2000bf86270 */
[----:B------:R-:W-:Y:S01]  /*2c70*/  ULOP3.LUT UR10, UR10, 0xfffffffe, URZ, 0xc0, !UPT ;  /* 0xfffffffe0a0a7892 */ /* 0x000fe2000f8ec03f */
[----:B------:R-:W-:-:S03]  /*2c80*/  ISETP.GE.AND P3, PT, R14, UR5, PT ;  /* 0x000000050e007c0c */ /* 0x000fc6000bf66270 */
[----:B------:R-:W-:-:S04]  /*2c90*/  UIADD3 UR10, UR12, -UR10, URZ ;  /* 0x8000000a0c0a7290 */ /* 0x000fc8000fffe03f */
        /* <DEDUP_REMOVED lines=18> */
.L_x_411:
[----:B------:R-:W-:Y:S05]  /*2dc0*/  BSYNC B0 ;  /* 0x0000000000007941 */ /* 0x000fea0003800000 */
.L_x_410:
[----:B------:R4:W-:Y:S01]  /*2dd0*/  @P3 STS.128 [R0+0x9000], RZ ;  /* 0x009000ff00003388 */ /* 0x0009e20000000c00 */
[----:B------:R-:W-:Y:S01]  /*2de0*/  VIADD R10, R245, 0x2000 ;  /* 0x00002000f50a7836 */ /* 0x000fe20000000000 */
[----:B------:R-:W-:Y:S01]  /*2df0*/  PLOP3.LUT P1, PT, PT, PT, UP0, 0x80, 0x0 ;  /* 0x000000000000781c */ /* 0x000fe20003f2f008 */
[----:B------:R-:W-:Y:S01]  /*2e00*/  BSSY B0, `(.L_x_412) ;  /* 0x0000018000007945 */ /* 0x000fe20003800000 */
[----:B------:R4:W-:Y:S02]  /*2e10*/  @P3 STS.128 [R0+0xb000], RZ ;  /* 0x00b000ff00003388 */ /* 0x0009e40000000c00 */
[----:B------:R-:W-:Y:S01]  /*2e20*/  SEL R217, R10, R245, !P1 ;  /* 0x000000f50ad97207 */ /* 0x000fe20004800000 */
[----:B------:R-:W-:Y:S08]  /*2e30*/  @P3 BRA `(.L_x_413) ;  /* 0x0000000000503947 */ /* 0x000ff00003800000 */
        /* <DEDUP_REMOVED lines=20> */
.L_x_413:
[----:B------:R-:W-:Y:S05]  /*2f80*/  BSYNC B0 ;  /* 0x0000000000007941 */ /* 0x000fea0003800000 */
.L_x_412:
        /* <DEDUP_REMOVED lines=12> */
.L_x_415:
        /* <DEDUP_REMOVED lines=20> */
.L_x_416:
[----:B------:R-:W-:Y:S05]  /*3190*/  BSYNC B0 ;  /* 0x0000000000007941 */ /* 0x000fea0003800000 */
.L_x_414:
        /* <DEDUP_REMOVED lines=13> */
.L_x_418:
        /* <DEDUP_REMOVED lines=29> */
.L_x_419:
[----:B------:R-:W-:Y:S05]  /*3440*/  BSYNC B0 ;  /* 0x0000000000007941 */ /* 0x000fea0003800000 */
.L_x_417:
        /* <DEDUP_REMOVED lines=9> */
[----:B------:R-:W-:Y:S01]  /*34e0*/  ULDC.64 UR24, c[0x0][0x260] ;  /* 0x0000980000187ab9 */ /* 0x000fe20000000a00 */
[----:B------:R-:W-:Y:S01]  /*34f0*/  ISETP.GE.AND P3, PT, R7, UR5, PT ;  /* 0x0000000507007c0c */ /* 0x000fe2000bf66270 */
[----:B------:R-:W-:Y:S01]  /*3500*/  BSSY B0, `(.L_x_420) ;  /* 0x0000034000007945 */ /* 0x000fe20003800000 */
[----:B------:R-:W-:Y:S01]  /*3510*/  ISETP.GE.AND P5, PT, R2, UR10, PT ;  /* 0x0000000a02007c0c */ /* 0x000fe2000bfa6270 */
[----:B------:R-:W-:Y:S01]  /*3520*/  VIADD R8, R244, 0x8 ;  /* 0x00000008f4087836 */ /* 0x000fe20000000000 */
[----:B------:R-:W-:Y:S01]  /*3530*/  IADD3 R6, P0, R4, UR27, RZ ;  /* 0x0000001b04067c10 */ /* 0x000fe2000ff1e0ff */
[----:B------:R-:W-:Y:S01]  /*3540*/  IMAD.U32 R9, RZ, RZ, UR13 ;  /* 0x0000000dff097e24 */ /* 0x000fe2000f8e00ff */
[----:B------:R-:W-:-:S02]  /*3550*/  SHF.R.S32.HI R4, RZ, 0x1f, R3 ;  /* 0x0000001fff047819 */ /* 0x000fc40000011403 */
[----:B------:R-:W-:Y:S01]  /*3560*/  ISETP.GE.AND P4, PT, R8, UR5, PT ;  /* 0x0000000508007c0c */ /* 0x000fe2000bf86270 */
[----:B------:R-:W-:Y:S01]  /*3570*/  IMAD.SHL.U32 R8, R244, 0x4, RZ ;  /* 0x00000004f4087824 */ /* 0x000fe200078e00ff */
[----:B------:R-:W-:Y:S01]  /*3580*/  IADD3.X R7, R5, UR35, R9, P0, !PT ;  /* 0x0000002305077c10 */ /* 0x000fe200087fe409 */
[----:B------:R-:W-:Y:S01]  /*3590*/  IMAD R5, R17, UR24, RZ ;  /* 0x0000001811057c24 */ /* 0x000fe2000f8e02ff */
[C---:B------:R-:W-:Y:S02]  /*35a0*/  @!P2 LEA R20, P0, R3.reuse, UR19, 0x2 ;  /* 0x000000130314ac11 */ /* 0x040fe4000f8010ff */
        /* <DEDUP_REMOVED lines=8> */
[----:B------:R-:W-:-:S02]  /*3630*/  P2R R22, PR, RZ, 0x10 ;  /* 0x00000010ff167803 */ /* 0x000fc40000000000 */
[----:B------:R-:W-:Y:S01]  /*3640*/  IADD3.X R19, R4, UR18, RZ, P0, !PT ;  /* 0x0000001204137c10 */ /* 0x000fe200087fe4ff */
[----:B------:R-:W-:Y:S01]  /*3650*/  IMAD.IADD R10, R7, 0x1, R3 ;  /* 0x00000001070a7824 */ /* 0x000fe200078e0203 */
[----:B------:R-:W-:Y:S02]  /*3660*/  ISETP.GE.AND P0, PT, R244, UR5, PT ;  /* 0x00000005f4007c0c */ /* 0x000fe4000bf06270 */
        /* <DEDUP_REMOVED lines=29> */
.L_x_421:
[----:B------:R-:W-:Y:S05]  /*3840*/  BSYNC B0 ;  /* 0x0000000000007941 */ /* 0x000fea0003800000 */
.L_x_420:
        /* <DEDUP_REMOVED lines=33> */
.L_x_423:
[----:B------:R-:W-:Y:S05]  /*3a60*/  BSYNC B0 ;  /* 0x0000000000007941 */ /* 0x000fea0003800000 */
.L_x_422:
        /* <DEDUP_REMOVED lines=34> */
.L_x_425:
[----:B------:R-:W-:Y:S05]  /*3c90*/  BSYNC B0 ;  /* 0x0000000000007941 */ /* 0x000fea0003800000 */
.L_x_424:
        /* <DEDUP_REMOVED lines=33> */
.L_x_427:
[----:B------:R-:W-:Y:S05]  /*3eb0*/  BSYNC B0 ;  /* 0x0000000000007941 */ /* 0x000fea0003800000 */
.L_x_426:
        /* <DEDUP_REMOVED lines=42> */
.L_x_429:
[----:B------:R-:W-:Y:S05]  /*4160*/  BSYNC B0 ;  /* 0x0000000000007941 */ /* 0x000fea0003800000 */
.L_x_428:
        /* <DEDUP_REMOVED lines=32> */
.L_x_431:
[----:B------:R-:W-:Y:S05]  /*4370*/  BSYNC B0 ;  /* 0x0000000000007941 */ /* 0x000fea0003800000 */
.L_x_430:
        /* <DEDUP_REMOVED lines=32> */
.L_x_433:
[----:B------:R-:W-:Y:S05]  /*4580*/  BSYNC B0 ;  /* 0x0000000000007941 */ /* 0x000fea0003800000 */
.L_x_432:
        /* <DEDUP_REMOVED lines=32> */
.L_x_435:
[----:B------:R-:W-:Y:S05]  /*4790*/  BSYNC B0 ;  /* 0x0000000000007941 */ /* 0x000fea0003800000 */
.L_x_434:
[----:B-1234-:R-:W2:Y:S01]  /*47a0*/  LDL R0, [R1+0xc] ;  /* 0x00000c0001007983 */ /* 0x01eea20000100800 */
[----:B------:R-:W-:Y:S01]  /*47b0*/  ISETP.NE.AND P4, PT, R11, RZ, PT ;  /* 0x000000ff0b00720c */ /* 0x000fe20003f85270 */
[----:B------:R-:W-:Y:S01]  /*47c0*/  IMAD.MOV.U32 R242, RZ, RZ, 0x7f800000 ;  /* 0x7f800000fff27424 */ /* 0x000fe200078e00ff */
[----:B------:R-:W-:Y:S01]  /*47d0*/  ISETP.NE.AND P3, PT, R22, RZ, PT ;  /* 0x000000ff1600720c */ /* 0x000fe20003f65270 */
[----:B------:R-:W0:Y:S01]  /*47e0*/  LDGDEPBAR ;  /* 0x00000000000079af */ /* 0x000e220000000000 */
[----:B------:R-:W-:Y:S01]  /*47f0*/  ISETP.NE.AND P2, PT, R12, RZ, PT ;  /* 0x000000ff0c00720c */ /* 0x000fe20003f45270 */
[----:B------:R-:W-:Y:S01]  /*4800*/  IMAD.MOV.U32 R243, RZ, RZ, 0x7f800000 ;  /* 0x7f800000fff37424 */ /* 0x000fe200078e00ff */
[----:B------:R-:W-:Y:S01]  /*4810*/  ISETP.NE.AND P0, PT, R23, RZ, PT ;  /* 0x000000ff1700720c */ /* 0x000fe20003f05270 */
[----:B------:R-:W-:Y:S01]  /*4820*/  IMAD.MOV.U32 R240, RZ, RZ, 0x7f800000 ;  /* 0x7f800000fff07424 */ /* 0x000fe200078e00ff */
[----:B------:R-:W-:Y:S01]  /*4830*/  ULDC UR25, c[0x0][0x2d0] ;  /* 0x0000b40000197ab9 */ /* 0x000fe20000000800 */
[----:B------:R-:W-:Y:S01]  /*4840*/  IMAD.MOV.U32 R241, RZ, RZ, 0x7f800000 ;  /* 0x7f800000fff17424 */ /* 0x000fe200078e00ff */
[----:B------:R-:W-:Y:S01]  /*4850*/  ULDC UR29, c[0x0][0x398] ;  /* 0x0000e600001d7ab9 */ /* 0x000fe20000000800 */
[----:B------:R-:W-:Y:S01]  /*4860*/  VIADD R2, R215, 0x2000 ;  /* 0x00002000d7027836 */ /* 0x000fe20000000000 */
[----:B------:R-:W-:Y:S01]  /*4870*/  ULDC UR28, c[0x0][0x2dc] ;  /* 0x0000b700001c7ab9 */ /* 0x000fe20000000800 */
[----:B------:R1:W5:Y:S01]  /*4880*/  @!P4 LDG.E R242, desc[UR14][R18.64] ;  /* 0x0000000e12f2c981 */ /* 0x000362000c1e1900 */
[----:B------:R-:W-:Y:S01]  /*4890*/  VIADD R3, R216, 0x2000 ;  /* 0x00002000d8037836 */ /* 0x000fe20000000000 */
[----:B------:R-:W-:-:S02]  /*48a0*/  UIADD3 UR5, UR34, UR16, URZ ;  /* 0x0000001022057290 */ /* 0x000fc4000fffe03f */
[----:B------:R1:W5:Y:S01]  /*48b0*/  @!P3 LDG.E R243, desc[UR14][R18.64+0x20] ;  /* 0x0000200e12f3b981 */ /* 0x000362000c1e1900 */
[----:B------:R-:W-:Y:S02]  /*48c0*/  IMAD.MOV.U32 R214, RZ, RZ, 0x20 ;  /* 0x00000020ffd67424 */ /* 0x000fe400078e00ff */
[----:B------:R-:W-:Y:S01]  /*48d0*/  IMAD.MOV.U32 R196, RZ, RZ, 0x40 ;  /* 0x00000040ffc47424 */ /* 0x000fe200078e00ff */
[----:B------:R1:W5:Y:S01]  /*48e0*/  @!P2 LDG.E R240, desc[UR14][R18.64+0x80] ;  /* 0x0000800e12f0a981 */ /* 0x000362000c1e1900 */
[----:B------:R-:W-:Y:S01]  /*48f0*/  IMAD.MOV.U32 R226, RZ, RZ, R217 ;  /* 0x000000ffffe27224 */ /* 0x000fe200078e00d9 */
[----:B------:R-:W-:Y:S01]  /*4900*/  CS2R R158, SRZ ;  /* 0x00000000009e7805 */ /* 0x000fe2000001ff00 */
[----:B------:R-:W-:Y:S01]  /*4910*/  IMAD.SHL.U32 R249, R244, 0x4, RZ ;  /* 0x00000004f4f97824 */ /* 0x000fe200078e00ff */
[----:B------:R1:W5:Y:S01]  /*4920*/  @!P0 LDG.E R241, desc[UR14][R20.64] ;  /* 0x0000000e14f18981 */ /* 0x000362000c1e1900 */
[----:B------:R-:W-:Y:S01]  /*4930*/  SEL R208, R2, R215, !P1 ;  /* 0x000000d702d07207 */ /* 0x000fe20004800000 */
[----:B------:R-:W-:Y:S01]  /*4940*/  UIADD3 UR5, -UR11, 0x80, UR5 ;  /* 0x000000800b057890 */ /* 0x000fe2000fffe105 */
[----:B------:R-:W-:-:S02]  /*4950*/  SEL R3, R3, R216, !P1 ;  /* 0x000000d803037207 */ /* 0x000fc40004800000 */
        /* <DEDUP_REMOVED lines=64> */
[----:B------:R-:W-:Y:S01]  /*4d60*/  ULDC UR6, c[0x0][0x394] ;  /* 0x0000e50000067ab9 */ /* 0x000fe20000000800 */
[----:B------:R-:W-:Y:S01]  /*4d70*/  LEA R209, R3, UR4, 0x1 ;  /* 0x0000000403d17c11 */ /* 0x000fe2000f8e08ff */
[----:B------:R-:W-:Y:S01]  /*4d80*/  UIADD3 UR24, UR5, -UR43, URZ ;  /* 0x8000002b05187290 */ /* 0x000fe2000fffe03f */
[----:B------:R-:W-:Y:S01]  /*4d90*/  LEA R208, R208, UR4, 0x1 ;  /* 0x00000004d0d07c11 */ /* 0x000fe2000f8e08ff */
[----:B------:R-:W-:Y:S01]  /*4da0*/  UMOV UR17, UR6 ;  /* 0x0000000600117c82 */ /* 0x000fe20008000000 */
[----:B------:R-:W-:Y:S01]  /*4db0*/  ULDC UR27, c[0x0][0x270] ;  /* 0x00009c00001b7ab9 */ /* 0x000fe20000000800 */
[----:B------:R-:W-:Y:S01]  /*4dc0*/  ULDC UR13, c[0x0][0x2ec] ;  /* 0x0000bb00000d7ab9 */ /* 0x000fe20000000800 */
[----:B--2---:R-:W-:-:S02]  /*4dd0*/  LOP3.LUT P0, RZ, R0, 0x2, RZ, 0xc0, !PT ;  /* 0x0000000200ff7812 */ /* 0x004fc4000780c0ff */
[C---:B------:R-:W-:Y:S02]  /*4de0*/  LOP3.LUT P3, RZ, R0.reuse, 0x4, RZ, 0xc0, !PT ;  /* 0x0000000400ff7812 */ /* 0x040fe4000786c0ff */
[----:B------:R-:W-:Y:S01]  /*4df0*/  LOP3.LUT P2, RZ, R0, 0x4, RZ, 0xc0, !PT ;  /* 0x0000000400ff7812 */ /* 0x000fe2000784c0ff */
[----:B------:R-:W-:Y:S01]  /*4e00*/  VIADD R0, R244, 0xffffffc0 ;  /* 0xffffffc0f4007836 */ /* 0x000fe20000000000 */
[----:B------:R-:W-:Y:S02]  /*4e10*/  SEL R214, R214, 0xffffffe0, !P0 ;  /* 0xffffffe0d6d67807 */ /* 0x000fe40004000000 */
[----:B------:R-:W-:Y:S01]  /*4e20*/  SEL R196, R196, 0xffffffc0, !P3 ;  /* 0xffffffc0c4c47807 */ /* 0x000fe20005800000 */
[----:B------:R-:W-:Y:S01]  /*4e30*/  IMAD.SHL.U32 R246, R0, 0x4, RZ ;  /* 0x0000000400f67824 */ /* 0x000fe200078e00ff */
[----:B------:R-:W-:-:S04]  /*4e40*/  SHF.R.S32.HI R2, RZ, 0x1f, R0 ;  /* 0x0000001fff027819 */ /* 0x000fc80000011400 */
[----:B-1----:R-:W-:-:S07]  /*4e50*/  SHF.L.U64.HI R247, R0, 0x2, R2 ;  /* 0x0000000200f77819 */ /* 0x002fce0000010202 */
.L_x_440:
[----:B------:R-:W0:Y:S01]  /*4e60*/  LDGDEPBAR ;  /* 0x00000000000079af */ /* 0x000e220000000000 */
[----:B------:R-:W-:Y:S01]  /*4e70*/  IMAD.IADD R0, R209, 0x1, R214 ;  /* 0x00000001d1007824 */ /* 0x000fe200078e02d6 */
[----:B------:R-:W-:Y:S01]  /*4e80*/  IADD3 R2, P0, R249, UR21, RZ ;  /* 0x00000015f9027c10 */ /* 0x000fe2000ff1e0ff */
[----:B------:R-:W-:Y:S01]  /*4e90*/  USHF.L.U32 UR8, UR12, 0x6, URZ ;  /* 0x000000060c087899 */ /* 0x000fe2000800063f */
[----:B------:R-:W-:Y:S02]  /*4ea0*/  UMOV UR7, UR58 ;  /* 0x0000003a00077c82 */ /* 0x000fe40008000000 */
[----:B------:R-:W-:Y:S01]  /*4eb0*/  IADD3.X R3, R248, UR20, RZ, P0, !PT ;  /* 0x00000014f8037c10 */ /* 0x000fe200087fe4ff */
[----:B------:R-:W-:Y:S06]  /*4ec0*/  UISETP.GE.AND UP0, UPT, UR8, UR24, UPT ;  /* 0x000000180800728c */ /* 0x000fec000bf06270 */
[----:B------:R-:W-:Y:S01]  /*4ed0*/  PLOP3.LUT P0, PT, PT, PT, UP0, 0x80, 0x0 ;  /* 0x000000000000781c */ /* 0x000fe20003f0f008 */
[----:B------:R-:W-:Y:S04]  /*4ee0*/  DEPBAR.LE SB0, 0x0 ;  /* 0x000080000000791a */ /* 0x000fe80000000000 */
[----:B------:R-:W-:Y:S06]  /*4ef0*/  BAR.SYNC.DEFER_BLOCKING 0x0 ;  /* 0x0000000000007b1d */ /* 0x000fec0000010000 */
[----:B------:R-:W-:Y:S04]  /*4f00*/  LDSM.16.M88.4 R32, [R209] ;  /* 0x00000000d120783b */ /* 0x000fe80000000200 */
[----:B------:R-:W1:Y:S04]  /*4f10*/  LDSM.16.M88.4 R16, [R211+UR4+0xc000] ;  /* 0x00c00004d310783b */ /* 0x000e680008000200 */
[----:B------:R-:W2:Y:S04]  /*4f20*/  LDSM.16.M88.4 R28, [R209+0x1000] ;  /* 0x00100000d11c783b */ /* 0x000ea80000000200 */
[----:B------:R-:W3:Y:S04]  /*4f30*/  LDSM.16.M88.4 R164, [R211+UR4+0xc800] ;  /* 0x00c80004d3a4783b */ /* 0x000ee80008000200 */
[----:B------:R-:W-:Y:S04]  /*4f40*/  LDSM.16.M88.4 R168, [R0] ;  /* 0x0000000000a8783b */ /* 0x000fe80000000200 */
[----:B------:R-:W4:Y:S04]  /*4f50*/  LDSM.16.M88.4 R172, [R210] ;  /* 0x00000000d2ac783b */ /* 0x000f280000000200 */
[----:B------:R-:W4:Y:S04]  /*4f60*/  LDSM.16.M88.4 R176, [R0+0x1000] ;  /* 0x0010000000b0783b */ /* 0x000f280000000200 */
[----:B------:R-:W4:Y:S04]  /*4f70*/  LDSM.16.M88.4 R180, [R210+0x800] ;  /* 0x00080000d2b4783b */ /* 0x000f280000000200 */
[----:B------:R-:W-:Y:S04]  /*4f80*/  LDSM.16.M88.4 R184, [R213] ;  /* 0x00000000d5b8783b */ /* 0x000fe80000000200 */
[----:B------:R-:W-:Y:S04]  /*4f90*/  LDSM.16.M88.4 R192, [R213+0x800] ;  /* 0x00080000d5c0783b */ /* 0x000fe80000000200 */
[----:B-----5:R-:W5:Y:S01]  /*4fa0*/  LDG.E R199, desc[UR14][R2.64] ;  /* 0x0000000e02c77981 */ /* 0x020f62000c1e1900 */
[-C--:B-1----:R-:W-:Y:S03]  /*4fb0*/  HMMA.16816.F32 R4, R32, R16.reuse, RZ ;  /* 0x000000102004723c */ /* 0x082fe600000018ff */
[----:B------:R-:W5:Y:S04]  /*4fc0*/  LDG.E R200, desc[UR14][R2.64+0x20] ;  /* 0x0000200e02c87981 */ /* 0x000f68000c1e1900 */
[----:B------:R-:W5:Y:S01]  /*4fd0*/  LDG.E R198, desc[UR14][R2.64+0x80] ;  /* 0x0000800e02c67981 */ /* 0x000f62000c1e1900 */
[C---:B--2---:R-:W-:Y:S03]  /*4fe0*/  HMMA.16816.F32 R8, R28.reuse, R16, RZ ;  /* 0x000000101c08723c */ /* 0x044fe600000018ff */
[----:B------:R1:W5:Y:S03]  /*4ff0*/  LDG.E R197, desc[UR14][R2.64+0xa0] ;  /* 0x0000a00e02c57981 */ /* 0x000366000c1e1900 */
[-C--:B------:R-:W-:Y:S06]  /*5000*/  HMMA.16816.F32 R12, R28, R18.reuse, RZ ;  /* 0x000000121c0c723c */ /* 0x080fec00000018ff */
[C---:B------:R-:W-:Y:S06]  /*5010*/  HMMA.16816.F32 R16, R32.reuse, R18, RZ ;  /* 0x000000122010723c */ /* 0x040fec00000018ff */
[-C--:B---3--:R-:W-:Y:S06]  /*5020*/  HMMA.16816.F32 R20, R32, R164.reuse, RZ ;  /* 0x000000a42014723c */ /* 0x088fec00000018ff */
[C---:B------:R-:W-:Y:S02]  /*5030*/  HMMA.16816.F32 R24, R28.reuse, R164, RZ ;  /* 0x000000a41c18723c */ /* 0x040fe400000018ff */
[--C-:B-1----:R-:W-:Y:S04]  /*5040*/  IMAD.IADD R3, R209, 0x1, R196.reuse ;  /* 0x00000001d1037824 */ /* 0x102fe800078e02c4 */
[-C--:B------:R-:W-:Y:S01]  /*5050*/  HMMA.16816.F32 R28, R28, R166.reuse, RZ ;  /* 0x000000a61c1c723c */ /* 0x080fe200000018ff */
[----:B------:R-:W-:Y:S01]  /*5060*/  IMAD.IADD R2, R0, 0x1, R196 ;  /* 0x0000000100027824 */ /* 0x000fe200078e02c4 */
[----:B------:R-:W-:Y:S04]  /*5070*/  LDSM.16.M88.4 R188, [R3+0x1000] ;  /* 0x0010000003bc783b */ /* 0x000fe80000000200 */
[----:B------:R-:W-:Y:S01]  /*5080*/  HMMA.16816.F32 R32, R32, R166, RZ ;  /* 0x000000a62020723c */ /* 0x000fe200000018ff */
[----:B------:R-:W1:Y:S05]  /*5090*/  LDSM.16.M88.4 R164, [R3] ;  /* 0x0000000003a4783b */ /* 0x000e6a0000000200 */
[-C--:B----4-:R-:W-:Y:S06]  /*50a0*/  HMMA.16816.F32 R4, R168, R172.reuse, R4 ;  /* 0x000000aca804723c */ /* 0x090fec0000001804 */
[C---:B------:R-:W-:Y:S06]  /*50b0*/  HMMA.16816.F32 R8, R176.reuse, R172, R8 ;  /* 0x000000acb008723c */ /* 0x040fec0000001808 */
[-C--:B------:R-:W-:Y:S06]  /*50c0*/  HMMA.16816.F32 R12, R176, R174.reuse, R12 ;  /* 0x000000aeb00c723c */ /* 0x080fec000000180c */
[C---:B------:R-:W-:Y:S01]  /*50d0*/  HMMA.16816.F32 R16, R168.reuse, R174, R16 ;  /* 0x000000aea810723c */ /* 0x040fe20000001810 */
[----:B------:R-:W-:Y:S05]  /*50e0*/  LDSM.16.M88.4 R172, [R212] ;  /* 0x00000000d4ac783b */ /* 0x000fea0000000200 */
[-C--:B------:R-:W-:Y:S06]  /*50f0*/  HMMA.16816.F32 R20, R168, R180.reuse, R20 ;  /* 0x000000b4a814723c */ /* 0x080fec0000001814 */
[C---:B------:R-:W-:Y:S06]  /*5100*/  HMMA.16816.F32 R24, R176.reuse, R180, R24 ;  /* 0x000000b4b018723c */ /* 0x040fec0000001818 */
[-C--:B------:R-:W-:Y:S01]  /*5110*/  HMMA.16816.F32 R28, R176, R182.reuse, R28 ;  /* 0x000000b6b01c723c */ /* 0x080fe2000000181c */
[----:B------:R-:W-:Y:S05]  /*5120*/  LDSM.16.M88.4 R176, [R2+0x1000] ;  /* 0x0010000002b0783b */ /* 0x000fea0000000200 */
[----:B------:R-:W-:Y:S01]  /*5130*/  HMMA.16816.F32 R32, R168, R182, R32 ;  /* 0x000000b6a820723c */ /* 0x000fe20000001820 */
[----:B------:R-:W2:Y:S04]  /*5140*/  LDSM.16.M88.4 R168, [R2] ;  /* 0x0000000002a8783b */ /* 0x000ea80000000200 */
[----:B------:R-:W3:Y:S01]  /*5150*/  LDSM.16.M88.4 R180, [R212+0x800] ;  /* 0x00080000d4b4783b */ /* 0x000ee20000000200 */
[-C--:B-1----:R-:W-:Y:S06]  /*5160*/  HMMA.16816.F32 R4, R164, R184.reuse, R4 ;  /* 0x000000b8a404723c */ /* 0x082fec0000001804 */
[C---:B------:R-:W-:Y:S06]  /*5170*/  HMMA.16816.F32 R8, R188.reuse, R184, R8 ;  /* 0x000000b8bc08723c */ /* 0x040fec0000001808 */
[-C--:B------:R-:W-:Y:S06]  /*5180*/  HMMA.16816.F32 R12, R188, R186.reuse, R12 ;  /* 0x000000babc0c723c */ /* 0x080fec000000180c */
[C---:B------:R-:W-:Y:S01]  /*5190*/  HMMA.16816.F32 R16, R164.reuse, R186, R16 ;  /* 0x000000baa410723c */ /* 0x040fe20000001810 */
[----:B------:R-:W-:Y:S05]  /*51a0*/  LDSM.16.M88.4 R184, [R211+UR4+0x10000] ;  /* 0x01000004d3b8783b */ /* 0x000fea0008000200 */
[-C--:B------:R-:W-:Y:S06]  /*51b0*/  HMMA.16816.F32 R20, R164, R192.reuse, R20 ;  /* 0x000000c0a414723c */ /* 0x080fec0000001814 */
[C---:B------:R-:W-:Y:S06]  /*51c0*/  HMMA.16816.F32 R24, R188.reuse, R192, R24 ;  /* 0x000000c0bc18723c */ /* 0x040fec0000001818 */
[-C--:B------:R-:W-:Y:S01]  /*51d0*/  HMMA.16816.F32 R28, R188, R194.reuse, R28 ;  /* 0x000000c2bc1c723c */ /* 0x080fe2000000181c */
[----:B------:R-:W-:Y:S05]  /*51e0*/  LDSM.16.M88.4 R188, [R209+0x3000] ;  /* 0x00300000d1bc783b */ /* 0x000fea0000000200 */
[----:B------:R-:W-:Y:S01]  /*51f0*/  HMMA.16816.F32 R32, R164, R194, R32 ;  /* 0x000000c2a420723c */ /* 0x000fe20000001820 */
[----:B------:R-:W1:Y:S04]  /*5200*/  LDSM.16.M88.4 R164, [R209+0x2000] ;  /* 0x00200000d1a4783b */ /* 0x000e680000000200 */
[----:B------:R-:W4:Y:S01]  /*5210*/  LDSM.16.M88.4 R192, [R211+UR4+0x10800] ;  /* 0x01080004d3c0783b */ /* 0x000f220008000200 */
[-C--:B--2---:R-:W-:Y:S06]  /*5220*/  HMMA.16816.F32 R4, R168, R172.reuse, R4 ;  /* 0x000000aca804723c */ /* 0x084fec0000001804 */
[C---:B------:R-:W-:Y:S06]  /*5230*/  HMMA.16816.F32 R8, R176.reuse, R172, R8 ;  /* 0x000000acb008723c */ /* 0x040fec0000001808 */
[-C--:B------:R-:W-:Y:S06]  /*5240*/  HMMA.16816.F32 R12, R176, R174.reuse, R12 ;  /* 0x000000aeb00c723c */ /* 0x080fec000000180c */
[C---:B------:R-:W-:Y:S01]  /*5250*/  HMMA.16816.F32 R16, R168.reuse, R174, R16 ;  /* 0x000000aea810723c */ /* 0x040fe20000001810 */
[----:B------:R-:W-:Y:S05]  /*5260*/  LDSM.16.M88.4 R172, [R210+0x4000] ;  /* 0x00400000d2ac783b */ /* 0x000fea0000000200 */
[-C--:B---3--:R-:W-:Y:S06]  /*5270*/  HMMA.16816.F32 R20, R168, R180.reuse, R20 ;  /* 0x000000b4a814723c */ /* 0x088fec0000001814 */
[C---:B------:R-:W-:Y:S06]  /*5280*/  HMMA.16816.F32 R24, R176.reuse, R180, R24 ;  /* 0x000000b4b018723c */ /* 0x040fec0000001818 */
[-C--:B------:R-:W-:Y:S01]  /*5290*/  HMMA.16816.F32 R28, R176, R182.reuse, R28 ;  /* 0x000000b6b01c723c */ /* 0x080fe2000000181c */
[----:B------:R-:W-:Y:S05]  /*52a0*/  LDSM.16.M88.4 R176, [R0+0x3000] ;  /* 0x0030000000b0783b */ /* 0x000fea0000000200 */
[----:B------:R-:W-:Y:S01]  /*52b0*/  HMMA.16816.F32 R32, R168, R182, R32 ;  /* 0x000000b6a820723c */ /* 0x000fe20000001820 */
[----:B------:R-:W2:Y:S04]  /*52c0*/  LDSM.16.M88.4 R168, [R0+0x2000] ;  /* 0x0020000000a8783b */ /* 0x000ea80000000200 */
[----:B------:R-:W3:Y:S01]  /*52d0*/  LDSM.16.M88.4 R180, [R210+0x4800] ;  /* 0x00480000d2b4783b */ /* 0x000ee20000000200 */
[-C--:B-1----:R-:W-:Y:S06]  /*52e0*/  HMMA.16816.F32 R4, R164, R184.reuse, R4 ;  /* 0x000000b8a404723c */ /* 0x082fec0000001804 */
[C---:B------:R-:W-:Y:S06]  /*52f0*/  HMMA.16816.F32 R8, R188.reuse, R184, R8 ;  /* 0x000000b8bc08723c */ /* 0x040fec0000001808 */
[-C--:B------:R-:W-:Y:S06]  /*5300*/  HMMA.16816.F32 R12, R188, R186.reuse, R12 ;  /* 0x000000babc0c723c */ /* 0x080fec000000180c */
[C---:B------:R-:W-:Y:S01]  /*5310*/  HMMA.16816.F32 R16, R164.reuse, R186, R16 ;  /* 0x000000baa410723c */ /* 0x040fe20000001810 */
[----:B------:R-:W-:Y:S05]  /*5320*/  LDSM.16.M88.4 R184, [R213+0x4000] ;  /* 0x00400000d5b8783b */ /* 0x000fea0000000200 */
[-C--:B----4-:R-:W-:Y:S06]  /*5330*/  HMMA.16816.F32 R20, R164, R192.reuse, R20 ;  /* 0x000000c0a414723c */ /* 0x090fec0000001814 */
[C---:B------:R-:W-:Y:S06]  /*5340*/  HMMA.16816.F32 R24, R188.reuse, R192, R24 ;  /* 0x000000c0bc18723c */ /* 0x040fec0000001818 */
[-C--:B------:R-:W-:Y:S01]  /*5350*/  HMMA.16816.F32 R28, R188, R194.reuse, R28 ;  /* 0x000000c2bc1c723c */ /* 0x080fe2000000181c */
[----:B------:R-:W-:Y:S05]  /*5360*/  LDSM.16.M88.4 R188, [R3+0x3000] ;  /* 0x0030000003bc783b */ /* 0x000fea0000000200 */
[----:B------:R-:W-:Y:S01]  /*5370*/  HMMA.16816.F32 R32, R164, R194, R32 ;  /* 0x000000c2a420723c */ /* 0x000fe20000001820 */
[----:B------:R-:W1:Y:S04]  /*5380*/  LDSM.16.M88.4 R164, [R3+0x2000] ;  /* 0x0020000003a4783b */ /* 0x000e680000000200 */
[----:B------:R-:W4:Y:S01]  /*5390*/  LDSM.16.M88.4 R192, [R213+0x4800] ;  /* 0x00480000d5c0783b */ /* 0x000f220000000200 */
        /* <DEDUP_REMOVED lines=15> */
[C---:B------:R-:W-:Y:S06]  /*5490*/  HMMA.16816.F32 R16, R164.reuse, R186, R16 ;  /* 0x000000baa410723c */ /* 0x040fec0000001810 */
[-C--:B----4-:R-:W-:Y:S06]  /*54a0*/  HMMA.16816.F32 R20, R164, R192.reuse, R20 ;  /* 0x000000c0a414723c */ /* 0x090fec0000001814 */
[C---:B------:R-:W-:Y:S06]  /*54b0*/  HMMA.16816.F32 R24, R188.reuse, R192, R24 ;  /* 0x000000c0bc18723c */ /* 0x040fec0000001818 */
[-C--:B------:R-:W-:Y:S06]  /*54c0*/  HMMA.16816.F32 R28, R188, R194.reuse, R28 ;  /* 0x000000c2bc1c723c */ /* 0x080fec000000181c */
[----:B------:R-:W-:Y:S06]  /*54d0*/  HMMA.16816.F32 R32, R164, R194, R32 ;  /* 0x000000c2a420723c */ /* 0x000fec0000001820 */
[-C--:B--2---:R-:W-:Y:S06]  /*54e0*/  HMMA.16816.F32 R4, R168, R172.reuse, R4 ;  /* 0x000000aca804723c */ /* 0x084fec0000001804 */
[C---:B------:R-:W-:Y:S06]  /*54f0*/  HMMA.16816.F32 R8, R176.reuse, R172, R8 ;  /* 0x000000acb008723c */ /* 0x040fec0000001808 */
[-C--:B------:R-:W-:Y:S06]  /*5500*/  HMMA.16816.F32 R12, R176, R174.reuse, R12 ;  /* 0x000000aeb00c723c */ /* 0x080fec000000180c */
[C---:B------:R-:W-:Y:S06]  /*5510*/  HMMA.16816.F32 R16, R168.reuse, R174, R16 ;  /* 0x000000aea810723c */ /* 0x040fec0000001810 */
[-C--:B---3--:R-:W-:Y:S06]  /*5520*/  HMMA.16816.F32 R20, R168, R180.reuse, R20 ;  /* 0x000000b4a814723c */ /* 0x088fec0000001814 */
[C---:B------:R-:W-:Y:S06]  /*5530*/  HMMA.16816.F32 R24, R176.reuse, R180, R24 ;  /* 0x000000b4b018723c */ /* 0x040fec0000001818 */
[-C--:B------:R-:W-:Y:S06]  /*5540*/  HMMA.16816.F32 R28, R176, R182.reuse, R28 ;  /* 0x000000b6b01c723c */ /* 0x080fec000000181c */
[----:B------:R-:W-:Y:S01]  /*5550*/  HMMA.16816.F32 R32, R168, R182, R32 ;  /* 0x000000b6a820723c */ /* 0x000fe20000001820 */
[----:B------:R-:W-:Y:S11]  /*5560*/  @!UPT UIADD3 URZ, URZ, URZ, URZ ;  /* 0x0000003f3f3ff290 */ /* 0x000ff6000fffe03f */
[----:B------:R-:W-:Y:S01]  /*5570*/  @!UPT UIADD3 URZ, URZ, URZ, URZ ;  /* 0x0000003f3f3ff290 */ /* 0x000fe2000fffe03f */
[----:B------:R-:W-:Y:S11]  /*5580*/  @!P0 BRA `(.L_x_436) ;  /* 0x0000000000308947 */ /* 0x000ff60003800000 */
[----:B------:R-:W-:Y:S02]  /*5590*/  USHF.L.U32 UR5, UR23, 0x7, URZ ;  /* 0x0000000717057899 */ /* 0x000fe4000800063f */
[----:B------:R-:W-:Y:S02]  /*55a0*/  UIADD3 UR9, UR8, 0x40, URZ ;  /* 0x0000004008097890 */ /* 0x000fe4000fffe03f */
[----:B------:R-:W-:Y:S02]  /*55b0*/  UIADD3 UR6, UR5, UR16, URZ ;  /* 0x0000001005067290 */ /* 0x000fe4000fffe03f */
[----:B------:R-:W-:Y:S02]  /*55c0*/  UIADD3 UR7, UR5, 0x80, URZ ;  /* 0x0000008005077890 */ /* 0x000fe4000fffe03f */
[----:B------:R-:W-:Y:S04]  /*55d0*/  UIADD3 UR5, UR17, UR6, -UR11 ;  /* 0x0000000611057290 */ /* 0x000fe8000fffe80b */
[----:B------:R-:W-:Y:S01]  /*55e0*/  UISETP.GE.AND UP0, UPT, UR9, UR5, UPT ;  /* 0x000000050900728c */ /* 0x000fe2000bf06270 */
[----:B------:R-:W-:Y:S01]  /*55f0*/  IMAD.U32 R0, RZ, RZ, UR7 ;  /* 0x00000007ff007e24 */ /* 0x000fe2000f8e00ff */
[----:B------:R-:W-:Y:S04]  /*5600*/  UMOV UR7, UR17 ;  /* 0x0000001100077c82 */ /* 0x000fe80008000000 */
[----:B------:R-:W-:Y:S02]  /*5610*/  ISETP.LT.AND P0, PT, R0, UR11, PT ;  /* 0x0000000b00007c0c */ /* 0x000fe4000bf01270 */
[----:B------:R-:W-:Y:S11]  /*5620*/  PLOP3.LUT P1, PT, PT, PT, UP0, 0x80, 0x0 ;  /* 0x000000000000781c */ /* 0x000ff60003f2f008 */
[----:B------:R-:W-:Y:S02]  /*5630*/  @!UPT UIADD3 URZ, URZ, URZ, URZ ;  /* 0x0000003f3f3ff290 */ /* 0x000fe4000fffe03f */
[----:B------:R-:W-:Y:S05]  /*5640*/  @!P1 BRA P0, `(.L_x_437) ;  /* 0x0000000800009947 */ /* 0x000fea0000000000 */
.L_x_436:
[----:B------:R-:W-:Y:S01]  /*5650*/  UIADD3 UR5, UR11, 0x1, -UR16 ;  /* 0x000000010b057890 */ /* 0x000fe2000fffe810 */
[----:B------:R-:W-:Y:S01]  /*5660*/  IMAD.U32 R0, RZ, RZ, UR23 ;  /* 0x00000017ff007e24 */ /* 0x000fe2000f8e00ff */
[----:B------:R-:W-:Y:S01]  /*5670*/  UIADD3 UR6, -UR7, UR11, -UR16 ;  /* 0x0000000b07067290 */ /* 0x000fe2000fffe910 */
[----:B------:R-:W-:Y:S01]  /*5680*/  VIADD R164, R244, UR8 ;  /* 0x00000008f4a47c36 */ /* 0x000fe20008000000 */
[----:B------:R-:W-:Y:S01]  /*5690*/  UIADD3 UR5, UR5, UR29, URZ ;  /* 0x0000001d05057290 */ /* 0x000fe2000fffe03f */
[----:B------:R-:W-:Y:S01]  /*56a0*/  IMAD R0, R0, 0x80, R252 ;  /* 0x0000008000007824 */ /* 0x000fe200078e02fc */
[----:B------:R-:W-:Y:S01]  /*56b0*/  UMOV UR17, UR7 ;  /* 0x0000000700117c82 */ /* 0x000fe20008000000 */
[C---:B------:R-:W-:Y:S01]  /*56c0*/  VIADD R165, R164.reuse, 0x20 ;  /* 0x00000020a4a57836 */ /* 0x040fe20000000000 */
[----:B------:R-:W-:Y:S01]  /*56d0*/  VIADDMNMX R3, R164, UR6, RZ, !PT ;  /* 0x00000006a4037c46 */ /* 0x000fe2000f8001ff */
[C---:B------:R-:W-:Y:S02]  /*56e0*/  VIADD R172, R0.reuse, 0x1 ;  /* 0x0000000100ac7836 */ /* 0x040fe40000000000 */
[----:B------:R-:W-:Y:S01]  /*56f0*/  IMAD.U32 R2, RZ, RZ, UR5 ;  /* 0x00000005ff027e24 */ /* 0x000fe2000f8e00ff */
[CC--:B------:R-:W-:Y:S01]  /*5700*/  ISETP.GE.AND P1, PT, R0.reuse, R3.reuse, PT ;  /* 0x000000030000720c */ /* 0x0c0fe20003f26270 */
[----:B------:R-:W-:Y:S01]  /*5710*/  VIADD R171, R0, 0x8 ;  /* 0x0000000800ab7836 */ /* 0x000fe20000000000 */
[-C--:B------:R-:W-:Y:S01]  /*5720*/  ISETP.GE.AND P0, PT, R172, R3.reuse, PT ;  /* 0x00000003ac00720c */ /* 0x080fe20003f06270 */
[----:B------:R-:W-:Y:S01]  /*5730*/  VIADD R170, R0, 0x9 ;  /* 0x0000000900aa7836 */ /* 0x000fe20000000000 */
[----:B------:R-:W-:Y:S01]  /*5740*/  VIADDMNMX R2, R164, R2, UR11, PT ;  /* 0x0000000ba4027e46 */ /* 0x000fe2000b800102 */
[C---:B------:R-:W-:Y:S01]  /*5750*/  VIADD R169, R0.reuse, 0x10 ;  /* 0x0000001000a97836 */ /* 0x040fe20000000000 */
[-C--:B------:R-:W-:Y:S01]  /*5760*/  ISETP.GE.AND P6, PT, R171, R3.reuse, PT ;  /* 0x00000003ab00720c */ /* 0x080fe20003fc6270 */
[C---:B------:R-:W-:Y:S01]  /*5770*/  VIADD R168, R0.reuse, 0x11 ;  /* 0x0000001100a87836 */ /* 0x040fe20000000000 */
[CC--:B------:R-:W-:Y:S01]  /*5780*/  ISETP.GE.OR P1, PT, R0.reuse, R2.reuse, !P1 ;  /* 0x000000020000720c */ /* 0x0c0fe20004f26670 */
[----:B------:R-:W-:Y:S01]  /*5790*/  VIADD R167, R0, 0x18 ;  /* 0x0000001800a77836 */ /* 0x000fe20000000000 */
[-C--:B------:R-:W-:Y:S01]  /*57a0*/  ISETP.GE.OR P0, PT, R172, R2.reuse, !P0 ;  /* 0x00000002ac00720c */ /* 0x080fe20004706670 */
[----:B------:R-:W-:Y:S01]  /*57b0*/  VIADD R166, R0, 0x19 ;  /* 0x0000001900a67836 */ /* 0x000fe20000000000 */
[----:B------:R-:W-:Y:S01]  /*57c0*/  FSEL R4, R4, -INF , !P1 ;  /* 0xff80000004047808 */ /* 0x000fe20004800000 */
[----:B------:R-:W-:Y:S01]  /*57d0*/  IMAD.U32 R174, RZ, RZ, UR5 ;  /* 0x00000005ffae7e24 */ /* 0x000fe2000f8e00ff */
[----:B------:R-:W-:Y:S01]  /*57e0*/  FSEL R5, R5, -INF , !P0 ;  /* 0xff80000005057808 */ /* 0x000fe20004000000 */
[----:B------:R-:W-:Y:S01]  /*57f0*/  IMAD.U32 R173, RZ, RZ, UR5 ;  /* 0x00000005ffad7e24 */ /* 0x000fe2000f8e00ff */
[-C--:B------:R-:W-:Y:S02]  /*5800*/  ISETP.GE.AND P5, PT, R170, R3.reuse, PT ;  /* 0x00000003aa00720c */ /* 0x080fe40003fa6270 */
[-C--:B------:R-:W-:Y:S02]  /*5810*/  ISETP.GE.AND P4, PT, R169, R3.reuse, PT ;  /* 0x00000003a900720c */ /* 0x080fe40003f86270 */
[-C--:B------:R-:W-:Y:S02]  /*5820*/  ISETP.GE.AND P3, PT, R168, R3.reuse, PT ;  /* 0x00000003a800720c */ /* 0x080fe40003f66270 */
[-C--:B------:R-:W-:Y:S02]  /*5830*/  ISETP.GE.AND P1, PT, R167, R3.reuse, PT ;  /* 0x00000003a700720c */ /* 0x080fe40003f26270 */
[----:B------:R-:W-:Y:S01]  /*5840*/  ISETP.GE.AND P0, PT, R166, R3, PT ;  /* 0x00000003a600720c */ /* 0x000fe20003f06270 */
[----:B------:R-:W-:Y:S01]  /*5850*/  VIADD R3, R164, 0x8 ;  /* 0x00000008a4037836 */ /* 0x000fe20000000000 */
[-C--:B------:R-:W-:Y:S02]  /*5860*/  ISETP.GE.OR P6, PT, R171, R2.reuse, !P6 ;  /* 0x00000002ab00720c */ /* 0x080fe400077c6670 */
[-C--:B------:R-:W-:Y:S02]  /*5870*/  ISETP.GE.OR P5, PT, R170, R2.reuse, !P5 ;  /* 0x00000002aa00720c */ /* 0x080fe40006fa6670 */
[-C--:B------:R-:W-:Y:S02]  /*5880*/  ISETP.GE.OR P4, PT, R169, R2.reuse, !P4 ;  /* 0x00000002a900720c */ /* 0x080fe40006786670 */
[-C--:B------:R-:W-:Y:S02]  /*5890*/  ISETP.GE.OR P3, PT, R168, R2.reuse, !P3 ;  /* 0x00000002a800720c */ /* 0x080fe40005f66670 */
[-C--:B------:R-:W-:Y:S02]  /*58a0*/  ISETP.GE.OR P1, PT, R167, R2.reuse, !P1 ;  /* 0x00000002a700720c */ /* 0x080fe40004f26670 */
[----:B------:R-:W-:Y:S01]  /*58b0*/  ISETP.GE.OR P0, PT, R166, R2, !P0 ;  /* 0x00000002a600720c */ /* 0x000fe20004706670 */
[----:B------:R-:W-:Y:S01]  /*58c0*/  IMAD.U32 R2, RZ, RZ, UR5 ;  /* 0x00000005ff027e24 */ /* 0x000fe2000f8e00ff */
[----:B------:R-:W-:Y:S02]  /*58d0*/  VIADDMNMX R3, R3, UR6, RZ, !PT ;  /* 0x0000000603037c46 */ /* 0x000fe4000f8001ff */
[----:B------:R-:W-:Y:S02]  /*58e0*/  FSEL R16, R16, -INF , !P6 ;  /* 0xff80000010107808 */ /* 0x000fe40007000000 */
[--C-:B------:R-:W-:Y:S02]  /*58f0*/  IADD3 R2, R2, 0x8, R164.reuse ;  /* 0x0000000802027810 */ /* 0x100fe40007ffe0a4 */
[----:B------:R-:W-:Y:S02]  /*5900*/  FSEL R17, R17, -INF , !P5 ;  /* 0xff80000011117808 */ /* 0x000fe40006800000 */
[-C--:B------:R-:W-:Y:S02]  /*5910*/  ISETP.GE.AND P6, PT, R0, R3.reuse, PT ;  /* 0x000000030000720c */ /* 0x080fe40003fc6270 */
[-C--:B------:R-:W-:Y:S02]  /*5920*/  ISETP.GE.AND P5, PT, R172, R3.reuse, PT ;  /* 0x00000003ac00720c */ /* 0x080fe40003fa6270 */
[----:B------:R-:W-:Y:S02]  /*5930*/  VIMNMX R2, R2, UR11, PT ;  /* 0x0000000b02027c48 */ /* 0x000fe4000bfe0100 */
        /* <DEDUP_REMOVED lines=8> */
[-C--:B------:R-:W-:Y:S02]  /*59c0*/  ISETP.GE.OR P6, PT, R0, R2.reuse, !P6 ;  /* 0x000000020000720c */ /* 0x080fe400077c6670 */
[-C--:B------:R-:W-:Y:S02]  /*59d0*/  ISETP.GE.OR P5, PT, R172, R2.reuse, !P5 ;  /* 0x00000002ac00720c */ /* 0x080fe40006fa6670 */
[-C--:B------:R-:W-:Y:S02]  /*59e0*/  ISETP.GE.OR P4, PT, R171, R2.reuse, !P4 ;  /* 0x00000002ab00720c */ /* 0x080fe40006786670 */
[-C--:B------:R-:W-:Y:S02]  /*59f0*/  ISETP.GE.OR P3, PT, R170, R2.reuse, !P3 ;  /* 0x00000002aa00720c */ /* 0x080fe40005f66670 */
[-C--:B------:R-:W-:Y:S02]  /*5a00*/  ISETP.GE.OR P1, PT, R169, R2.reuse, !P1 ;  /* 0x00000002a900720c */ /* 0x080fe40004f26670 */
[-C--:B------:R-:W-:Y:S02]  /*5a10*/  ISETP.GE.OR P0, PT, R168, R2.reuse, !P0 ;  /* 0x00000002a800720c */ /* 0x080fe40004706670 */
[--C-:B------:R-:W-:Y:S02]  /*5a20*/  IADD3 R174, R174, 0x20, R164.reuse ;  /* 0x00000020aeae7810 */ /* 0x100fe40007ffe0a4 */
[----:B------:R-:W-:Y:S02]  /*5a30*/  VIADDMNMX R165, R165, UR6, RZ, !PT ;  /* 0x00000006a5a57c46 */ /* 0x000fe4000f8001ff */
[----:B------:R-:W-:Y:S02]  /*5a40*/  FSEL R6, R6, -INF , !P6 ;  /* 0xff80000006067808 */ /* 0x000fe40007000000 */
[----:B------:R-:W-:Y:S02]  /*5a50*/  FSEL R7, R7, -INF , !P5 ;  /* 0xff80000007077808 */ /* 0x000fe40006800000 */
[-C--:B------:R-:W-:Y:S02]  /*5a60*/  ISETP.GE.AND P6, PT, R167, R3.reuse, PT ;  /* 0x00000003a700720c */ /* 0x080fe40003fc6270 */
[----:B------:R-:W-:Y:S01]  /*5a70*/  ISETP.GE.AND P5, PT, R166, R3, PT ;  /* 0x00000003a600720c */ /* 0x000fe20003fa6270 */
[----:B------:R-:W-:Y:S01]  /*5a80*/  VIADD R3, R164, 0x28 ;  /* 0x00000028a4037836 */ /* 0x000fe20000000000 */
[----:B------:R-:W-:Y:S02]  /*5a90*/  IADD3 R173, R173, 0x28, R164 ;  /* 0x00000028adad7810 */ /* 0x000fe40007ffe0a4 */
[----:B------:R-:W-:Y:S02]  /*5aa0*/  FSEL R18, R18, -INF , !P4 ;  /* 0xff80000012127808 */ /* 0x000fe40006000000 */
[----:B------:R-:W-:Y:S02]  /*5ab0*/  FSEL R19, R19, -INF , !P3 ;  /* 0xff80000013137808 */ /* 0x000fe40005800000 */
[----:B------:R-:W-:Y:S02]  /*5ac0*/  FSEL R22, R22, -INF , !P1 ;  /* 0xff80000016167808 */ /* 0x000fe40004800000 */
[----:B------:R-:W-:Y:S02]  /*5ad0*/  FSEL R23, R23, -INF , !P0 ;  /* 0xff80000017177808 */ /* 0x000fe40004000000 */
[-C--:B------:R-:W-:Y:S02]  /*5ae0*/  ISETP.GE.AND P4, PT, R0, R165.reuse, PT ;  /* 0x000000a50000720c */ /* 0x080fe40003f86270 */
[-C--:B------:R-:W-:Y:S02]  /*5af0*/  ISETP.GE.AND P3, PT, R172, R165.reuse, PT ;  /* 0x000000a5ac00720c */ /* 0x080fe40003f66270 */
[-C--:B------:R-:W-:Y:S02]  /*5b00*/  ISETP.GE.AND P1, PT, R171, R165.reuse, PT ;  /* 0x000000a5ab00720c */ /* 0x080fe40003f26270 */
[----:B------:R-:W-:Y:S02]  /*5b10*/  VIMNMX R164, R174, UR11, PT ;  /* 0x0000000baea47c48 */ /* 0x000fe4000bfe0100 */
[-C--:B------:R-:W-:Y:S02]  /*5b20*/  ISETP.GE.AND P0, PT, R170, R165.reuse, PT ;  /* 0x000000a5aa00720c */ /* 0x080fe40003f06270 */
[-C--:B------:R-:W-:Y:S02]  /*5b30*/  ISETP.GE.OR P6, PT, R167, R2.reuse, !P6 ;  /* 0x00000002a700720c */ /* 0x080fe400077c6670 */
[----:B------:R-:W-:Y:S02]  /*5b40*/  ISETP.GE.OR P5, PT, R166, R2, !P5 ;  /* 0x00000002a600720c */ /* 0x000fe40006fa6670 */
[-C--:B------:R-:W-:Y:S02]  /*5b50*/  ISETP.GE.OR P4, PT, R0, R164.reuse, !P4 ;  /* 0x000000a40000720c */ /* 0x080fe40006786670 */
[-C--:B------:R-:W-:Y:S02]  /*5b60*/  ISETP.GE.OR P3, PT, R172, R164.reuse, !P3 ;  /* 0x000000a4ac00720c */ /* 0x080fe40005f66670 */
[-C--:B------:R-:W-:Y:S02]  /*5b70*/  ISETP.GE.OR P1, PT, R171, R164.reuse, !P1 ;  /* 0x000000a4ab00720c */ /* 0x080fe40004f26670 */
[-C--:B------:R-:W-:Y:S02]  /*5b80*/  ISETP.GE.OR P0, PT, R170, R164.reuse, !P0 ;  /* 0x000000a4aa00720c */ /* 0x080fe40004706670 */
[----:B------:R-:W-:Y:S02]  /*5b90*/  VIADDMNMX R3, R3, UR6, RZ, !PT ;  /* 0x0000000603037c46 */ /* 0x000fe4000f8001ff */
        /* <DEDUP_REMOVED lines=9> */
[----:B------:R-:W-:Y:S02]  /*5c30*/  ISETP.GE.AND P3, PT, R166, R165, PT ;  /* 0x000000a5a600720c */ /* 0x000fe40003f66270 */
[-C--:B------:R-:W-:Y:S02]  /*5c40*/  ISETP.GE.AND P1, PT, R0, R3.reuse, PT ;  /* 0x000000030000720c */ /* 0x080fe40003f26270 */
[-C--:B------:R-:W-:Y:S02]  /*5c50*/  ISETP.GE.AND P0, PT, R172, R3.reuse, PT ;  /* 0x00000003ac00720c */ /* 0x080fe40003f06270 */
[----:B------:R-:W-:Y:S02]  /*5c60*/  VIMNMX R2, R173, UR11, PT ;  /* 0x0000000bad027c48 */ /* 0x000fe4000bfe0100 */
[-C--:B------:R-:W-:Y:S02]  /*5c70*/  ISETP.GE.OR P6, PT, R169, R164.reuse, !P6 ;  /* 0x000000a4a900720c */ /* 0x080fe400077c6670 */
[-C--:B------:R-:W-:Y:S02]  /*5c80*/  ISETP.GE.OR P5, PT, R168, R164.reuse, !P5 ;  /* 0x000000a4a800720c */ /* 0x080fe40006fa6670 */
[-C--:B------:R-:W-:Y:S02]  /*5c90*/  ISETP.GE.OR P4, PT, R167, R164.reuse, !P4 ;  /* 0x000000a4a700720c */ /* 0x080fe40006786670 */
[----:B------:R-:W-:Y:S02]  /*5ca0*/  ISETP.GE.OR P3, PT, R166, R164, !P3 ;  /* 0x000000a4a600720c */ /* 0x000fe40005f66670 */
[-C--:B------:R-:W-:Y:S02]  /*5cb0*/  ISETP.GE.OR P1, PT, R0, R2.reuse, !P1 ;  /* 0x000000020000720c */ /* 0x080fe40004f26670 */
[-C--:B------:R-:W-:Y:S02]  /*5cc0*/  ISETP.GE.OR P0, PT, R172, R2.reuse, !P0 ;  /* 0x00000002ac00720c */ /* 0x080fe40004706670 */
        /* <DEDUP_REMOVED lines=23> */
[----:B------:R-:W-:Y:S07]  /*5e40*/  FSEL R31, R31, -INF , !P0 ;  /* 0xff8000001f1f7808 */ /* 0x000fee0004000000 */
.L_x_437:
[C---:B------:R-:W-:Y:S01]  /*5e50*/  FMUL.FTZ R164, R242.reuse, 1.4426950216293334961 ;  /* 0x3fb8aa3bf2a47820 */ /* 0x040fe20000410000 */
[----:B------:R-:W-:Y:S01]  /*5e60*/  FSETP.NEU.FTZ.AND P0, PT, R242, -INF , PT ;  /* 0xff800000f200780b */ /* 0x000fe20003f1d000 */
[----:B------:R-:W-:Y:S01]  /*5e70*/  FMUL.FTZ R3, R243, 1.4426950216293334961 ;  /* 0x3fb8aa3bf3037820 */ /* 0x000fe20000410000 */
[----:B------:R-:W-:Y:S01]  /*5e80*/  FMUL.FTZ R2, R240, 1.4426950216293334961 ;  /* 0x3fb8aa3bf0027820 */ /* 0x000fe20000410000 */
[----:B------:R-:W-:Y:S01]  /*5e90*/  FMUL.FTZ R0, R241, 1.4426950216293334961 ;  /* 0x3fb8aa3bf1007820 */ /* 0x000fe20000410000 */
[----:B------:R-:W-:Y:S01]  /*5ea0*/  FSEL R164, R164, RZ, P0 ;  /* 0x000000ffa4a47208 */ /* 0x000fe20000000000 */
[----:B------:R-:W-:Y:S01]  /*5eb0*/  UISETP.GT.AND UP3, UPT, UR12, UR22, UPT ;  /* 0x000000160c00728c */ /* 0x000fe2000bf64270 */
[----:B------:R-:W-:Y:S03]  /*5ec0*/  FSETP.NEU.FTZ.AND P0, PT, R243, -INF , PT ;  /* 0xff800000f300780b */ /* 0x000fe60003f1d000 */
[--C-:B------:R-:W-:Y:S01]  /*5ed0*/  FFMA.FTZ R4, R4, UR13, -R164.reuse ;  /* 0x0000000d04047c23 */ /* 0x100fe200080108a4 */
[----:B------:R-:W-:Y:S01]  /*5ee0*/  FSEL R3, R3, RZ, P0 ;  /* 0x000000ff03037208 */ /* 0x000fe20000000000 */
[--C-:B------:R-:W-:Y:S01]  /*5ef0*/  FFMA.FTZ R5, R5, UR13, -R164.reuse ;  /* 0x0000000d05057c23 */ /* 0x100fe200080108a4 */
[----:B------:R-:W-:Y:S01]  /*5f00*/  FSETP.NEU.FTZ.AND P0, PT, R240, -INF , PT ;  /* 0xff800000f000780b */ /* 0x000fe20003f1d000 */
[----:B------:R-:W-:Y:S01]  /*5f10*/  MUFU.EX2 R178, R4 ;  /* 0x0000000400b27308 */ /* 0x000fe20000000800 */
[--C-:B------:R-:W-:Y:S01]  /*5f20*/  FFMA.FTZ R16, R16, UR13, -R164.reuse ;  /* 0x0000000d10107c23 */ /* 0x100fe200080108a4 */
[--C-:B------:R-:W-:Y:S01]  /*5f30*/  FFMA.FTZ R18, R18, UR13, -R3.reuse ;  /* 0x0000000d12127c23 */ /* 0x100fe20008010803 */
[--C-:B------:R-:W-:Y:S01]  /*5f40*/  FFMA.FTZ R19, R19, UR13, -R3.reuse ;  /* 0x0000000d13137c23 */ /* 0x100fe20008010803 */
[--C-:B------:R-:W-:Y:S01]  /*5f50*/  FFMA.FTZ R34, R34, UR13, -R3.reuse ;  /* 0x0000000d22227c23 */ /* 0x100fe20008010803 */
[--C-:B------:R-:W-:Y:S01]  /*5f60*/  FFMA.FTZ R6, R6, UR13, -R3.reuse ;  /* 0x0000000d06067c23 */ /* 0x100fe20008010803 */
[--C-:B------:R-:W-:Y:S01]  /*5f70*/  FFMA.FTZ R7, R7, UR13, -R3.reuse ;  /* 0x0000000d07077c23 */ /* 0x100fe20008010803 */
[--C-:B------:R-:W-:Y:S01]  /*5f80*/  FFMA.FTZ R22, R22, UR13, -R3.reuse ;  /* 0x0000000d16167c23 */ /* 0x100fe20008010803 */
[--C-:B------:R-:W-:Y:S01]  /*5f90*/  FFMA.FTZ R23, R23, UR13, -R3.reuse ;  /* 0x0000000d17177c23 */ /* 0x100fe20008010803 */
[----:B------:R-:W-:Y:S01]  /*5fa0*/  FFMA.FTZ R3, R35, UR13, -R3 ;  /* 0x0000000d23037c23 */ /* 0x000fe20008010803 */
[----:B------:R-:W-:Y:S01]  /*5fb0*/  FSEL R2, R2, RZ, P0 ;  /* 0x000000ff02027208 */ /* 0x000fe20000000000 */
[----:B------:R-:W1:Y:S01]  /*5fc0*/  MUFU.EX2 R177, R5 ;  /* 0x0000000500b17308 */ /* 0x000e620000000800 */
[--C-:B------:R-:W-:Y:S01]  /*5fd0*/  FFMA.FTZ R17, R17, UR13, -R164.reuse ;  /* 0x0000000d11117c23 */ /* 0x100fe200080108a4 */
[----:B------:R-:W-:Y:S01]  /*5fe0*/  FSETP.NEU.FTZ.AND P0, PT, R241, -INF , PT ;  /* 0xff800000f100780b */ /* 0x000fe20003f1d000 */
[----:B------:R-:W-:Y:S01]  /*5ff0*/  FFMA.FTZ R20, R20, UR13, -R164 ;  /* 0x0000000d14147c23 */ /* 0x000fe200080108a4 */
[--C-:B------:R-:W-:Y:S01]  /*6000*/  FFMA.FTZ R28, R28, UR13, -R2.reuse ;  /* 0x0000000d1c1c7c23 */ /* 0x100fe20008010802 */
[--C-:B------:R-:W-:Y:S01]  /*6010*/  FFMA.FTZ R8, R8, UR13, -R2.reuse ;  /* 0x0000000d08087c23 */ /* 0x100fe20008010802 */
[--C-:B------:R-:W-:Y:S01]  /*6020*/  FFMA.FTZ R9, R9, UR13, -R2.reuse ;  /* 0x0000000d09097c23 */ /* 0x100fe20008010802 */
[--C-:B------:R-:W-:Y:S03]  /*6030*/  FFMA.FTZ R12, R12, UR13, -R2.reuse ;  /* 0x0000000d0c0c7c23 */ /* 0x100fe60008010802 */
[----:B------:R-:W-:Y:S01]  /*6040*/  MUFU.EX2 R176, R6 ;  /* 0x0000000600b07308 */ /* 0x000fe20000000800 */
[--C-:B------:R-:W-:Y:S01]  /*6050*/  FFMA.FTZ R13, R13, UR13, -R2.reuse ;  /* 0x0000000d0d0d7c23 */ /* 0x100fe20008010802 */
[--C-:B------:R-:W-:Y:S01]  /*6060*/  FFMA.FTZ R24, R24, UR13, -R2.reuse ;  /* 0x0000000d18187c23 */ /* 0x100fe20008010802 */
[--C-:B------:R-:W-:Y:S01]  /*6070*/  FFMA.FTZ R25, R25, UR13, -R2.reuse ;  /* 0x0000000d19197c23 */ /* 0x100fe20008010802 */
[----:B------:R-:W-:Y:S01]  /*6080*/  FFMA.FTZ R2, R29, UR13, -R2 ;  /* 0x0000000d1d027c23 */ /* 0x000fe20008010802 */
[----:B------:R-:W-:Y:S01]  /*6090*/  FSEL R0, R0, RZ, P0 ;  /* 0x000000ff00007208 */ /* 0x000fe20000000000 */
[--C-:B------:R-:W-:Y:S01]  /*60a0*/  FFMA.FTZ R21, R21, UR13, -R164.reuse ;  /* 0x0000000d15157c23 */ /* 0x100fe200080108a4 */
[--C-:B------:R-:W-:Y:S03]  /*60b0*/  FFMA.FTZ R32, R32, UR13, -R164.reuse ;  /* 0x0000000d20207c23 */ /* 0x100fe600080108a4 */
[----:B------:R-:W2:Y:S01]  /*60c0*/  MUFU.EX2 R183, R7 ;  /* 0x0000000700b77308 */ /* 0x000ea20000000800 */
[----:B------:R-:W-:Y:S01]  /*60d0*/  FFMA.FTZ R164, R33, UR13, -R164 ;  /* 0x0000000d21a47c23 */ /* 0x000fe200080108a4 */
[--C-:B------:R-:W-:Y:S01]  /*60e0*/  FFMA.FTZ R10, R10, UR13, -R0.reuse ;  /* 0x0000000d0a0a7c23 */ /* 0x100fe20008010800 */
[--C-:B------:R-:W-:Y:S01]  /*60f0*/  FFMA.FTZ R11, R11, UR13, -R0.reuse ;  /* 0x0000000d0b0b7c23 */ /* 0x100fe20008010800 */
[--C-:B------:R-:W-:Y:S01]  /*6100*/  FFMA.FTZ R14, R14, UR13, -R0.reuse ;  /* 0x0000000d0e0e7c23 */ /* 0x100fe20008010800 */
[--C-:B------:R-:W-:Y:S01]  /*6110*/  FFMA.FTZ R15, R15, UR13, -R0.reuse ;  /* 0x0000000d0f0f7c23 */ /* 0x100fe20008010800 */
[--C-:B------:R-:W-:Y:S01]  /*6120*/  FFMA.FTZ R30, R30, UR13, -R0.reuse ;  /* 0x0000000d1e1e7c23 */ /* 0x100fe20008010800 */
[--C-:B------:R-:W-:Y:S03]  /*6130*/  FFMA.FTZ R26, R26, UR13, -R0.reuse ;  /* 0x0000000d1a1a7c23 */ /* 0x100fe60008010800 */
[----:B------:R2:W-:Y:S01]  /*6140*/  MUFU.EX2 R236, R3 ;  /* 0x0000000300ec7308 */ /* 0x0005e20000000800 */
[--C-:B------:R-:W-:Y:S01]  /*6150*/  FFMA.FTZ R27, R27, UR13, -R0.reuse ;  /* 0x0000000d1b1b7c23 */ /* 0x100fe20008010800 */
[----:B------:R-:W-:Y:S01]  /*6160*/  FFMA.FTZ R0, R31, UR13, -R0 ;  /* 0x0000000d1f007c23 */ /* 0x000fe20008010800 */
[----:B------:R-:W-:Y:S07]  /*6170*/  PLOP3.LUT P1, PT, PT, PT, UP3, 0x80, 0x0 ;  /* 0x000000000000781c */ /* 0x000fee0003f2f038 */
[----:B------:R-:W-:Y:S10]  /*6180*/  MUFU.EX2 R235, R16 ;  /* 0x0000001000eb7308 */ /* 0x000ff40000000800 */
[----:B------:R-:W3:Y:S10]  /*6190*/  MUFU.EX2 R234, R17 ;  /* 0x0000001100ea7308 */ /* 0x000ef40000000800 */
[----:B------:R3:W-:Y:S10]  /*61a0*/  MUFU.EX2 R193, R2 ;  /* 0x0000000200c17308 */ /* 0x0007f40000000800 */
[----:B------:R-:W-:Y:S10]  /*61b0*/  MUFU.EX2 R233, R18 ;  /* 0x0000001200e97308 */ /* 0x000ff40000000800 */
[----:B------:R-:W4:Y:S10]  /*61c0*/  MUFU.EX2 R232, R19 ;  /* 0x0000001300e87308 */ /* 0x000f340000000800 */
        /* <DEDUP_REMOVED lines=19> */
[----:B------:R-:W4:Y:S10]  /*6300*/  MUFU.EX2 R190, R27 ;  /* 0x0000001b00be7308 */ /* 0x000f340000000800 */
[----:B------:R-:W4:Y:S10]  /*6310*/  MUFU.EX2 R201, R28 ;  /* 0x0000001c00c97308 */ /* 0x000f340000000800 */
        /* <DEDUP_REMOVED lines=9> */
[----:B------:R4:W-:Y:S01]  /*63b0*/  STS [R223+0x20400], R5 ;  /* 0x02040005df007388 */ /* 0x0009e20000000800 */
[----:B-1----:R-:W-:Y:S02]  /*63c0*/  F2FP.F16.F32.PACK_AB R4, R181, R182 ;  /* 0x000000b6b504723e */ /* 0x002fe400000000ff */
[----:B--2---:R-:W-:Y:S03]  /*63d0*/  F2FP.F16.F32.PACK_AB R3, R179, R180 ;  /* 0x000000b4b303723e */ /* 0x004fe600000000ff */
[----:B------:R1:W-:Y:S01]  /*63e0*/  STS [R222+0x21000], R4 ;  /* 0x02100004de007388 */ /* 0x0003e20000000800 */
[----:B---3--:R-:W-:Y:S03]  /*63f0*/  F2FP.F16.F32.PACK_AB R2, R187, R184 ;  /* 0x000000b8bb02723e */ /* 0x008fe600000000ff */
[----:B------:R2:W-:Y:S01]  /*6400*/  STS [R222+0x21400], R3 ;  /* 0x02140003de007388 */ /* 0x0005e20000000800 */
[----:B----4-:R-:W-:Y:S03]  /*6410*/  F2FP.F16.F32.PACK_AB R5, R185, R186 ;  /* 0x000000bab905723e */ /* 0x010fe600000000ff */
        /* <DEDUP_REMOVED lines=9> */
[----:B------:R4:W-:Y:S04]  /*64b0*/  STS [R221+0x20000], R2 ;  /* 0x02000002dd007388 */ /* 0x0009e80000000800 */
[----:B------:R-:W-:Y:S01]  /*64c0*/  STS [R220+0x21000], R5 ;  /* 0x02100005dc007388 */ /* 0x000fe20000000800 */
[----:B-1----:R-:W-:Y:S02]  /*64d0*/  F2FP.F16.F32.PACK_AB R4, R190, R191 ;  /* 0x000000bfbe04723e */ /* 0x002fe400000000ff */
[----:B--2---:R-:W-:Y:S03]  /*64e0*/  F2FP.F16.F32.PACK_AB R3, R193, R201 ;  /* 0x000000c9c103723e */ /* 0x004fe600000000ff */
[----:B------:R-:W-:Y:S01]  /*64f0*/  STS [R220+0x21400], R4 ;  /* 0x02140004dc007388 */ /* 0x000fe20000000800 */
[----:B---3--:R-:W-:Y:S03]  /*6500*/  F2FP.F16.F32.PACK_AB R0, R188, R189 ;  /* 0x000000bdbc00723e */ /* 0x008fe600000000ff */
[----:B------:R1:W-:Y:S01]  /*6510*/  STS [R221+0x21000], R3 ;  /* 0x02100003dd007388 */ /* 0x0003e20000000800 */
[----:B----4-:R-:W-:Y:S03]  /*6520*/  LEA R2, R216, UR4, 0x1 ;  /* 0x00000004d8027c11 */ /* 0x010fe6000f8e08ff */
[----:B------:R2:W-:Y:S01]  /*6530*/  STS [R221+0x21400], R0 ;  /* 0x02140000dd007388 */ /* 0x0005e20000000800 */
[-C--:B------:R-:W-:Y:S03]  /*6540*/  IADD3 R205, R196, R2.reuse, RZ ;  /* 0x00000002c4cd7210 */ /* 0x080fe60007ffe0ff */
[----:B------:R-:W-:Y:S08]  /*6550*/  LDSM.16.M88.4 R32, [R2+0x8000] ;  /* 0x008000000220783b */ /* 0x000ff00000000200 */
[----:B------:R-:W3:Y:S08]  /*6560*/  LDSM.16.M88.4 R16, [R211+UR4+0x14000] ;  /* 0x01400004d310783b */ /* 0x000ef00008000200 */
[----:B------:R-:W4:Y:S01]  /*6570*/  LDSM.16.M88.4 R28, [R2+0x9000] ;  /* 0x00900000021c783b */ /* 0x000f220000000200 */
[----:B-1----:R-:W-:Y:S04]  /*6580*/  IADD3 R3, R214, R2, RZ ;  /* 0x00000002d6037210 */ /* 0x002fe80007ffe0ff */
[----:B------:R-:W-:Y:S02]  /*6590*/  IADD3 R204, R196, R3, RZ ;  /* 0x00000003c4cc7210 */ /* 0x000fe40007ffe0ff */
[----:B--2---:R-:W-:Y:S01]  /*65a0*/  SHF.L.U32 R0, R215, 0x1, RZ ;  /* 0x00000001d7007819 */ /* 0x004fe200000006ff */
[----:B------:R-:W1:Y:S08]  /*65b0*/  LDSM.16.M88.4 R164, [R211+UR4+0x14800] ;  /* 0x01480004d3a4783b */ /* 0x000e700008000200 */
[----:B------:R-:W-:Y:S08]  /*65c0*/  LDSM.16.M88.4 R168, [R3+0x8000] ;  /* 0x0080000003a8783b */ /* 0x000ff00000000200 */
[----:B------:R-:W2:Y:S01]  /*65d0*/  LDSM.16.M88.4 R172, [R210+0x8000] ;  /* 0x00800000d2ac783b */ /* 0x000ea20000000200 */
[-C--:B---3--:R-:W-:Y:S06]  /*65e0*/  HMMA.16816.F32 R4, R32, R16.reuse, RZ ;  /* 0x000000102004723c */ /* 0x088fec00000018ff */
[C---:B----4-:R-:W-:Y:S06]  /*65f0*/  HMMA.16816.F32 R8, R28.reuse, R16, RZ ;  /* 0x000000101c08723c */ /* 0x050fec00000018ff */
[-C--:B------:R-:W-:Y:S06]  /*6600*/  HMMA.16816.F32 R12, R28, R18.reuse, RZ ;  /* 0x000000121c0c723c */ /* 0x080fec00000018ff */
[C---:B------:R-:W-:Y:S06]  /*6610*/  HMMA.16816.F32 R16, R32.reuse, R18, RZ ;  /* 0x000000122010723c */ /* 0x040fec00000018ff */
[-C--:B-1----:R-:W-:Y:S06]  /*6620*/  HMMA.16816.F32 R20, R32, R164.reuse, RZ ;  /* 0x000000a42014723c */ /* 0x082fec00000018ff */
[C---:B------:R-:W-:Y:S06]  /*6630*/  HMMA.16816.F32 R24, R28.reuse, R164, RZ ;  /* 0x000000a41c18723c */ /* 0x040fec00000018ff */
[-C--:B------:R-:W-:Y:S06]  /*6640*/  HMMA.16816.F32 R28, R28, R166.reuse, RZ ;  /* 0x000000a61c1c723c */ /* 0x080fec00000018ff */
[----:B------:R-:W-:Y:S01]  /*6650*/  HMMA.16816.F32 R32, R32, R166, RZ ;  /* 0x000000a62020723c */ /* 0x000fe200000018ff */
[----:B------:R-:W1:Y:S05]  /*6660*/  LDSM.16.M88.4 R164, [R3+0x9000] ;  /* 0x0090000003a4783b */ /* 0x000e6a0000000200 */
[-C--:B--2---:R-:W-:Y:S06]  /*6670*/  HMMA.16816.F32 R4, R168, R172.reuse, R4 ;  /* 0x000000aca804723c */ /* 0x084fec0000001804 */
[C---:B-1----:R-:W-:Y:S06]  /*6680*/  HMMA.16816.F32 R8, R164.reuse, R172, R8 ;  /* 0x000000aca408723c */ /* 0x042fec0000001808 */
[-C--:B------:R-:W-:Y:S06]  /*6690*/  HMMA.16816.F32 R12, R164, R174.reuse, R12 ;  /* 0x000000aea40c723c */ /* 0x080fec000000180c */
[C---:B------:R-:W-:Y:S01]  /*66a0*/  HMMA.16816.F32 R16, R168.reuse, R174, R16 ;  /* 0x000000aea810723c */ /* 0x040fe20000001810 */
[----:B------:R-:W1:Y:S05]  /*66b0*/  LDSM.16.M88.4 R172, [R210+0x8800] ;  /* 0x00880000d2ac783b */ /* 0x000e6a0000000200 */
[-C--:B-1----:R-:W-:Y:S06]  /*66c0*/  HMMA.16816.F32 R20, R168, R172.reuse, R20 ;  /* 0x000000aca814723c */ /* 0x082fec0000001814 */
[C---:B------:R-:W-:Y:S06]  /*66d0*/  HMMA.16816.F32 R24, R164.reuse, R172, R24 ;  /* 0x000000aca418723c */ /* 0x040fec0000001818 */
[-C--:B------:R-:W-:Y:S01]  /*66e0*/  HMMA.16816.F32 R28, R164, R174.reuse, R28 ;  /* 0x000000aea41c723c */ /* 0x080fe2000000181c */
[----:B------:R-:W-:Y:S05]  /*66f0*/  LDSM.16.M88.4 R164, [R205+0x8000] ;  /* 0x00800000cda4783b */ /* 0x000fea0000000200 */
[----:B------:R-:W-:Y:S03]  /*6700*/  HMMA.16816.F32 R32, R168, R174, R32 ;  /* 0x000000aea820723c */ /* 0x000fe60000001820 */
[----:B------:R-:W1:Y:S08]  /*6710*/  LDSM.16.M88.4 R168, [R213+0x8000] ;  /* 0x00800000d5a8783b */ /* 0x000e700000000200 */
        /* <DEDUP_REMOVED lines=11> */
[----:B------:R-:W-:Y:S08]  /*67d0*/  LDSM.16.M88.4 R164, [R204+0x8000] ;  /* 0x00800000cca4783b */ /* 0x000ff00000000200 */
[----:B------:R-:W1:Y:S02]  /*67e0*/  LDSM.16.M88.4 R168, [R212+0x8000] ;  /* 0x00800000d4a8783b */ /* 0x000e640000000200 */
[-C--:B-1----:R-:W-:Y:S06]  /*67f0*/  HMMA.16816.F32 R4, R164, R168.reuse, R4 ;  /* 0x000000a8a404723c */ /* 0x082fec0000001804 */
[C---:B------:R-:W-:Y:S06]  /*6800*/  HMMA.16816.F32 R8, R172.reuse, R168, R8 ;  /* 0x000000a8ac08723c */ /* 0x040fec0000001808 */
        /* <DEDUP_REMOVED lines=9> */
[----:B------:R-:W1:Y:S02]  /*68a0*/  LDSM.16.M88.4 R168, [R211+UR4+0x18000] ;  /* 0x01800004d3a8783b */ /* 0x000e640008000200 */
        /* <DEDUP_REMOVED lines=41> */
[C---:B-----5:R-:W-:Y:S01]  /*6b40*/  FADD.FTZ R4, -R199.reuse, R4 ;  /* 0x00000004c7047221 */ /* 0x060fe20000010100 */
[----:B------:R-:W-:Y:S01]  /*6b50*/  FADD.FTZ R5, -R199, R5 ;  /* 0x00000005c7057221 */ /* 0x000fe20000010100 */
[C---:B------:R-:W-:Y:S03]  /*6b60*/  FADD.FTZ R6, -R200.reuse, R6 ;  /* 0x00000006c8067221 */ /* 0x040fe60000010100 */
        /* <DEDUP_REMOVED lines=18> */
[----:B------:R-:W-:Y:S01]  /*6c90*/  FADD.FTZ R17, -R199, R17 ;  /* 0x00000011c7117221 */ /* 0x000fe20000010100 */
[----:B------:R-:W-:Y:S01]  /*6ca0*/  FADD.FTZ R18, -R200, R18 ;  /* 0x00000012c8127221 */ /* 0x000fe20000010100 */
[C---:B------:R-:W-:Y:S01]  /*6cb0*/  FADD.FTZ R8, -R198.reuse, R8 ;  /* 0x00000008c6087221 */ /* 0x040fe20000010100 */
[----:B------:R-:W-:Y:S01]  /*6cc0*/  FADD.FTZ R9, -R198, R9 ;  /* 0x00000009c6097221 */ /* 0x000fe20000010100 */
[----:B------:R-:W-:Y:S01]  /*6cd0*/  FADD.FTZ R19, -R200, R19 ;  /* 0x00000013c8137221 */ /* 0x000fe20000010100 */
[----:B------:R-:W-:Y:S01]  /*6ce0*/  MOV R176, UR4 ;  /* 0x0000000400b07c02 */ /* 0x000fe20008000f00 */
[----:B------:R-:W-:Y:S01]  /*6cf0*/  FMUL.FTZ R8, R182, R8 ;  /* 0x00000008b6087220 */ /* 0x000fe20000410000 */
[----:B------:R-:W-:Y:S01]  /*6d00*/  F2FP.F16.F32.PACK_AB R180, R5, R4 ;  /* 0x0000000405b4723e */ /* 0x000fe200000000ff */
[----:B------:R-:W-:Y:S01]  /*6d10*/  FMUL.FTZ R5, R234, R17 ;  /* 0x00000011ea057220 */ /* 0x000fe20000410000 */
[----:B------:R-:W-:Y:S01]  /*6d20*/  F2FP.F16.F32.PACK_AB R179, R7, R6 ;  /* 0x0000000607b3723e */ /* 0x000fe200000000ff */
[----:B------:R-:W-:Y:S01]  /*6d30*/  FMUL.FTZ R6, R235, R16 ;  /* 0x00000010eb067220 */ /* 0x000fe20000410000 */
[----:B------:R-:W-:Y:S01]  /*6d40*/  F2FP.F16.F32.PACK_AB R177, R11, R10 ;  /* 0x0000000a0bb1723e */ /* 0x000fe200000000ff */
[-C--:B-1----:R-:W-:Y:S03]  /*6d50*/  HMMA.16816.F32 R20, R164, R168.reuse, R20 ;  /* 0x000000a8a414723c */ /* 0x082fe60000001814 */
[----:B------:R-:W-:Y:S01]  /*6d60*/  FMUL.FTZ R4, R233, R18 ;  /* 0x00000012e9047220 */ /* 0x000fe20000410000 */
[----:B------:R-:W-:Y:S01]  /*6d70*/  FMUL.FTZ R9, R181, R9 ;  /* 0x00000009b5097220 */ /* 0x000fe20000410000 */
[----:B------:R-:W-:Y:S01]  /*6d80*/  FMUL.FTZ R18, R232, R19 ;  /* 0x00000013e8127220 */ /* 0x000fe20000410000 */
[C---:B------:R-:W-:Y:S05]  /*6d90*/  HMMA.16816.F32 R24, R172.reuse, R168, R24 ;  /* 0x000000a8ac18723c */ /* 0x040fea0000001818 */
[----:B------:R-:W-:Y:S01]  /*6da0*/  IADD3 R176, R0, 0x8000, R176 ;  /* 0x0000800000b07810 */ /* 0x000fe20007ffe0b0 */
[-C--:B------:R-:W-:Y:S05]  /*6db0*/  HMMA.16816.F32 R28, R172, R170.reuse, R28 ;  /* 0x000000aaac1c723c */ /* 0x080fea000000181c */
[----:B------:R-:W-:Y:S01]  /*6dc0*/  F2FP.F16.F32.PACK_AB R169, R13, R12 ;  /* 0x0000000c0da9723e */ /* 0x000fe200000000ff */
[----:B------:R-:W-:Y:S05]  /*6dd0*/  HMMA.16816.F32 R32, R164, R170, R32 ;  /* 0x000000aaa420723c */ /* 0x000fea0000001820 */
[----:B------:R-:W-:Y:S01]  /*6de0*/  F2FP.F16.F32.PACK_AB R168, R15, R14 ;  /* 0x0000000e0fa8723e */ /* 0x000fe200000000ff */
[C---:B------:R-:W-:Y:S01]  /*6df0*/  FADD.FTZ R20, -R199.reuse, R20 ;  /* 0x00000014c7147221 */ /* 0x040fe20000010100 */
[----:B------:R-:W-:Y:S01]  /*6e00*/  FADD.FTZ R21, -R199, R21 ;  /* 0x00000015c7157221 */ /* 0x000fe20000010100 */
[C---:B------:R-:W-:Y:S03]  /*6e10*/  FADD.FTZ R22, -R200.reuse, R22 ;  /* 0x00000016c8167221 */ /* 0x040fe60000010100 */
[----:B------:R-:W-:Y:S01]  /*6e20*/  FADD.FTZ R23, -R200, R23 ;  /* 0x00000017c8177221 */ /* 0x000fe20000010100 */
[C---:B------:R-:W-:Y:S01]  /*6e30*/  FADD.FTZ R24, -R198.reuse, R24 ;  /* 0x00000018c6187221 */ /* 0x040fe20000010100 */
[----:B------:R-:W-:Y:S01]  /*6e40*/  FADD.FTZ R25, -R198, R25 ;  /* 0x00000019c6197221 */ /* 0x000fe20000010100 */
[C---:B------:R-:W-:Y:S01]  /*6e50*/  FADD.FTZ R26, -R197.reuse, R26 ;  /* 0x0000001ac51a7221 */ /* 0x040fe20000010100 */
[----:B------:R-:W-:Y:S01]  /*6e60*/  FADD.FTZ R27, -R197, R27 ;  /* 0x0000001bc51b7221 */ /* 0x000fe20000010100 */
[----:B------:R-:W-:Y:S01]  /*6e70*/  FMUL.FTZ R20, R227, R20 ;  /* 0x00000014e3147220 */ /* 0x000fe20000410000 */
[----:B------:R-:W-:Y:S01]  /*6e80*/  IADD3 R176, R176, R196, RZ ;  /* 0x000000c4b0b07210 */ /* 0x000fe20007ffe0ff */
[C---:B------:R-:W-:Y:S01]  /*6e90*/  FADD.FTZ R28, -R198.reuse, R28 ;  /* 0x0000001cc61c7221 */ /* 0x040fe20000010100 */
[----:B------:R-:W-:Y:S01]  /*6ea0*/  FADD.FTZ R29, -R198, R29 ;  /* 0x0000001dc61d7221 */ /* 0x000fe20000010100 */
[----:B------:R-:W-:Y:S01]  /*6eb0*/  F2FP.F16.F32.PACK_AB R178, R9, R8 ;  /* 0x0000000809b2723e */ /* 0x000fe200000000ff */
        /* <DEDUP_REMOVED lines=21> */
[----:B------:R-:W-:Y:S01]  /*7010*/  F2FP.F16.F32.PACK_AB R14, R14, R26 ;  /* 0x0000001a0e0e723e */ /* 0x000fe200000000ff */
[----:B------:R-:W-:Y:S01]  /*7020*/  FMUL.FTZ R10, R188, R31 ;  /* 0x0000001fbc0a7220 */ /* 0x000fe20000410000 */
[----:B------:R-:W-:Y:S01]  /*7030*/  FMUL.FTZ R32, R239, R32 ;  /* 0x00000020ef207220 */ /* 0x000fe20000410000 */
[----:B------:R-:W-:Y:S01]  /*7040*/  F2FP.F16.F32.PACK_AB R11, R11, R28 ;  /* 0x0000001c0b0b723e */ /* 0x000fe200000000ff */
[----:B------:R-:W-:Y:S01]  /*7050*/  FMUL.FTZ R13, R238, R33 ;  /* 0x00000021ee0d7220 */ /* 0x000fe20000410000 */
[----:B------:R-:W-:Y:S01]  /*7060*/  FMUL.FTZ R34, R237, R34 ;  /* 0x00000022ed227220 */ /* 0x000fe20000410000 */
[----:B------:R-:W-:Y:S01]  /*7070*/  F2FP.F16.F32.PACK_AB R10, R10, R30 ;  /* 0x0000001e0a0a723e */ /* 0x000fe200000000ff */
[----:B------:R-:W-:Y:S02]  /*7080*/  FMUL.FTZ R12, R236, R35 ;  /* 0x00000023ec0c7220 */ /* 0x000fe40000410000 */
[----:B------:R-:W-:Y:S03]  /*7090*/  F2FP.F16.F32.PACK_AB R13, R13, R32 ;  /* 0x000000200d0d723e */ /* 0x000fe600000000ff */
[----:B------:R-:W-:Y:S01]  /*70a0*/  F2FP.F16.F32.PACK_AB R12, R12, R34 ;  /* 0x000000220c0c723e */ /* 0x000fe200000000ff */
        /* <DEDUP_REMOVED lines=57> */
.L_x_438:
[----:B------:R-:W-:Y:S01]  /*7440*/  STS [R222+0x1c000], R180 ;  /* 0x01c000b4de007388 */ /* 0x000fe20000000800 */
[----:B------:R-:W-:Y:S03]  /*7450*/  UIMAD UR6, UR28, UR27, URZ ;  /* 0x0000001b1c0672a4 */ /* 0x000fe6000f8e023f */
[----:B------:R-:W-:Y:S01]  /*7460*/  STS [R222+0x1c400], R179 ;  /* 0x01c400b3de007388 */ /* 0x000fe20000000800 */
[----:B------:R-:W-:Y:S03]  /*7470*/  ULEA UR5, -UR6, URZ, 0x6 ;  /* 0x0000003f06057291 */ /* 0x000fe6000f8e313f */
        /* <DEDUP_REMOVED lines=15> */
[----:B---3--:R-:W-:Y:S04]  /*7570*/  LDSM.16.MT88.4 R4, [R207+0x20000] ;  /* 0x02000000cf04783b */ /* 0x008fe80000004200 */
[----:B------:R-:W1:Y:S04]  /*7580*/  LDSM.16.MT88.4 R8, [R0+UR4+0x8000] ;  /* 0x008000040008783b */ /* 0x000e680008004200 */
[----:B------:R-:W2:Y:S04]  /*7590*/  LDSM.16.MT88.4 R12, [R207+0x22000] ;  /* 0x02200000cf0c783b */ /* 0x000ea80000004200 */
[----:B------:R-:W3:Y:S04]  /*75a0*/  LDSM.16.MT88.4 R16, [R176] ;  /* 0x00000000b010783b */ /* 0x000ee80000004200 */
[----:B------:R-:W4:Y:S04]  /*75b0*/  LDSM.16.MT88.4 R20, [R0+UR4+0xa000] ;  /* 0x00a000040014783b */ /* 0x000f280008004200 */
[----:B------:R-:W5:Y:S04]  /*75c0*/  LDSM.16.MT88.4 R24, [R176+0x2000] ;  /* 0x00200000b018783b */ /* 0x000f680000004200 */
[----:B------:R-:W-:Y:S04]  /*75d0*/  LDSM.16.MT88.4 R28, [R207+0x20800] ;  /* 0x02080000cf1c783b */ /* 0x000fe80000004200 */
[----:B------:R-:W5:Y:S04]  /*75e0*/  LDSM.16.MT88.4 R32, [R0+UR4+0x8800] ;  /* 0x008800040020783b */ /* 0x000f680008004200 */
[----:B------:R-:W5:Y:S04]  /*75f0*/  LDSM.16.MT88.4 R164, [R207+0x22800] ;  /* 0x02280000cfa4783b */ /* 0x000f680000004200 */
[----:B------:R-:W-:Y:S04]  /*7600*/  LDSM.16.MT88.4 R168, [R176+0x3000] ;  /* 0x00300000b0a8783b */ /* 0x000fe80000004200 */
[----:B------:R-:W-:Y:S01]  /*7610*/  LDSM.16.MT88.4 R172, [R0+UR4+0xb800] ;  /* 0x00b8000400ac783b */ /* 0x000fe20008004200 */
        /* <DEDUP_REMOVED lines=15> */
[-C--:B-----5:R-:W-:Y:S06]  /*7710*/  HMMA.16816.F32 R84, R4, R24.reuse, R84 ;  /* 0x000000180454723c */ /* 0x0a0fec0000001854 */
[C---:B------:R-:W-:Y:S06]  /*7720*/  HMMA.16816.F32 R88, R12.reuse, R24, R88 ;  /* 0x000000180c58723c */ /* 0x040fec0000001858 */
[-C--:B------:R-:W-:Y:S01]  /*7730*/  HMMA.16816.F32 R92, R12, R26.reuse, R92 ;  /* 0x0000001a0c5c723c */ /* 0x080fe2000000185c */
[----:B------:R-:W-:Y:S05]  /*7740*/  LDSM.16.MT88.4 R12, [R0+UR4+0x9000] ;  /* 0x00900004000c783b */ /* 0x000fea0008004200 */
[----:B------:R-:W-:Y:S01]  /*7750*/  HMMA.16816.F32 R96, R4, R26, R96 ;  /* 0x0000001a0460723c */ /* 0x000fe20000001860 */
[----:B------:R-:W4:Y:S04]  /*7760*/  LDSM.16.MT88.4 R4, [R207+0x21000] ;  /* 0x02100000cf04783b */ /* 0x000f280000004200 */
[----:B------:R-:W5:Y:S01]  /*7770*/  LDSM.16.MT88.4 R24, [R207+0x23000] ;  /* 0x02300000cf18783b */ /* 0x000f620000004200 */
        /* <DEDUP_REMOVED lines=21> */
[----:B------:R2:W3:Y:S03]  /*78d0*/  LDSM.16.MT88.4 R20, [R0+UR4+0x9800] ;  /* 0x009800040014783b */ /* 0x0004e60008004200 */
[-C--:B----4-:R-:W-:Y:S01]  /*78e0*/  HMMA.16816.F32 R36, R4, R12.reuse, R36 ;  /* 0x0000000c0424723c */ /* 0x090fe20000001824 */
[----:B------:R-:W4:Y:S01]  /*78f0*/  LDSM.16.MT88.4 R28, [R207+0x23800] ;  /* 0x02380000cf1c783b */ /* 0x000f220000004200 */
[----:B------:R-:W-:Y:S04]  /*7900*/  BAR.SYNC.DEFER_BLOCKING 0x0 ;  /* 0x0000000000007b1d */ /* 0x000fe80000010000 */
[C---:B-----5:R-:W-:Y:S06]  /*7910*/  HMMA.16816.F32 R40, R24.reuse, R12, R40 ;  /* 0x0000000c1828723c */ /* 0x060fec0000001828 */
[-C--:B------:R-:W-:Y:S06]  /*7920*/  HMMA.16816.F32 R44, R24, R14.reuse, R44 ;  /* 0x0000000e182c723c */ /* 0x080fec000000182c */
[C---:B------:R-:W-:Y:S01]  /*7930*/  HMMA.16816.F32 R48, R4.reuse, R14, R48 ;  /* 0x0000000e0430723c */ /* 0x040fe20000001830 */
[----:B--2---:R-:W-:Y:S05]  /*7940*/  IMAD.U32 R0, RZ, RZ, UR5 ;  /* 0x00000005ff007e24 */ /* 0x004fea000f8e00ff */
        /* <DEDUP_REMOVED lines=12> */
[-C--:B---3--:R-:W-:Y:S01]  /*7a10*/  HMMA.16816.F32 R36, R16, R20.reuse, R36 ;  /* 0x000000141024723c */ /* 0x088fe20000001824 */
[----:B------:R-:W-:Y:S05]  /*7a20*/  IMAD.U32 R4, RZ, RZ, UR5 ;  /* 0x00000005ff047e24 */ /* 0x000fea000f8e00ff */
[C---:B----4-:R-:W-:Y:S05]  /*7a30*/  HMMA.16816.F32 R40, R28.reuse, R20, R40 ;  /* 0x000000141c28723c */ /* 0x050fea0000001828 */
[----:B------:R-:W-:Y:S01]  /*7a40*/  LEA R218, P0, R4, R218, 0x2 ;  /* 0x000000da04da7211 */ /* 0x000fe200078010ff */
[-C--:B------:R-:W-:Y:S05]  /*7a50*/  HMMA.16816.F32 R44, R28, R22.reuse, R44 ;  /* 0x000000161c2c723c */ /* 0x080fea000000182c */
[----:B------:R-:W-:Y:S01]  /*7a60*/  LEA.HI.X.SX32 R219, R0, R219, 0x2, P0 ;  /* 0x000000db00db7211 */ /* 0x000fe200000f16ff */
        /* <DEDUP_REMOVED lines=29> */
[----:B---3--:R-:W-:Y:S02]  /*7c40*/  @!P3 LEA.HI.X R9, R11, R9, R0, 0x5, P5 ;  /* 0x000000090b09b211 */ /* 0x008fe400028f2c00 */
        /* <DEDUP_REMOVED lines=26> */
.L_x_439:
[----:B------:R-:W-:Y:S01]  /*7df0*/  LDSM.16.M88.4 R32, [R2+0x1c000] ;  /* 0x01c000000220783b */ /* 0x000fe20000000200 */
[----:B------:R-:W-:Y:S01]  /*7e00*/  USHF.L.U32 UR5, UR6, 0x3, URZ ;  /* 0x0000000306057899 */ /* 0x000fe2000800063f */
[----:B------:R-:W-:Y:S01]  /*7e10*/  IMAD.MOV.U32 R227, RZ, RZ, 0x40 ;  /* 0x00000040ffe37424 */ /* 0x000fe200078e00ff */
[----:B------:R-:W-:Y:S01]  /*7e20*/  USHF.L.U32 UR10, UR6, 0x4, URZ ;  /* 0x00000004060a7899 */ /* 0x000fe2000800063f */
[----:B------:R-:W2:Y:S01]  /*7e30*/  LDSM.16.MT88.4 R16, [R206] ;  /* 0x00000000ce10783b */ /* 0x000ea20000004200 */
[----:B------:R-:W-:Y:S02]  /*7e40*/  UIMAD UR7, UR6, 0x18, URZ ;  /* 0x00000018060778a4 */ /* 0x000fe4000f8e023f */
[----:B-1----:R-:W-:Y:S01]  /*7e50*/  IMAD.U32 R0, RZ, RZ, UR5 ;  /* 0x00000005ff007e24 */ /* 0x002fe2000f8e00ff */
[----:B------:R-:W1:Y:S01]  /*7e60*/  LDSM.16.M88.4 R28, [R2+0x1d000] ;  /* 0x01d00000021c783b */ /* 0x000e620000000200 */
[----:B------:R-:W-:Y:S02]  /*7e70*/  USHF.L.U32 UR9, UR6, 0x5, URZ ;  /* 0x0000000506097899 */ /* 0x000fe4000800063f */
[----:B------:R-:W-:Y:S01]  /*7e80*/  UIMAD UR8, UR6, 0x28, URZ ;  /* 0x00000028060878a4 */ /* 0x000fe2000f8e023f */
[----:B------:R-:W3:Y:S01]  /*7e90*/  LDSM.16.MT88.4 R164, [R206+0x4000] ;  /* 0x00400000cea4783b */ /* 0x000ee20000004200 */
[----:B------:R-:W-:Y:S03]  /*7ea0*/  UISETP.GT.AND UP2, UPT, UR12, UR22, UPT ;  /* 0x000000160c00728c */ /* 0x000fe6000bf44270 */
[----:B------:R-:W-:Y:S04]  /*7eb0*/  LDSM.16.M88.4 R168, [R3+0x1c000] ;  /* 0x01c0000003a8783b */ /* 0x000fe80000000200 */
[----:B------:R-:W4:Y:S04]  /*7ec0*/  LDSM.16.MT88.4 R172, [R206+0x800] ;  /* 0x00080000ceac783b */ /* 0x000f280000004200 */
[----:B------:R-:W4:Y:S04]  /*7ed0*/  LDSM.16.M88.4 R176, [R3+0x1d000] ;  /* 0x01d0000003b0783b */ /* 0x000f280000000200 */
[----:B------:R-:W4:Y:S04]  /*7ee0*/  LDSM.16.MT88.4 R180, [R206+0x4800] ;  /* 0x00480000ceb4783b */ /* 0x000f280000004200 */
[----:B------:R-:W-:Y:S04]  /*7ef0*/  LDSM.16.M88.4 R184, [R205+0x1c000] ;  /* 0x01c00000cdb8783b */ /* 0x000fe80000000200 */
[----:B------:R-:W4:Y:S04]  /*7f00*/  LDSM.16.MT88.4 R188, [R206+0x1000] ;  /* 0x00100000cebc783b */ /* 0x000f280000004200 */
[----:B------:R-:W4:Y:S01]  /*7f10*/  LDSM.16.M88.4 R192, [R205+0x1d000] ;  /* 0x01d00000cdc0783b */ /* 0x000f220000000200 */
[-C--:B--2---:R-:W-:Y:S03]  /*7f20*/  HMMA.16816.F32 R4, R32, R16.reuse, RZ ;  /* 0x000000102004723c */ /* 0x084fe600000018ff */
[----:B------:R-:W2:Y:S04]  /*7f30*/  LDSM.16.MT88.4 R196, [R206+0x5000] ;  /* 0x00500000cec4783b */ /* 0x000ea80000004200 */
[----:B------:R-:W-:Y:S01]  /*7f40*/  LDSM.16.M88.4 R200, [R204+0x1d000] ;  /* 0x01d00000ccc8783b */ /* 0x000fe20000000200 */
[C---:B-1----:R-:W-:Y:S06]  /*7f50*/  HMMA.16816.F32 R8, R28.reuse, R16, RZ ;  /* 0x000000101c08723c */ /* 0x042fec00000018ff */
        /* <DEDUP_REMOVED lines=15> */
[----:B------:R-:W3:Y:S05]  /*8050*/  LDSM.16.MT88.4 R176, [R206+0x5800] ;  /* 0x00580000ceb0783b */ /* 0x000eea0000004200 */
[----:B------:R-:W-:Y:S01]  /*8060*/  HMMA.16816.F32 R32, R168, R182, R32 ;  /* 0x000000b6a820723c */ /* 0x000fe20000001820 */
[----:B------:R-:W-:Y:S04]  /*8070*/  LDSM.16.M88.4 R168, [R2+0x1e000] ;  /* 0x01e0000002a8783b */ /* 0x000fe80000000200 */
[----:B------:R-:W4:Y:S01]  /*8080*/  LDSM.16.MT88.4 R180, [R206+0x2000] ;  /* 0x00200000ceb4783b */ /* 0x000f220000004200 */
[-C--:B------:R-:W-:Y:S06]  /*8090*/  HMMA.16816.F32 R4, R184, R188.reuse, R4 ;  /* 0x000000bcb804723c */ /* 0x080fec0000001804 */
[C---:B------:R-:W-:Y:S06]  /*80a0*/  HMMA.16816.F32 R8, R192.reuse, R188, R8 ;  /* 0x000000bcc008723c */ /* 0x040fec0000001808 */
[-C--:B------:R-:W-:Y:S06]  /*80b0*/  HMMA.16816.F32 R12, R192, R190.reuse, R12 ;  /* 0x000000bec00c723c */ /* 0x080fec000000180c */
[C---:B------:R-:W-:Y:S01]  /*80c0*/  HMMA.16816.F32 R16, R184.reuse, R190, R16 ;  /* 0x000000beb810723c */ /* 0x040fe20000001810 */
[----:B------:R3:W4:Y:S05]  /*80d0*/  LDSM.16.M88.4 R188, [R2+0x1f000] ;  /* 0x01f0000002bc783b */ /* 0x00072a0000000200 */
[-C--:B--2---:R-:W-:Y:S06]  /*80e0*/  HMMA.16816.F32 R20, R184, R196.reuse, R20 ;  /* 0x000000c4b814723c */ /* 0x084fec0000001814 */
[C---:B------:R-:W-:Y:S06]  /*80f0*/  HMMA.16816.F32 R24, R192.reuse, R196, R24 ;  /* 0x000000c4c018723c */ /* 0x040fec0000001818 */
[-C--:B------:R-:W-:Y:S01]  /*8100*/  HMMA.16816.F32 R28, R192, R198.reuse, R28 ;  /* 0x000000c6c01c723c */ /* 0x080fe2000000181c */
[----:B------:R-:W2:Y:S05]  /*8110*/  LDSM.16.MT88.4 R192, [R206+0x6000] ;  /* 0x00600000cec0783b */ /* 0x000eaa0000004200 */
[----:B------:R-:W-:Y:S01]  /*8120*/  HMMA.16816.F32 R32, R184, R198, R32 ;  /* 0x000000c6b820723c */ /* 0x000fe20000001820 */
[----:B------:R-:W-:Y:S04]  /*8130*/  LDSM.16.MT88.4 R184, [R206+0x2800] ;  /* 0x00280000ceb8783b */ /* 0x000fe80000004200 */
[----:B------:R-:W-:Y:S01]  /*8140*/  LDSM.16.M88.4 R196, [R3+0x1f000] ;  /* 0x01f0000003c4783b */ /* 0x000fe20000000200 */
[-C--:B-1----:R-:W-:Y:S05]  /*8150*/  HMMA.16816.F32 R4, R164, R172.reuse, R4 ;  /* 0x000000aca404723c */ /* 0x082fea0000001804 */
[----:B---3--:R-:W-:Y:S01]  /*8160*/  @P1 IADD3 R2, P0, R246, UR19, RZ ;  /* 0x00000013f6021c10 */ /* 0x008fe2000ff1e0ff */
[C---:B------:R-:W-:Y:S01]  /*8170*/  HMMA.16816.F32 R8, R200.reuse, R172, R8 ;  /* 0x000000acc808723c */ /* 0x040fe20000001808 */
[----:B------:R-:W-:Y:S05]  /*8180*/  @UP3 UIADD3 UR19, UP1, UR19, -0x100, URZ ;  /* 0xffffff0013133890 */ /* 0x000fea000ff3e03f */
[-C--:B------:R-:W-:Y:S06]  /*8190*/  HMMA.16816.F32 R12, R200, R174.reuse, R12 ;  /* 0x000000aec80c723c */ /* 0x080fec000000180c */
[C---:B------:R-:W-:Y:S01]  /*81a0*/  HMMA.16816.F32 R16, R164.reuse, R174, R16 ;  /* 0x000000aea410723c */ /* 0x040fe20000001810 */
[----:B------:R1:W3:Y:S05]  /*81b0*/  LDSM.16.M88.4 R172, [R3+0x1e000] ;  /* 0x01e0000003ac783b */ /* 0x0002ea0000000200 */
[-C--:B------:R-:W-:Y:S06]  /*81c0*/  HMMA.16816.F32 R20, R164, R176.reuse, R20 ;  /* 0x000000b0a414723c */ /* 0x080fec0000001814 */
[C---:B------:R-:W-:Y:S06]  /*81d0*/  HMMA.16816.F32 R24, R200.reuse, R176, R24 ;  /* 0x000000b0c818723c */ /* 0x040fec0000001818 */
[-C--:B------:R-:W-:Y:S01]  /*81e0*/  HMMA.16816.F32 R28, R200, R178.reuse, R28 ;  /* 0x000000b2c81c723c */ /* 0x080fe2000000181c */
[----:B------:R-:W3:Y:S05]  /*81f0*/  LDSM.16.MT88.4 R200, [R206+0x6800] ;  /* 0x00680000cec8783b */ /* 0x000eea0000004200 */
[----:B------:R-:W-:Y:S01]  /*8200*/  HMMA.16816.F32 R32, R164, R178, R32 ;  /* 0x000000b2a420723c */ /* 0x000fe20000001820 */
[----:B------:R-:W-:Y:S04]  /*8210*/  LDSM.16.M88.4 R164, [R205+0x1e000] ;  /* 0x01e00000cda4783b */ /* 0x000fe80000000200 */
[----:B------:R-:W3:Y:S01]  /*8220*/  LDSM.16.MT88.4 R176, [R206+0x3000] ;  /* 0x00300000ceb0783b */ /* 0x000ee20000004200 */
[-C--:B----4-:R-:W-:Y:S05]  /*8230*/  HMMA.16816.F32 R4, R168, R180.reuse, R4 ;  /* 0x000000b4a804723c */ /* 0x090fea0000001804 */
[----:B-1----:R-:W-:Y:S01]  /*8240*/  @P1 IADD3.X R3, R247, UR18, RZ, P0, !PT ;  /* 0x00000012f7031c10 */ /* 0x002fe200087fe4ff */
[C---:B------:R-:W-:Y:S01]  /*8250*/  HMMA.16816.F32 R8, R188.reuse, R180, R8 ;  /* 0x000000b4bc08723c */ /* 0x040fe20000001808 */
[----:B------:R-:W-:Y:S03]  /*8260*/  @UP3 UIADD3.X UR18, UR18, -0x1, URZ, UP1, !UPT ;  /* 0xffffffff12123890 */ /* 0x000fe60008ffe43f */
[----:B------:R-:W5:Y:S02]  /*8270*/  @P1 LDG.E R242, desc[UR14][R2.64] ;  /* 0x0000000e02f21981 */ /* 0x000f64000c1e1900 */
[-C--:B------:R-:W-:Y:S02]  /*8280*/  HMMA.16816.F32 R12, R188, R182.reuse, R12 ;  /* 0x000000b6bc0c723c */ /* 0x080fe4000000180c */
[----:B------:R-:W5:Y:S04]  /*8290*/  @P1 LDG.E R243, desc[UR14][R2.64+0x20] ;  /* 0x0000200e02f31981 */ /* 0x000f68000c1e1900 */
[C---:B------:R-:W-:Y:S01]  /*82a0*/  HMMA.16816.F32 R16, R168.reuse, R182, R16 ;  /* 0x000000b6a810723c */ /* 0x040fe20000001810 */
[----:B------:R-:W1:Y:S04]  /*82b0*/  LDSM.16.M88.4 R180, [R205+0x1f000] ;  /* 0x01f00000cdb4783b */ /* 0x000e680000000200 */
[----:B------:R-:W5:Y:S01]  /*82c0*/  @P1 LDG.E R240, desc[UR14][R2.64+0x80] ;  /* 0x0000800e02f01981 */ /* 0x000f62000c1e1900 */
[-C--:B--2---:R-:W-:Y:S03]  /*82d0*/  HMMA.16816.F32 R20, R168, R192.reuse, R20 ;  /* 0x000000c0a814723c */ /* 0x084fe60000001814 */
[----:B------:R2:W5:Y:S03]  /*82e0*/  @P1 LDG.E R241, desc[UR14][R2.64+0xa0] ;  /* 0x0000a00e02f11981 */ /* 0x000566000c1e1900 */
[C---:B------:R-:W-:Y:S06]  /*82f0*/  HMMA.16816.F32 R24, R188.reuse, R192, R24 ;  /* 0x000000c0bc18723c */ /* 0x040fec0000001818 */
[-C--:B------:R-:W-:Y:S01]  /*8300*/  HMMA.16816.F32 R28, R188, R194.reuse, R28 ;  /* 0x000000c2bc1c723c */ /* 0x080fe2000000181c */
[----:B------:R-:W4:Y:S05]  /*8310*/  LDSM.16.MT88.4 R188, [R206+0x7000] ;  /* 0x00700000cebc783b */ /* 0x000f2a0000004200 */
[----:B------:R-:W-:Y:S01]  /*8320*/  HMMA.16816.F32 R32, R168, R194, R32 ;  /* 0x000000c2a820723c */ /* 0x000fe20000001820 */
[----:B------:R-:W-:Y:S04]  /*8330*/  LDSM.16.M88.4 R168, [R204+0x1e000] ;  /* 0x01e00000cca8783b */ /* 0x000fe80000000200 */
[----:B------:R-:W-:Y:S01]  /*8340*/  LDSM.16.M88.4 R192, [R204+0x1f000] ;  /* 0x01f00000ccc0783b */ /* 0x000fe20000000200 */
[-C--:B---3--:R-:W-:Y:S01]  /*8350*/  HMMA.16816.F32 R4, R172, R184.reuse, R4 ;  /* 0x000000b8ac04723c */ /* 0x088fe20000001804 */
[----:B--2---:R-:W-:Y:S05]  /*8360*/  IMAD.U32 R2, RZ, RZ, UR5 ;  /* 0x00000005ff027e24 */ /* 0x004fea000f8e00ff */
[C---:B------:R-:W-:Y:S05]  /*8370*/  HMMA.16816.F32 R8, R196.reuse, R184, R8 ;  /* 0x000000b8c408723c */ /* 0x040fea0000001808 */
[-C--:B------:R-:W-:Y:S01]  /*8380*/  LEA R2, P0, R2, R218.reuse, 0x2 ;  /* 0x000000da02027211 */ /* 0x080fe200078010ff */
[-C--:B------:R-:W-:Y:S05]  /*8390*/  HMMA.16816.F32 R12, R196, R186.reuse, R12 ;  /* 0x000000bac40c723c */ /* 0x080fea000000180c */
[-C--:B------:R-:W-:Y:S01]  /*83a0*/  LEA.HI.X.SX32 R3, R0, R219.reuse, 0x2, P0 ;  /* 0x000000db00037211 */ /* 0x080fe200000f16ff */
[C---:B------:R-:W-:Y:S01]  /*83b0*/  HMMA.16816.F32 R16, R172.reuse, R186, R16 ;  /* 0x000000baac10723c */ /* 0x040fe20000001810 */
[----:B------:R-:W2:Y:S01]  /*83c0*/  LDSM.16.MT88.4 R184, [R206+0x3800] ;  /* 0x00380000ceb8783b */ /* 0x000ea20000004200 */
[----:B------:R-:W-:Y:S04]  /*83d0*/  IMAD.U32 R0, RZ, RZ, UR7 ;  /* 0x00000007ff007e24 */ /* 0x000fe8000f8e00ff */
[-C--:B------:R-:W-:Y:S06]  /*83e0*/  HMMA.16816.F32 R20, R172, R200.reuse, R20 ;  /* 0x000000c8ac14723c */ /* 0x080fec0000001814 */
[C---:B------:R-:W-:Y:S06]  /*83f0*/  HMMA.16816.F32 R24, R196.reuse, R200, R24 ;  /* 0x000000c8c418723c */ /* 0x040fec0000001818 */
[-C--:B------:R-:W-:Y:S01]  /*8400*/  HMMA.16816.F32 R28, R196, R202.reuse, R28 ;  /* 0x000000cac41c723c */ /* 0x080fe2000000181c */
[----:B------:R-:W3:Y:S05]  /*8410*/  LDSM.16.MT88.4 R196, [R206+0x7800] ;  /* 0x00780000cec4783b */ /* 0x000eea0000004200 */
[----:B------:R-:W-:Y:S01]  /*8420*/  HMMA.16816.F32 R32, R172, R202, R32 ;  /* 0x000000caac20723c */ /* 0x000fe20000001820 */
[----:B------:R-:W-:Y:S05]  /*8430*/  LDSM.16.MT88.4 R172, [R208+0x3800] ;  /* 0x00380000d0ac783b */ /* 0x000fea0000004200 */
[-C--:B------:R-:W-:Y:S06]  /*8440*/  HMMA.16816.F32 R4, R164, R176.reuse, R4 ;  /* 0x000000b0a404723c */ /* 0x080fec0000001804 */
[C---:B-1----:R-:W-:Y:S06]  /*8450*/  HMMA.16816.F32 R8, R180.reuse, R176, R8 ;  /* 0x000000b0b408723c */ /* 0x042fec0000001808 */
[-C--:B------:R-:W-:Y:S06]  /*8460*/  HMMA.16816.F32 R12, R180, R178.reuse, R12 ;  /* 0x000000b2b40c723c */ /* 0x080fec000000180c */
[C---:B------:R-:W-:Y:S06]  /*8470*/  HMMA.16816.F32 R16, R164.reuse, R178, R16 ;  /* 0x000000b2a410723c */ /* 0x040fec0000001810 */
[-C--:B----4-:R-:W-:Y:S06]  /*8480*/  HMMA.16816.F32 R20, R164, R188.reuse, R20 ;  /* 0x000000bca414723c */ /* 0x090fec0000001814 */
[C---:B------:R-:W-:Y:S06]  /*8490*/  HMMA.16816.F32 R24, R180.reuse, R188, R24 ;  /* 0x000000bcb418723c */ /* 0x040fec0000001818 */
[-C--:B------:R-:W-:Y:S06]  /*84a0*/  HMMA.16816.F32 R28, R180, R190.reuse, R28 ;  /* 0x000000beb41c723c */ /* 0x080fec000000181c */
[----:B------:R-:W-:Y:S06]  /*84b0*/  HMMA.16816.F32 R32, R164, R190, R32 ;  /* 0x000000bea420723c */ /* 0x000fec0000001820 */
[-C--:B--2---:R-:W-:Y:S01]  /*84c0*/  HMMA.16816.F32 R4, R168, R184.reuse, R4 ;  /* 0x000000b8a804723c */ /* 0x084fe20000001804 */
[----:B------:R-:W-:Y:S04]  /*84d0*/  IMAD.U32 R164, RZ, RZ, UR10 ;  /* 0x0000000affa47e24 */ /* 0x000fe8000f8e00ff */
[----:B------:R-:W-:Y:S01]  /*84e0*/  IMAD.U32 R165, RZ, RZ, UR10 ;  /* 0x0000000affa57e24 */ /* 0x000fe2000f8e00ff */
[C---:B------:R-:W-:Y:S01]  /*84f0*/  HMMA.16816.F32 R8, R192.reuse, R184, R8 ;  /* 0x000000b8c008723c */ /* 0x040fe20000001808 */
[----:B------:R-:W-:Y:S04]  /*8500*/  IMAD.U32 R166, RZ, RZ, UR9 ;  /* 0x00000009ffa67e24 */ /* 0x000fe8000f8e00ff */
[-C--:B------:R-:W-:Y:S01]  /*8510*/  LEA R164, P1, R164, R218.reuse, 0x2 ;  /* 0x000000daa4a47211 */ /* 0x080fe200078210ff */
[-C--:B------:R-:W-:Y:S05]  /*8520*/  HMMA.16816.F32 R12, R192, R186.reuse, R12 ;  /* 0x000000bac00c723c */ /* 0x080fea000000180c */
[-C--:B------:R-:W-:Y:S01]  /*8530*/  LEA.HI.X.SX32 R165, R165, R219.reuse, 0x2, P1 ;  /* 0x000000dba5a57211 */ /* 0x080fe200008f16ff */
[C---:B------:R-:W-:Y:S05]  /*8540*/  HMMA.16816.F32 R16, R168.reuse, R186, R16 ;  /* 0x000000baa810723c */ /* 0x040fea0000001810 */
[----:B------:R1:W-:Y:S01]  /*8550*/  REDG.E.ADD.F32.FTZ.RN.STRONG.GPU desc[UR14][R218.64], R4 ;  /* 0x00000004da0079a6 */ /* 0x0003e2000c10f38e */
[-C--:B---3--:R-:W-:Y:S03]  /*8560*/  HMMA.16816.F32 R20, R168, R196.reuse, R20 ;  /* 0x000000c4a814723c */ /* 0x088fe60000001814 */
[----:B------:R-:W-:Y:S03]  /*8570*/  REDG.E.ADD.F32.FTZ.RN.STRONG.GPU desc[UR14][R2.64], R5 ;  /* 0x00000005020079a6 */ /* 0x000fe6000c10f38e */
[C---:B------:R-:W-:Y:S01]  /*8580*/  HMMA.16816.F32 R24, R192.reuse, R196, R24 ;  /* 0x000000c4c018723c */ /* 0x040fe20000001818 */
[----:B------:R2:W-:Y:S05]  /*8590*/  REDG.E.ADD.F32.FTZ.RN.STRONG.GPU desc[UR14][R164.64], R6 ;  /* 0x00000006a40079a6 */ /* 0x0005ea000c10f38e */
[-C--:B------:R-:W-:Y:S05]  /*85a0*/  HMMA.16816.F32 R28, R192, R198.reuse, R28 ;  /* 0x000000c6c01c723c */ /* 0x080fea000000181c */
[----:B------:R-:W-:Y:S01]  /*85b0*/  SEL R196, R227, 0xffffffc0, !P2 ;  /* 0xffffffc0e3c47807 */ /* 0x000fe20005000000 */
[----:B------:R-:W-:Y:S05]  /*85c0*/  HMMA.16816.F32 R32, R168, R198, R32 ;  /* 0x000000c6a820723c */ /* 0x000fea0000001820 */
[----:B------:R-:W-:Y:S02]  /*85d0*/  IMAD.IADD R176, R196, 0x1, R208 ;  /* 0x00000001c4b07824 */ /* 0x000fe400078e02d0 */
[----:B-1----:R-:W-:Y:S01]  /*85e0*/  IMAD.U32 R4, RZ, RZ, UR7 ;  /* 0x00000007ff047e24 */ /* 0x002fe2000f8e00ff */
[----:B------:R-:W-:Y:S02]  /*85f0*/  UIMAD UR7, UR6, 0x30, URZ ;  /* 0x00000030060778a4 */ /* 0x000fe4000f8e023f */
[----:B------:R-:W-:Y:S01]  /*8600*/  LDSM.16.MT88.4 R168, [R176+0x3000] ;  /* 0x00300000b0a8783b */ /* 0x000fe20000004200 */
[----:B------:R-:W-:Y:S01]  /*8610*/  UIMAD UR6, UR6, 0x38, URZ ;  /* 0x00000038060678a4 */ /* 0x000fe2000f8e023f */
[-C--:B------:R-:W-:Y:S01]  /*8620*/  LEA R4, P0, R4, R218.reuse, 0x2 ;  /* 0x000000da04047211 */ /* 0x080fe200078010ff */
[----:B--2---:R-:W-:Y:S03]  /*8630*/  IMAD.U32 R164, RZ, RZ, UR8 ;  /* 0x00000008ffa47e24 */ /* 0x004fe6000f8e00ff */
[-C--:B------:R-:W-:Y:S01]  /*8640*/  LEA.HI.X.SX32 R5, R0, R219.reuse, 0x2, P0 ;  /* 0x000000db00057211 */ /* 0x080fe200000f16ff */
[----:B------:R-:W-:Y:S01]  /*8650*/  IMAD.U32 R0, RZ, RZ, UR9 ;  /* 0x00000009ff007e24 */ /* 0x000fe2000f8e00ff */
[-C--:B------:R-:W-:Y:S01]  /*8660*/  LEA R166, P0, R166, R218.reuse, 0x2 ;  /* 0x000000daa6a67211 */ /* 0x080fe200078010ff */
[----:B------:R-:W-:Y:S01]  /*8670*/  IMAD.U32 R6, RZ, RZ, UR7 ;  /* 0x00000007ff067e24 */ /* 0x000fe2000f8e00ff */
[-C--:B------:R-:W-:Y:S01]  /*8680*/  LEA R164, P3, R164, R218.reuse, 0x2 ;  /* 0x000000daa4a47211 */ /* 0x080fe200078610ff */
[----:B------:R1:W-:Y:S01]  /*8690*/  REDG.E.ADD.F32.FTZ.RN.STRONG.GPU desc[UR14][R4.64], R7 ;  /* 0x00000007040079a6 */ /* 0x0003e2000c10f38e */
[-C--:B------:R-:W-:Y:S01]  /*86a0*/  LEA.HI.X.SX32 R167, R0, R219.reuse, 0x2, P0 ;  /* 0x000000db00a77211 */ /* 0x080fe200000f16ff */
[----:B------:R-:W-:Y:S01]  /*86b0*/  IMAD.U32 R0, RZ, RZ, UR6 ;  /* 0x00000006ff007e24 */ /* 0x000fe2000f8e00ff */
[-C--:B------:R-:W-:Y:S03]  /*86c0*/  LEA R6, P1, R6, R218.reuse, 0x2 ;  /* 0x000000da06067211 */ /* 0x080fe600078210ff */
[----:B------:R2:W-:Y:S01]  /*86d0*/  REDG.E.ADD.F32.FTZ.RN.STRONG.GPU desc[UR14][R166.64], R8 ;  /* 0x00000008a60079a6 */ /* 0x0005e2000c10f38e */
[----:B-1----:R-:W-:Y:S02]  /*86e0*/  IMAD.U32 R7, RZ, RZ, UR8 ;  /* 0x00000008ff077e24 */ /* 0x002fe4000f8e00ff */
[----:B------:R-:W-:Y:S02]  /*86f0*/  IMAD.U32 R4, RZ, RZ, UR6 ;  /* 0x00000006ff047e24 */ /* 0x000fe4000f8e00ff */
[----:B------:R-:W-:Y:S01]  /*8700*/  IMAD.U32 R5, RZ, RZ, UR7 ;  /* 0x00000007ff057e24 */ /* 0x000fe2000f8e00ff */
[-C--:B------:R-:W-:Y:S01]  /*8710*/  LEA.HI.X.SX32 R165, R7, R219.reuse, 0x2, P3 ;  /* 0x000000db07a57211 */ /* 0x080fe200018f16ff */
[----:B------:R-:W-:Y:S01]  /*8720*/  UIADD3 UR7, UR10, 0x20, URZ ;  /* 0x000000200a077890 */ /* 0x000fe2000fffe03f */
[-C--:B------:R-:W-:Y:S02]  /*8730*/  LEA R4, P0, R4, R218.reuse, 0x2 ;  /* 0x000000da04047211 */ /* 0x080fe400078010ff */
[-C--:B------:R-:W-:Y:S01]  /*8740*/  LEA.HI.X.SX32 R7, R5, R219.reuse, 0x2, P1 ;  /* 0x000000db05077211 */ /* 0x080fe200008f16ff */
[----:B------:R1:W-:Y:S01]  /*8750*/  REDG.E.ADD.F32.FTZ.RN.STRONG.GPU desc[UR14][R164.64], R9 ;  /* 0x00000009a40079a6 */ /* 0x0003e2000c10f38e */
[-C--:B------:R-:W-:Y:S01]  /*8760*/  LEA.HI.X.SX32 R5, R0, R219.reuse, 0x2, P0 ;  /* 0x000000db00057211 */ /* 0x080fe200000f16ff */
[----:B------:R-:W-:Y:S01]  /*8770*/  UIADD3 UR6, UR5, UR7, URZ ;  /* 0x0000000705067290 */ /* 0x000fe2000fffe03f */
[----:B--2---:R-:W-:Y:S01]  /*8780*/  IMAD.U32 R8, RZ, RZ, UR7 ;  /* 0x00000007ff087e24 */ /* 0x004fe2000f8e00ff */
[----:B------:R2:W-:Y:S01]  /*8790*/  REDG.E.ADD.F32.FTZ.RN.STRONG.GPU desc[UR14][R6.64], R10 ;  /* 0x0000000a060079a6 */ /* 0x0005e2000c10f38e */
[----:B------:R-:W-:Y:S01]  /*87a0*/  IMAD.U32 R0, RZ, RZ, UR7 ;  /* 0x00000007ff007e24 */ /* 0x000fe2000f8e00ff */
[----:B------:R-:W-:Y:S02]  /*87b0*/  UIADD3 UR8, UR5, UR6, URZ ;  /* 0x0000000605087290 */ /* 0x000fe4000fffe03f */
[----:B------:R3:W-:Y:S01]  /*87c0*/  REDG.E.ADD.F32.FTZ.RN.STRONG.GPU desc[UR14][R4.64], R11 ;  /* 0x0000000b040079a6 */ /* 0x0007e2000c10f38e */
[-C--:B------:R-:W-:Y:S01]  /*87d0*/  LEA R8, P0, R8, R218.reuse, 0x2 ;  /* 0x000000da08087211 */ /* 0x080fe200078010ff */
[----:B------:R-:W-:Y:S02]  /*87e0*/  UIADD3 UR7, UR5, UR8, URZ ;  /* 0x0000000805077290 */ /* 0x000fe4000fffe03f */
[----:B------:R-:W-:Y:S04]  /*87f0*/  REDG.E.ADD.F32.FTZ.RN.STRONG.GPU desc[UR14][R218.64+0x80], R16 ;  /* 0x00008010da0079a6 */ /* 0x000fe8000c10f38e */
[----:B------:R-:W-:Y:S04]  /*8800*/  REDG.E.ADD.F32.FTZ.RN.STRONG.GPU desc[UR14][R2.64+0x80], R17 ;  /* 0x00008011020079a6 */ /* 0x000fe8000c10f38e */
[----:B------:R-:W-:Y:S01]  /*8810*/  LDSM.16.MT88.4 R164, [R207+0x1e800] ;  /* 0x01e80000cfa4783b */ /* 0x000fe20000004200 */
[-C--:B-1----:R-:W-:Y:S01]  /*8820*/  LEA.HI.X.SX32 R9, R0, R219.reuse, 0x2, P0 ;  /* 0x000000db00097211 */ /* 0x082fe200000f16ff */
[----:B------:R-:W-:Y:S02]  /*8830*/  IMAD.U32 R0, RZ, RZ, UR8 ;  /* 0x00000008ff007e24 */ /* 0x000fe4000f8e00ff */
[----:B--2---:R-:W-:Y:S02]  /*8840*/  IMAD.U32 R6, RZ, RZ, UR6 ;  /* 0x00000006ff067e24 */ /* 0x004fe4000f8e00ff */
[----:B------:R1:W-:Y:S01]  /*8850*/  REDG.E.ADD.F32.FTZ.RN.STRONG.GPU desc[UR14][R8.64], R18 ;  /* 0x00000012080079a6 */ /* 0x0003e2000c10f38e */
[----:B---3--:R-:W-:Y:S02]  /*8860*/  IMAD.U32 R5, RZ, RZ, UR6 ;  /* 0x00000006ff057e24 */ /* 0x008fe4000f8e00ff */
[-C--:B------:R-:W-:Y:S01]  /*8870*/  LEA R6, P1, R6, R218.reuse, 0x2 ;  /* 0x000000da06067211 */ /* 0x080fe200078210ff */
[----:B------:R-:W-:Y:S01]  /*8880*/  IMAD.U32 R4, RZ, RZ, UR8 ;  /* 0x00000008ff047e24 */ /* 0x000fe2000f8e00ff */
[----:B------:R-:W-:Y:S02]  /*8890*/  UIADD3 UR6, UR5, UR7, URZ ;  /* 0x0000000705067290 */ /* 0x000fe4000fffe03f */
[-C--:B------:R-:W-:Y:S02]  /*88a0*/  LEA.HI.X.SX32 R7, R5, R219.reuse, 0x2, P1 ;  /* 0x000000db05077211 */ /* 0x080fe400008f16ff */
[-C--:B------:R-:W-:Y:S01]  /*88b0*/  LEA R4, P0, R4, R218.reuse, 0x2 ;  /* 0x000000da04047211 */ /* 0x080fe200078010ff */
[----:B------:R-:W-:Y:S02]  /*88c0*/  UIADD3 UR8, UR5, UR6, URZ ;  /* 0x0000000605087290 */ /* 0x000fe4000fffe03f */
[----:B------:R2:W-:Y:S01]  /*88d0*/  REDG.E.ADD.F32.FTZ.RN.STRONG.GPU desc[UR14][R6.64], R19 ;  /* 0x00000013060079a6 */ /* 0x0005e2000c10f38e */
[-C--:B------:R-:W-:Y:S01]  /*88e0*/  LEA.HI.X.SX32 R5, R0, R219.reuse, 0x2, P0 ;  /* 0x000000db00057211 */ /* 0x080fe200000f16ff */
[----:B------:R-:W-:Y:S02]  /*88f0*/  IMAD.U32 R0, RZ, RZ, UR7 ;  /* 0x00000007ff007e24 */ /* 0x000fe4000f8e00ff */
[----:B------:R-:W-:Y:S04]  /*8900*/  LDSM.16.MT88.4 R16, [R176] ;  /* 0x00000000b010783b */ /* 0x000fe80000004200 */
[----:B------:R3:W-:Y:S01]  /*8910*/  REDG.E.ADD.F32.FTZ.RN.STRONG.GPU desc[UR14][R4.64], R12 ;  /* 0x0000000c040079a6 */ /* 0x0007e2000c10f38e */
[----:B-1----:R-:W-:Y:S05]  /*8920*/  IMAD.U32 R8, RZ, RZ, UR7 ;  /* 0x00000007ff087e24 */ /* 0x002fea000f8e00ff */
[-C--:B------:R-:W-:Y:S04]  /*8930*/  LEA R8, P0, R8, R218.reuse, 0x2 ;  /* 0x000000da08087211 */ /* 0x080fe800078010ff */
[-C--:B------:R-:W-:Y:S01]  /*8940*/  LEA.HI.X.SX32 R9, R0, R219.reuse, 0x2, P0 ;  /* 0x000000db00097211 */ /* 0x080fe200000f16ff */
[----:B------:R-:W-:Y:S02]  /*8950*/  IMAD.U32 R0, RZ, RZ, UR8 ;  /* 0x00000008ff007e24 */ /* 0x000fe4000f8e00ff */
[----:B--2---:R-:W-:Y:S02]  /*8960*/  IMAD.U32 R6, RZ, RZ, UR6 ;  /* 0x00000006ff067e24 */ /* 0x004fe4000f8e00ff */
[----:B------:R-:W-:Y:S03]  /*8970*/  REDG.E.ADD.F32.FTZ.RN.STRONG.GPU desc[UR14][R8.64], R13 ;  /* 0x0000000d080079a6 */ /* 0x000fe6000c10f38e */
[-C--:B------:R-:W-:Y:S01]  /*8980*/  LEA R6, P1, R6, R218.reuse, 0x2 ;  /* 0x000000da06067211 */ /* 0x080fe200078210ff */
[----:B---3--:R-:W-:Y:S01]  /*8990*/  IMAD.U32 R5, RZ, RZ, UR6 ;  /* 0x00000006ff057e24 */ /* 0x008fe2000f8e00ff */
[----:B------:R-:W-:Y:S01]  /*89a0*/  UIADD3 UR6, UR10, 0x40, URZ ;  /* 0x000000400a067890 */ /* 0x000fe2000fffe03f */
[----:B------:R-:W-:Y:S03]  /*89b0*/  IMAD.U32 R4, RZ, RZ, UR8 ;  /* 0x00000008ff047e24 */ /* 0x000fe6000f8e00ff */
[-C--:B------:R-:W-:Y:S01]  /*89c0*/  LEA.HI.X.SX32 R7, R5, R219.reuse, 0x2, P1 ;  /* 0x000000db05077211 */ /* 0x080fe200008f16ff */
[----:B------:R-:W-:Y:S01]  /*89d0*/  UIADD3 UR7, UR5, UR6, URZ ;  /* 0x0000000605077290 */ /* 0x000fe2000fffe03f */
[-C--:B------:R-:W-:Y:S03]  /*89e0*/  LEA R4, P0, R4, R218.reuse, 0x2 ;  /* 0x000000da04047211 */ /* 0x080fe600078010ff */
[----:B------:R1:W-:Y:S01]  /*89f0*/  REDG.E.ADD.F32.FTZ.RN.STRONG.GPU desc[UR14][R6.64], R14 ;  /* 0x0000000e060079a6 */ /* 0x0003e2000c10f38e */
[-C--:B------:R-:W-:Y:S01]  /*8a00*/  LEA.HI.X.SX32 R5, R0, R219.reuse, 0x2, P0 ;  /* 0x000000db00057211 */ /* 0x080fe200000f16ff */
[----:B------:R-:W-:Y:S04]  /*8a10*/  IMAD.U32 R0, RZ, RZ, UR6 ;  /* 0x00000006ff007e24 */ /* 0x000fe8000f8e00ff */
[----:B------:R2:W-:Y:S04]  /*8a20*/  REDG.E.ADD.F32.FTZ.RN.STRONG.GPU desc[UR14][R4.64], R15 ;  /* 0x0000000f040079a6 */ /* 0x0005e8000c10f38e */
[----:B------:R-:W-:Y:S04]  /*8a30*/  REDG.E.ADD.F32.FTZ.RN.STRONG.GPU desc[UR14][R218.64+0x100], R20 ;  /* 0x00010014da0079a6 */ /* 0x000fe8000c10f38e */
[----:B------:R-:W-:Y:S04]  /*8a40*/  REDG.E.ADD.F32.FTZ.RN.STRONG.GPU desc[UR14][R2.64+0x100], R21 ;  /* 0x00010015020079a6 */ /* 0x000fe8000c10f38e */
[----:B------:R-:W-:Y:S01]  /*8a50*/  LDSM.16.MT88.4 R12, [R207+0x1e000] ;  /* 0x01e00000cf0c783b */ /* 0x000fe20000004200 */
[----:B-1----:R-:W-:Y:S01]  /*8a60*/  IMAD.U32 R6, RZ, RZ, UR6 ;  /* 0x00000006ff067e24 */ /* 0x002fe2000f8e00ff */
[----:B------:R-:W-:Y:S04]  /*8a70*/  UIADD3 UR6, UR5, UR7, URZ ;  /* 0x0000000705067290 */ /* 0x000fe8000fffe03f */
[-C--:B------:R-:W-:Y:S01]  /*8a80*/  LEA R6, P0, R6, R218.reuse, 0x2 ;  /* 0x000000da06067211 */ /* 0x080fe200078010ff */
[----:B--2---:R-:W-:Y:S02]  /*8a90*/  IMAD.U32 R4, RZ, RZ, UR7 ;  /* 0x00000007ff047e24 */ /* 0x004fe4000f8e00ff */
[----:B------:R-:W-:Y:S01]  /*8aa0*/  IMAD.U32 R5, RZ, RZ, UR7 ;  /* 0x00000007ff057e24 */ /* 0x000fe2000f8e00ff */
[-C--:B------:R-:W-:Y:S01]  /*8ab0*/  LEA.HI.X.SX32 R7, R0, R219.reuse, 0x2, P0 ;  /* 0x000000db00077211 */ /* 0x080fe200000f16ff */
[----:B------:R-:W-:Y:S01]  /*8ac0*/  UIADD3 UR7, UR5, UR6, URZ ;  /* 0x0000000605077290 */ /* 0x000fe2000fffe03f */
[-C--:B------:R-:W-:Y:S01]  /*8ad0*/  LEA R4, P0, R4, R218.reuse, 0x2 ;  /* 0x000000da04047211 */ /* 0x080fe200078010ff */
[----:B------:R-:W-:Y:S02]  /*8ae0*/  IMAD.U32 R10, RZ, RZ, UR6 ;  /* 0x00000006ff0a7e24 */ /* 0x000fe4000f8e00ff */
[----:B------:R1:W-:Y:S01]  /*8af0*/  REDG.E.ADD.F32.FTZ.RN.STRONG.GPU desc[UR14][R6.64], R22 ;  /* 0x00000016060079a6 */ /* 0x0003e2000c10f38e */
[-C--:B------:R-:W-:Y:S01]  /*8b00*/  LEA.HI.X.SX32 R5, R5, R219.reuse, 0x2, P0 ;  /* 0x000000db05057211 */ /* 0x080fe200000f16ff */
[----:B------:R-:W-:Y:S01]  /*8b10*/  IMAD.U32 R0, RZ, RZ, UR6 ;  /* 0x00000006ff007e24 */ /* 0x000fe2000f8e00ff */
[----:B------:R-:W-:Y:S01]  /*8b20*/  UIADD3 UR6, UR5, UR7, URZ ;  /* 0x0000000705067290 */ /* 0x000fe2000fffe03f */
[----:B------:R-:W-:Y:S01]  /*8b30*/  IMAD.U32 R9, RZ, RZ, UR7 ;  /* 0x00000007ff097e24 */ /* 0x000fe2000f8e00ff */
[-C--:B------:R-:W-:Y:S01]  /*8b40*/  LEA R10, P0, R10, R218.reuse, 0x2 ;  /* 0x000000da0a0a7211 */ /* 0x080fe200078010ff */
[----:B------:R2:W-:Y:S01]  /*8b50*/  REDG.E.ADD.F32.FTZ.RN.STRONG.GPU desc[UR14][R4.64], R23 ;  /* 0x00000017040079a6 */ /* 0x0005e2000c10f38e */
[----:B------:R-:W-:Y:S02]  /*8b60*/  UIADD3 UR7, UR5, UR6, URZ ;  /* 0x0000000605077290 */ /* 0x000fe4000fffe03f */
[-C--:B------:R-:W-:Y:S01]  /*8b70*/  LEA.HI.X.SX32 R11, R0, R219.reuse, 0x2, P0 ;  /* 0x000000db000b7211 */ /* 0x080fe200000f16ff */
[----:B------:R-:W-:Y:S01]  /*8b80*/  LDSM.16.MT88.4 R20, [R208+0x2000] ;  /* 0x00200000d014783b */ /* 0x000fe20000004200 */
[CC--:B------:R-:W-:Y:S02]  /*8b90*/  LEA R8, P1, R9.reuse, R218.reuse, 0x2 ;  /* 0x000000da09087211 */ /* 0x0c0fe400078210ff */
[----:B------:R-:W-:Y:S01]  /*8ba0*/  IMAD.U32 R0, RZ, RZ, UR7 ;  /* 0x00000007ff007e24 */ /* 0x000fe2000f8e00ff */
[----:B------:R-:W-:Y:S01]  /*8bb0*/  REDG.E.ADD.F32.FTZ.RN.STRONG.GPU desc[UR14][R10.64], R24 ;  /* 0x000000180a0079a6 */ /* 0x000fe2000c10f38e */
[-C--:B------:R-:W-:Y:S01]  /*8bc0*/  LEA.HI.X.SX32 R9, R9, R219.reuse, 0x2, P1 ;  /* 0x000000db09097211 */ /* 0x080fe200008f16ff */
[----:B------:R-:W-:Y:S04]  /*8bd0*/  UIADD3 UR7, UR10, 0x60, URZ ;  /* 0x000000600a077890 */ /* 0x000fe8000fffe03f */
[----:B------:R-:W-:Y:S01]  /*8be0*/  REDG.E.ADD.F32.FTZ.RN.STRONG.GPU desc[UR14][R8.64], R25 ;  /* 0x00000019080079a6 */ /* 0x000fe2000c10f38e */
[----:B-1----:R-:W-:Y:S01]  /*8bf0*/  IMAD.U32 R7, RZ, RZ, UR6 ;  /* 0x00000006ff077e24 */ /* 0x002fe2000f8e00ff */
[----:B------:R-:W-:Y:S04]  /*8c00*/  UIADD3 UR6, UR5, UR7, URZ ;  /* 0x0000000705067290 */ /* 0x000fe8000fffe03f */
[CC--:B------:R-:W-:Y:S01]  /*8c10*/  LEA R6, P0, R7.reuse, R218.reuse, 0x2 ;  /* 0x000000da07067211 */ /* 0x0c0fe200078010ff */
[----:B------:R-:W-:Y:S03]  /*8c20*/  UIADD3 UR8, UR5, UR6, URZ ;  /* 0x0000000605087290 */ /* 0x000fe6000fffe03f */
[-C--:B------:R-:W-:Y:S02]  /*8c30*/  LEA.HI.X.SX32 R7, R7, R219.reuse, 0x2, P0 ;  /* 0x000000db07077211 */ /* 0x080fe400000f16ff */
[CC--:B--2---:R-:W-:Y:S03]  /*8c40*/  LEA R4, P0, R0.reuse, R218.reuse, 0x2 ;  /* 0x000000da00047211 */ /* 0x0c4fe600078010ff */
[----:B------:R1:W-:Y:S01]  /*8c50*/  REDG.E.ADD.F32.FTZ.RN.STRONG.GPU desc[UR14][R6.64], R26 ;  /* 0x0000001a060079a6 */ /* 0x0003e2000c10f38e */
[-C--:B------:R-:W-:Y:S01]  /*8c60*/  LEA.HI.X.SX32 R5, R0, R219.reuse, 0x2, P0 ;  /* 0x000000db00057211 */ /* 0x080fe200000f16ff */
[----:B------:R-:W-:Y:S01]  /*8c70*/  IMAD.U32 R0, RZ, RZ, UR7 ;  /* 0x00000007ff007e24 */ /* 0x000fe2000f8e00ff */
[----:B------:R-:W-:Y:S03]  /*8c80*/  UIADD3 UR7, UR5, UR8, URZ ;  /* 0x0000000805077290 */ /* 0x000fe6000fffe03f */
[----:B------:R2:W-:Y:S04]  /*8c90*/  REDG.E.ADD.F32.FTZ.RN.STRONG.GPU desc[UR14][R4.64], R27 ;  /* 0x0000001b040079a6 */ /* 0x0005e8000c10f38e */
[----:B------:R-:W-:Y:S04]  /*8ca0*/  REDG.E.ADD.F32.FTZ.RN.STRONG.GPU desc[UR14][R218.64+0x180], R32 ;  /* 0x00018020da0079a6 */ /* 0x000fe8000c10f38e */
[----:B------:R3:W-:Y:S04]  /*8cb0*/  REDG.E.ADD.F32.FTZ.RN.STRONG.GPU desc[UR14][R2.64+0x180], R33 ;  /* 0x00018021020079a6 */ /* 0x0007e8000c10f38e */
[----:B------:R-:W-:Y:S01]  /*8cc0*/  LDSM.16.MT88.4 R24, [R176+0x2000] ;  /* 0x00200000b018783b */ /* 0x000fe20000004200 */
[----:B-1----:R-:W-:Y:S01]  /*8cd0*/  IMAD.U32 R6, RZ, RZ, UR6 ;  /* 0x00000006ff067e24 */ /* 0x002fe2000f8e00ff */
[----:B------:R-:W-:Y:S01]  /*8ce0*/  UIADD3 UR6, UR5, UR7, URZ ;  /* 0x0000000705067290 */ /* 0x000fe2000fffe03f */
[----:B------:R-:W-:Y:S03]  /*8cf0*/  IMAD.U32 R7, RZ, RZ, UR7 ;  /* 0x00000007ff077e24 */ /* 0x000fe6000f8e00ff */
[----:B------:R-:W-:Y:S01]  /*8d00*/  UIADD3 UR5, UR5, UR6, URZ ;  /* 0x0000000605057290 */ /* 0x000fe2000fffe03f */
[CC--:B--2---:R-:W-:Y:S04]  /*8d10*/  LEA R4, P0, R0.reuse, R218.reuse, 0x2 ;  /* 0x000000da00047211 */ /* 0x0c4fe800078010ff */
[-C--:B------:R-:W-:Y:S01]  /*8d20*/  LEA.HI.X.SX32 R5, R0, R219.reuse, 0x2, P0 ;  /* 0x000000db00057211 */ /* 0x080fe200000f16ff */
[----:B------:R-:W-:Y:S01]  /*8d30*/  IMAD.U32 R0, RZ, RZ, UR8 ;  /* 0x00000008ff007e24 */ /* 0x000fe2000f8e00ff */
[CC--:B------:R-:W-:Y:S01]  /*8d40*/  LEA R10, P0, R6.reuse, R218.reuse, 0x2 ;  /* 0x000000da060a7211 */ /* 0x0c0fe200078010ff */
[----:B---3--:R-:W-:Y:S02]  /*8d50*/  IMAD.U32 R3, RZ, RZ, UR5 ;  /* 0x00000005ff037e24 */ /* 0x008fe4000f8e00ff */
[----:B------:R1:W-:Y:S01]  /*8d60*/  REDG.E.ADD.F32.FTZ.RN.STRONG.GPU desc[UR14][R4.64], R34 ;  /* 0x00000022040079a6 */ /* 0x0003e2000c10f38e */
[-C--:B------:R-:W-:Y:S01]  /*8d70*/  LEA.HI.X.SX32 R11, R6, R219.reuse, 0x2, P0 ;  /* 0x000000db060b7211 */ /* 0x080fe200000f16ff */
[----:B------:R-:W-:Y:S01]  /*8d80*/  ULOP3.LUT UR5, UR12, 0x1, URZ, 0xc0, !UPT ;  /* 0x000000010c057892 */ /* 0x000fe2000f8ec03f */
[CC--:B------:R-:W-:Y:S02]  /*8d90*/  LEA R8, P0, R0.reuse, R218.reuse, 0x2 ;  /* 0x000000da00087211 */ /* 0x0c0fe400078010ff */
[CC--:B------:R-:W-:Y:S01]  /*8da0*/  LEA R6, P3, R7.reuse, R218.reuse, 0x2 ;  /* 0x000000da07067211 */ /* 0x0c0fe200078610ff */
[----:B------:R-:W-:Y:S01]  /*8db0*/  REDG.E.ADD.F32.FTZ.RN.STRONG.GPU desc[UR14][R10.64], R35 ;  /* 0x000000230a0079a6 */ /* 0x000fe2000c10f38e */
[-C--:B------:R-:W-:Y:S01]  /*8dc0*/  LEA.HI.X.SX32 R9, R0, R219.reuse, 0x2, P0 ;  /* 0x000000db00097211 */ /* 0x080fe200000f16ff */
[C---:B------:R-:W-:Y:S01]  /*8dd0*/  VIADD R0, R208.reuse, 0xffffc000 ;  /* 0xffffc000d0007836 */ /* 0x040fe20000000000 */
[-C--:B------:R-:W-:Y:S01]  /*8de0*/  LEA.HI.X.SX32 R7, R7, R219.reuse, 0x2, P3 ;  /* 0x000000db07077211 */ /* 0x080fe200018f16ff */
[----:B------:R-:W-:Y:S01]  /*8df0*/  LDSM.16.MT88.4 R32, [R207+0x1c800] ;  /* 0x01c80000cf20783b */ /* 0x000fe20000004200 */
[CC--:B------:R-:W-:Y:S01]  /*8e00*/  LEA R2, P0, R3.reuse, R218.reuse, 0x2 ;  /* 0x000000da03027211 */ /* 0x0c0fe200078010ff */
[----:B------:R-:W-:Y:S02]  /*8e10*/  UISETP.NE.U32.AND UP0, UPT, UR5, 0x1, UPT ;  /* 0x000000010500788c */ /* 0x000fe4000bf05070 */
[----:B------:R-:W-:Y:S01]  /*8e20*/  REDG.E.ADD.F32.FTZ.RN.STRONG.GPU desc[UR14][R8.64], R28 ;  /* 0x0000001c080079a6 */ /* 0x000fe2000c10f38e */
[-C--:B------:R-:W-:Y:S01]  /*8e30*/  LEA.HI.X.SX32 R3, R3, R219.reuse, 0x2, P0 ;  /* 0x000000db03037211 */ /* 0x080fe200000f16ff */
[----:B------:R-:W-:Y:S01]  /*8e40*/  UIADD3 UR5, UR12, -0x1, URZ ;  /* 0xffffffff0c057890 */ /* 0x000fe2000fffe03f */
[----:B------:R-:W-:Y:S01]  /*8e50*/  PLOP3.LUT P0, PT, PT, PT, UP2, 0x80, 0x0 ;  /* 0x000000000000781c */ /* 0x000fe20003f0f028 */
[----:B------:R-:W-:Y:S04]  /*8e60*/  REDG.E.ADD.F32.FTZ.RN.STRONG.GPU desc[UR14][R6.64], R29 ;  /* 0x0000001d060079a6 */ /* 0x000fe8000c10f38e */
[----:B------:R-:W-:Y:S01]  /*8e70*/  LDSM.16.MT88.4 R8, [R208] ;  /* 0x00000000d008783b */ /* 0x000fe20000004200 */
[----:B------:R-:W-:Y:S01]  /*8e80*/  UMOV UR12, UR5 ;  /* 0x00000005000c7c82 */ /* 0x000fe20008000000 */
[----:B-1----:R-:W-:Y:S05]  /*8e90*/  IMAD.U32 R5, RZ, RZ, UR6 ;  /* 0x00000006ff057e24 */ /* 0x002fea000f8e00ff */
[C---:B------:R-:W-:Y:S04]  /*8ea0*/  LEA R4, P1, R5.reuse, R218, 0x2 ;  /* 0x000000da05047211 */ /* 0x040fe800078210ff */
[----:B------:R-:W-:Y:S02]  /*8eb0*/  LEA.HI.X.SX32 R5, R5, R219, 0x2, P1 ;  /* 0x000000db05057211 */ /* 0x000fe400008f16ff */
[----:B------:R-:W-:Y:S01]  /*8ec0*/  PLOP3.LUT P1, PT, PT, PT, UP0, 0x80, 0x0 ;  /* 0x000000000000781c */ /* 0x000fe20003f2f008 */
[----:B------:R-:W-:Y:S02]  /*8ed0*/  @UP3 UIADD3 UR21, UP0, UR21, -0x100, URZ ;  /* 0xffffff0015153890 */ /* 0x000fe4000ff1e03f */
[----:B------:R-:W-:Y:S02]  /*8ee0*/  REDG.E.ADD.F32.FTZ.RN.STRONG.GPU desc[UR14][R4.64], R30 ;  /* 0x0000001e040079a6 */ /* 0x000fe4000c10f38e */
[----:B------:R-:W-:Y:S02]  /*8ef0*/  @UP3 UIADD3.X UR20, UR20, -0x1, URZ, UP0, !UPT ;  /* 0xffffffff14143890 */ /* 0x000fe400087fe43f */
[----:B------:R-:W1:Y:S04]  /*8f00*/  LDSM.16.MT88.4 R4, [R207+0x1c000] ;  /* 0x01c00000cf04783b */ /* 0x000e680000004200 */
[----:B------:R-:W-:Y:S02]  /*8f10*/  REDG.E.ADD.F32.FTZ.RN.STRONG.GPU desc[UR14][R2.64], R31 ;  /* 0x0000001f020079a6 */ /* 0x000fe4000c10f38e */
[----:B------:R-:W-:Y:S02]  /*8f20*/  @P1 VIADD R0, R208, 0x4000 ;  /* 0x00004000d0001836 */ /* 0x000fe40000000000 */
[----:B------:R-:W2:Y:S01]  /*8f30*/  LDSM.16.MT88.4 R28, [R208+0x800] ;  /* 0x00080000d01c783b */ /* 0x000ea20000004200 */
[-C--:B-1----:R-:W-:Y:S06]  /*8f40*/  HMMA.16816.F32 R100, R4, R8.reuse, R100 ;  /* 0x000000080464723c */ /* 0x082fec0000001864 */
[C---:B------:R-:W-:Y:S06]  /*8f50*/  HMMA.16816.F32 R104, R12.reuse, R8, R104 ;  /* 0x000000080c68723c */ /* 0x040fec0000001868 */
[-C--:B------:R-:W-:Y:S06]  /*8f60*/  HMMA.16816.F32 R108, R12, R10.reuse, R108 ;  /* 0x0000000a0c6c723c */ /* 0x080fec000000186c */
[C---:B------:R-:W-:Y:S01]  /*8f70*/  HMMA.16816.F32 R112, R4.reuse, R10, R112 ;  /* 0x0000000a0470723c */ /* 0x040fe20000001870 */
[----:B------:R-:W1:Y:S05]  /*8f80*/  LDSM.16.MT88.4 R8, [R176+0x800] ;  /* 0x00080000b008783b */ /* 0x000e6a0000004200 */
[-C--:B------:R-:W-:Y:S06]  /*8f90*/  HMMA.16816.F32 R116, R4, R16.reuse, R116 ;  /* 0x000000100474723c */ /* 0x080fec0000001874 */
[C---:B------:R-:W-:Y:S06]  /*8fa0*/  HMMA.16816.F32 R120, R12.reuse, R16, R120 ;  /* 0x000000100c78723c */ /* 0x040fec0000001878 */
[-C--:B------:R-:W-:Y:S06]  /*8fb0*/  HMMA.16816.F32 R124, R12, R18.reuse, R124 ;  /* 0x000000120c7c723c */ /* 0x080fec000000187c */
[C---:B------:R-:W-:Y:S01]  /*8fc0*/  HMMA.16816.F32 R128, R4.reuse, R18, R128 ;  /* 0x000000120480723c */ /* 0x040fe20000001880 */
[----:B------:R-:W3:Y:S05]  /*8fd0*/  LDSM.16.MT88.4 R16, [R208+0x2800] ;  /* 0x00280000d010783b */ /* 0x000eea0000004200 */
[-C--:B------:R-:W-:Y:S06]  /*8fe0*/  HMMA.16816.F32 R132, R4, R20.reuse, R132 ;  /* 0x000000140484723c */ /* 0x080fec0000001884 */
[C---:B------:R-:W-:Y:S06]  /*8ff0*/  HMMA.16816.F32 R136, R12.reuse, R20, R136 ;  /* 0x000000140c88723c */ /* 0x040fec0000001888 */
[-C--:B------:R-:W-:Y:S06]  /*9000*/  HMMA.16816.F32 R140, R12, R22.reuse, R140 ;  /* 0x000000160c8c723c */ /* 0x080fec000000188c */
[C---:B------:R-:W-:Y:S01]  /*9010*/  HMMA.16816.F32 R144, R4.reuse, R22, R144 ;  /* 0x000000160490723c */ /* 0x040fe20000001890 */
[----:B------:R-:W4:Y:S05]  /*9020*/  LDSM.16.MT88.4 R20, [R176+0x2800] ;  /* 0x00280000b014783b */ /* 0x000f2a0000004200 */
[-C--:B------:R-:W-:Y:S06]  /*9030*/  HMMA.16816.F32 R148, R4, R24.reuse, R148 ;  /* 0x000000180494723c */ /* 0x080fec0000001894 */
[C---:B------:R-:W-:Y:S06]  /*9040*/  HMMA.16816.F32 R152, R12.reuse, R24, R152 ;  /* 0x000000180c98723c */ /* 0x040fec0000001898 */
[-C--:B------:R-:W-:Y:S01]  /*9050*/  HMMA.16816.F32 R156, R12, R26.reuse, R156 ;  /* 0x0000001a0c9c723c */ /* 0x080fe2000000189c */
[----:B------:R-:W-:Y:S05]  /*9060*/  LDSM.16.MT88.4 R12, [R208+0x1000] ;  /* 0x00100000d00c783b */ /* 0x000fea0000004200 */
[----:B------:R-:W-:Y:S01]  /*9070*/  HMMA.16816.F32 R160, R4, R26, R160 ;  /* 0x0000001a04a0723c */ /* 0x000fe200000018a0 */
[----:B------:R-:W4:Y:S04]  /*9080*/  LDSM.16.MT88.4 R4, [R207+0x1d000] ;  /* 0x01d00000cf04783b */ /* 0x000f280000004200 */
[----:B------:R-:W4:Y:S01]  /*9090*/  LDSM.16.MT88.4 R24, [R207+0x1f000] ;  /* 0x01f00000cf18783b */ /* 0x000f220000004200 */
[-C--:B--2---:R-:W-:Y:S06]  /*90a0*/  HMMA.16816.F32 R100, R32, R28.reuse, R100 ;  /* 0x0000001c2064723c */ /* 0x084fec0000001864 */
[C---:B------:R-:W-:Y:S06]  /*90b0*/  HMMA.16816.F32 R104, R164.reuse, R28, R104 ;  /* 0x0000001ca468723c */ /* 0x040fec0000001868 */
        /* <DEDUP_REMOVED lines=8> */
[-C--:B---3--:R-:W-:Y:S06]  /*9140*/  HMMA.16816.F32 R132, R32, R16.reuse, R132 ;  /* 0x000000102084723c */ /* 0x088fec0000001884 */
[C---:B------:R-:W-:Y:S06]  /*9150*/  HMMA.16816.F32 R136, R164.reuse, R16, R136 ;  /* 0x00000010a488723c */ /* 0x040fec0000001888 */
[-C--:B------:R-:W-:Y:S06]  /*9160*/  HMMA.16816.F32 R140, R164, R18.reuse, R140 ;  /* 0x00000012a48c723c */ /* 0x080fec000000188c */
[C---:B------:R-:W-:Y:S01]  /*9170*/  HMMA.16816.F32 R144, R32.reuse, R18, R144 ;  /* 0x000000122090723c */ /* 0x040fe20000001890 */
[----:B------:R-:W-:Y:S05]  /*9180*/  LDSM.16.MT88.4 R16, [R207+0x1d800] ;  /* 0x01d80000cf10783b */ /* 0x000fea0000004200 */
[-C--:B----4-:R-:W-:Y:S06]  /*9190*/  HMMA.16816.F32 R148, R32, R20.reuse, R148 ;  /* 0x000000142094723c */ /* 0x090fec0000001894 */
        /* <DEDUP_REMOVED lines=46> */
[----:B------:R-:W4:Y:S04]  /*9480*/  LDL R180, [R1+0x4] ;  /* 0x0000040001b47983 */ /* 0x000f280000100800 */
        /* <DEDUP_REMOVED lines=42> */
[----:B------:R-:W-:Y:S01]  /*9730*/  STS [R250], R32 ;  /* 0x00000020fa007388 */ /* 0x000fe20000000800 */
[----:B------:R-:W-:Y:S01]  /*9740*/  F2FP.F16.F32.PACK_AB R24, R24, R116 ;  /* 0x000000741818723e */ /* 0x000fe200000000ff */
[----:B------:R-:W-:Y:S01]  /*9750*/  FMUL.FTZ R132, R132, UR5 ;  /* 0x0000000584847c20 */ /* 0x000fe20008410000 */
[----:B------:R-:W-:Y:S01]  /*9760*/  F2FP.F16.F32.PACK_AB R23, R23, R118 ;  /* 0x000000761717723e */ /* 0x000fe200000000ff */
[----:B------:R-:W-:Y:S01]  /*9770*/  STS [R250+0x400], R31 ;  /* 0x0004001ffa007388 */ /* 0x000fe20000000800 */
        /* <DEDUP_REMOVED lines=82> */
[----:B------:R-:W-:Y:S01]  /*9ca0*/  F2FP.F16.F32.PACK_AB R90, R91, R90 ;  /* 0x0000005a5b5a723e */ /* 0x000fe200000000ff */
[----:B------:R-:W-:Y:S01]  /*9cb0*/  UISETP.NE.AND UP0, UPT, UR38, -0x1, UPT ;  /* 0xffffffff2600788c */ /* 0x000fe2000bf05270 */
[----:B------:R-:W-:Y:S02]  /*9cc0*/  F2FP.F16.F32.PACK_AB R92, R93, R92 ;  /* 0x0000005c5d5c723e */ /* 0x000fe400000000ff */
[----:B------:R-:W-:-:S03]  /*9cd0*/  F2FP.F16.F32.PACK_AB R94, R95, R94 ;  /* 0x0000005e5f5e723e */ /* 0x000fc600000000ff */
[----:B------:R-:W-:-:S05]  /*9ce0*/  PLOP3.LUT P0, PT, PT, PT, UP0, 0x80, 0x0 ;  /* 0x000000000000781c */ /* 0x000fca0003f0f008 */
[----:B------:R-:W-:Y:S01]  /*9cf0*/  @UP0 UIADD3 UR5, UR26, UR38, URZ ;  /* 0x000000261a050290 */ /* 0x000fe2000fffe03f */
[----:B------:R-:W-:-:S03]  /*9d00*/  @UP0 ULDC.64 UR6, c[0x0][0x450] ;  /* 0x0001140000060ab9 */ /* 0x000fc60000000a00 */
[----:B------:R-:W-:Y:S02]  /*9d10*/  @UP0 UIMAD.WIDE.U32 UR8, UR5, UR6, URZ ;  /* 0x00000006050802a5 */ /* 0x000fe4000f8e003f */
[----:B------:R-:W-:-:S04]  /*9d20*/  @UP0 UIMAD UR5, UR5, UR7, URZ ;  /* 0x00000007050502a4 */ /* 0x000fc8000f8e023f */
[----:B------:R-:W-:Y:S01]  /*9d30*/  @UP0 UIADD3 UR20, UR9, UR5, URZ ;  /* 0x0000000509140290 */ /* 0x000fe2000fffe03f */
[----:B------:R-:W-:Y:S01]  /*9d40*/  @UP0 UMOV UR19, UR8 ;  /* 0x0000000800130c82 */ /* 0x000fe20008000000 */
[----:B--2---:R-:W-:Y:S04]  /*9d50*/  STS [R181], R28 ;  /* 0x0000001cb5007388 */ /* 0x004fe80000000800 */
[----:B---3--:R-:W-:Y:S04]  /*9d60*/  STS [R183], R27 ;  /* 0x0000001bb7007388 */ /* 0x008fe80000000800 */
[----:B------:R-:W-:Y:S04]  /*9d70*/  STS [R250+0x2000], R30 ;  /* 0x0020001efa007388 */ /* 0x000fe80000000800 */
[----:B------:R-:W-:Y:S04]  /*9d80*/  STS [R250+0x2400], R29 ;  /* 0x0024001dfa007388 */ /* 0x000fe80000000800 */
[----:B------:R-:W-:Y:S04]  /*9d90*/  STS [R181+0x2000], R26 ;  /* 0x0020001ab5007388 */ /* 0x000fe80000000800 */
[----:B------:R-:W-:Y:S04]  /*9da0*/  STS [R181+0x2400], R25 ;  /* 0x00240019b5007388 */ /* 0x000fe80000000800 */
[----:B------:R-:W-:Y:S04]  /*9db0*/  STS [R251], R24 ;  /* 0x00000018fb007388 */ /* 0x000fe80000000800 */
[----:B------:R-:W-:Y:S04]  /*9dc0*/  STS [R251+0x400], R23 ;  /* 0x00040017fb007388 */ /* 0x000fe80000000800 */
[----:B----4-:R-:W-:Y:S04]  /*9dd0*/  STS [R180], R20 ;  /* 0x00000014b4007388 */ /* 0x010fe80000000800 */
[----:B------:R-:W-:Y:S04]  /*9de0*/  STS [R182], R19 ;  /* 0x00000013b6007388 */ /* 0x000fe80000000800 */
        /* <DEDUP_REMOVED lines=67> */
.L_x_441:
[----:B------:R-:W-:Y:S01]  /*a220*/  @UP0 UIADD3 UR10, UR26, UR38, URZ ;  /* 0x000000261a0a0290 */ /* 0x000fe2000fffe03f */
[----:B--2---:R-:W-:Y:S01]  /*a230*/  LEA R2, R245, UR4, 0x1 ;  /* 0x00000004f5027c11 */ /* 0x004fe2000f8e08ff */
[----:B------:R-:W-:Y:S01]  /*a240*/  @UP0 ULDC.64 UR8, c[0x0][0x458] ;  /* 0x0001160000080ab9 */ /* 0x000fe20000000a00 */
[----:B------:R-:W-:Y:S01]  /*a250*/  USHF.L.U32 UR5, UR23, 0x7, URZ ;  /* 0x0000000717057899 */ /* 0x000fe2000800063f */
[----:B-1----:R-:W-:Y:S01]  /*a260*/  SHF.R.S32.HI R0, RZ, 0x1f, R3 ;  /* 0x0000001fff007819 */ /* 0x002fe20000011403 */
        /* <DEDUP_REMOVED lines=18> */
.L_x_442:
        /* <DEDUP_REMOVED lines=56> */
.L_x_444:
[----:B------:R-:W-:Y:S05]  /*a710*/  BSYNC B0 ;  /* 0x0000000000007941 */ /* 0x000fea0003800000 */
.L_x_443:
        /* <DEDUP_REMOVED lines=18> */
.L_x_446:
[----:B------:R-:W-:Y:S05]  /*a840*/  BSYNC B0 ;  /* 0x0000000000007941 */ /* 0x000fea0003800000 */
.L_x_445:
        /* <DEDUP_REMOVED lines=20> */
.L_x_448:
[----:B------:R-:W-:Y:S05]  /*a990*/  BSYNC B0 ;  /* 0x0000000000007941 */ /* 0x000fea0003800000 */
.L_x_447:
        /* <DEDUP_REMOVED lines=20> */
.L_x_450:
[----:B------:R-:W-:Y:S05]  /*aae0*/  BSYNC B0 ;  /* 0x0000000000007941 */ /* 0x000fea0003800000 */
.L_x_449:
        /* <DEDUP_REMOVED lines=9> */
[----:B------:R-:W-:Y:S02]  /*ab80*/  IADD3 R4, P0, R4, UR17, RZ ;  /* 0x0000001104047c10 */ /* 0x000fe4000ff1e0ff */
[----:B------:R-:W-:Y:S01]  /*ab90*/  IMAD.U32 R3, RZ, RZ, UR5 ;  /* 0x00000005ff037e24 */ /* 0x000fe2000f8e00ff */
[----:B------:R-:W-:-:S04]  /*aba0*/  UIMAD UR5, UR11, UR6, URZ ;  /* 0x000000060b0572a4 */ /* 0x000fc8000f8e023f */
[----:B------:R-:W-:Y:S01]  /*abb0*/  IADD3.X R5, R5, UR18, R3, P0, !PT ;  /* 0x0000001205057c10 */ /* 0x000fe200087fe403 */
[----:B------:R-:W-:Y:S01]  /*abc0*/  UIMAD UR7, UR55, UR7, UR5 ;  /* 0x00000007370772a4 */ /* 0x000fe2000f8e0205 */
        /* <DEDUP_REMOVED lines=18> */
.L_x_452:
[----:B------:R-:W-:Y:S05]  /*acf0*/  BSYNC B0 ;  /* 0x0000000000007941 */ /* 0x000fea0003800000 */
.L_x_451:
        /* <DEDUP_REMOVED lines=18> */
.L_x_454:
[----:B------:R-:W-:Y:S05]  /*ae20*/  BSYNC B0 ;  /* 0x0000000000007941 */ /* 0x000fea0003800000 */
.L_x_453:
        /* <DEDUP_REMOVED lines=18> */
.L_x_456:
[----:B------:R-:W-:Y:S05]  /*af50*/  BSYNC B0 ;  /* 0x0000000000007941 */ /* 0x000fea0003800000 */
.L_x_455:
[----:B------:R-:W-:Y:S05]  /*af60*/  @P2 BRA `(.L_x_409) ;  /* 0x00000000003c2947 */ /* 0x000fea0003800000 */
[----:B------:R-:W-:Y:S01]  /*af70*/  IADD3 R0, P0, R0, 0x60, RZ ;  /* 0x0000006000007810 */ /* 0x000fe20007f1e0ff */
[----:B------:R-:W-:Y:S01]  /*af80*/  ULDC UR5, c[0x0][0x2d0] ;  /* 0x0000b40000057ab9 */ /* 0x000fe20000000800 */
[----:B------:R-:W-:Y:S01]  /*af90*/  ULDC.64 UR6, c[0x0][0x3f8] ;  /* 0x0000fe0000067ab9 */ /* 0x000fe20000000a00 */
[----:B------:R-:W-:Y:S02]  /*afa0*/  ISETP.GE.AND P1, PT, R224, UR5, PT ;  /* 0x00000005e0007c0c */ /* 0x000fe4000bf26270 */
        /* <DEDUP_REMOVED lines=9> */
[----:B------:R2:W-:Y:S04]  /*b040*/  @!P1 STG.E.128 desc[UR14][R2.64], R52 ;  /* 0x0000003402009986 */ /* 0x0005e8000c101d0e */
[----:B------:R2:W-:Y:S02]  /*b050*/  @!P0 STG.E.128 desc[UR14][R2.64+0x80], R48 ;  /* 0x0000803002008986 */ /* 0x0005e4000c101d0e */
.L_x_409:
[----:B------:R-:W-:Y:S05]  /*b060*/  BSYNC B1 ;  /* 0x0000000000017941 */ /* 0x000fea0003800000 */
.L_x_387:
        /* <DEDUP_REMOVED lines=11> */
.L_x_457:
[----:B------:R-:W-:Y:S05]  /*b120*/  EXIT ;  /* 0x000000000000794d */ /* 0x000fea0003800000 */
.L_x_459:
        /* <DEDUP_REMOVED lines=13> */
.L_x_2059:


//--------------------- .text._ZN5flash44flash_bwd_dq_dk_dv_loop_seqk_parallel_kernelI23Flash_bwd_kernel_traitsILi128ELi64ELi128ELi8ELi2ELi4ELi2ELb0ELb0EN7cutlass6half_tE19Flash_kernel_traitsILi128ELi64ELi128ELi8ES3_EELb0ELb0ELb0ELb0ELb1ELb1ELb0EEEvNS_16Flash_bwd_paramsE --------------------------
	.section	.text._ZN5flash44flash_bwd_dq_dk_dv_loop_seqk_parallel_kernelI23Flash_bwd_kernel_traitsILi128ELi64ELi128ELi8ELi2ELi4ELi2ELb0ELb0EN7cutlass6half_tE19Flash_kernel_traitsILi128ELi64ELi128ELi8ES3_EELb0ELb0ELb0ELb0ELb1ELb1ELb0EEEvNS_16Flash_bwd_paramsE,"ax",@progbits
	.align	128
        .global         _ZN5flash44flash_bwd_dq_dk_dv_loop_seqk_parallel_kernelI23Flash_bwd_kernel_traitsILi128ELi64ELi128ELi8ELi2ELi4ELi2ELb0ELb0EN7cutlass6half_tE19Flash_kernel_traitsILi128ELi64ELi128ELi8ES3_EELb0ELb0ELb0ELb0ELb1ELb1ELb0EEEvNS_16Flash_bwd_paramsE
        .type           _ZN5flash44flash_bwd_dq_dk_dv_loop_seqk_parallel_kernelI23Flash_bwd_kernel_traitsILi128ELi64ELi128ELi8ELi2ELi4ELi2ELb0ELb0EN7cutlass6half_tE19Flash_kernel_traitsILi128ELi64ELi128ELi8ES3_EELb0ELb0ELb0ELb0ELb1ELb1ELb0EEEvNS_16Flash_bwd_paramsE,@function
        .size           _ZN5flash44flash_bwd_dq_dk_dv_loop_seqk_parallel_kernelI23Flash_bwd_kernel_traitsILi128ELi64ELi128ELi8ELi2ELi4ELi2ELb0ELb0EN7cutlass6half_tE19Flash_kernel_traitsILi128ELi64ELi128ELi8ES3_EELb0ELb0ELb0ELb0ELb1ELb1ELb0EEEvNS_16Flash_bwd_paramsE,(.L_x_2060 - _ZN5flash44flash_bwd_dq_dk_dv_loop_seqk_parallel_kernelI23Flash_bwd_kernel_traitsILi128ELi64ELi128ELi8ELi2ELi4ELi2ELb0ELb0EN7cutlass6half_tE19Flash_kernel_traitsILi128ELi64ELi128ELi8ES3_EELb0ELb0ELb0ELb0ELb1ELb1ELb0EEEvNS_16Flash_bwd_paramsE)
        .other          _ZN5flash44flash_bwd_dq_dk_dv_loop_seqk_parallel_kernelI23Flash_bwd_kernel_traitsILi128ELi64ELi128ELi8ELi2ELi4ELi2ELb0ELb0EN7cutlass6half_tE19Flash_kernel_traitsILi128ELi64ELi128ELi8ES3_EELb0ELb0ELb0ELb0ELb1ELb1ELb0EEEvNS_16Flash_bwd_paramsE,@"STO_CUDA_ENTRY STV_DEFAULT"
_ZN5flash44flash_bwd_dq_dk_dv_loop_seqk_parallel_kernelI23Flash_bwd_kernel_traitsILi128ELi64ELi128ELi8ELi2ELi4ELi2ELb0ELb0EN7cutlass6half_tE19Flash_kernel_traitsILi128ELi64ELi128ELi8ES3_EELb0ELb0ELb0ELb0ELb1ELb1ELb0EEEvNS_16Flash_bwd_paramsE:
.text._ZN5flash44flash_bwd_dq_dk_dv_loop_seqk_parallel_kernelI23Flash_bwd_kernel_traitsILi128ELi64ELi128ELi8ELi2ELi4ELi2ELb0ELb0EN7cutlass6half_tE19Flash_kernel_traitsILi128ELi64ELi128ELi8ES3_EELb0ELb0ELb0ELb0ELb1ELb1ELb0EEEvNS_16Flash_bwd_paramsE:
        /* <DEDUP_REMOVED lines=17> */
[----:B------:R-:W-:Y:S01]  /*0110*/  ULDC.64 UR16, c[0x0][0x300] ;  /* 0x0000c00000107ab9 */ /* 0x000fe20000000a00 */
[----:B------:R-:W-:Y:S02]  /*0120*/  ULDC.64 UR14, c[0x0][0x308] ;  /* 0x0000c200000e7ab9 */ /* 0x000fe40000000a00 */
[----:B------:R-:W3:Y:S08]  /*0130*/  S2UR UR20, SR_CTAID.Y ;  /* 0x00000000001479c3 */ /* 0x000ef00000002600 */
[----:B------:R-:W4:Y:S01]  /*0140*/  S2UR UR22, SR_CTAID.Z ;  /* 0x00000000001679c3 */ /* 0x000f220000002700 */
[----:B--2---:R-:W-:-:S07]  /*0150*/  ULEA UR5, UR5, UR4, 0x18 ;  /* 0x0000000405057291 */ /* 0x004fce000f8ec03f */
[----:B------:R-:W2:Y:S01]  /*0160*/  S2UR UR19, SR_CTAID.Z ;  /* 0x00000000001379c3 */ /* 0x000ea20000002700 */
[----:B------:R-:W-:Y:S01]  /*0170*/  UIADD3 UR4, UR5, 0xc000, URZ ;  /* 0x0000c00005047890 */ /* 0x000fe2000fffe03f */
[----:B-1----:R-:W-:Y:S01]  /*0180*/  SHF.R.S32.HI R3, RZ, 0x1f, R7 ;  /* 0x0000001fff037819 */ /* 0x002fe20000011407 */
[----:B---3--:R-:W-:-:S05]  /*0190*/  USHF.R.S32.HI UR29, URZ, 0x1f, UR20 ;  /* 0x0000001f3f1d7899 */ /* 0x008fca0008011414 */
[----:B------:R-:W1:Y:S01]  /*01a0*/  S2UR UR18, SR_CTAID.Y ;  /* 0x00000000001279c3 */ /* 0x000e620000002600 */
[----:B------:R-:W-:Y:S01]  /*01b0*/  UIMAD.WIDE UR30, UR20, 0x80, URZ ;  /* 0x00000080141e78a5 */ /* 0x000fe2000f8e023f */
[CC--:B------:R-:W-:Y:S02]  /*01c0*/  LEA.HI R0, R3.reuse, R7.reuse, RZ, 0x2 ;  /* 0x0000000703007211 */ /* 0x0c0fe400078f10ff */
[CC--:B------:R-:W-:Y:S02]  /*01d0*/  LEA.HI R14, R3.reuse, R7.reuse, RZ, 0x3 ;  /* 0x00000007030e7211 */ /* 0x0c0fe400078f18ff */
[CC--:B------:R-:W-:Y:S01]  /*01e0*/  LEA.HI R2, R3.reuse, R7.reuse, RZ, 0x5 ;  /* 0x0000000703027211 */ /* 0x0c0fe200078f28ff */
[----:B----4-:R-:W-:Y:S01]  /*01f0*/  USHF.R.S32.HI UR28, URZ, 0x1f, UR22 ;  /* 0x0000001f3f1c7899 */ /* 0x010fe20008011416 */
[CC--:B------:R-:W-:Y:S02]  /*0200*/  LEA.HI R16, R3.reuse, R7.reuse, RZ, 0x6 ;  /* 0x0000000703107211 */ /* 0x0c0fe400078f30ff */
[----:B------:R-:W-:-:S02]  /*0210*/  LEA.HI R4, R3, R7, RZ, 0x4 ;  /* 0x0000000703047211 */ /* 0x000fc400078f20ff */
[----:B------:R-:W-:Y:S02]  /*0220*/  LEA.HI R19, R3, R7, RZ, 0x7 ;  /* 0x0000000703137211 */ /* 0x000fe400078f38ff */
[----:B------:R-:W-:Y:S02]  /*0230*/  LOP3.LUT R3, R0, 0x7ffffffc, RZ, 0xc0, !PT ;  /* 0x7ffffffc00037812 */ /* 0x000fe400078ec0ff */
[----:B------:R-:W-:Y:S01]  /*0240*/  LOP3.LUT R6, R14, 0xfffffff8, RZ, 0xc0, !PT ;  /* 0xfffffff80e067812 */ /* 0x000fe200078ec0ff */
[----:B--2---:R-:W-:Y:S01]  /*0250*/  USHF.R.S32.HI UR27, URZ, 0x1f, UR19 ;  /* 0x0000001f3f1b7899 */ /* 0x004fe20008011413 */
        /* <DEDUP_REMOVED lines=9> */
[----:B-1----:R-:W-:Y:S01]  /*02f0*/  USHF.R.S32.HI UR26, URZ, 0x1f, UR18 ;  /* 0x0000001f3f1a7899 */ /* 0x002fe20008011412 */
[----:B------:R-:W-:-:S02]  /*0300*/  SHF.R.S32.HI R5, RZ, 0x1f, R2 ;  /* 0x0000001fff057819 */ /* 0x000fc40000011402 */
[-C--:B------:R-:W-:Y:S02]  /*0310*/  LEA.HI R7, R2, R0.reuse, RZ, 0x1 ;  /* 0x0000000002077211 */ /* 0x080fe400078f08ff */
[----:B------:R-:W-:Y:S02]  /*0320*/  SHF.R.S32.HI R9, RZ, 0x4, R4 ;  /* 0x00000004ff097819 */ /* 0x000fe40000011404 */
[----:B------:R-:W-:Y:S02]  /*0330*/  LEA.HI R2, R5, R0, RZ, 0x2 ;  /* 0x0000000005027211 */ /* 0x000fe400078f10ff */
[----:B------:R-:W-:Y:S02]  /*0340*/  LEA.HI R5, R6, R8, RZ, 0x3 ;  /* 0x0000000806057211 */ /* 0x000fe400078f18ff */
[----:B------:R-:W-:Y:S02]  /*0350*/  SHF.R.S32.HI R11, RZ, 0x3, R14 ;  /* 0x00000003ff0b7819 */ /* 0x000fe4000001140e */
[----:B------:R-:W-:-:S02]  /*0360*/  LEA.HI R6, R4, R9, RZ, 0x1 ;  /* 0x0000000904067211 */ /* 0x000fc400078f08ff */
[----:B------:R-:W-:Y:S01]  /*0370*/  LOP3.LUT R4, R5, 0xfffffff8, RZ, 0xc0, !PT ;  /* 0xfffffff805047812 */ /* 0x000fe200078ec0ff */
[----:B------:R-:W-:Y:S01]  /*0380*/  IMAD.SHL.U32 R11, R11, 0x40, RZ ;  /* 0x000000400b0b7824 */ /* 0x000fe200078e00ff */
[----:B------:R-:W-:Y:S02]  /*0390*/  LOP3.LUT R7, R7, 0xfffffffe, RZ, 0xc0, !PT ;  /* 0xfffffffe07077812 */ /* 0x000fe400078ec0ff */
[----:B------:R-:W-:Y:S02]  /*03a0*/  LOP3.LUT R2, R2, 0xfffffffc, RZ, 0xc0, !PT ;  /* 0xfffffffc02027812 */ /* 0x000fe400078ec0ff */
[----:B------:R-:W-:Y:S01]  /*03b0*/  LOP3.LUT R5, R6, 0xfffffffe, RZ, 0xc0, !PT ;  /* 0xfffffffe06057812 */ /* 0x000fe200078ec0ff */
[----:B------:R-:W-:Y:S01]  /*03c0*/  IMAD.IADD R6, R8, 0x1, -R4 ;  /* 0x0000000108067824 */ /* 0x000fe200078e0a04 */
[C---:B------:R-:W-:Y:S01]  /*03d0*/  LOP3.LUT P4, RZ, R3.reuse, 0x2, RZ, 0xc0, !PT ;  /* 0x0000000203ff7812 */ /* 0x040fe2000788c0ff */
[C---:B------:R-:W-:Y:S01]  /*03e0*/  IMAD.IADD R15, R0.reuse, 0x1, -R7 ;  /* 0x00000001000f7824 */ /* 0x040fe200078e0a07 */
[----:B------:R-:W-:Y:S01]  /*03f0*/  LOP3.LUT P3, RZ, R3, 0x4, RZ, 0xc0, !PT ;  /* 0x0000000403ff7812 */ /* 0x000fe2000786c0ff */
[----:B------:R-:W-:Y:S01]  /*0400*/  IMAD.IADD R12, R0, 0x1, -R2 ;  /* 0x00000001000c7824 */ /* 0x000fe200078e0a02 */
[----:B------:R-:W-:Y:S01]  /*0410*/  LOP3.LUT R0, R11, 0x1c0, RZ, 0xc0, !PT ;  /* 0x000001c00b007812 */ /* 0x000fe200078ec0ff */
[----:B------:R-:W-:-:S02]  /*0420*/  IMAD.SHL.U32 R4, R3, 0x8, RZ ;  /* 0x0000000803047824 */ /* 0x000fc400078e00ff */
[----:B------:R-:W-:Y:S01]  /*0430*/  IMAD.IADD R9, R9, 0x1, -R5 ;  /* 0x0000000109097824 */ /* 0x000fe200078e0a05 */
[----:B------:R-:W-:Y:S02]  /*0440*/  SHF.R.U32.HI R2, RZ, 0x3, R0 ;  /* 0x00000003ff027819 */ /* 0x000fe40000011600 */
[----:B------:R-:W-:Y:S01]  /*0450*/  LOP3.LUT R4, R0, 0x38, R4, 0xf8, !PT ;  /* 0x0000003800047812 */ /* 0x000fe200078ef804 */
[----:B------:R-:W-:Y:S01]  /*0460*/  IMAD.SHL.U32 R0, R3, 0x40, RZ ;  /* 0x0000004003007824 */ /* 0x000fe200078e00ff */
[----:B------:R-:W-:Y:S01]  /*0470*/  SHF.R.S32.HI R5, RZ, 0x1f, R13 ;  /* 0x0000001fff057819 */ /* 0x000fe2000001140d */
[----:B------:R-:W-:Y:S01]  /*0480*/  IMAD.SHL.U32 R11, R9, 0x200, RZ ;  /* 0x00000200090b7824 */ /* 0x000fe200078e00ff */
[----:B------:R-:W-:Y:S02]  /*0490*/  SHF.R.S32.HI R3, RZ, 0x1f, R10 ;  /* 0x0000001fff037819 */ /* 0x000fe4000001140a */
[----:B------:R-:W-:Y:S02]  /*04a0*/  LEA.HI R17, R5, R13, RZ, 0x2 ;  /* 0x0000000d05117211 */ /* 0x000fe400078f10ff */
[----:B------:R-:W-:Y:S01]  /*04b0*/  LEA.HI R13, R3, R10, RZ, 0x3 ;  /* 0x0000000a030d7211 */ /* 0x000fe200078f18ff */
[----:B------:R-:W-:Y:S01]  /*04c0*/  IMAD.SHL.U32 R3, R12, 0x10, RZ ;  /* 0x000000100c037824 */ /* 0x000fe200078e00ff */
[----:B------:R-:W-:-:S02]  /*04d0*/  LOP3.LUT R0, R0, 0x1c0, RZ, 0xc0, !PT ;  /* 0x000001c000007812 */ /* 0x000fc400078ec0ff */
[----:B------:R-:W-:Y:S02]  /*04e0*/  LOP3.LUT R5, R13, 0xfffffff8, RZ, 0xc0, !PT ;  /* 0xfffffff80d057812 */ /* 0x000fe400078ec0ff */
[C---:B------:R-:W-:Y:S02]  /*04f0*/  LOP3.LUT R214, R0.reuse, 0x8, R14, 0xf8, !PT ;  /* 0x0000000800d67812 */ /* 0x040fe400078ef80e */
[----:B------:R-:W-:Y:S01]  /*0500*/  LOP3.LUT R7, R0, 0x30, R3, 0xf8, !PT ;  /* 0x0000003000077812 */ /* 0x000fe200078ef803 */
[----:B------:R-:W-:Y:S01]  /*0510*/  IMAD.SHL.U32 R3, R18, 0x2, RZ ;  /* 0x0000000212037824 */ /* 0x000fe200078e00ff */
[----:B------:R-:W-:Y:S01]  /*0520*/  SHF.R.U32.HI R210, RZ, 0x3, R0 ;  /* 0x00000003ffd27819 */ /* 0x000fe20000011600 */
[----:B------:R-:W-:Y:S01]  /*0530*/  IMAD.IADD R248, R10, 0x1, -R5 ;  /* 0x000000010af87824 */ /* 0x000fe200078e0a05 */
[----:B------:R-:W-:Y:S01]  /*0540*/  SHF.R.S32.HI R0, RZ, 0x7, R19 ;  /* 0x00000007ff007819 */ /* 0x000fe20000011413 */
[--C-:B------:R-:W-:Y:S01]  /*0550*/  IMAD R12, R12, 0x400, R3.reuse ;  /* 0x000004000c0c7824 */ /* 0x100fe200078e0203 */
[----:B------:R-:W-:Y:S01]  /*0560*/  LOP3.LUT R243, R4, R2, RZ, 0x3c, !PT ;  /* 0x0000000204f37212 */ /* 0x000fe200078e3cff */
[----:B------:R-:W-:Y:S01]  /*0570*/  IMAD.SHL.U32 R5, R9, 0x10, RZ ;  /* 0x0000001009057824 */ /* 0x000fe200078e00ff */
[----:B------:R-:W-:Y:S01]  /*0580*/  SHF.R.S32.HI R2, RZ, 0x6, R16 ;  /* 0x00000006ff027819 */ /* 0x000fe20000011410 */
[----:B------:R-:W-:Y:S01]  /*0590*/  IMAD R10, R0, 0x1000, R3 ;  /* 0x00001000000a7824 */ /* 0x000fe200078e0203 */
[----:B------:R-:W-:Y:S01]  /*05a0*/  LOP3.LUT R4, R6, 0x1, RZ, 0xc0, !PT ;  /* 0x0000000106047812 */ /* 0x000fe200078ec0ff */
[----:B------:R-:W-:Y:S01]  /*05b0*/  IMAD.SHL.U32 R3, R0, 0x8, RZ ;  /* 0x0000000800037824 */ /* 0x000fe200078e00ff */
[----:B------:R-:W-:Y:S01]  /*05c0*/  LOP3.LUT R14, R7, 0x8, R14, 0xf8, !PT ;  /* 0x00000008070e7812 */ /* 0x000fe200078ef80e */
[----:B------:R-:W-:Y:S01]  /*05d0*/  IMAD.SHL.U32 R0, R6, 0x40, RZ ;  /* 0x0000004006007824 */ /* 0x000fe200078e00ff */
[----:B------:R-:W-:Y:S01]  /*05e0*/  ISETP.NE.U32.AND P0, PT, R4, 0x1, PT ;  /* 0x000000010400780c */ /* 0x000fe20003f05070 */
[----:B------:R-:W-:Y:S01]  /*05f0*/  IMAD R4, R2, 0x800, R11 ;  /* 0x0000080002047824 */ /* 0x000fe200078e020b */
[----:B------:R-:W-:Y:S01]  /*0600*/  LOP3.LUT R214, R214, R210, RZ, 0x3c, !PT ;  /* 0x000000d2d6d67212 */ /* 0x000fe200078e3cff */
[----:B------:R-:W-:Y:S01]  /*0610*/  IMAD.SHL.U32 R8, R2, 0x20, RZ ;  /* 0x0000002002087824 */ /* 0x000fe200078e00ff */
[----:B------:R-:W-:Y:S01]  /*0620*/  LOP3.LUT R0, R0, 0x1c0, RZ, 0xc0, !PT ;  /* 0x000001c000007812 */ /* 0x000fe200078ec0ff */
[----:B------:R-:W-:Y:S01]  /*0630*/  IMAD R243, R2, 0x200, R243 ;  /* 0x0000020002f37824 */ /* 0x000fe200078e02f3 */
[----:B------:R-:W-:Y:S01]  /*0640*/  R2P PR, R6, 0x6 ;  /* 0x0000000606007804 */ /* 0x000fe20000000000 */
[----:B------:R-:W-:Y:S01]  /*0650*/  IMAD.SHL.U32 R7, R2, 0x8, RZ ;  /* 0x0000000802077824 */ /* 0x000fe200078e00ff */
[----:B------:R-:W-:Y:S01]  /*0660*/  LOP3.LUT R2, R3, 0x8, RZ, 0xc0, !PT ;  /* 0x0000000803027812 */ /* 0x000fe200078ec0ff */
[----:B------:R-:W-:Y:S01]  /*0670*/  IMAD.IADD R214, R4, 0x1, R214 ;  /* 0x0000000104d67824 */ /* 0x000fe200078e02d6 */
[----:B------:R-:W-:Y:S01]  /*0680*/  SHF.R.U32.HI R3, RZ, 0x3, R0 ;  /* 0x00000003ff037819 */ /* 0x000fe20000011600 */
[----:B------:R-:W-:Y:S01]  /*0690*/  IMAD.SHL.U32 R4, R9, 0x20, RZ ;  /* 0x0000002009047824 */ /* 0x000fe200078e00ff */
[----:B------:R-:W-:-:S02]  /*06a0*/  LOP3.LUT R6, R0, 0x20, R8, 0xf8, !PT ;  /* 0x0000002000067812 */ /* 0x000fc400078ef808 */
[----:B------:R-:W-:Y:S02]  /*06b0*/  LOP3.LUT R0, R3, R0, R2, 0x1e, !PT ;  /* 0x0000000003007212 */ /* 0x000fe400078e1e02 */
[----:B------:R-:W-:Y:S02]  /*06c0*/  LOP3.LUT R4, R4, 0x20, RZ, 0xc0, !PT ;  /* 0x0000002004047812 */ /* 0x000fe400078ec0ff */
[----:B------:R-:W-:Y:S01]  /*06d0*/  LOP3.LUT R8, R2, 0x10, R5, 0xf8, !PT ;  /* 0x0000001002087812 */ /* 0x000fe200078ef805 */
[----:B------:R-:W-:Y:S01]  /*06e0*/  IMAD.IADD R12, R12, 0x1, R0 ;  /* 0x000000010c0c7824 */ /* 0x000fe200078e0200 */
[----:B------:R-:W-:Y:S01]  /*06f0*/  SHF.R.S32.HI R0, RZ, 0x2, R17 ;  /* 0x00000002ff007819 */ /* 0x000fe20000011411 */
[----:B------:R-:W-:Y:S01]  /*0700*/  IMAD.SHL.U32 R5, R248, 0x40, RZ ;  /* 0x00000040f8057824 */ /* 0x000fe200078e00ff */
[----:B------:R-:W-:Y:S01]  /*0710*/  LOP3.LUT R209, R4, 0x18, R7, 0xf8, !PT ;  /* 0x0000001804d17812 */ /* 0x000fe200078ef807 */
[C---:B------:R-:W-:Y:S01]  /*0720*/  IMAD R7, R15.reuse, 0x400, R10 ;  /* 0x000004000f077824 */ /* 0x040fe200078e020a */
[----:B------:R-:W-:Y:S01]  /*0730*/  LOP3.LUT R4, R6, R3, RZ, 0x3c, !PT ;  /* 0x0000000306047212 */ /* 0x000fe200078e3cff */
[----:B------:R-:W-:Y:S01]  /*0740*/  IMAD R251, R15, 0x10, R0 ;  /* 0x000000100ffb7824 */ /* 0x000fe200078e0200 */
[----:B------:R-:W-:Y:S01]  /*0750*/  LEA R244, R12, UR4, 0x1 ;  /* 0x000000040cf47c11 */ /* 0x000fe2000f8e08ff */
[----:B------:R-:W-:Y:S01]  /*0760*/  IMAD.SHL.U32 R0, R13, 0x40, RZ ;  /* 0x000000400d007824 */ /* 0x000fe200078e00ff */
[----:B------:R-:W-:Y:S01]  /*0770*/  LOP3.LUT R5, R5, 0x1c0, RZ, 0xc0, !PT ;  /* 0x000001c005057812 */ /* 0x000fe200078ec0ff */
[----:B------:R-:W-:Y:S01]  /*0780*/  VIADD R2, R251, 0xffffffc0 ;  /* 0xffffffc0fb027836 */ /* 0x000fe20000000000 */
[----:B------:R-:W-:Y:S01]  /*0790*/  LEA R214, R214, UR4, 0x1 ;  /* 0x00000004d6d67c11 */ /* 0x000fe2000f8e08ff */
[----:B------:R-:W-:Y:S01]  /*07a0*/  IMAD.IADD R7, R4, 0x1, R7 ;  /* 0x0000000104077824 */ /* 0x000fe200078e0207 */
[----:B------:R-:W-:Y:S01]  /*07b0*/  SHF.R.U32.HI R6, RZ, 0x3, R5 ;  /* 0x00000003ff067819 */ /* 0x000fe20000011605 */
[C---:B------:R-:W-:Y:S01]  /*07c0*/  VIADD R20, R244.reuse, 0x420 ;  /* 0x00000420f4147836 */ /* 0x040fe20000000000 */
[----:B------:R-:W-:Y:S01]  /*07d0*/  SHF.R.S32.HI R4, RZ, 0x1f, R2 ;  /* 0x0000001fff047819 */ /* 0x000fe20000011402 */
[----:B------:R-:W-:Y:S01]  /*07e0*/  @P1 VIADD R20, R244, 0x3e0 ;  /* 0x000003e0f4141836 */ /* 0x000fe20000000000 */
[----:B------:R-:W-:Y:S01]  /*07f0*/  LOP3.LUT R0, R0, 0xfffffe00, RZ, 0xc0, !PT ;  /* 0xfffffe0000007812 */ /* 0x000fe200078ec0ff */
[----:B------:R-:W-:Y:S01]  /*0800*/  IMAD.SHL.U32 R3, R9, 0x8, RZ ;  /* 0x0000000809037824 */ /* 0x000fe200078e00ff */
[----:B------:R-:W-:-:S02]  /*0810*/  SHF.L.U64.HI R247, R2, 0x2, R4 ;  /* 0x0000000202f77819 */ /* 0x000fc40000010204 */
[C-C-:B------:R-:W-:Y:S01]  /*0820*/  LOP3.LUT R2, R6.reuse, R8, R5.reuse, 0x1e, !PT ;  /* 0x0000000806027212 */ /* 0x140fe200078e1e05 */
[----:B------:R1:W-:Y:S01]  /*0830*/  STL [R1], R20 ;  /* 0x0000001401007387 */ /* 0x0003e20000100800 */
[----:B------:R-:W-:Y:S01]  /*0840*/  LOP3.LUT R209, R6, R209, R5, 0x1e, !PT ;  /* 0x000000d106d17212 */ /* 0x000fe200078e1e05 */
[----:B------:R-:W-:Y:S01]  /*0850*/  IMAD R4, R15, 0x400, R0 ;  /* 0x000004000f047824 */ /* 0x000fe200078e0200 */
[-C--:B------:R-:W-:Y:S01]  /*0860*/  LOP3.LUT R218, R2, R0.reuse, RZ, 0xfc, !PT ;  /* 0x0000000002da7212 */ /* 0x080fe200078efcff */
[----:B------:R-:W-:Y:S01]  /*0870*/  IMAD.MOV.U32 R2, RZ, RZ, 0x40 ;  /* 0x00000040ff027424 */ /* 0x000fe200078e00ff */
[----:B------:R-:W-:Y:S01]  /*0880*/  LOP3.LUT R209, R209, R0, RZ, 0xfc, !PT ;  /* 0x00000000d1d17212 */ /* 0x000fe200078efcff */
[----:B------:R-:W-:Y:S01]  /*0890*/  IMAD.MOV.U32 R0, RZ, RZ, 0x20 ;  /* 0x00000020ff007424 */ /* 0x000fe200078e00ff */
[----:B------:R-:W-:Y:S02]  /*08a0*/  LOP3.LUT R3, R5, 0x8, R3, 0xf8, !PT ;  /* 0x0000000805037812 */ /* 0x000fe400078ef803 */
[----:B------:R-:W-:-:S02]  /*08b0*/  LEA R227, R7, UR5, 0x1 ;  /* 0x0000000507e37c11 */ /* 0x000fc4000f8e08ff */
[C---:B------:R-:W-:Y:S02]  /*08c0*/  SEL R215, R0.reuse, 0xffffffe0, !P4 ;  /* 0xffffffe000d77807 */ /* 0x040fe40006000000 */
[----:B------:R-:W-:Y:S02]  /*08d0*/  SEL R0, R0, 0xffffffe0, !P1 ;  /* 0xffffffe000007807 */ /* 0x000fe40004800000 */
[----:B------:R-:W-:Y:S01]  /*08e0*/  SEL R216, R2, 0xffffffc0, !P3 ;  /* 0xffffffc002d87807 */ /* 0x000fe20005800000 */
[----:B------:R-:W-:Y:S01]  /*08f0*/  IMAD.IADD R215, R214, 0x1, R215 ;  /* 0x00000001d6d77824 */ /* 0x000fe200078e02d7 */
[----:B------:R-:W-:Y:S01]  /*0900*/  SEL R233, R233, 0x10, !P0 ;  /* 0x00000010e9e97807 */ /* 0x000fe20004000000 */
[----:B------:R-:W-:Y:S01]  /*0910*/  IMAD.IADD R232, R227, 0x1, R0 ;  /* 0x00000001e3e87824 */ /* 0x000fe200078e0200 */
[----:B------:R-:W-:Y:S01]  /*0920*/  LOP3.LUT R3, R3, R6, RZ, 0x3c, !PT ;  /* 0x0000000603037212 */ /* 0x000fe200078e3cff */
[----:B------:R-:W-:Y:S01]  /*0930*/  IMAD.IADD R249, R0, 0x1, R244 ;  /* 0x0000000100f97824 */ /* 0x000fe200078e02f4 */
[----:B------:R-:W-:Y:S01]  /*0940*/  SEL R2, R2, 0xffffffc0, !P2 ;  /* 0xffffffc002027807 */ /* 0x000fe20005000000 */
[----:B------:R-:W-:Y:S01]  /*0950*/  IMAD.IADD R217, R214, 0x1, R216 ;  /* 0x00000001d6d97824 */ /* 0x000fe200078e02d8 */
[----:B------:R-:W-:Y:S01]  /*0960*/  LOP3.LUT R210, R11, R14, R210, 0xf6, !PT ;  /* 0x0000000e0bd27212 */ /* 0x000fe200078ef6d2 */
[----:B------:R-:W-:Y:S01]  /*0970*/  IMAD.IADD R234, R227, 0x1, R233 ;  /* 0x00000001e3ea7824 */ /* 0x000fe200078e02e9 */
[----:B------:R-:W-:Y:S01]  /*0980*/  LEA R209, R209, UR4, 0x1 ;  /* 0x00000004d1d17c11 */ /* 0x000fe2000f8e08ff */
[----:B------:R-:W-:Y:S01]  /*0990*/  IMAD.IADD R219, R4, 0x1, R3 ;  /* 0x0000000104db7824 */ /* 0x000fe200078e0203 */
[----:B------:R-:W-:Y:S01]  /*09a0*/  LEA R210, R210, UR5, 0x1 ;  /* 0x00000005d2d27c11 */ /* 0x000fe2000f8e08ff */
[----:B------:R-:W-:-:S02]  /*09b0*/  IMAD.IADD R216, R215, 0x1, R216 ;  /* 0x00000001d7d87824 */ /* 0x000fc400078e02d8 */
[----:B------:R-:W-:Y:S02]  /*09c0*/  IMAD.IADD R246, R244, 0x1, R2 ;  /* 0x00000001f4f67824 */ /* 0x000fe400078e0202 */
[----:B------:R-:W-:Y:S02]  /*09d0*/  IMAD.IADD R233, R233, 0x1, R232 ;  /* 0x00000001e9e97824 */ /* 0x000fe400078e02e8 */
[----:B------:R-:W-:Y:S02]  /*09e0*/  IMAD.IADD R250, R249, 0x1, R2 ;  /* 0x00000001f9fa7824 */ /* 0x000fe400078e0202 */
[----:B-1----:R-:W-:-:S07]  /*09f0*/  IMAD.IADD R252, R2, 0x1, R20 ;  /* 0x0000000102fc7824 */ /* 0x002fce00078e0214 */
.L_x_468:
[----:B------:R-:W-:Y:S02]  /*0a00*/  ISETP.NE.U32.AND P0, PT, RZ, UR16, PT ;  /* 0x00000010ff007c0c */ /* 0x000fe4000bf05070 */
[----:B------:R-:W-:Y:S02]  /*0a10*/  ISETP.NE.U32.AND P1, PT, RZ, UR14, PT ;  /* 0x0000000eff007c0c */ /* 0x000fe4000bf25070 */
[----:B------:R-:W-:Y:S02]  /*0a20*/  ISETP.NE.AND.EX P0, PT, RZ, UR17, PT, P0 ;  /* 0x00000011ff007c0c */ /* 0x000fe4000bf05300 */
[----:B------:R-:W-:-:S11]  /*0a30*/  ISETP.NE.AND.EX P1, PT, RZ, UR15, PT, P1 ;  /* 0x0000000fff007c0c */ /* 0x000fd6000bf25310 */
[----:B------:R-:W1:Y:S01]  /*0a40*/  @P0 S2R R0, SR_CTAID.Y ;  /* 0x0000000000000919 */ /* 0x000e620000002600 */
[----:B----4-:R-:W1:Y:S01]  /*0a50*/  @P0 LDC.64 R2, c[0x0][0x300] ;  /* 0x0000c000ff020b82 */ /* 0x010e620000000a00 */
[----:B------:R-:W2:Y:S07]  /*0a60*/  @P1 S2R R7, SR_CTAID.Y ;  /* 0x0000000000071919 */ /* 0x000eae0000002600 */
[----:B------:R-:W2:Y:S01]  /*0a70*/  @P1 LDC.64 R4, c[0x0][0x308] ;  /* 0x0000c200ff041b82 */ /* 0x000ea20000000a00 */
[----:B-1----:R-:W-:-:S05]  /*0a80*/  @P0 IMAD.WIDE R2, R0, 0x4, R2 ;  /* 0x0000000400020825 */ /* 0x002fca00078e0202 */
[----:B------:R2:W3:Y:S02]  /*0a90*/  @P0 LDG.E R6, desc[UR24][R2.64] ;  /* 0x0000001802060981 */ /* 0x0004e4000c1e1900 */
[----:B--2---:R-:W-:Y:S02]  /*0aa0*/  @P1 IMAD.WIDE R2, R7, 0x4, R4 ;  /* 0x0000000407021825 */ /* 0x004fe400078e0204 */
[----:B------:R-:W1:Y:S03]  /*0ab0*/  @!P1 LDC.64 R4, c[0x0][0x2c8] ;  /* 0x0000b200ff049b82 */ /* 0x000e660000000a00 */
[----:B------:R-:W2:Y:S01]  /*0ac0*/  @P1 LDG.E R0, desc[UR24][R2.64] ;  /* 0x0000001802001981 */ /* 0x000ea2000c1e1900 */
[----:B------:R-:W-:Y:S01]  /*0ad0*/  UMOV UR8, URZ ;  /* 0x0000003f00087c82 */ /* 0x000fe20008000000 */
[----:B------:R-:W-:-:S03]  /*0ae0*/  USHF.L.U32 UR32, UR23, 0x7, URZ ;  /* 0x0000000717207899 */ /* 0x000fc6000800063f */
[----:B------:R-:W4:Y:S01]  /*0af0*/  @!P1 LDC.64 R2, c[0x0][0x318] ;  /* 0x0000c600ff029b82 */ /* 0x000f220000000a00 */
[----:B---3--:R-:W-:Y:S02]  /*0b00*/  @P0 R2UR UR8, R6 ;  /* 0x00000000060802ca */ /* 0x008fe400000e0000 */
[----:B----4-:R-:W-:-:S04]  /*0b10*/  @!P1 ISETP.NE.U32.AND P0, PT, R2, RZ, PT ;  /* 0x000000ff0200920c */ /* 0x010fc80003f05070 */
[----:B------:R-:W-:-:S04]  /*0b20*/  @!P1 ISETP.NE.AND.EX P0, PT, R3, RZ, PT, P0 ;  /* 0x000000ff0300920c */ /* 0x000fc80003f05300 */
[----:B-1----:R-:W-:-:S03]  /*0b30*/  @!P1 SEL R2, R5, RZ, P0 ;  /* 0x000000ff05029207 */ /* 0x002fc60000000000 */
[----:B--2---:R-:W-:Y:S01]  /*0b40*/  @P1 VIADD R0, R0, -UR8 ;  /* 0x8000000800001c36 */ /* 0x004fe20008000000 */
[----:B------:R-:W-:-:S04]  /*0b50*/  @!P1 IADD3 R0, R2, -UR8, R4 ;  /* 0x8000000802009c10 */ /* 0x000fc8000fffe004 */
[----:B------:R-:W-:-:S13]  /*0b60*/  ISETP.LE.AND P0, PT, R0, UR32, PT ;  /* 0x0000002000007c0c */ /* 0x000fda000bf03270 */
[----:B-----5:R-:W-:Y:S05]  /*0b70*/  @P0 BRA `(.L_x_460) ;  /* 0x0000006000140947 */ /* 0x020fea0003800000 */
[----:B------:R-:W1:Y:S01]  /*0b80*/  LDC R7, c[0x0][0x278] ;  /* 0x00009e00ff077b82 */ /* 0x000e620000000800 */
[----:B------:R-:W2:Y:S01]  /*0b90*/  S2R R4, SR_CTAID.Z ;  /* 0x0000000000047919 */ /* 0x000ea20000002700 */
[----:B------:R-:W-:Y:S01]  /*0ba0*/  ULDC.64 UR6, c[0x0][0x2f0] ;  /* 0x0000bc0000067ab9 */ /* 0x000fe20000000a00 */
[----:B------:R-:W-:Y:S01]  /*0bb0*/  ULDC UR33, c[0x0][0x2c4] ;  /* 0x0000b10000217ab9 */ /* 0x000fe20000000800 */
[----:B------:R-:W-:Y:S01]  /*0bc0*/  UISETP.NE.U32.AND UP1, UPT, UR6, URZ, UPT ;  /* 0x0000003f0600728c */ /* 0x000fe2000bf25070 */
[----:B------:R-:W3:Y:S01]  /*0bd0*/  S2R R8, SR_CTAID.X ;  /* 0x0000000000087919 */ /* 0x000ee20000002500 */
[----:B------:R-:W-:Y:S01]  /*0be0*/  ULDC UR40, c[0x0][0x270] ;  /* 0x00009c0000287ab9 */ /* 0x000fe20000000800 */
[----:B------:R-:W-:Y:S01]  /*0bf0*/  ULDC.U8 UR6, c[0x0][0x3d8] ;  /* 0x0000f60000067ab9 */ /* 0x000fe20000000000 */
[----:B------:R-:W-:Y:S01]  /*0c00*/  ULDC UR39, c[0x0][0x2dc] ;  /* 0x0000b70000277ab9 */ /* 0x000fe20000000800 */
[----:B------:R-:W-:Y:S02]  /*0c10*/  UISETP.NE.AND UP0, UPT, UR6, URZ, UPT ;  /* 0x0000003f0600728c */ /* 0x000fe4000bf05270 */
[----:B------:R-:W-:-:S02]  /*0c20*/  UIADD3 UR6, UR33, 0x3f, URZ ;  /* 0x0000003f21067890 */ /* 0x000fc4000fffe03f */
[----:B------:R-:W-:Y:S02]  /*0c30*/  UISETP.NE.AND.EX UP1, UPT, UR7, URZ, UPT, UP1 ;  /* 0x0000003f0700728c */ /* 0x000fe4000bf25310 */
[----:B------:R-:W-:Y:S02]  /*0c40*/  USHF.R.S32.HI UR38, URZ, 0x1f, UR6 ;  /* 0x0000001f3f267899 */ /* 0x000fe40008011406 */
[----:B------:R-:W-:Y:S02]  /*0c50*/  UIMAD UR9, UR22, UR39, URZ ;  /* 0x00000027160972a4 */ /* 0x000fe4000f8e023f */
[----:B------:R-:W-:Y:S02]  /*0c60*/  ULEA.HI UR38, UR38, UR6, URZ, 0x6 ;  /* 0x0000000626267291 */ /* 0x000fe4000f8f303f */
[----:B------:R-:W-:Y:S02]  /*0c70*/  @UP0 UIMAD UR13, UR20, UR33, URZ ;  /* 0x00000021140d02a4 */ /* 0x000fe4000f8e023f */
[----:B------:R-:W-:Y:S01]  /*0c80*/  ULOP3.LUT UR36, UR38, 0xffffffc0, URZ, 0xc0, !UPT ;  /* 0xffffffc026247892 */ /* 0x000fe2000f8ec03f */
[----:B-1----:R-:W-:Y:S01]  /*0c90*/  IABS R6, R7 ;  /* 0x0000000700067213 */ /* 0x002fe20000000000 */
[----:B------:R-:W-:Y:S01]  /*0ca0*/  @!UP0 UIMAD UR10, UR20, UR40, UR22 ;  /* 0x00000028140a82a4 */ /* 0x000fe2000f8e0216 */
[----:B------:R-:W-:Y:S01]  /*0cb0*/  ISETP.NE.AND P1, PT, R7, RZ, PT ;  /* 0x000000ff0700720c */ /* 0x000fe20003f25270 */
[----:B------:R-:W-:Y:S01]  /*0cc0*/  UIADD3 UR36, UR36, -0x40, URZ ;  /* 0xffffffc024247890 */ /* 0x000fe2000fffe03f */
[----:B------:R-:W1:Y:S01]  /*0cd0*/  I2F.RP R2, R6 ;  /* 0x0000000600027306 */ /* 0x000e620000209400 */
[----:B------:R-:W-:Y:S01]  /*0ce0*/  ULDC.U8 UR11, c[0x0][0x480] ;  /* 0x00012000000b7ab9 */ /* 0x000fe20000000000 */
        /* <DEDUP_REMOVED lines=17> */
[----:B------:R-:W-:Y:S01]  /*0e00*/  IMAD.HI.U32 R0, R3, R0, R2 ;  /* 0x0000000003007227 */ /* 0x000fe200078e0002 */
[----:B------:R-:W-:Y:S02]  /*0e10*/  MOV R3, R4 ;  /* 0x0000000400037202 */ /* 0x000fe40000000f00 */
[----:B------:R-:W3:Y:S03]  /*0e20*/  LDC.64 R4, c[0x0][0x488] ;  /* 0x00012200ff047b82 */ /* 0x000ee60000000a00 */
[----:B------:R-:W-:-:S04]  /*0e30*/  IMAD.HI.U32 R0, R0, R3, RZ ;  /* 0x0000000300007227 */ /* 0x000fc800078e00ff */
[----:B------:R-:W-:-:S04]  /*0e40*/  IMAD.MOV R2, RZ, RZ, -R0 ;  /* 0x000000ffff027224 */ /* 0x000fc800078e0a00 */
[----:B------:R-:W-:-:S05]  /*0e50*/  IMAD R2, R6, R2, R3 ;  /* 0x0000000206027224 */ /* 0x000fca00078e0203 */
[----:B------:R-:W-:-:S13]  /*0e60*/  ISETP.GT.U32.AND P2, PT, R6, R2, PT ;  /* 0x000000020600720c */ /* 0x000fda0003f44070 */
[----:B------:R-:W-:Y:S01]  /*0e70*/  @!P2 IMAD.IADD R2, R2, 0x1, -R6 ;  /* 0x000000010202a824 */ /* 0x000fe200078e0a06 */
[----:B------:R-:W-:-:S04]  /*0e80*/  @!P2 IADD3 R0, R0, 0x1, RZ ;  /* 0x000000010000a810 */ /* 0x000fc80007ffe0ff */
[----:B------:R-:W-:Y:S02]  /*0e90*/  ISETP.GE.U32.AND P3, PT, R2, R6, PT ;  /* 0x000000060200720c */ /* 0x000fe40003f66070 */
[----:B------:R-:W-:-:S04]  /*0ea0*/  LOP3.LUT R2, R7, UR22, RZ, 0x3c, !PT ;  /* 0x0000001607027c12 */ /* 0x000fc8000f8e3cff */
[----:B------:R-:W-:Y:S01]  /*0eb0*/  ISETP.GE.AND P0, PT, R2, RZ, PT ;  /* 0x000000ff0200720c */ /* 0x000fe20003f06270 */
[----:B---3--:R-:W-:-:S04]  /*0ec0*/  IMAD.WIDE.U32 R2, R8, R4, RZ ;  /* 0x0000000408027225 */ /* 0x008fc800078e00ff */
[----:B------:R-:W-:Y:S02]  /*0ed0*/  IMAD R3, R8, R5, R3 ;  /* 0x0000000508037224 */ /* 0x000fe400078e0203 */
[----:B------:R-:W-:Y:S01]  /*0ee0*/  @P3 VIADD R0, R0, 0x1 ;  /* 0x0000000100003836 */ /* 0x000fe20000000000 */
[----:B------:R-:W-:-:S03]  /*0ef0*/  ISETP.NE.AND P3, PT, RZ, UR11, PT ;  /* 0x0000000bff007c0c */ /* 0x000fc6000bf65270 */
[----:B------:R-:W-:Y:S01]  /*0f00*/  IMAD.MOV.U32 R11, RZ, RZ, R0 ;  /* 0x000000ffff0b7224 */ /* 0x000fe200078e0000 */
[----:B------:R-:W-:-:S04]  /*0f10*/  SEL R12, R3, RZ, P3 ;  /* 0x000000ff030c7207 */ /* 0x000fc80001800000 */
        /* <DEDUP_REMOVED lines=14> */
.L_x_461:
[----:B------:R-:W-:Y:S01]  /*1000*/  UIMAD UR34, UR20, UR40, UR22 ;  /* 0x00000028142272a4 */ /* 0x000fe2000f8e0216 */
[----:B------:R-:W-:-:S03]  /*1010*/  ULDC UR48, c[0x0][0x2d4] ;  /* 0x0000b50000307ab9 */ /* 0x000fc60000000800 */
[----:B------:R-:W-:-:S12]  /*1020*/  UIMAD UR34, UR34, UR48, URZ ;  /* 0x00000030222272a4 */ /* 0x000fd8000f8e023f */
.L_x_462:
[----:B------:R-:W1:Y:S01]  /*1030*/  S2R R5, SR_TID.X ;  /* 0x0000000000057919 */ /* 0x000e620000002100 */
[----:B------:R-:W2:Y:S01]  /*1040*/  LDC.64 R22, c[0x0][0x240] ;  /* 0x00009000ff167b82 */ /* 0x000ea20000000a00 */
[----:B------:R-:W-:Y:S01]  /*1050*/  UIMAD UR10, UR40, UR39, URZ ;  /* 0x00000027280a72a4 */ /* 0x000fe2000f8e023f */
[----:B------:R-:W-:Y:S01]  /*1060*/  IMAD.U32 R6, RZ, RZ, UR9 ;  /* 0x00000009ff067e24 */ /* 0x000fe2000f8e00ff */
[----:B------:R-:W-:Y:S01]  /*1070*/  UIMAD.WIDE UR48, UR20, UR48, UR36 ;  /* 0x00000030143072a5 */ /* 0x000fe2000f8e0224 */
[----:B------:R-:W-:Y:S01]  /*1080*/  CS2R R158, SRZ ;  /* 0x00000000009e7805 */ /* 0x000fe2000001ff00 */
[----:B------:R-:W-:Y:S01]  /*1090*/  UIMAD.WIDE.U32 UR46, UR39, UR40, URZ ;  /* 0x00000028272e72a5 */ /* 0x000fe2000f8e003f */
[----:B------:R-:W-:Y:S01]  /*10a0*/  CS2R R156, SRZ ;  /* 0x00000000009c7805 */ /* 0x000fe2000001ff00 */
[----:B------:R-:W-:Y:S01]  /*10b0*/  UIADD3 UR32, UP0, UR32, UR8, URZ ;  /* 0x0000000820207290 */ /* 0x000fe2000ff1e03f */
[----:B------:R-:W3:Y:S01]  /*10c0*/  LDC.64 R8, c[0x0][0x228] ;  /* 0x00008a00ff087b82 */ /* 0x000ee20000000a00 */
[----:B------:R-:W-:Y:S01]  /*10d0*/  USHF.R.S32.HI UR45, URZ, 0x1f, UR39 ;  /* 0x0000001f3f2d7899 */ /* 0x000fe20008011427 */
[----:B------:R-:W-:Y:S01]  /*10e0*/  CS2R R162, SRZ ;  /* 0x0000000000a27805 */ /* 0x000fe2000001ff00 */
[----:B------:R-:W-:Y:S01]  /*10f0*/  IMAD.U32 R26, RZ, RZ, UR46 ;  /* 0x0000002eff1a7e24 */ /* 0x000fe2000f8e00ff */
[----:B------:R-:W-:Y:S01]  /*1100*/  ULDC.64 UR8, c[0x0][0x248] ;  /* 0x0000920000087ab9 */ /* 0x000fe20000000a00 */
[----:B------:R-:W-:Y:S01]  /*1110*/  IMAD.U32 R27, RZ, RZ, UR47 ;  /* 0x0000002fff1b7e24 */ /* 0x000fe2000f8e00ff */
[----:B------:R-:W-:Y:S01]  /*1120*/  UIADD3.X UR4, UR12, UR4, URZ, UP0, !UPT ;  /* 0x000000040c047290 */ /* 0x000fe200087fe43f */
[----:B------:R-:W-:Y:S01]  /*1130*/  CS2R R160, SRZ ;  /* 0x0000000000a07805 */ /* 0x000fe2000001ff00 */
[----:B------:R-:W4:Y:S01]  /*1140*/  LDC.64 R18, c[0x0][0x418] ;  /* 0x00010600ff127b82 */ /* 0x000f220000000a00 */
[----:B------:R-:W-:Y:S01]  /*1150*/  UIMAD UR45, UR45, UR40, URZ ;  /* 0x000000282d2d72a4 */ /* 0x000fe2000f8e023f */
[----:B------:R-:W-:Y:S01]  /*1160*/  CS2R R154, SRZ ;  /* 0x00000000009a7805 */ /* 0x000fe2000001ff00 */
[----:B------:R-:W-:Y:S01]  /*1170*/  ULDC.64 UR12, c[0x0][0x210] ;  /* 0x00008400000c7ab9 */ /* 0x000fe20000000a00 */
[----:B------:R-:W-:Y:S01]  /*1180*/  UIMAD UR43, UR4, UR8, URZ ;  /* 0x00000008042b72a4 */ /* 0x000fe2000f8e023f */
[----:B------:R-:W-:Y:S01]  /*1190*/  CS2R R152, SRZ ;  /* 0x0000000000987805 */ /* 0x000fe2000001ff00 */
[----:B------:R-:W-:Y:S01]  /*11a0*/  UIMAD UR42, UR42, UR39, UR45 ;  /* 0x000000272a2a72a4 */ /* 0x000fe2000f8e022d */
[----:B------:R-:W-:Y:S01]  /*11b0*/  CS2R R150, SRZ ;  /* 0x0000000000967805 */ /* 0x000fe2000001ff00 */
[----:B------:R-:W5:Y:S01]  /*11c0*/  LDC.64 R24, c[0x0][0x420] ;  /* 0x00010800ff187b82 */ /* 0x000f620000000a00 */
[----:B------:R-:W-:Y:S01]  /*11d0*/  UIMAD UR43, UR32, UR9, UR43 ;  /* 0x00000009202b72a4 */ /* 0x000fe2000f8e022b */
[----:B------:R-:W-:Y:S01]  /*11e0*/  CS2R R148, SRZ ;  /* 0x0000000000947805 */ /* 0x000fe2000001ff00 */
[----:B------:R-:W-:Y:S01]  /*11f0*/  ULEA.HI.SX32 UR38, UR38, 0xffffffff, 0x1a ;  /* 0xffffffff26267891 */ /* 0x000fe2000f8fd23f */
[----:B------:R-:W-:Y:S01]  /*1200*/  CS2R R142, SRZ ;  /* 0x00000000008e7805 */ /* 0x000fe2000001ff00 */
[----:B------:R-:W-:Y:S01]  /*1210*/  UIADD3 UR35, UR36, UR35, URZ ;  /* 0x0000002324237290 */ /* 0x000fe2000fffe03f */
[----:B------:R-:W-:-:S02]  /*1220*/  CS2R R140, SRZ ;  /* 0x00000000008c7805 */ /* 0x000fc4000001ff00 */
[----:B-1----:R-:W-:Y:S01]  /*1230*/  SHF.R.S32.HI R2, RZ, 0x1f, R5 ;  /* 0x0000001fff027819 */ /* 0x002fe20000011405 */
[----:B------:R-:W1:Y:S01]  /*1240*/  LDC.64 R20, c[0x0][0x230] ;  /* 0x00008c00ff147b82 */ /* 0x000e620000000a00 */
[----:B------:R-:W-:Y:S01]  /*1250*/  UIADD3 UR34, UR36, UR34, URZ ;  /* 0x0000002224227290 */ /* 0x000fe2000fffe03f */
[----:B------:R-:W-:Y:S02]  /*1260*/  CS2R R146, SRZ ;  /* 0x0000000000927805 */ /* 0x000fe4000001ff00 */
[CC--:B------:R-:W-:Y:S02]  /*1270*/  LEA.HI R3, R2.reuse, R5.reuse, RZ, 0x5 ;  /* 0x0000000502037211 */ /* 0x0c0fe400078f28ff */
[----:B------:R-:W-:Y:S02]  /*1280*/  CS2R R144, SRZ ;  /* 0x0000000000907805 */ /* 0x000fe4000001ff00 */
[----:B------:R-:W-:Y:S02]  /*1290*/  LEA.HI R2, R2, R5, RZ, 0x3 ;  /* 0x0000000502027211 */ /* 0x000fe400078f18ff */
[----:B------:R-:W-:-:S02]  /*12a0*/  CS2R R138, SRZ ;  /* 0x00000000008a7805 */ /* 0x000fc4000001ff00 */
[----:B------:R-:W-:Y:S02]  /*12b0*/  LOP3.LUT R0, R3, 0xffffffe0, RZ, 0xc0, !PT ;  /* 0xffffffe003007812 */ /* 0x000fe400078ec0ff */
[----:B------:R-:W-:Y:S02]  /*12c0*/  CS2R R136, SRZ ;  /* 0x0000000000887805 */ /* 0x000fe4000001ff00 */
[----:B------:R-:W-:Y:S02]  /*12d0*/  SHF.R.S32.HI R3, RZ, 0x5, R3 ;  /* 0x00000005ff037819 */ /* 0x000fe40000011403 */
[----:B------:R-:W-:Y:S02]  /*12e0*/  CS2R R134, SRZ ;  /* 0x0000000000867805 */ /* 0x000fe4000001ff00 */
[----:B------:R-:W-:Y:S01]  /*12f0*/  LOP3.LUT R4, R2, 0xfffffff8, RZ, 0xc0, !PT ;  /* 0xfffffff802047812 */ /* 0x000fe200078ec0ff */
[----:B------:R-:W-:Y:S01]  /*1300*/  IMAD.IADD R0, R5, 0x1, -R0 ;  /* 0x0000000105007824 */ /* 0x000fe200078e0a00 */
[----:B------:R-:W-:-:S02]  /*1310*/  SHF.R.S32.HI R16, RZ, 0x3, R2 ;  /* 0x00000003ff107819 */ /* 0x000fc40000011402 */
[----:B------:R-:W-:Y:S02]  /*1320*/  CS2R R132, SRZ ;  /* 0x0000000000847805 */ /* 0x000fe4000001ff00 */
[----:B------:R-:W-:Y:S01]  /*1330*/  CS2R R126, SRZ ;  /* 0x00000000007e7805 */ /* 0x000fe2000001ff00 */
[----:B------:R-:W-:Y:S01]  /*1340*/  IMAD R0, R3, UR10, R0 ;  /* 0x0000000a03007c24 */ /* 0x000fe2000f8e0200 */
[----:B------:R-:W-:Y:S01]  /*1350*/  USHF.L.U32 UR10, UR10, 0x6, URZ ;  /* 0x000000060a0a7899 */ /* 0x000fe2000800063f */
[----:B------:R-:W-:Y:S01]  /*1360*/  IMAD.IADD R4, R5, 0x1, -R4 ;  /* 0x0000000105047824 */ /* 0x000fe200078e0a04 */
[----:B------:R-:W-:Y:S01]  /*1370*/  SHF.R.S32.HI R28, RZ, 0x1f, R16 ;  /* 0x0000001fff1c7819 */ /* 0x000fe20000011410 */
[----:B------:R-:W-:Y:S01]  /*1380*/  IMAD.U32 R5, RZ, RZ, UR7 ;  /* 0x00000007ff057e24 */ /* 0x000fe2000f8e00ff */
[----:B------:R-:W-:Y:S01]  /*1390*/  USHF.R.S32.HI UR7, URZ, 0x1f, UR10 ;  /* 0x0000001f3f077899 */ /* 0x000fe2000801140a */
[----:B------:R-:W-:Y:S01]  /*13a0*/  IADD3 R10, P2, R16, UR36, RZ ;  /* 0x00000024100a7c10 */ /* 0x000fe2000ff5e0ff */
[----:B------:R-:W-:Y:S01]  /*13b0*/  IMAD.SHL.U32 R2, R4, 0x8, RZ ;  /* 0x0000000804027824 */ /* 0x000fe200078e00ff */
[----:B------:R-:W-:Y:S01]  /*13c0*/  IADD3 R6, P1, P0, R0, UR10, R6 ;  /* 0x0000000a00067c10 */ /* 0x000fe2000f83e006 */
[----:B------:R-:W-:Y:S01]  /*13d0*/  ULDC.64 UR10, c[0x0][0x258] ;  /* 0x00009600000a7ab9 */ /* 0x000fe20000000a00 */
[----:B------:R-:W-:Y:S01]  /*13e0*/  SHF.R.S32.HI R0, RZ, 0x1f, R0 ;  /* 0x0000001fff007819 */ /* 0x000fe20000011400 */
[----:B------:R-:W-:Y:S01]  /*13f0*/  UIMAD UR44, UR28, UR10, URZ ;  /* 0x0000000a1c2c72a4 */ /* 0x000fe2000f8e023f */
[----:B------:R-:W-:Y:S01]  /*1400*/  IADD3.X R13, R28, UR37, RZ, P2, !PT ;  /* 0x000000251c0d7c10 */ /* 0x000fe200097fe4ff */
[----:B------:R-:W-:Y:S01]  /*1410*/  UIADD3 UR37, UP1, UR48, UR6, URZ ;  /* 0x0000000630257290 */ /* 0x000fe2000ff3e03f */
[----:B------:R-:W-:Y:S01]  /*1420*/  IADD3.X R5, R0, UR7, R5, P1, P0 ;  /* 0x0000000700057c10 */ /* 0x000fe20008fe0405 */
[----:B------:R-:W-:Y:S01]  /*1430*/  UIMAD UR44, UR22, UR11, UR44 ;  /* 0x0000000b162c72a4 */ /* 0x000fe2000f8e022c */
[----:B------:R-:W-:Y:S01]  /*1440*/  IADD3 R6, P0, R6, R7, RZ ;  /* 0x0000000706067210 */ /* 0x000fe20007f1e0ff */
[-C--:B--2---:R-:W-:Y:S01]  /*1450*/  IMAD R0, R13, R22.reuse, RZ ;  /* 0x000000160d007224 */ /* 0x084fe200078e02ff */
[----:B------:R-:W-:Y:S01]  /*1460*/  SHF.R.S32.HI R3, RZ, 0x1f, R2 ;  /* 0x0000001fff037819 */ /* 0x000fe20000011402 */
[----:B------:R-:W-:Y:S01]  /*1470*/  ULDC.64 UR6, c[0x0][0x250] ;  /* 0x0000940000067ab9 */ /* 0x000fe20000000a00 */
[----:B------:R-:W-:Y:S01]  /*1480*/  UIADD3.X UR41, UR49, UR41, URZ, UP1, !UPT ;  /* 0x0000002931297290 */ /* 0x000fe20008ffe43f */
[----:B------:R-:W-:Y:S01]  /*1490*/  IMAD.X R7, R5, 0x1, R12, P0 ;  /* 0x0000000105077824 */ /* 0x000fe200000e060c */
[----:B------:R-:W-:Y:S01]  /*14a0*/  CS2R R124, SRZ ;  /* 0x00000000007c7805 */ /* 0x000fe2000001ff00 */
[C---:B------:R-:W-:Y:S01]  /*14b0*/  IMAD R0, R10.reuse, R23, R0 ;  /* 0x000000170a007224 */ /* 0x040fe200078e0200 */
[----:B------:R-:W-:Y:S01]  /*14c0*/  CS2R R130, SRZ ;  /* 0x0000000000827805 */ /* 0x000fe2000001ff00 */
[----:B------:R-:W-:Y:S01]  /*14d0*/  IMAD.WIDE.U32 R4, R10, R22, R2 ;  /* 0x000000160a047225 */ /* 0x000fe200078e0002 */
[----:B------:R-:W-:-:S02]  /*14e0*/  CS2R R128, SRZ ;  /* 0x0000000000807805 */ /* 0x000fc4000001ff00 */
[----:B------:R-:W-:Y:S02]  /*14f0*/  CS2R R122, SRZ ;  /* 0x00000000007a7805 */ /* 0x000fe4000001ff00 */
[----:B------:R-:W-:Y:S01]  /*1500*/  CS2R R120, SRZ ;  /* 0x0000000000787805 */ /* 0x000fe2000001ff00 */
[----:B------:R-:W-:Y:S01]  /*1510*/  IMAD.IADD R5, R5, 0x1, R0 ;  /* 0x0000000105057824 */ /* 0x000fe200078e0200 */
[----:B------:R-:W-:Y:S01]  /*1520*/  CS2R R118, SRZ ;  /* 0x0000000000767805 */ /* 0x000fe2000001ff00 */
[C---:B---3--:R-:W-:Y:S01]  /*1530*/  IMAD R0, R8.reuse, UR29, RZ ;  /* 0x0000001d08007c24 */ /* 0x048fe2000f8e02ff */
[----:B------:R-:W-:Y:S01]  /*1540*/  CS2R R116, SRZ ;  /* 0x0000000000747805 */ /* 0x000fe2000001ff00 */
[----:B------:R-:W-:Y:S01]  /*1550*/  IMAD.WIDE.U32 R4, R8, UR20, R4 ;  /* 0x0000001408047c25 */ /* 0x000fe2000f8e0004 */
[----:B------:R-:W-:Y:S02]  /*1560*/  CS2R R110, SRZ ;  /* 0x00000000006e7805 */ /* 0x000fe4000001ff00 */
[----:B------:R-:W-:-:S02]  /*1570*/  CS2R R108, SRZ ;  /* 0x00000000006c7805 */ /* 0x000fc4000001ff00 */
[----:B------:R-:W-:Y:S01]  /*1580*/  CS2R R114, SRZ ;  /* 0x0000000000727805 */ /* 0x000fe2000001ff00 */
[----:B------:R-:W-:Y:S01]  /*1590*/  IMAD R0, R9, UR20, R0 ;  /* 0x0000001409007c24 */ /* 0x000fe2000f8e0200 */
[----:B------:R-:W-:Y:S01]  /*15a0*/  CS2R R112, SRZ ;  /* 0x0000000000707805 */ /* 0x000fe2000001ff00 */
[----:B------:R-:W-:Y:S01]  /*15b0*/  IMAD.U32 R8, RZ, RZ, UR8 ;  /* 0x00000008ff087e24 */ /* 0x000fe2000f8e00ff */
[----:B------:R-:W-:Y:S01]  /*15c0*/  CS2R R106, SRZ ;  /* 0x00000000006a7805 */ /* 0x000fe2000001ff00 */
[----:B------:R-:W-:Y:S01]  /*15d0*/  IMAD.U32 R14, RZ, RZ, UR6 ;  /* 0x00000006ff0e7e24 */ /* 0x000fe2000f8e00ff */
[----:B------:R-:W-:Y:S01]  /*15e0*/  CS2R R104, SRZ ;  /* 0x0000000000687805 */ /* 0x000fe2000001ff00 */
[----:B----4-:R-:W-:Y:S01]  /*15f0*/  IMAD R12, R18, UR29, RZ ;  /* 0x0000001d120c7c24 */ /* 0x010fe2000f8e02ff */
[----:B------:R-:W-:Y:S01]  /*1600*/  CS2R R102, SRZ ;  /* 0x0000000000667805 */ /* 0x000fe2000001ff00 */
[----:B------:R-:W-:Y:S01]  /*1610*/  IMAD.WIDE.U32 R26, R26, UR37, R6 ;  /* 0x000000251a1a7c25 */ /* 0x000fe2000f8e0006 */
[----:B------:R-:W-:-:S02]  /*1620*/  CS2R R100, SRZ ;  /* 0x0000000000647805 */ /* 0x000fc4000001ff00 */
[----:B------:R-:W-:Y:S02]  /*1630*/  CS2R R94, SRZ ;  /* 0x00000000005e7805 */ /* 0x000fe4000001ff00 */
[----:B------:R-:W-:Y:S01]  /*1640*/  CS2R R92, SRZ ;  /* 0x00000000005c7805 */ /* 0x000fe2000001ff00 */
[----:B------:R-:W-:Y:S01]  /*1650*/  IMAD.IADD R5, R5, 0x1, R0 ;  /* 0x0000000105057824 */ /* 0x000fe200078e0200 */
[----:B------:R-:W-:Y:S01]  /*1660*/  CS2R R98, SRZ ;  /* 0x0000000000627805 */ /* 0x000fe2000001ff00 */
[----:B------:R-:W-:Y:S01]  /*1670*/  IMAD.U32 R6, RZ, RZ, UR10 ;  /* 0x0000000aff067e24 */ /* 0x000fe2000f8e00ff */
[----:B------:R-:W-:Y:S01]  /*1680*/  ULDC.64 UR10, c[0x0][0x428] ;  /* 0x00010a00000a7ab9 */ /* 0x000fe20000000a00 */
[----:B------:R-:W-:Y:S01]  /*1690*/  IMAD.WIDE.U32 R8, R8, UR32, R2 ;  /* 0x0000002008087c25 */ /* 0x000fe2000f8e0002 */
[----:B------:R-:W-:Y:S02]  /*16a0*/  CS2R R96, SRZ ;  /* 0x0000000000607805 */ /* 0x000fe4000001ff00 */
[----:B------:R-:W-:-:S02]  /*16b0*/  CS2R R90, SRZ ;  /* 0x00000000005a7805 */ /* 0x000fc4000001ff00 */
[----:B------:R-:W-:Y:S01]  /*16c0*/  CS2R R88, SRZ ;  /* 0x0000000000587805 */ /* 0x000fe2000001ff00 */
[----:B------:R-:W-:Y:S01]  /*16d0*/  IMAD.WIDE.U32 R14, R14, UR32, R2 ;  /* 0x000000200e0e7c25 */ /* 0x000fe2000f8e0002 */
[----:B------:R-:W-:Y:S02]  /*16e0*/  CS2R R86, SRZ ;  /* 0x0000000000567805 */ /* 0x000fe4000001ff00 */
[----:B------:R-:W-:Y:S02]  /*16f0*/  CS2R R84, SRZ ;  /* 0x0000000000547805 */ /* 0x000fe4000001ff00 */
[----:B------:R-:W-:Y:S01]  /*1700*/  CS2R R78, SRZ ;  /* 0x00000000004e7805 */ /* 0x000fe2000001ff00 */
[----:B------:R-:W-:Y:S01]  /*1710*/  IMAD R12, R19, UR20, R12 ;  /* 0x00000014130c7c24 */ /* 0x000fe2000f8e020c */
[----:B------:R-:W-:Y:S01]  /*1720*/  CS2R R76, SRZ ;  /* 0x00000000004c7805 */ /* 0x000fe2000001ff00 */
[----:B------:R-:W-:Y:S01]  /*1730*/  IMAD.WIDE.U32 R2, R18, UR20, R2 ;  /* 0x0000001412027c25 */ /* 0x000fe2000f8e0002 */
[----:B------:R-:W-:Y:S01]  /*1740*/  CS2R R82, SRZ ;  /* 0x0000000000527805 */ /* 0x000fe2000001ff00 */
[----:B------:R-:W2:Y:S01]  /*1750*/  LDC.64 R18, c[0x0][0x238] ;  /* 0x00008e00ff127b82 */ /* 0x000ea20000000a00 */
[----:B------:R-:W-:Y:S01]  /*1760*/  CS2R R80, SRZ ;  /* 0x0000000000507805 */ /* 0x000fe2000001ff00 */
[----:B-----5:R-:W-:Y:S01]  /*1770*/  IMAD R0, R13, R24, RZ ;  /* 0x000000180d007224 */ /* 0x020fe200078e02ff */
[----:B------:R-:W-:Y:S01]  /*1780*/  CS2R R74, SRZ ;  /* 0x00000000004a7805 */ /* 0x000fe2000001ff00 */
[----:B------:R-:W-:Y:S01]  /*1790*/  IMAD.WIDE.U32 R6, R6, UR22, R4 ;  /* 0x0000001606067c25 */ /* 0x000fe2000f8e0004 */
[----:B------:R-:W-:-:S02]  /*17a0*/  CS2R R72, SRZ ;  /* 0x0000000000487805 */ /* 0x000fc4000001ff00 */
[----:B------:R-:W-:Y:S02]  /*17b0*/  CS2R R70, SRZ ;  /* 0x0000000000467805 */ /* 0x000fe4000001ff00 */
[----:B------:R-:W-:Y:S01]  /*17c0*/  CS2R R68, SRZ ;  /* 0x0000000000447805 */ /* 0x000fe2000001ff00 */
[----:B------:R-:W-:Y:S01]  /*17d0*/  IMAD.IADD R3, R3, 0x1, R12 ;  /* 0x0000000103037824 */ /* 0x000fe200078e020c */
[----:B------:R-:W-:Y:S01]  /*17e0*/  LEA R230, P0, R6, UR12, 0x1 ;  /* 0x0000000c06e67c11 */ /* 0x000fe2000f8008ff */
[C---:B------:R-:W-:Y:S01]  /*17f0*/  IMAD R12, R10.reuse, R25, R0 ;  /* 0x000000190a0c7224 */ /* 0x040fe200078e0200 */
[----:B------:R-:W-:Y:S01]  /*1800*/  UIMAD UR12, UR28, UR10, URZ ;  /* 0x0000000a1c0c72a4 */ /* 0x000fe2000f8e023f */
[----:B------:R-:W-:Y:S01]  /*1810*/  VIADD R0, R7, UR44 ;  /* 0x0000002c07007c36 */ /* 0x000fe20008000000 */
[----:B------:R-:W-:Y:S01]  /*1820*/  CS2R R62, SRZ ;  /* 0x00000000003e7805 */ /* 0x000fe2000001ff00 */
[----:B------:R-:W-:Y:S01]  /*1830*/  IMAD.WIDE.U32 R4, R10, R24, R2 ;  /* 0x000000180a047225 */ /* 0x000fe200078e0002 */
[----:B------:R-:W-:Y:S01]  /*1840*/  UIMAD UR39, UR22, UR11, UR12 ;  /* 0x0000000b162772a4 */ /* 0x000fe2000f8e020c */
[----:B------:R-:W-:-:S02]  /*1850*/  CS2R R60, SRZ ;  /* 0x00000000003c7805 */ /* 0x000fc4000001ff00 */
[----:B------:R-:W-:Y:S01]  /*1860*/  LEA.HI.X R231, R6, UR13, R0, 0x1, P0 ;  /* 0x0000000d06e77c11 */ /* 0x000fe200080f0c00 */
[----:B------:R-:W-:Y:S01]  /*1870*/  UIADD3 UR13, UR47, UR42, URZ ;  /* 0x0000002a2f0d7290 */ /* 0x000fe2000fffe03f */
[----:B------:R-:W-:Y:S01]  /*1880*/  IMAD.U32 R6, RZ, RZ, UR10 ;  /* 0x0000000aff067e24 */ /* 0x000fe2000f8e00ff */
[----:B------:R-:W-:Y:S01]  /*1890*/  UIMAD UR10, UR4, UR6, URZ ;  /* 0x00000006040a72a4 */ /* 0x000fe2000f8e023f */
[----:B------:R-:W-:Y:S01]  /*18a0*/  IMAD.IADD R5, R5, 0x1, R12 ;  /* 0x0000000105057824 */ /* 0x000fe200078e020c */
[----:B------:R-:W-:Y:S01]  /*18b0*/  UIMAD UR13, UR13, UR37, URZ ;  /* 0x000000250d0d72a4 */ /* 0x000fe2000f8e023f */
[----:B------:R-:W-:Y:S01]  /*18c0*/  VIADD R3, R9, UR43 ;  /* 0x0000002b09037c36 */ /* 0x000fe20008000000 */
[----:B------:R-:W-:Y:S01]  /*18d0*/  UIMAD UR37, UR32, UR7, UR10 ;  /* 0x00000007202572a4 */ /* 0x000fe2000f8e020a */
[----:B------:R-:W-:Y:S01]  /*18e0*/  IMAD.WIDE.U32 R6, R6, UR22, R4 ;  /* 0x0000001606067c25 */ /* 0x000fe2000f8e0004 */
[----:B------:R-:W-:Y:S01]  /*18f0*/  UIMAD UR41, UR41, UR46, UR13 ;  /* 0x0000002e292972a4 */ /* 0x000fe2000f8e020d */
[----:B------:R-:W-:Y:S01]  /*1900*/  LEA R12, P0, R22, R230, 0x6 ;  /* 0x000000e6160c7211 */ /* 0x000fe200078030ff */
[----:B------:R-:W-:Y:S01]  /*1910*/  ULDC.64 UR10, c[0x0][0x400] ;  /* 0x00010000000a7ab9 */ /* 0x000fe20000000a00 */
[----:B------:R-:W-:Y:S01]  /*1920*/  IMAD.MOV.U32 R2, RZ, RZ, R8 ;  /* 0x000000ffff027224 */ /* 0x000fe200078e0008 */
[----:B------:R-:W-:Y:S01]  /*1930*/  ULDC.64 UR12, c[0x0][0x3e0] ;  /* 0x0000f800000c7ab9 */ /* 0x000fe20000000a00 */
[----:B-1----:R-:W-:Y:S01]  /*1940*/  IMAD R9, R20, UR29, RZ ;  /* 0x0000001d14097c24 */ /* 0x002fe2000f8e02ff */
[----:B------:R-:W-:Y:S01]  /*1950*/  LEA R222, P1, R26, UR10, 0x2 ;  /* 0x0000000a1ade7c11 */ /* 0x000fe2000f8210ff */
[----:B------:R-:W-:Y:S01]  /*1960*/  VIADD R8, R27, UR41 ;  /* 0x000000291b087c36 */ /* 0x000fe20008000000 */
[----:B------:R-:W-:Y:S01]  /*1970*/  LEA R228, P2, R6, UR12, 0x1 ;  /* 0x0000000c06e47c11 */ /* 0x000fe2000f8408ff */
[----:B------:R-:W-:Y:S01]  /*1980*/  VIADD R0, R7, UR39 ;  /* 0x0000002707007c36 */ /* 0x000fe20008000000 */
[----:B------:R-:W-:Y:S01]  /*1990*/  ULEA.HI UR12, UR38, UR38, URZ, 0x1 ;  /* 0x00000026260c7291 */ /* 0x000fe2000f8f083f */
[----:B------:R-:W-:Y:S01]  /*19a0*/  IMAD R9, R21, UR20, R9 ;  /* 0x0000001415097c24 */ /* 0x000fe2000f8e0209 */
[----:B------:R-:W-:Y:S01]  /*19b0*/  LEA.HI.X R223, R26, UR11, R8, 0x2, P1 ;  /* 0x0000000b1adf7c11 */ /* 0x000fe200088f1408 */
[----:B------:R-:W-:Y:S01]  /*19c0*/  IMAD.WIDE.U32 R4, R20, UR20, R2 ;  /* 0x0000001414047c25 */ /* 0x000fe2000f8e0002 */
[----:B------:R-:W-:Y:S01]  /*19d0*/  ULDC.64 UR10, c[0x0][0x260] ;  /* 0x00009800000a7ab9 */ /* 0x000fe20000000a00 */
[----:B------:R-:W-:Y:S01]  /*19e0*/  LEA.HI.X R229, R6, UR13, R0, 0x1, P2 ;  /* 0x0000000d06e57c11 */ /* 0x000fe200090f0c00 */
[----:B------:R-:W-:Y:S01]  /*19f0*/  ULOP3.LUT UR12, UR12, 0xfffffffe, URZ, 0xc0, !UPT ;  /* 0xfffffffe0c0c7892 */ /* 0x000fe2000f8ec03f */
[----:B------:R-:W-:Y:S01]  /*1a00*/  IMAD.IADD R5, R5, 0x1, R9 ;  /* 0x0000000105057824 */ /* 0x000fe200078e0209 */
[----:B------:R-:W-:Y:S01]  /*1a10*/  LEA.HI.X R13, R22, R231, R23, 0x6, P0 ;  /* 0x000000e7160d7211 */ /* 0x000fe200000f3417 */
[----:B------:R-:W-:Y:S01]  /*1a20*/  IMAD R0, R17, UR10, RZ ;  /* 0x0000000a11007c24 */ /* 0x000fe2000f8e02ff */
[----:B------:R-:W-:Y:S01]  /*1a30*/  UIADD3 UR12, UR38, -UR12, URZ ;  /* 0x8000000c260c7290 */ /* 0x000fe2000fffe03f */
[----:B------:R-:W-:Y:S01]  /*1a40*/  VIADD R3, R15, UR37 ;  /* 0x000000250f037c36 */ /* 0x000fe20008000000 */
[----:B------:R-:W-:Y:S01]  /*1a50*/  CS2R R66, SRZ ;  /* 0x0000000000427805 */ /* 0x000fe2000001ff00 */
[----:B------:R-:W-:Y:S01]  /*1a60*/  IMAD.MOV.U32 R2, RZ, RZ, R14 ;  /* 0x000000ffff027224 */ /* 0x000fe200078e000e */
[----:B------:R-:W-:Y:S01]  /*1a70*/  UISETP.NE.AND UP0, UPT, UR12, 0x1, UPT ;  /* 0x000000010c00788c */ /* 0x000fe2000bf05270 */
[----:B--2---:R-:W-:Y:S01]  /*1a80*/  IMAD R6, R18, UR29, RZ ;  /* 0x0000001d12067c24 */ /* 0x004fe2000f8e02ff */
[----:B------:R-:W-:Y:S01]  /*1a90*/  USHF.L.U32 UR12, UR6, 0x6, URZ ;  /* 0x00000006060c7899 */ /* 0x000fe2000800063f */
[C---:B------:R-:W-:Y:S01]  /*1aa0*/  IMAD R0, R11.reuse, UR11, R0 ;  /* 0x0000000b0b007c24 */ /* 0x040fe2000f8e0200 */
[----:B------:R-:W-:Y:S01]  /*1ab0*/  CS2R R64, SRZ ;  /* 0x0000000000407805 */ /* 0x000fe2000001ff00 */
[----:B------:R-:W-:Y:S01]  /*1ac0*/  IMAD.WIDE.U32 R4, R11, UR10, R4 ;  /* 0x0000000a0b047c25 */ /* 0x000fe2000f8e0004 */
[----:B------:R-:W-:Y:S01]  /*1ad0*/  ULDC.64 UR10, c[0x0][0x268] ;  /* 0x00009a00000a7ab9 */ /* 0x000fe20000000a00 */
[----:B------:R-:W-:-:S02]  /*1ae0*/  CS2R R58, SRZ ;  /* 0x00000000003a7805 */ /* 0x000fc4000001ff00 */
[----:B------:R-:W-:Y:S01]  /*1af0*/  CS2R R56, SRZ ;  /* 0x0000000000387805 */ /* 0x000fe2000001ff00 */
[----:B------:R-:W-:Y:S01]  /*1b00*/  IMAD R19, R19, UR20, R6 ;  /* 0x0000001413137c24 */ /* 0x000fe2000f8e0206 */
[----:B------:R-:W-:Y:S01]  /*1b10*/  LEA R6, P0, R24, R228, 0x6 ;  /* 0x000000e418067211 */ /* 0x000fe200078030ff */
[----:B------:R-:W-:Y:S01]  /*1b20*/  IMAD.WIDE.U32 R2, R18, UR20, R2 ;  /* 0x0000001412027c25 */ /* 0x000fe2000f8e0002 */
[----:B------:R-:W-:Y:S02]  /*1b30*/  CS2R R54, SRZ ;  /* 0x0000000000367805 */ /* 0x000fe4000001ff00 */
[----:B------:R-:W-:Y:S02]  /*1b40*/  CS2R R52, SRZ ;  /* 0x0000000000347805 */ /* 0x000fe4000001ff00 */
[----:B------:R-:W-:Y:S01]  /*1b50*/  LEA.HI.X R7, R24, R229, R25, 0x6, P0 ;  /* 0x000000e518077211 */ /* 0x000fe200000f3419 */
[----:B------:R-:W-:Y:S01]  /*1b60*/  IMAD.IADD R5, R5, 0x1, R0 ;  /* 0x0000000105057824 */ /* 0x000fe200078e0200 */
[----:B------:R-:W-:Y:S01]  /*1b70*/  PLOP3.LUT P0, PT, PT, PT, UP0, 0x80, 0x0 ;  /* 0x000000000000781c */ /* 0x000fe20003f0f008 */
[----:B------:R-:W-:Y:S01]  /*1b80*/  IMAD R0, R17, UR10, RZ ;  /* 0x0000000a11007c24 */ /* 0x000fe2000f8e02ff */
[----:B------:R-:W-:Y:S01]  /*1b90*/  UISETP.GE.AND UP0, UPT, UR33, 0x1, UPT ;  /* 0x000000012100788c */ /* 0x000fe2000bf06270 */
[----:B------:R-:W-:Y:S01]  /*1ba0*/  IMAD.IADD R3, R3, 0x1, R19 ;  /* 0x0000000103037824 */ /* 0x000fe200078e0213 */
[----:B------:R-:W-:Y:S01]  /*1bb0*/  CS2R R46, SRZ ;  /* 0x00000000002e7805 */ /* 0x000fe2000001ff00 */
[----:B------:R-:W-:Y:S01]  /*1bc0*/  IMAD R14, R11, UR11, R0 ;  /* 0x0000000b0b0e7c24 */ /* 0x000fe2000f8e0200 */
[----:B------:R-:W-:Y:S01]  /*1bd0*/  LEA R0, R243, UR5, 0x1 ;  /* 0x00000005f3007c11 */ /* 0x000fe2000f8e08ff */
[----:B------:R-:W-:Y:S01]  /*1be0*/  @P3 BAR.SYNC.DEFER_BLOCKING 0x0 ;  /* 0x0000000000003b1d */ /* 0x000fe20000010000 */
[----:B------:R-:W-:Y:S01]  /*1bf0*/  IMAD.WIDE.U32 R10, R11, UR10, R2 ;  /* 0x0000000a0b0a7c25 */ /* 0x000fe2000f8e0002 */
[----:B------:R-:W-:-:S02]  /*1c00*/  CS2R R44, SRZ ;  /* 0x00000000002c7805 */ /* 0x000fc4000001ff00 */
[----:B------:R-:W-:Y:S02]  /*1c10*/  CS2R R50, SRZ ;  /* 0x0000000000327805 */ /* 0x000fe4000001ff00 */
[----:B------:R-:W-:Y:S01]  /*1c20*/  CS2R R48, SRZ ;  /* 0x0000000000307805 */ /* 0x000fe2000001ff00 */
[----:B------:R-:W-:Y:S01]  /*1c30*/  VIADD R2, R243, 0x2000 ;  /* 0x00002000f3027836 */ /* 0x000fe20000000000 */
[----:B------:R-:W-:Y:S01]  /*1c40*/  ULDC.64 UR10, c[0x0][0x218] ;  /* 0x00008600000a7ab9 */ /* 0x000fe20000000a00 */
[----:B------:R-:W-:Y:S01]  /*1c50*/  IMAD R3, R28, UR8, RZ ;  /* 0x000000081c037c24 */ /* 0x000fe2000f8e02ff */
[----:B------:R-:W-:Y:S01]  /*1c60*/  CS2R R42, SRZ ;  /* 0x00000000002a7805 */ /* 0x000fe2000001ff00 */
[----:B------:R-:W-:Y:S01]  /*1c70*/  IMAD.WIDE.U32 R8, R16, UR8, R4 ;  /* 0x0000000810087c25 */ /* 0x000fe2000f8e0004 */
[----:B------:R-:W-:Y:S02]  /*1c80*/  SEL R2, R2, R243, !P0 ;  /* 0x000000f302027207 */ /* 0x000fe40004000000 */
[----:B------:R-:W-:-:S02]  /*1c90*/  CS2R R40, SRZ ;  /* 0x0000000000287805 */ /* 0x000fc4000001ff00 */
[----:B------:R-:W-:Y:S01]  /*1ca0*/  CS2R R38, SRZ ;  /* 0x0000000000267805 */ /* 0x000fe2000001ff00 */
[----:B------:R-:W-:Y:S01]  /*1cb0*/  IMAD R3, R16, UR9, R3 ;  /* 0x0000000910037c24 */ /* 0x000fe2000f8e0203 */
[----:B------:R-:W-:Y:S01]  /*1cc0*/  LEA R235, R2, UR5, 0x1 ;  /* 0x0000000502eb7c11 */ /* 0x000fe2000f8e08ff */
[----:B------:R-:W-:Y:S01]  /*1cd0*/  IMAD.IADD R5, R11, 0x1, R14 ;  /* 0x000000010b057824 */ /* 0x000fe200078e020e */
[C---:B------:R-:W-:Y:S01]  /*1ce0*/  LEA R2, P1, R8.reuse, UR10, 0x1 ;  /* 0x0000000a08027c11 */ /* 0x040fe2000f8208ff */
[----:B------:R-:W-:Y:S01]  /*1cf0*/  IMAD.IADD R3, R9, 0x1, R3 ;  /* 0x0000000109037824 */ /* 0x000fe200078e0203 */
[----:B------:R-:W-:Y:S01]  /*1d00*/  USHF.L.U32 UR10, UR8, 0x6, URZ ;  /* 0x00000006080a7899 */ /* 0x000fe2000800063f */
[----:B------:R-:W-:Y:S01]  /*1d10*/  IMAD.MOV.U32 R4, RZ, RZ, R10 ;  /* 0x000000ffff047224 */ /* 0x000fe200078e000a */
[----:B------:R-:W-:Y:S02]  /*1d20*/  CS2R R36, SRZ ;  /* 0x0000000000247805 */ /* 0x000fe4000001ff00 */
[----:B------:R-:W-:Y:S01]  /*1d30*/  LEA.HI.X R3, R8, UR11, R3, 0x1, P1 ;  /* 0x0000000b08037c11 */ /* 0x000fe200088f0c03 */
[----:B------:R-:W-:Y:S01]  /*1d40*/  USHF.L.U64.HI UR11, UR8, 0x6, UR9 ;  /* 0x00000006080b7899 */ /* 0x000fe20008010209 */
[----:B------:R-:W-:Y:S01]  /*1d50*/  @!PT LDS RZ, [RZ] ;  /* 0x00000000fffff984 */ /* 0x000fe20000000800 */
[----:B------:R-:W-:Y:S01]  /*1d60*/  @!PT LDS RZ, [RZ] ;  /* 0x00000000fffff984 */ /* 0x000fe20000000800 */
[----:B------:R-:W-:Y:S01]  /*1d70*/  @!PT LDS RZ, [RZ] ;  /* 0x00000000fffff984 */ /* 0x000fe20000000800 */
[----:B------:R-:W-:Y:S01]  /*1d80*/  LDGSTS.E.BYPASS.LTC128B.128 [R0+0x8000], desc[UR24][R228.64] ;  /* 0x08000000e4007fae */ /* 0x000fe2000b901d58 */
[----:B------:R-:W-:Y:S01]  /*1d90*/  IMAD.WIDE.U32 R10, R16, UR6, R4 ;  /* 0x00000006100a7c25 */ /* 0x000fe2000f8e0004 */
[----:B------:R-:W-:Y:S01]  /*1da0*/  IADD3 R4, P1, R2, UR10, RZ ;  /* 0x0000000a02047c10 */ /* 0x000fe2000ff3e0ff */
[----:B------:R-:W-:Y:S01]  /*1db0*/  ULDC.64 UR8, c[0x0][0x220] ;  /* 0x0000880000087ab9 */ /* 0x000fe20000000a00 */
[----:B------:R-:W-:Y:S02]  /*1dc0*/  LDGSTS.E.BYPASS.LTC128B.128 [R0+0xa000], desc[UR24][R228.64+0x80] ;  /* 0x0a000080e4007fae */ /* 0x000fe4000b901d58 */
[----:B------:R-:W-:-:S02]  /*1dd0*/  IADD3.X R5, R3, UR11, RZ, P1, !PT ;  /* 0x0000000b03057c10 */ /* 0x000fc40008ffe4ff */
[----:B------:R-:W-:Y:S04]  /*1de0*/  LDGSTS.E.BYPASS.LTC128B.128 [R0+0x9000], desc[UR24][R6.64] ;  /* 0x0900000006007fae */ /* 0x000fe8000b901d58 */
[----:B------:R1:W-:Y:S04]  /*1df0*/  LDGSTS.E.BYPASS.LTC128B.128 [R0+0xb000], desc[UR24][R6.64+0x80] ;  /* 0x0b00008006007fae */ /* 0x0003e8000b901d58 */
[----:B------:R-:W-:Y:S04]  /*1e00*/  LDGSTS.E.BYPASS.LTC128B.128 [R235], desc[UR24][R230.64] ;  /* 0x00000000e6eb7fae */ /* 0x000fe8000b901d58 */
[----:B------:R-:W-:Y:S04]  /*1e10*/  LDGSTS.E.BYPASS.LTC128B.128 [R235+0x2000], desc[UR24][R230.64+0x80] ;  /* 0x02000080e6eb7fae */ /* 0x000fe8000b901d58 */
[----:B------:R-:W-:Y:S04]  /*1e20*/  LDGSTS.E.BYPASS.LTC128B.128 [R235+0x1000], desc[UR24][R12.64] ;  /* 0x010000000ceb7fae */ /* 0x000fe8000b901d58 */
[----:B------:R-:W-:Y:S04]  /*1e30*/  LDGSTS.E.BYPASS.LTC128B.128 [R235+0x3000], desc[UR24][R12.64+0x80] ;  /* 0x030000800ceb7fae */ /* 0x000fe8000b901d58 */
[----:B------:R-:W-:Y:S04]  /*1e40*/  LDGSTS.E.BYPASS.LTC128B.128 [R0+0xc000], desc[UR24][R2.64] ;  /* 0x0c00000002007fae */ /* 0x000fe8000b901d58 */
[----:B------:R2:W-:Y:S01]  /*1e50*/  LDGSTS.E.BYPASS.LTC128B.128 [R0+0x10000], desc[UR24][R2.64+0x80] ;  /* 0x1000008002007fae */ /* 0x0005e2000b901d58 */
[----:B-1----:R-:W-:-:S03]  /*1e60*/  IMAD R6, R28, UR6, RZ ;  /* 0x000000061c067c24 */ /* 0x002fc6000f8e02ff */
[----:B------:R-:W-:Y:S01]  /*1e70*/  LDGSTS.E.BYPASS.LTC128B.128 [R0+0xd000], desc[UR24][R4.64] ;  /* 0x0d00000004007fae */ /* 0x000fe2000b901d58 */
[----:B------:R-:W-:Y:S01]  /*1e80*/  USHF.L.U64.HI UR6, UR6, 0x6, UR7 ;  /* 0x0000000606067899 */ /* 0x000fe20008010207 */
[----:B------:R-:W-:Y:S02]  /*1e90*/  IMAD R6, R16, UR7, R6 ;  /* 0x0000000710067c24 */ /* 0x000fe4000f8e0206 */
[----:B------:R1:W-:Y:S02]  /*1ea0*/  LDGSTS.E.BYPASS.LTC128B.128 [R0+0x11000], desc[UR24][R4.64+0x80] ;  /* 0x1100008004007fae */ /* 0x0003e4000b901d58 */
[----:B------:R-:W-:Y:S01]  /*1eb0*/  IMAD.IADD R7, R11, 0x1, R6 ;  /* 0x000000010b077824 */ /* 0x000fe200078e0206 */
[----:B------:R-:W-:-:S04]  /*1ec0*/  LEA R6, P1, R10, UR8, 0x1 ;  /* 0x000000080a067c11 */ /* 0x000fc8000f8208ff */
[----:B------:R-:W-:Y:S01]  /*1ed0*/  LEA.HI.X R7, R10, UR9, R7, 0x1, P1 ;  /* 0x000000090a077c11 */ /* 0x000fe200088f0c07 */
[----:B------:R-:W-:Y:S01]  /*1ee0*/  ULDC.64 UR8, c[0x0][0x478] ;  /* 0x00011e0000087ab9 */ /* 0x000fe20000000a00 */
[----:B--2---:R-:W-:-:S04]  /*1ef0*/  IADD3 R2, P2, R4, UR10, RZ ;  /* 0x0000000a04027c10 */ /* 0x004fc8000ff5e0ff */
[----:B------:R-:W-:Y:S02]  /*1f00*/  IADD3.X R3, R5, UR11, RZ, P2, !PT ;  /* 0x0000000b05037c10 */ /* 0x000fe400097fe4ff */
[----:B------:R-:W-:Y:S02]  /*1f10*/  IADD3 R8, P2, R2, UR10, RZ ;  /* 0x0000000a02087c10 */ /* 0x000fe4000ff5e0ff */
[----:B-1----:R-:W-:Y:S01]  /*1f20*/  IADD3 R4, P1, R6, UR12, RZ ;  /* 0x0000000c06047c10 */ /* 0x002fe2000ff3e0ff */
[----:B------:R-:W-:Y:S01]  /*1f30*/  LDGSTS.E.BYPASS.LTC128B.128 [R0+0xe000], desc[UR24][R2.64] ;  /* 0x0e00000002007fae */ /* 0x000fe2000b901d58 */
[----:B------:R-:W-:Y:S01]  /*1f40*/  IADD3.X R9, R3, UR11, RZ, P2, !PT ;  /* 0x0000000b03097c10 */ /* 0x000fe200097fe4ff */
[----:B------:R-:W-:Y:S01]  /*1f50*/  UIMAD.WIDE UR10, UR34, 0x4, UR8 ;  /* 0x00000004220a78a5 */ /* 0x000fe2000f8e0208 */
[----:B------:R-:W-:Y:S01]  /*1f60*/  IADD3.X R5, R7, UR6, RZ, P1, !PT ;  /* 0x0000000607057c10 */ /* 0x000fe20008ffe4ff */
[----:B------:R1:W-:Y:S04]  /*1f70*/  LDGSTS.E.BYPASS.LTC128B.128 [R0+0x12000], desc[UR24][R2.64+0x80] ;  /* 0x1200008002007fae */ /* 0x0003e8000b901d58 */
[----:B------:R-:W-:Y:S04]  /*1f80*/  LDGSTS.E.BYPASS.LTC128B.128 [R0+0xf000], desc[UR24][R8.64] ;  /* 0x0f00000008007fae */ /* 0x000fe8000b901d58 */
[----:B------:R-:W-:Y:S04]  /*1f90*/  LDGSTS.E.BYPASS.LTC128B.128 [R0+0x13000], desc[UR24][R8.64+0x80] ;  /* 0x1300008008007fae */ /* 0x000fe8000b901d58 */
[----:B------:R-:W-:Y:S04]  /*1fa0*/  LDGSTS.E.BYPASS.LTC128B.128 [R0+0x14000], desc[UR24][R6.64] ;  /* 0x1400000006007fae */ /* 0x000fe8000b901d58 */
[----:B------:R2:W-:Y:S04]  /*1fb0*/  LDGSTS.E.BYPASS.LTC128B.128 [R0+0x18000], desc[UR24][R6.64+0x80] ;  /* 0x1800008006007fae */ /* 0x0005e8000b901d58 */
[----:B------:R-:W-:Y:S04]  /*1fc0*/  LDGSTS.E.BYPASS.LTC128B.128 [R0+0x15000], desc[UR24][R4.64] ;  /* 0x1500000004007fae */ /* 0x000fe8000b901d58 */
[----:B------:R-:W-:Y:S01]  /*1fd0*/  LDGSTS.E.BYPASS.LTC128B.128 [R0+0x19000], desc[UR24][R4.64+0x80] ;  /* 0x1900008004007fae */ /* 0x000fe2000b901d58 */
[----:B-1----:R-:W-:-:S04]  /*1fe0*/  IADD3 R2, P1, R4, UR12, RZ ;  /* 0x0000000c04027c10 */ /* 0x002fc8000ff3e0ff */
[----:B------:R-:W-:-:S05]  /*1ff0*/  IADD3.X R3, R5, UR6, RZ, P1, !PT ;  /* 0x0000000605037c10 */ /* 0x000fca0008ffe4ff */
[----:B------:R-:W-:Y:S04]  /*2000*/  LDGSTS.E.BYPASS.LTC128B.128 [R0+0x16000], desc[UR24][R2.64] ;  /* 0x1600000002007fae */ /* 0x000fe8000b901d58 */
[----:B------:R1:W-:Y:S01]  /*2010*/  LDGSTS.E.BYPASS.LTC128B.128 [R0+0x1a000], desc[UR24][R2.64+0x80] ;  /* 0x1a00008002007fae */ /* 0x0003e2000b901d58 */
[----:B--2---:R-:W-:-:S04]  /*2020*/  IADD3 R6, P1, R2, UR12, RZ ;  /* 0x0000000c02067c10 */ /* 0x004fc8000ff3e0ff */
[----:B------:R-:W-:Y:S01]  /*2030*/  IADD3.X R7, R3, UR6, RZ, P1, !PT ;  /* 0x0000000603077c10 */ /* 0x000fe20008ffe4ff */
[----:B------:R-:W-:Y:S01]  /*2040*/  ULDC.64 UR6, c[0x0][0x2b0] ;  /* 0x0000ac0000067ab9 */ /* 0x000fe20000000a00 */
[----:B------:R-:W-:Y:S01]  /*2050*/  PLOP3.LUT P1, PT, PT, PT, UP0, 0x80, 0x0 ;  /* 0x000000000000781c */ /* 0x000fe20003f2f008 */
[----:B------:R-:W-:Y:S02]  /*2060*/  UIMAD.WIDE UR6, UR35, 0x4, UR6 ;  /* 0x00000004230678a5 */ /* 0x000fe4000f8e0206 */
[----:B------:R-:W-:Y:S04]  /*2070*/  LDGSTS.E.BYPASS.LTC128B.128 [R0+0x17000], desc[UR24][R6.64] ;  /* 0x1700000006007fae */ /* 0x000fe8000b901d58 */
[----:B------:R2:W-:Y:S04]  /*2080*/  LDGSTS.E.BYPASS.LTC128B.128 [R0+0x1b000], desc[UR24][R6.64+0x80] ;  /* 0x1b00008006007fae */ /* 0x0005e8000b901d58 */
[----:B------:R-:W0:Y:S01]  /*2090*/  LDGDEPBAR ;  /* 0x00000000000079af */ /* 0x000e220000000000 */
[----:B-1----:R-:W-:-:S05]  /*20a0*/  IMAD.SHL.U32 R2, R251, 0x4, RZ ;  /* 0x00000004fb027824 */ /* 0x002fca00078e00ff */
[----:B------:R-:W-:Y:S02]  /*20b0*/  IADD3 R2, P2, R2, UR6, RZ ;  /* 0x0000000602027c10 */ /* 0x000fe4000ff5e0ff */
[----:B--2---:R-:W-:-:S04]  /*20c0*/  SHF.R.S32.HI R0, RZ, 0x1f, R251 ;  /* 0x0000001fff007819 */ /* 0x004fc800000114fb */
[----:B------:R-:W-:-:S04]  /*20d0*/  SHF.L.U64.HI R3, R251, 0x2, R0 ;  /* 0x00000002fb037819 */ /* 0x000fc80000010200 */
[----:B------:R-:W-:Y:S01]  /*20e0*/  IADD3.X R3, R3, UR7, RZ, P2, !PT ;  /* 0x0000000703037c10 */ /* 0x000fe200097fe4ff */
[----:B------:R-:W-:Y:S06]  /*20f0*/  @!P1 BRA `(.L_x_463) ;  /* 0x0000003800009947 */ /* 0x000fec0003800000 */
[----:B------:R-:W1:Y:S01]  /*2100*/  LDC R245, c[0x0][0x2dc] ;  /* 0x0000b700fff57b82 */ /* 0x000e620000000800 */
[----:B------:R-:W-:Y:S01]  /*2110*/  SHF.L.U64.HI R242, R251, 0x2, R0 ;  /* 0x00000002fbf27819 */ /* 0x000fe20000010200 */
[----:B------:R-:W-:Y:S01]  /*2120*/  VIADD R0, R218, 0x2000 ;  /* 0x00002000da007836 */ /* 0x000fe20000000000 */
[----:B------:R-:W5:Y:S01]  /*2130*/  LDG.E R239, desc[UR24][R2.64] ;  /* 0x0000001802ef7981 */ /* 0x000f62000c1e1900 */
[----:B------:R-:W-:Y:S01]  /*2140*/  VIADD R213, R219, 0x2000 ;  /* 0x00002000dbd57836 */ /* 0x000fe20000000000 */
[----:B------:R-:W-:Y:S01]  /*2150*/  MOV R221, 0x20 ;  /* 0x0000002000dd7802 */ /* 0x000fe20000000f00 */
[----:B------:R-:W-:Y:S01]  /*2160*/  IMAD.SHL.U32 R241, R251, 0x4, RZ ;  /* 0x00000004fbf17824 */ /* 0x000fe200078e00ff */
[----:B------:R-:W5:Y:S01]  /*2170*/  LDG.E R238, desc[UR24][R2.64+0x20] ;  /* 0x0000201802ee7981 */ /* 0x000f62000c1e1900 */
[----:B------:R-:W-:Y:S01]  /*2180*/  IMAD.MOV.U32 R220, RZ, RZ, 0x40 ;  /* 0x00000040ffdc7424 */ /* 0x000fe200078e00ff */
[----:B------:R-:W-:Y:S02]  /*2190*/  MOV R159, RZ ;  /* 0x000000ff009f7202 */ /* 0x000fe40000000f00 */
[----:B------:R-:W5:Y:S01]  /*21a0*/  LDG.E R237, desc[UR24][R2.64+0x80] ;  /* 0x0000801802ed7981 */ /* 0x000f62000c1e1900 */
[----:B------:R-:W-:-:S02]  /*21b0*/  SEL R0, R0, R218, !P0 ;  /* 0x000000da00007207 */ /* 0x000fc40004000000 */
[----:B------:R-:W-:Y:S01]  /*21c0*/  SEL R213, R213, R219, !P0 ;  /* 0x000000dbd5d57207 */ /* 0x000fe20004000000 */
[----:B------:R2:W5:Y:S01]  /*21d0*/  LDG.E R236, desc[UR24][R2.64+0xa0] ;  /* 0x0000a01802ec7981 */ /* 0x000562000c1e1900 */
[----:B------:R-:W-:Y:S01]  /*21e0*/  UMOV UR12, UR10 ;  /* 0x0000000a000c7c82 */ /* 0x000fe20008000000 */
[----:B--2---:R-:W-:-:S05]  /*21f0*/  IADD3 R2, R251, -0x40, RZ ;  /* 0xffffffc0fb027810 */ /* 0x004fca0007ffe0ff */
[----:B------:R-:W-:Y:S01]  /*2200*/  IMAD.SHL.U32 R240, R2, 0x4, RZ ;  /* 0x0000000402f07824 */ /* 0x000fe200078e00ff */
[----:B------:R-:W-:Y:S01]  /*2210*/  LEA R211, R0, UR5, 0x1 ;  /* 0x0000000500d37c11 */ /* 0x000fe2000f8e08ff */
[----:B------:R-:W-:Y:S01]  /*2220*/  ULDC UR9, c[0x0][0x270] ;  /* 0x00009c0000097ab9 */ /* 0x000fe20000000800 */
[----:B------:R-:W-:Y:S01]  /*2230*/  LEA R213, R213, UR5, 0x1 ;  /* 0x00000005d5d57c11 */ /* 0x000fe2000f8e08ff */
[----:B-1----:R-:W-:-:S06]  /*2240*/  ULDC UR10, c[0x0][0x2ec] ;  /* 0x0000bb00000a7ab9 */ /* 0x002fcc0000000800 */
.L_x_466:
[----:B------:R-:W0:Y:S01]  /*2250*/  LDGDEPBAR ;  /* 0x00000000000079af */ /* 0x000e220000000000 */
[----:B------:R-:W-:Y:S01]  /*2260*/  R2P PR, R248, 0x6 ;  /* 0x00000006f8007804 */ /* 0x000fe20000000000 */
[----:B------:R-:W-:Y:S01]  /*2270*/  UISETP.GE.AND UP2, UPT, UR38, 0x1, UPT ;  /* 0x000000012600788c */ /* 0x000fe2000bf46270 */
[----:B-----5:R-:W-:Y:S03]  /*2280*/  FSETP.NEU.FTZ.AND P0, PT, R239, -INF , PT ;  /* 0xff800000ef00780b */ /* 0x020fe60003f1d000 */
[----:B------:R-:W-:Y:S02]  /*2290*/  SEL R204, R221, 0xffffffe0, !P1 ;  /* 0xffffffe0ddcc7807 */ /* 0x000fe40004800000 */
[----:B------:R-:W-:Y:S02]  /*22a0*/  SEL R212, R220, 0xffffffc0, !P2 ;  /* 0xffffffc0dcd47807 */ /* 0x000fe40005000000 */
[C---:B------:R-:W-:Y:S02]  /*22b0*/  IADD3 R0, R213.reuse, R204, RZ ;  /* 0x000000ccd5007210 */ /* 0x040fe40007ffe0ff */
[----:B------:R-:W-:Y:S02]  /*22c0*/  IADD3 R3, R213, R212, RZ ;  /* 0x000000d4d5037210 */ /* 0x000fe40007ffe0ff */
[----:B------:R-:W-:Y:S02]  /*22d0*/  IADD3 R2, R212, R0, RZ ;  /* 0x00000000d4027210 */ /* 0x000fe40007ffe0ff */
[----:B------:R-:W-:Y:S01]  /*22e0*/  PLOP3.LUT P1, PT, PT, PT, UP2, 0x80, 0x0 ;  /* 0x000000000000781c */ /* 0x000fe20003f2f028 */
[----:B------:R-:W-:Y:S04]  /*22f0*/  DEPBAR.LE SB0, 0x0 ;  /* 0x000080000000791a */ /* 0x000fe80000000000 */
[----:B------:R-:W-:Y:S06]  /*2300*/  BAR.SYNC.DEFER_BLOCKING 0x0 ;  /* 0x0000000000007b1d */ /* 0x000fec0000010000 */
[----:B------:R-:W-:Y:S06]  /*2310*/  LDSM.16.M88.4 R32, [R213] ;  /* 0x00000000d520783b */ /* 0x000fec0000000200 */
[----:B------:R-:W1:Y:S06]  /*2320*/  LDSM.16.M88.4 R16, [R214] ;  /* 0x00000000d610783b */ /* 0x000e6c0000000200 */
[----:B------:R-:W2:Y:S06]  /*2330*/  LDSM.16.M88.4 R28, [R213+0x1000] ;  /* 0x00100000d51c783b */ /* 0x000eac0000000200 */
[----:B------:R-:W3:Y:S06]  /*2340*/  LDSM.16.M88.4 R164, [R214+0x800] ;  /* 0x00080000d6a4783b */ /* 0x000eec0000000200 */
[----:B------:R-:W-:Y:S06]  /*2350*/  LDSM.16.M88.4 R168, [R0] ;  /* 0x0000000000a8783b */ /* 0x000fec0000000200 */
[----:B------:R-:W4:Y:S06]  /*2360*/  LDSM.16.M88.4 R172, [R215] ;  /* 0x00000000d7ac783b */ /* 0x000f2c0000000200 */
[----:B------:R-:W4:Y:S06]  /*2370*/  LDSM.16.M88.4 R176, [R0+0x1000] ;  /* 0x0010000000b0783b */ /* 0x000f2c0000000200 */
[----:B------:R-:W4:Y:S01]  /*2380*/  LDSM.16.M88.4 R180, [R215+0x800] ;  /* 0x00080000d7b4783b */ /* 0x000f220000000200 */
[-C--:B-1----:R-:W-:Y:S05]  /*2390*/  HMMA.16816.F32 R4, R32, R16.reuse, RZ ;  /* 0x000000102004723c */ /* 0x082fea00000018ff */
[----:B------:R-:W-:Y:S01]  /*23a0*/  LDSM.16.M88.4 R184, [R3] ;  /* 0x0000000003b8783b */ /* 0x000fe20000000200 */
[C---:B--2---:R-:W-:Y:S05]  /*23b0*/  HMMA.16816.F32 R8, R28.reuse, R16, RZ ;  /* 0x000000101c08723c */ /* 0x044fea00000018ff */
[----:B------:R-:W1:Y:S01]  /*23c0*/  LDSM.16.M88.4 R188, [R217] ;  /* 0x00000000d9bc783b */ /* 0x000e620000000200 */
[-C--:B------:R-:W-:Y:S05]  /*23d0*/  HMMA.16816.F32 R12, R28, R18.reuse, RZ ;  /* 0x000000121c0c723c */ /* 0x080fea00000018ff */
[----:B------:R-:W2:Y:S01]  /*23e0*/  LDSM.16.M88.4 R192, [R3+0x1000] ;  /* 0x0010000003c0783b */ /* 0x000ea20000000200 */
[C---:B------:R-:W-:Y:S05]  /*23f0*/  HMMA.16816.F32 R16, R32.reuse, R18, RZ ;  /* 0x000000122010723c */ /* 0x040fea00000018ff */
[----:B------:R-:W-:Y:S01]  /*2400*/  LDSM.16.M88.4 R196, [R214+0x4000] ;  /* 0x00400000d6c4783b */ /* 0x000fe20000000200 */
[-C--:B---3--:R-:W-:Y:S05]  /*2410*/  HMMA.16816.F32 R20, R32, R164.reuse, RZ ;  /* 0x000000a42014723c */ /* 0x088fea00000018ff */
[----:B------:R-:W-:Y:S01]  /*2420*/  LDSM.16.M88.4 R200, [R215+0x4000] ;  /* 0x00400000d7c8783b */ /* 0x000fe20000000200 */
[C---:B------:R-:W-:Y:S06]  /*2430*/  HMMA.16816.F32 R24, R28.reuse, R164, RZ ;  /* 0x000000a41c18723c */ /* 0x040fec00000018ff */
[-C--:B------:R-:W-:Y:S06]  /*2440*/  HMMA.16816.F32 R28, R28, R166.reuse, RZ ;  /* 0x000000a61c1c723c */ /* 0x080fec00000018ff */
[----:B------:R-:W-:Y:S01]  /*2450*/  HMMA.16816.F32 R32, R32, R166, RZ ;  /* 0x000000a62020723c */ /* 0x000fe200000018ff */
[----:B------:R-:W3:Y:S05]  /*2460*/  LDSM.16.M88.4 R164, [R217+0x800] ;  /* 0x00080000d9a4783b */ /* 0x000eea0000000200 */
        /* <DEDUP_REMOVED lines=8> */
[----:B------:R-:W4:Y:S05]  /*24f0*/  LDSM.16.M88.4 R176, [R216] ;  /* 0x00000000d8b0783b */ /* 0x000f2a0000000200 */
[----:B------:R-:W-:Y:S01]  /*2500*/  HMMA.16816.F32 R32, R168, R182, R32 ;  /* 0x000000b6a820723c */ /* 0x000fe20000001820 */
[----:B------:R-:W4:Y:S05]  /*2510*/  LDSM.16.M88.4 R168, [R2+0x1000] ;  /* 0x0010000002a8783b */ /* 0x000f2a0000000200 */
[-C--:B-1----:R-:W-:Y:S01]  /*2520*/  HMMA.16816.F32 R4, R184, R188.reuse, R4 ;  /* 0x000000bcb804723c */ /* 0x082fe20000001804 */
[----:B------:R-:W1:Y:S05]  /*2530*/  LDSM.16.M88.4 R180, [R216+0x800] ;  /* 0x00080000d8b4783b */ /* 0x000e6a0000000200 */
[C---:B--2---:R-:W-:Y:S06]  /*2540*/  HMMA.16816.F32 R8, R192.reuse, R188, R8 ;  /* 0x000000bcc008723c */ /* 0x044fec0000001808 */
[-C--:B------:R-:W-:Y:S06]  /*2550*/  HMMA.16816.F32 R12, R192, R190.reuse, R12 ;  /* 0x000000bec00c723c */ /* 0x080fec000000180c */
[C---:B------:R-:W-:Y:S01]  /*2560*/  HMMA.16816.F32 R16, R184.reuse, R190, R16 ;  /* 0x000000beb810723c */ /* 0x040fe20000001810 */
[----:B------:R-:W2:Y:S05]  /*2570*/  LDSM.16.M88.4 R188, [R213+0x2000] ;  /* 0x00200000d5bc783b */ /* 0x000eaa0000000200 */
[-C--:B---3--:R-:W-:Y:S06]  /*2580*/  HMMA.16816.F32 R20, R184, R164.reuse, R20 ;  /* 0x000000a4b814723c */ /* 0x088fec0000001814 */
[C---:B------:R-:W-:Y:S06]  /*2590*/  HMMA.16816.F32 R24, R192.reuse, R164, R24 ;  /* 0x000000a4c018723c */ /* 0x040fec0000001818 */
[-C--:B------:R-:W-:Y:S01]  /*25a0*/  HMMA.16816.F32 R28, R192, R166.reuse, R28 ;  /* 0x000000a6c01c723c */ /* 0x080fe2000000181c */
[----:B------:R-:W3:Y:S05]  /*25b0*/  LDSM.16.M88.4 R192, [R213+0x3000] ;  /* 0x00300000d5c0783b */ /* 0x000eea0000000200 */
[----:B------:R-:W-:Y:S01]  /*25c0*/  HMMA.16816.F32 R32, R184, R166, R32 ;  /* 0x000000a6b820723c */ /* 0x000fe20000001820 */
[----:B------:R-:W3:Y:S05]  /*25d0*/  LDSM.16.M88.4 R164, [R214+0x4800] ;  /* 0x00480000d6a4783b */ /* 0x000eea0000000200 */
[-C--:B----4-:R-:W-:Y:S01]  /*25e0*/  HMMA.16816.F32 R4, R172, R176.reuse, R4 ;  /* 0x000000b0ac04723c */ /* 0x090fe20000001804 */
[----:B------:R-:W4:Y:S05]  /*25f0*/  LDSM.16.M88.4 R184, [R0+0x2000] ;  /* 0x0020000000b8783b */ /* 0x000f2a0000000200 */
[C---:B------:R-:W-:Y:S06]  /*2600*/  HMMA.16816.F32 R8, R168.reuse, R176, R8 ;  /* 0x000000b0a808723c */ /* 0x040fec0000001808 */
[-C--:B------:R-:W-:Y:S06]  /*2610*/  HMMA.16816.F32 R12, R168, R178.reuse, R12 ;  /* 0x000000b2a80c723c */ /* 0x080fec000000180c */
[C---:B------:R-:W-:Y:S01]  /*2620*/  HMMA.16816.F32 R16, R172.reuse, R178, R16 ;  /* 0x000000b2ac10723c */ /* 0x040fe20000001810 */
[----:B------:R-:W-:Y:S05]  /*2630*/  LDSM.16.M88.4 R176, [R3+0x2000] ;  /* 0x0020000003b0783b */ /* 0x000fea0000000200 */
[-C--:B-1----:R-:W-:Y:S06]  /*2640*/  HMMA.16816.F32 R20, R172, R180.reuse, R20 ;  /* 0x000000b4ac14723c */ /* 0x082fec0000001814 */
[C---:B------:R-:W-:Y:S06]  /*2650*/  HMMA.16816.F32 R24, R168.reuse, R180, R24 ;  /* 0x000000b4a818723c */ /* 0x040fec0000001818 */
[-C--:B------:R-:W-:Y:S01]  /*2660*/  HMMA.16816.F32 R28, R168, R182.reuse, R28 ;  /* 0x000000b6a81c723c */ /* 0x080fe2000000181c */
[----:B------:R-:W1:Y:S05]  /*2670*/  LDSM.16.M88.4 R168, [R0+0x3000] ;  /* 0x0030000000a8783b */ /* 0x000e6a0000000200 */
[----:B------:R-:W-:Y:S01]  /*2680*/  HMMA.16816.F32 R32, R172, R182, R32 ;  /* 0x000000b6ac20723c */ /* 0x000fe20000001820 */
[----:B------:R-:W1:Y:S05]  /*2690*/  LDSM.16.M88.4 R172, [R215+0x4800] ;  /* 0x00480000d7ac783b */ /* 0x000e6a0000000200 */
[-C--:B--2---:R-:W-:Y:S01]  /*26a0*/  HMMA.16816.F32 R4, R188, R196.reuse, R4 ;  /* 0x000000c4bc04723c */ /* 0x084fe20000001804 */
[----:B------:R-:W2:Y:S05]  /*26b0*/  LDSM.16.M88.4 R180, [R217+0x4000] ;  /* 0x00400000d9b4783b */ /* 0x000eaa0000000200 */
[C---:B---3--:R-:W-:Y:S06]  /*26c0*/  HMMA.16816.F32 R8, R192.reuse, R196, R8 ;  /* 0x000000c4c008723c */ /* 0x048fec0000001808 */
        /* <DEDUP_REMOVED lines=8> */
[----:B------:R3:W2:Y:S05]  /*2750*/  LDSM.16.M88.4 R164, [R3+0x3000] ;  /* 0x0030000003a4783b */ /* 0x0006aa0000000200 */
[-C--:B----4-:R-:W-:Y:S01]  /*2760*/  HMMA.16816.F32 R4, R184, R200.reuse, R4 ;  /* 0x000000c8b804723c */ /* 0x090fe20000001804 */
[----:B------:R-:W4:Y:S05]  /*2770*/  LDSM.16.M88.4 R188, [R217+0x4800] ;  /* 0x00480000d9bc783b */ /* 0x000f2a0000000200 */
[C---:B-1----:R-:W-:Y:S06]  /*2780*/  HMMA.16816.F32 R8, R168.reuse, R200, R8 ;  /* 0x000000c8a808723c */ /* 0x042fec0000001808 */
[-C--:B------:R-:W-:Y:S06]  /*2790*/  HMMA.16816.F32 R12, R168, R202.reuse, R12 ;  /* 0x000000caa80c723c */ /* 0x080fec000000180c */
[C---:B------:R-:W-:Y:S05]  /*27a0*/  HMMA.16816.F32 R16, R184.reuse, R202, R16 ;  /* 0x000000cab810723c */ /* 0x040fea0000001810 */
[----:B---3--:R-:W-:Y:S01]  /*27b0*/  FMUL.FTZ R3, R238, 1.4426950216293334961 ;  /* 0x3fb8aa3bee037820 */ /* 0x008fe20000410000 */
[-C--:B------:R-:W-:Y:S06]  /*27c0*/  HMMA.16816.F32 R20, R184, R172.reuse, R20 ;  /* 0x000000acb814723c */ /* 0x080fec0000001814 */
[C---:B------:R-:W-:Y:S06]  /*27d0*/  HMMA.16816.F32 R24, R168.reuse, R172, R24 ;  /* 0x000000aca818723c */ /* 0x040fec0000001818 */
[-C--:B------:R-:W-:Y:S01]  /*27e0*/  HMMA.16816.F32 R28, R168, R174.reuse, R28 ;  /* 0x000000aea81c723c */ /* 0x080fe2000000181c */
[----:B------:R1:W3:Y:S05]  /*27f0*/  LDSM.16.M88.4 R168, [R2+0x3000] ;  /* 0x0030000002a8783b */ /* 0x0002ea0000000200 */
[----:B------:R-:W-:Y:S06]  /*2800*/  HMMA.16816.F32 R32, R184, R174, R32 ;  /* 0x000000aeb820723c */ /* 0x000fec0000001820 */
[-C--:B--2---:R-:W-:Y:S06]  /*2810*/  HMMA.16816.F32 R4, R176, R180.reuse, R4 ;  /* 0x000000b4b004723c */ /* 0x084fec0000001804 */
[C---:B------:R-:W-:Y:S06]  /*2820*/  HMMA.16816.F32 R8, R164.reuse, R180, R8 ;  /* 0x000000b4a408723c */ /* 0x040fec0000001808 */
[-C--:B------:R-:W-:Y:S05]  /*2830*/  HMMA.16816.F32 R12, R164, R182.reuse, R12 ;  /* 0x000000b6a40c723c */ /* 0x080fea000000180c */
[----:B-1----:R-:W-:Y:S01]  /*2840*/  FMUL.FTZ R2, R237, 1.4426950216293334961 ;  /* 0x3fb8aa3bed027820 */ /* 0x002fe20000410000 */
[C---:B------:R-:W-:Y:S06]  /*2850*/  HMMA.16816.F32 R16, R176.reuse, R182, R16 ;  /* 0x000000b6b010723c */ /* 0x040fec0000001810 */
[-C--:B----4-:R-:W-:Y:S06]  /*2860*/  HMMA.16816.F32 R20, R176, R188.reuse, R20 ;  /* 0x000000bcb014723c */ /* 0x090fec0000001814 */
[C---:B------:R-:W-:Y:S06]  /*2870*/  HMMA.16816.F32 R24, R164.reuse, R188, R24 ;  /* 0x000000bca418723c */ /* 0x040fec0000001818 */
[-C--:B------:R-:W-:Y:S06]  /*2880*/  HMMA.16816.F32 R28, R164, R190.reuse, R28 ;  /* 0x000000bea41c723c */ /* 0x080fec000000181c */
[----:B------:R-:W-:Y:S05]  /*2890*/  HMMA.16816.F32 R32, R176, R190, R32 ;  /* 0x000000beb020723c */ /* 0x000fea0000001820 */
[----:B------:R-:W-:Y:S01]  /*28a0*/  FMUL.FTZ R164, R239, 1.4426950216293334961 ;  /* 0x3fb8aa3befa47820 */ /* 0x000fe20000410000 */
[-C--:B------:R-:W-:Y:S05]  /*28b0*/  HMMA.16816.F32 R4, R192, R196.reuse, R4 ;  /* 0x000000c4c004723c */ /* 0x080fea0000001804 */
[----:B------:R-:W-:Y:S01]  /*28c0*/  FSEL R164, R164, RZ, P0 ;  /* 0x000000ffa4a47208 */ /* 0x000fe20000000000 */
[C---:B---3--:R-:W-:Y:S04]  /*28d0*/  HMMA.16816.F32 R8, R168.reuse, R196, R8 ;  /* 0x000000c4a808723c */ /* 0x048fe80000001808 */
[----:B------:R-:W-:Y:S02]  /*28e0*/  FSETP.NEU.FTZ.AND P0, PT, R238, -INF , PT ;  /* 0xff800000ee00780b */ /* 0x000fe40003f1d000 */
[-C--:B------:R-:W-:Y:S05]  /*28f0*/  HMMA.16816.F32 R12, R168, R198.reuse, R12 ;  /* 0x000000c6a80c723c */ /* 0x080fea000000180c */
[----:B------:R-:W-:Y:S01]  /*2900*/  FSEL R3, R3, RZ, P0 ;  /* 0x000000ff03037208 */ /* 0x000fe20000000000 */
[C---:B------:R-:W-:Y:S04]  /*2910*/  HMMA.16816.F32 R16, R192.reuse, R198, R16 ;  /* 0x000000c6c010723c */ /* 0x040fe80000001810 */
[----:B------:R-:W-:Y:S02]  /*2920*/  FSETP.NEU.FTZ.AND P0, PT, R237, -INF , PT ;  /* 0xff800000ed00780b */ /* 0x000fe40003f1d000 */
[--C-:B------:R-:W-:Y:S01]  /*2930*/  FFMA.FTZ R4, R4, UR10, -R164.reuse ;  /* 0x0000000a04047c23 */ /* 0x100fe200080108a4 */
[----:B------:R-:W-:Y:S01]  /*2940*/  FFMA.FTZ R5, R5, UR10, -R164 ;  /* 0x0000000a05057c23 */ /* 0x000fe200080108a4 */
[--C-:B------:R-:W-:Y:S02]  /*2950*/  FFMA.FTZ R6, R6, UR10, -R3.reuse ;  /* 0x0000000a06067c23 */ /* 0x100fe40008010803 */
[----:B------:R-:W-:Y:S01]  /*2960*/  MUFU.EX2 R179, R4 ;  /* 0x0000000400b37308 */ /* 0x000fe20000000800 */
[--C-:B------:R-:W-:Y:S01]  /*2970*/  FFMA.FTZ R0, R7, UR10, -R3.reuse ;  /* 0x0000000a07007c23 */ /* 0x100fe20008010803 */
[----:B------:R-:W-:Y:S02]  /*2980*/  FSEL R2, R2, RZ, P0 ;  /* 0x000000ff02027208 */ /* 0x000fe40000000000 */
[----:B------:R-:W-:Y:S03]  /*2990*/  FSETP.NEU.FTZ.AND P0, PT, R236, -INF , PT ;  /* 0xff800000ec00780b */ /* 0x000fe60003f1d000 */
[--C-:B------:R-:W-:Y:S03]  /*29a0*/  FFMA.FTZ R8, R8, UR10, -R2.reuse ;  /* 0x0000000a08087c23 */ /* 0x100fe60008010802 */
[----:B------:R-:W-:Y:S01]  /*29b0*/  MUFU.EX2 R178, R5 ;  /* 0x0000000500b27308 */ /* 0x000fe20000000800 */
[--C-:B------:R-:W-:Y:S01]  /*29c0*/  FFMA.FTZ R9, R9, UR10, -R2.reuse ;  /* 0x0000000a09097c23 */ /* 0x100fe20008010802 */
[--C-:B------:R-:W-:Y:S01]  /*29d0*/  FFMA.FTZ R12, R12, UR10, -R2.reuse ;  /* 0x0000000a0c0c7c23 */ /* 0x100fe20008010802 */
[----:B------:R-:W-:Y:S01]  /*29e0*/  FFMA.FTZ R13, R13, UR10, -R2 ;  /* 0x0000000a0d0d7c23 */ /* 0x000fe20008010802 */
[--C-:B------:R-:W-:Y:S01]  /*29f0*/  FFMA.FTZ R18, R18, UR10, -R3.reuse ;  /* 0x0000000a12127c23 */ /* 0x100fe20008010803 */
[--C-:B------:R-:W-:Y:S05]  /*2a00*/  FFMA.FTZ R19, R19, UR10, -R3.reuse ;  /* 0x0000000a13137c23 */ /* 0x100fea0008010803 */
[----:B------:R1:W-:Y:S01]  /*2a10*/  MUFU.EX2 R189, R6 ;  /* 0x0000000600bd7308 */ /* 0x0003e20000000800 */
[--C-:B------:R-:W-:Y:S01]  /*2a20*/  FFMA.FTZ R16, R16, UR10, -R164.reuse ;  /* 0x0000000a10107c23 */ /* 0x100fe200080108a4 */
[----:B------:R-:W-:Y:S08]  /*2a30*/  FFMA.FTZ R17, R17, UR10, -R164 ;  /* 0x0000000a11117c23 */ /* 0x000ff000080108a4 */
[----:B------:R2:W-:Y:S10]  /*2a40*/  MUFU.EX2 R187, R0 ;  /* 0x0000000000bb7308 */ /* 0x0005f40000000800 */
[----:B------:R-:W-:Y:S01]  /*2a50*/  MUFU.EX2 R184, R16 ;  /* 0x0000001000b87308 */ /* 0x000fe20000000800 */
[----:B-1----:R-:W1:Y:S09]  /*2a60*/  LDSM.16.M88.4 R4, [R216+0x4800] ;  /* 0x00480000d804783b */ /* 0x002e720000000200 */
[----:B------:R-:W-:Y:S01]  /*2a70*/  MUFU.EX2 R196, R17 ;  /* 0x0000001100c47308 */ /* 0x000fe20000000800 */
[----:B--2---:R-:W-:Y:S05]  /*2a80*/  FMUL.FTZ R0, R236, 1.4426950216293334961 ;  /* 0x3fb8aa3bec007820 */ /* 0x004fea0000410000 */
[----:B------:R-:W-:Y:S04]  /*2a90*/  FSEL R0, R0, RZ, P0 ;  /* 0x000000ff00007208 */ /* 0x000fe80000000000 */
[----:B------:R-:W-:Y:S01]  /*2aa0*/  MUFU.EX2 R199, R18 ;  /* 0x0000001200c77308 */ /* 0x000fe20000000800 */
[----:B------:R-:W-:Y:S01]  /*2ab0*/  IADD3 R176, P0, R241, UR12, RZ ;  /* 0x0000000cf1b07c10 */ /* 0x000fe2000ff1e0ff */
[--C-:B------:R-:W-:Y:S01]  /*2ac0*/  FFMA.FTZ R10, R10, UR10, -R0.reuse ;  /* 0x0000000a0a0a7c23 */ /* 0x100fe20008010800 */
[--C-:B------:R-:W-:Y:S02]  /*2ad0*/  FFMA.FTZ R11, R11, UR10, -R0.reuse ;  /* 0x0000000a0b0b7c23 */ /* 0x100fe40008010800 */
[----:B------:R-:W-:Y:S01]  /*2ae0*/  IADD3.X R177, R242, UR11, RZ, P0, !PT ;  /* 0x0000000bf2b17c10 */ /* 0x000fe200087fe4ff */
[--C-:B------:R-:W-:Y:S01]  /*2af0*/  FFMA.FTZ R14, R14, UR10, -R0.reuse ;  /* 0x0000000a0e0e7c23 */ /* 0x100fe20008010800 */
[----:B------:R-:W-:Y:S03]  /*2b00*/  FFMA.FTZ R15, R15, UR10, -R0 ;  /* 0x0000000a0f0f7c23 */ /* 0x000fe60008010800 */
[----:B------:R-:W2:Y:S10]  /*2b10*/  MUFU.EX2 R198, R19 ;  /* 0x0000001300c67308 */ /* 0x000eb40000000800 */
[----:B------:R-:W-:Y:S10]  /*2b20*/  MUFU.EX2 R207, R8 ;  /* 0x0000000800cf7308 */ /* 0x000ff40000000800 */
[----:B------:R-:W3:Y:S01]  /*2b30*/  MUFU.EX2 R206, R9 ;  /* 0x0000000900ce7308 */ /* 0x000ee20000000800 */
[-C--:B-1----:R-:W-:Y:S06]  /*2b40*/  HMMA.16816.F32 R20, R192, R4.reuse, R20 ;  /* 0x00000004c014723c */ /* 0x082fec0000001814 */
[C---:B------:R-:W-:Y:S03]  /*2b50*/  HMMA.16816.F32 R24, R168.reuse, R4, R24 ;  /* 0x00000004a818723c */ /* 0x040fe60000001818 */
[----:B------:R-:W-:Y:S03]  /*2b60*/  MUFU.EX2 R226, R10 ;  /* 0x0000000a00e27308 */ /* 0x000fe60000000800 */
[-C--:B------:R-:W-:Y:S07]  /*2b70*/  HMMA.16816.F32 R28, R168, R6.reuse, R28 ;  /* 0x00000006a81c723c */ /* 0x080fee000000181c */
[----:B------:R-:W1:Y:S01]  /*2b80*/  MUFU.EX2 R225, R11 ;  /* 0x0000000b00e17308 */ /* 0x000e620000000800 */
[----:B--2---:R-:W-:Y:S01]  /*2b90*/  F2FP.F16.F32.PACK_AB R5, R198, R199 ;  /* 0x000000c7c605723e */ /* 0x004fe200000000ff */
[----:B------:R-:W-:Y:S08]  /*2ba0*/  HMMA.16816.F32 R32, R192, R6, R32 ;  /* 0x00000006c020723c */ /* 0x000ff00000001820 */
[----:B------:R-:W-:Y:S03]  /*2bb0*/  MUFU.EX2 R203, R12 ;  /* 0x0000000c00cb7308 */ /* 0x000fe60000000800 */
[--C-:B------:R-:W-:Y:S01]  /*2bc0*/  FFMA.FTZ R22, R22, UR10, -R3.reuse ;  /* 0x0000000a16167c23 */ /* 0x100fe20008010803 */
[--C-:B------:R-:W-:Y:S01]  /*2bd0*/  FFMA.FTZ R23, R23, UR10, -R3.reuse ;  /* 0x0000000a17177c23 */ /* 0x100fe20008010803 */
[----:B---3--:R-:W-:Y:S01]  /*2be0*/  F2FP.F16.F32.PACK_AB R4, R206, R207 ;  /* 0x000000cfce04723e */ /* 0x008fe200000000ff */
[----:B------:R-:W-:Y:S01]  /*2bf0*/  FFMA.FTZ R20, R20, UR10, -R164 ;  /* 0x0000000a14147c23 */ /* 0x000fe200080108a4 */
[--C-:B------:R-:W-:Y:S01]  /*2c00*/  FFMA.FTZ R24, R24, UR10, -R2.reuse ;  /* 0x0000000a18187c23 */ /* 0x100fe20008010802 */
[----:B------:R-:W-:Y:S02]  /*2c10*/  FFMA.FTZ R25, R25, UR10, -R2 ;  /* 0x0000000a19197c23 */ /* 0x000fe40008010802 */
[----:B------:R-:W-:Y:S01]  /*2c20*/  MUFU.EX2 R202, R13 ;  /* 0x0000000d00ca7308 */ /* 0x000fe20000000800 */
[----:B------:R-:W-:Y:S01]  /*2c30*/  FFMA.FTZ R21, R21, UR10, -R164 ;  /* 0x0000000a15157c23 */ /* 0x000fe200080108a4 */
[--C-:B------:R-:W-:Y:S01]  /*2c40*/  FFMA.FTZ R26, R26, UR10, -R0.reuse ;  /* 0x0000000a1a1a7c23 */ /* 0x100fe20008010800 */
[----:B------:R-:W-:Y:S01]  /*2c50*/  FFMA.FTZ R27, R27, UR10, -R0 ;  /* 0x0000000a1b1b7c23 */ /* 0x000fe20008010800 */
[--C-:B------:R-:W-:Y:S01]  /*2c60*/  FFMA.FTZ R28, R28, UR10, -R2.reuse ;  /* 0x0000000a1c1c7c23 */ /* 0x100fe20008010802 */
[----:B------:R-:W-:Y:S01]  /*2c70*/  FFMA.FTZ R2, R29, UR10, -R2 ;  /* 0x0000000a1d027c23 */ /* 0x000fe20008010802 */
[--C-:B------:R-:W-:Y:S01]  /*2c80*/  FFMA.FTZ R30, R30, UR10, -R0.reuse ;  /* 0x0000000a1e1e7c23 */ /* 0x100fe20008010800 */
[----:B------:R-:W-:Y:S03]  /*2c90*/  FFMA.FTZ R0, R31, UR10, -R0 ;  /* 0x0000000a1f007c23 */ /* 0x000fe60008010800 */
[----:B------:R-:W-:Y:S01]  /*2ca0*/  MUFU.EX2 R224, R14 ;  /* 0x0000000e00e07308 */ /* 0x000fe20000000800 */
[--C-:B------:R-:W-:Y:S01]  /*2cb0*/  FFMA.FTZ R34, R34, UR10, -R3.reuse ;  /* 0x0000000a22227c23 */ /* 0x100fe20008010803 */
[----:B------:R-:W-:Y:S01]  /*2cc0*/  FFMA.FTZ R3, R35, UR10, -R3 ;  /* 0x0000000a23037c23 */ /* 0x000fe20008010803 */
[--C-:B------:R-:W-:Y:S01]  /*2cd0*/  FFMA.FTZ R32, R32, UR10, -R164.reuse ;  /* 0x0000000a20207c23 */ /* 0x100fe200080108a4 */
[----:B------:R-:W-:Y:S06]  /*2ce0*/  FFMA.FTZ R164, R33, UR10, -R164 ;  /* 0x0000000a21a47c23 */ /* 0x000fec00080108a4 */
[----:B------:R2:W-:Y:S10]  /*2cf0*/  MUFU.EX2 R190, R2 ;  /* 0x0000000200be7308 */ /* 0x0005f40000000800 */
[----:B------:R3:W-:Y:S10]  /*2d00*/  MUFU.EX2 R182, R3 ;  /* 0x0000000300b67308 */ /* 0x0007f40000000800 */
[----:B------:R-:W4:Y:S01]  /*2d10*/  MUFU.EX2 R205, R15 ;  /* 0x0000000f00cd7308 */ /* 0x000f220000000800 */
[----:B--2---:R-:W-:Y:S05]  /*2d20*/  F2FP.F16.F32.PACK_AB R2, R178, R179 ;  /* 0x000000b3b202723e */ /* 0x004fea00000000ff */
[----:B------:R2:W-:Y:S04]  /*2d30*/  STS [R227+0x20000], R2 ;  /* 0x02000002e3007388 */ /* 0x0005e80000000800 */
[----:B------:R-:W-:Y:S01]  /*2d40*/  MUFU.EX2 R186, R20 ;  /* 0x0000001400ba7308 */ /* 0x000fe20000000800 */
[----:B---3--:R-:W-:Y:S05]  /*2d50*/  F2FP.F16.F32.PACK_AB R3, R187, R189 ;  /* 0x000000bdbb03723e */ /* 0x008fea00000000ff */
[----:B------:R1:W-:Y:S04]  /*2d60*/  STS [R227+0x20400], R3 ;  /* 0x02040003e3007388 */ /* 0x0003e80000000800 */
[----:B------:R-:W3:Y:S02]  /*2d70*/  MUFU.EX2 R185, R21 ;  /* 0x0000001500b97308 */ /* 0x000ee40000000800 */
[----:B------:R4:W-:Y:S08]  /*2d80*/  STS [R234+0x20400], R5 ;  /* 0x02040005ea007388 */ /* 0x0009f00000000800 */
[----:B------:R-:W-:Y:S01]  /*2d90*/  MUFU.EX2 R197, R22 ;  /* 0x0000001600c57308 */ /* 0x000fe20000000800 */
[----:B--2---:R-:W-:Y:S09]  /*2da0*/  F2FP.F16.F32.PACK_AB R2, R196, R184 ;  /* 0x000000b8c402723e */ /* 0x004ff200000000ff */
[----:B------:R-:W2:Y:S01]  /*2db0*/  MUFU.EX2 R188, R23 ;  /* 0x0000001700bc7308 */ /* 0x000ea20000000800 */
[----:B------:R3:W-:Y:S01]  /*2dc0*/  STS [R234+0x20000], R2 ;  /* 0x02000002ea007388 */ /* 0x0007e20000000800 */
[----:B-1----:R-:W-:Y:S05]  /*2dd0*/  F2FP.F16.F32.PACK_AB R3, R225, R226 ;  /* 0x000000e2e103723e */ /* 0x002fea00000000ff */
[----:B------:R1:W-:Y:S03]  /*2de0*/  STS [R227+0x21000], R4 ;  /* 0x02100004e3007388 */ /* 0x0003e60000000800 */
[----:B------:R-:W-:Y:S01]  /*2df0*/  MUFU.EX2 R181, R32 ;  /* 0x0000002000b57308 */ /* 0x000fe20000000800 */
[----:B----4-:R-:W-:Y:S02]  /*2e00*/  F2FP.F16.F32.PACK_AB R5, R205, R224 ;  /* 0x000000e0cd05723e */ /* 0x010fe400000000ff */
[----:B------:R2:W-:Y:S06]  /*2e10*/  STS [R227+0x21400], R3 ;  /* 0x02140003e3007388 */ /* 0x0005ec0000000800 */
[----:B------:R-:W-:Y:S01]  /*2e20*/  STS [R234+0x21400], R5 ;  /* 0x02140005ea007388 */ /* 0x000fe20000000800 */
[----:B------:R-:W-:Y:S10]  /*2e30*/  MUFU.EX2 R180, R164 ;  /* 0x000000a400b47308 */ /* 0x000ff40000000800 */
[----:B------:R-:W4:Y:S01]  /*2e40*/  MUFU.EX2 R183, R34 ;  /* 0x0000002200b77308 */ /* 0x000f220000000800 */
[----:B---3--:R-:W-:Y:S09]  /*2e50*/  F2FP.F16.F32.PACK_AB R2, R202, R203 ;  /* 0x000000cbca02723e */ /* 0x008ff200000000ff */
[----:B------:R4:W-:Y:S01]  /*2e60*/  MUFU.EX2 R191, R0 ;  /* 0x0000000000bf7308 */ /* 0x0009e20000000800 */
[----:B------:R3:W-:Y:S01]  /*2e70*/  STS [R234+0x21000], R2 ;  /* 0x02100002ea007388 */ /* 0x0007e20000000800 */
[----:B-1----:R-:W-:Y:S02]  /*2e80*/  F2FP.F16.F32.PACK_AB R4, R185, R186 ;  /* 0x000000bab904723e */ /* 0x002fe400000000ff */
[----:B--2---:R-:W-:Y:S03]  /*2e90*/  F2FP.F16.F32.PACK_AB R3, R188, R197 ;  /* 0x000000c5bc03723e */ /* 0x004fe600000000ff */
[----:B------:R-:W-:Y:S03]  /*2ea0*/  STS [R232+0x20000], R4 ;  /* 0x02000004e8007388 */ /* 0x000fe60000000800 */
[----:B------:R-:W-:Y:S03]  /*2eb0*/  MUFU.EX2 R200, R24 ;  /* 0x0000001800c87308 */ /* 0x000fe60000000800 */
[----:B------:R-:W-:Y:S07]  /*2ec0*/  STS [R232+0x20400], R3 ;  /* 0x02040003e8007388 */ /* 0x000fee0000000800 */
[----:B------:R-:W1:Y:S01]  /*2ed0*/  MUFU.EX2 R194, R25 ;  /* 0x0000001900c27308 */ /* 0x000e620000000800 */
[----:B----4-:R-:W-:Y:S05]  /*2ee0*/  F2FP.F16.F32.PACK_AB R0, R182, R183 ;  /* 0x000000b7b600723e */ /* 0x010fea00000000ff */
[----:B------:R2:W-:Y:S04]  /*2ef0*/  STS [R233+0x20400], R0 ;  /* 0x02040000e9007388 */ /* 0x0005e80000000800 */
[----:B------:R-:W-:Y:S01]  /*2f00*/  MUFU.EX2 R201, R26 ;  /* 0x0000001a00c97308 */ /* 0x000fe20000000800 */
[----:B---3--:R-:W-:Y:S05]  /*2f10*/  F2FP.F16.F32.PACK_AB R2, R180, R181 ;  /* 0x000000b5b402723e */ /* 0x008fea00000000ff */
[----:B------:R3:W-:Y:S04]  /*2f20*/  STS [R233+0x20000], R2 ;  /* 0x02000002e9007388 */ /* 0x0007e80000000800 */
[----:B------:R-:W4:Y:S01]  /*2f30*/  MUFU.EX2 R195, R27 ;  /* 0x0000001b00c37308 */ /* 0x000f220000000800 */
[----:B-1----:R-:W-:Y:S05]  /*2f40*/  F2FP.F16.F32.PACK_AB R5, R194, R200 ;  /* 0x000000c8c205723e */ /* 0x002fea00000000ff */
[----:B------:R-:W-:Y:S04]  /*2f50*/  STS [R232+0x21000], R5 ;  /* 0x02100005e8007388 */ /* 0x000fe80000000800 */
[----:B------:R-:W1:Y:S01]  /*2f60*/  MUFU.EX2 R192, R28 ;  /* 0x0000001c00c07308 */ /* 0x000e620000000800 */
[----:B--2---:R-:W-:Y:S09]  /*2f70*/  LEA R0, R219, UR5, 0x1 ;  /* 0x00000005db007c11 */ /* 0x004ff2000f8e08ff */
[----:B------:R-:W3:Y:S01]  /*2f80*/  MUFU.EX2 R193, R30 ;  /* 0x0000001e00c17308 */ /* 0x000ee20000000800 */
[----:B----4-:R-:W-:Y:S02]  /*2f90*/  F2FP.F16.F32.PACK_AB R4, R195, R201 ;  /* 0x000000c9c304723e */ /* 0x010fe400000000ff */
[----:B------:R-:W-:Y:S03]  /*2fa0*/  IADD3 R208, R0, R212, RZ ;  /* 0x000000d400d07210 */ /* 0x000fe60007ffe0ff */
[----:B------:R-:W-:Y:S01]  /*2fb0*/  STS [R232+0x21400], R4 ;  /* 0x02140004e8007388 */ /* 0x000fe20000000800 */
[----:B-1----:R-:W-:Y:S05]  /*2fc0*/  F2FP.F16.F32.PACK_AB R3, R190, R192 ;  /* 0x000000c0be03723e */ /* 0x002fea00000000ff */
[----:B------:R-:W-:Y:S01]  /*2fd0*/  STS [R233+0x21000], R3 ;  /* 0x02100003e9007388 */ /* 0x000fe20000000800 */
[----:B---3--:R-:W-:Y:S05]  /*2fe0*/  F2FP.F16.F32.PACK_AB R2, R191, R193 ;  /* 0x000000c1bf02723e */ /* 0x008fea00000000ff */
[----:B------:R1:W-:Y:S06]  /*2ff0*/  STS [R233+0x21400], R2 ;  /* 0x02140002e9007388 */ /* 0x0003ec0000000800 */
[----:B------:R-:W-:Y:S06]  /*3000*/  LDSM.16.M88.4 R32, [R0+0x8000] ;  /* 0x008000000020783b */ /* 0x000fec0000000200 */
[----:B------:R-:W2:Y:S06]  /*3010*/  LDSM.16.M88.4 R16, [R214+0x8000] ;  /* 0x00800000d610783b */ /* 0x000eac0000000200 */
[----:B------:R-:W3:Y:S06]  /*3020*/  LDSM.16.M88.4 R28, [R0+0x9000] ;  /* 0x00900000001c783b */ /* 0x000eec0000000200 */
[----:B------:R-:W4:Y:S01]  /*3030*/  LDSM.16.M88.4 R164, [R214+0x8800] ;  /* 0x00880000d6a4783b */ /* 0x000f220000000200 */
[----:B-1----:R-:W-:Y:S05]  /*3040*/  IADD3 R2, R0, R204, RZ ;  /* 0x000000cc00027210 */ /* 0x002fea0007ffe0ff */
[----:B------:R-:W-:Y:S01]  /*3050*/  LDSM.16.M88.4 R172, [R215+0x8000] ;  /* 0x00800000d7ac783b */ /* 0x000fe20000000200 */
[----:B------:R-:W-:Y:S05]  /*3060*/  IADD3 R3, R212, R2, RZ ;  /* 0x00000002d4037210 */ /* 0x000fea0007ffe0ff */
        /* <DEDUP_REMOVED lines=78> */
[----:B------:R-:W2:Y:S06]  /*3550*/  LDG.E R175, desc[UR24][R176.64] ;  /* 0x00000018b0af7981 */ /* 0x000eac000c1e1900 */
[----:B------:R-:W3:Y:S01]  /*3560*/  LDG.E R174, desc[UR24][R176.64+0x20] ;  /* 0x00002018b0ae7981 */ /* 0x000ee2000c1e1900 */
[----:B------:R-:W-:Y:S05]  /*3570*/  HMMA.16816.F32 R32, R168, R166, R32 ;  /* 0x000000a6a820723c */ /* 0x000fea0000001820 */
[----:B------:R-:W5:Y:S06]  /*3580*/  LDG.E R173, desc[UR24][R176.64+0x80] ;  /* 0x00008018b0ad7981 */ /* 0x000f6c000c1e1900 */
[----:B------:R1:W5:Y:S06]  /*3590*/  LDG.E R172, desc[UR24][R176.64+0xa0] ;  /* 0x0000a018b0ac7981 */ /* 0x00036c000c1e1900 */
[----:B------:R-:W-:Y:S06]  /*35a0*/  LDSM.16.M88.4 R164, [R3+0xa000] ;  /* 0x00a0000003a4783b */ /* 0x000fec0000000200 */
[----:B------:R-:W4:Y:S02]  /*35b0*/  LDSM.16.M88.4 R168, [R216+0xc000] ;  /* 0x00c00000d8a8783b */ /* 0x000f240000000200 */
[-C--:B----4-:R-:W-:Y:S11]  /*35c0*/  HMMA.16816.F32 R4, R164, R168.reuse, R4 ;  /* 0x000000a8a404723c */ /* 0x090ff60000001804 */
[----:B------:R-:W-:Y:S11]  /*35d0*/  @!UPT UIADD3 URZ, URZ, URZ, URZ ;  /* 0x0000003f3f3ff290 */ /* 0x000ff6000fffe03f */
[----:B------:R-:W-:Y:S02]  /*35e0*/  @!UPT UIADD3 URZ, URZ, URZ, URZ ;  /* 0x0000003f3f3ff290 */ /* 0x000fe4000fffe03f */
[C---:B--2---:R-:W-:Y:S01]  /*35f0*/  FADD.FTZ R4, -R175.reuse, R4 ;  /* 0x00000004af047221 */ /* 0x044fe20000010100 */
[----:B------:R-:W-:Y:S01]  /*3600*/  FADD.FTZ R5, -R175, R5 ;  /* 0x00000005af057221 */ /* 0x000fe20000010100 */
[C---:B---3--:R-:W-:Y:S01]  /*3610*/  FADD.FTZ R6, -R174.reuse, R6 ;  /* 0x00000006ae067221 */ /* 0x048fe20000010100 */
[----:B------:R-:W-:Y:S01]  /*3620*/  FADD.FTZ R7, -R174, R7 ;  /* 0x00000007ae077221 */ /* 0x000fe20000010100 */
[----:B------:R-:W-:Y:S01]  /*3630*/  FMUL.FTZ R179, R179, R4 ;  /* 0x00000004b3b37220 */ /* 0x000fe20000410000 */
[----:B------:R-:W-:Y:S01]  /*3640*/  FMUL.FTZ R178, R178, R5 ;  /* 0x00000005b2b27220 */ /* 0x000fe20000410000 */
[----:B-1----:R-:W-:Y:S01]  /*3650*/  FMUL.FTZ R177, R189, R6 ;  /* 0x00000006bdb17220 */ /* 0x002fe20000410000 */
        /* <DEDUP_REMOVED lines=9> */
[C---:B------:R-:W-:Y:S01]  /*36f0*/  FADD.FTZ R17, -R175.reuse, R17 ;  /* 0x00000011af117221 */ /* 0x040fe20000010100 */
[----:B------:R-:W-:Y:S02]  /*3700*/  FADD.FTZ R19, -R174, R19 ;  /* 0x00000013ae137221 */ /* 0x000fe40000010100 */
[----:B------:R-:W-:Y:S01]  /*3710*/  FMUL.FTZ R16, R184, R16 ;  /* 0x00000010b8107220 */ /* 0x000fe20000410000 */
[-C--:B-1----:R-:W-:Y:S06]  /*3720*/  HMMA.16816.F32 R20, R164, R168.reuse, R20 ;  /* 0x000000a8a414723c */ /* 0x082fec0000001814 */
[C---:B------:R-:W-:Y:S06]  /*3730*/  HMMA.16816.F32 R24, R4.reuse, R168, R24 ;  /* 0x000000a80418723c */ /* 0x040fec0000001818 */
[-C--:B------:R-:W-:Y:S06]  /*3740*/  HMMA.16816.F32 R28, R4, R170.reuse, R28 ;  /* 0x000000aa041c723c */ /* 0x080fec000000181c */
[----:B------:R-:W-:Y:S05]  /*3750*/  HMMA.16816.F32 R32, R164, R170, R32 ;  /* 0x000000aaa420723c */ /* 0x000fea0000001820 */
[----:B------:R-:W-:Y:S01]  /*3760*/  F2FP.F16.F32.PACK_AB R7, R178, R179 ;  /* 0x000000b3b207723e */ /* 0x000fe200000000ff */
[C---:B------:R-:W-:Y:S01]  /*3770*/  FADD.FTZ R6, -R175.reuse, R20 ;  /* 0x00000014af067221 */ /* 0x040fe20000010100 */
[----:B------:R-:W-:Y:S01]  /*3780*/  FADD.FTZ R21, -R175, R21 ;  /* 0x00000015af157221 */ /* 0x000fe20000010100 */
[----:B------:R-:W-:Y:S03]  /*3790*/  FMUL.FTZ R20, R196, R17 ;  /* 0x00000011c4147220 */ /* 0x000fe60000410000 */
[----:B------:R-:W-:Y:S01]  /*37a0*/  FMUL.FTZ R6, R186, R6 ;  /* 0x00000006ba067220 */ /* 0x000fe20000410000 */
[----:B------:R-:W-:Y:S01]  /*37b0*/  FMUL.FTZ R21, R185, R21 ;  /* 0x00000015b9157220 */ /* 0x000fe20000410000 */
[----:B------:R-:W-:Y:S01]  /*37c0*/  F2FP.F16.F32.PACK_AB R20, R20, R16 ;  /* 0x000000101414723e */ /* 0x000fe200000000ff */
[C---:B------:R-:W-:Y:S01]  /*37d0*/  FADD.FTZ R17, -R174.reuse, R22 ;  /* 0x00000016ae117221 */ /* 0x040fe20000010100 */
[----:B------:R-:W-:Y:S02]  /*37e0*/  FADD.FTZ R16, -R174, R23 ;  /* 0x00000017ae107221 */ /* 0x000fe40000010100 */
[----:B------:R-:W-:Y:S01]  /*37f0*/  F2FP.F16.F32.PACK_AB R21, R21, R6 ;  /* 0x000000061515723e */ /* 0x000fe200000000ff */
[----:B------:R-:W-:Y:S01]  /*3800*/  FMUL.FTZ R17, R197, R17 ;  /* 0x00000011c5117220 */ /* 0x000fe20000410000 */
[----:B------:R-:W-:Y:S01]  /*3810*/  F2FP.F16.F32.PACK_AB R6, R176, R177 ;  /* 0x000000b1b006723e */ /* 0x000fe200000000ff */
[----:B------:R-:W-:Y:S04]  /*3820*/  FMUL.FTZ R16, R188, R16 ;  /* 0x00000010bc107220 */ /* 0x000fe80000410000 */
[C---:B------:R-:W-:Y:S01]  /*3830*/  FADD.FTZ R5, -R175.reuse, R32 ;  /* 0x00000020af057221 */ /* 0x040fe20000010100 */
[----:B------:R-:W-:Y:S01]  /*3840*/  FADD.FTZ R4, -R175, R33 ;  /* 0x00000021af047221 */ /* 0x000fe20000010100 */
[----:B------:R-:W-:Y:S01]  /*3850*/  FMUL.FTZ R32, R198, R19 ;  /* 0x00000013c6207220 */ /* 0x000fe20000410000 */
[----:B------:R-:W-:Y:S01]  /*3860*/  FADD.FTZ R33, -R174, R18 ;  /* 0x00000012ae217221 */ /* 0x000fe20000010100 */
[----:B------:R-:W-:Y:S01]  /*3870*/  FMUL.FTZ R5, R181, R5 ;  /* 0x00000005b5057220 */ /* 0x000fe20000410000 */
[----:B------:R-:W-:Y:S01]  /*3880*/  FMUL.FTZ R4, R180, R4 ;  /* 0x00000004b4047220 */ /* 0x000fe20000410000 */
[C---:B------:R-:W-:Y:S01]  /*3890*/  FADD.FTZ R22, -R174.reuse, R34 ;  /* 0x00000022ae167221 */ /* 0x040fe20000010100 */
[----:B------:R-:W-:Y:S01]  /*38a0*/  FADD.FTZ R19, -R174, R35 ;  /* 0x00000023ae137221 */ /* 0x000fe20000010100 */
[----:B------:R-:W-:Y:S02]  /*38b0*/  FMUL.FTZ R33, R199, R33 ;  /* 0x00000021c7217220 */ /* 0x000fe40000410000 */
[----:B------:R-:W-:Y:S01]  /*38c0*/  F2FP.F16.F32.PACK_AB R18, R4, R5 ;  /* 0x000000050412723e */ /* 0x000fe200000000ff */
        /* <DEDUP_REMOVED lines=25> */
.L_x_464:
[----:B------:R2:W-:Y:S01]  /*3a60*/  STS [R227+0x1c000], R7 ;  /* 0x01c00007e3007388 */ /* 0x0005e20000000800 */
[----:B-1----:R-:W-:Y:S01]  /*3a70*/  F2FP.F16.F32.PACK_AB R4, R32, R33 ;  /* 0x000000212004723e */ /* 0x002fe200000000ff */
[C---:B-----5:R-:W-:Y:S01]  /*3a80*/  FADD.FTZ R8, -R173.reuse, R8 ;  /* 0x00000008ad087221 */ /* 0x060fe20000010100 */
[C---:B------:R-:W-:Y:S01]  /*3a90*/  FADD.FTZ R9, -R173.reuse, R9 ;  /* 0x00000009ad097221 */ /* 0x040fe20000010100 */
[----:B------:R1:W-:Y:S01]  /*3aa0*/  STS [R227+0x1c400], R6 ;  /* 0x01c40006e3007388 */ /* 0x0003e20000000800 */
[C---:B------:R-:W-:Y:S01]  /*3ab0*/  FADD.FTZ R12, -R173.reuse, R12 ;  /* 0x0000000cad0c7221 */ /* 0x040fe20000010100 */
[----:B------:R-:W-:Y:S01]  /*3ac0*/  FADD.FTZ R13, -R173, R13 ;  /* 0x0000000dad0d7221 */ /* 0x000fe20000010100 */
[C---:B------:R-:W-:Y:S01]  /*3ad0*/  FADD.FTZ R11, -R172.reuse, R11 ;  /* 0x0000000bac0b7221 */ /* 0x040fe20000010100 */
[----:B------:R3:W-:Y:S01]  /*3ae0*/  STS [R234+0x1c400], R4 ;  /* 0x01c40004ea007388 */ /* 0x0007e20000000800 */
[----:B------:R-:W-:Y:S01]  /*3af0*/  FMUL.FTZ R5, R203, R12 ;  /* 0x0000000ccb057220 */ /* 0x000fe20000410000 */
[C---:B------:R-:W-:Y:S01]  /*3b00*/  FADD.FTZ R10, -R172.reuse, R10 ;  /* 0x0000000aac0a7221 */ /* 0x040fe20000010100 */
[C---:B------:R-:W-:Y:S01]  /*3b10*/  FADD.FTZ R14, -R172.reuse, R14 ;  /* 0x0000000eac0e7221 */ /* 0x040fe20000010100 */
[----:B------:R-:W-:Y:S01]  /*3b20*/  STS [R234+0x1c000], R20 ;  /* 0x01c00014ea007388 */ /* 0x000fe20000000800 */
[----:B------:R-:W-:Y:S01]  /*3b30*/  FADD.FTZ R15, -R172, R15 ;  /* 0x0000000fac0f7221 */ /* 0x000fe20000010100 */
[----:B------:R-:W-:Y:S01]  /*3b40*/  FMUL.FTZ R10, R226, R10 ;  /* 0x0000000ae20a7220 */ /* 0x000fe20000410000 */
[----:B------:R-:W-:Y:S01]  /*3b50*/  FMUL.FTZ R14, R224, R14 ;  /* 0x0000000ee00e7220 */ /* 0x000fe20000410000 */
[----:B------:R-:W-:Y:S01]  /*3b60*/  FADD.FTZ R24, -R173, R24 ;  /* 0x00000018ad187221 */ /* 0x000fe20000010100 */
[----:B------:R-:W-:Y:S01]  /*3b70*/  FMUL.FTZ R15, R205, R15 ;  /* 0x0000000fcd0f7220 */ /* 0x000fe20000410000 */
[C---:B------:R-:W-:Y:S01]  /*3b80*/  FADD.FTZ R25, -R173.reuse, R25 ;  /* 0x00000019ad197221 */ /* 0x040fe20000010100 */
[C---:B------:R-:W-:Y:S01]  /*3b90*/  FADD.FTZ R27, -R172.reuse, R27 ;  /* 0x0000001bac1b7221 */ /* 0x040fe20000010100 */
[----:B------:R-:W-:Y:S01]  /*3ba0*/  FADD.FTZ R26, -R172, R26 ;  /* 0x0000001aac1a7221 */ /* 0x000fe20000010100 */
[----:B------:R-:W-:Y:S01]  /*3bb0*/  F2FP.F16.F32.PACK_AB R16, R16, R17 ;  /* 0x000000111010723e */ /* 0x000fe200000000ff */
[C---:B------:R-:W-:Y:S01]  /*3bc0*/  FADD.FTZ R28, -R173.reuse, R28 ;  /* 0x0000001cad1c7221 */ /* 0x040fe20000010100 */
[----:B------:R-:W-:Y:S01]  /*3bd0*/  FADD.FTZ R29, -R173, R29 ;  /* 0x0000001dad1d7221 */ /* 0x000fe20000010100 */
[----:B------:R-:W-:Y:S01]  /*3be0*/  FMUL.FTZ R24, R200, R24 ;  /* 0x00000018c8187220 */ /* 0x000fe20000410000 */
[----:B--2---:R-:W-:Y:S01]  /*3bf0*/  FMUL.FTZ R7, R207, R8 ;  /* 0x00000008cf077220 */ /* 0x004fe20000410000 */
[----:B------:R-:W-:Y:S01]  /*3c00*/  FMUL.FTZ R8, R202, R13 ;  /* 0x0000000dca087220 */ /* 0x000fe20000410000 */
[----:B------:R-:W-:Y:S01]  /*3c10*/  FADD.FTZ R31, -R172, R31 ;  /* 0x0000001fac1f7221 */ /* 0x000fe20000010100 */
[----:B------:R-:W-:Y:S01]  /*3c20*/  FMUL.FTZ R26, R201, R26 ;  /* 0x0000001ac91a7220 */ /* 0x000fe20000410000 */
[----:B-1----:R-:W-:Y:S01]  /*3c30*/  FMUL.FTZ R6, R206, R9 ;  /* 0x00000009ce067220 */ /* 0x002fe20000410000 */
[----:B------:R-:W-:Y:S01]  /*3c40*/  FMUL.FTZ R9, R194, R25 ;  /* 0x00000019c2097220 */ /* 0x000fe20000410000 */
[----:B------:R-:W-:Y:S01]  /*3c50*/  F2FP.F16.F32.PACK_AB R8, R8, R5 ;  /* 0x000000050808723e */ /* 0x000fe200000000ff */
[----:B------:R-:W-:Y:S01]  /*3c60*/  FMUL.FTZ R5, R225, R11 ;  /* 0x0000000be1057220 */ /* 0x000fe20000410000 */
[----:B------:R-:W-:Y:S01]  /*3c70*/  FADD.FTZ R30, -R172, R30 ;  /* 0x0000001eac1e7221 */ /* 0x000fe20000010100 */
[----:B---3--:R-:W-:Y:S01]  /*3c80*/  F2FP.F16.F32.PACK_AB R4, R6, R7 ;  /* 0x000000070604723e */ /* 0x008fe200000000ff */
[----:B------:R-:W-:Y:S01]  /*3c90*/  FMUL.FTZ R6, R195, R27 ;  /* 0x0000001bc3067220 */ /* 0x000fe20000410000 */
[----:B------:R-:W-:Y:S01]  /*3ca0*/  F2FP.F16.F32.PACK_AB R17, R19, R22 ;  /* 0x000000161311723e */ /* 0x000fe200000000ff */
[----:B------:R-:W-:Y:S01]  /*3cb0*/  FMUL.FTZ R28, R192, R28 ;  /* 0x0000001cc01c7220 */ /* 0x000fe20000410000 */
[----:B------:R-:W-:Y:S01]  /*3cc0*/  F2FP.F16.F32.PACK_AB R5, R5, R10 ;  /* 0x0000000a0505723e */ /* 0x000fe200000000ff */
[----:B------:R1:W-:Y:S01]  /*3cd0*/  STS [R227+0x1d000], R4 ;  /* 0x01d00004e3007388 */ /* 0x0003e20000000800 */
[----:B------:R-:W-:Y:S01]  /*3ce0*/  FMUL.FTZ R12, R190, R29 ;  /* 0x0000001dbe0c7220 */ /* 0x000fe20000410000 */
[----:B------:R-:W-:Y:S01]  /*3cf0*/  FMUL.FTZ R30, R193, R30 ;  /* 0x0000001ec11e7220 */ /* 0x000fe20000410000 */
[----:B------:R-:W-:Y:S01]  /*3d00*/  FMUL.FTZ R7, R191, R31 ;  /* 0x0000001fbf077220 */ /* 0x000fe20000410000 */
[----:B------:R-:W-:Y:S01]  /*3d10*/  STS [R227+0x1d400], R5 ;  /* 0x01d40005e3007388 */ /* 0x000fe20000000800 */
[----:B------:R-:W-:Y:S01]  /*3d20*/  F2FP.F16.F32.PACK_AB R9, R9, R24 ;  /* 0x000000180909723e */ /* 0x000fe200000000ff */
[----:B------:R-:W-:Y:S01]  /*3d30*/  IMAD R224, R245, UR9, RZ ;  /* 0x00000009f5e07c24 */ /* 0x000fe2000f8e02ff */
[----:B------:R-:W-:Y:S01]  /*3d40*/  F2FP.F16.F32.PACK_AB R6, R6, R26 ;  /* 0x0000001a0606723e */ /* 0x000fe200000000ff */
[----:B------:R-:W-:Y:S01]  /*3d50*/  STS [R234+0x1d000], R8 ;  /* 0x01d00008ea007388 */ /* 0x000fe20000000800 */
[----:B------:R-:W-:Y:S02]  /*3d60*/  F2FP.F16.F32.PACK_AB R12, R12, R28 ;  /* 0x0000001c0c0c723e */ /* 0x000fe400000000ff */
[----:B------:R-:W-:Y:S02]  /*3d70*/  F2FP.F16.F32.PACK_AB R7, R7, R30 ;  /* 0x0000001e0707723e */ /* 0x000fe400000000ff */
[----:B------:R-:W-:Y:S04]  /*3d80*/  LEA R172, R218, UR5, 0x1 ;  /* 0x00000005daac7c11 */ /* 0x000fe8000f8e08ff */
[----:B------:R-:W-:Y:S02]  /*3d90*/  IADD3 R176, R212, R172, RZ ;  /* 0x000000acd4b07210 */ /* 0x000fe40007ffe0ff */
[----:B-1----:R-:W-:Y:S05]  /*3da0*/  F2FP.F16.F32.PACK_AB R4, R15, R14 ;  /* 0x0000000e0f04723e */ /* 0x002fea00000000ff */
        /* <DEDUP_REMOVED lines=11> */
[----:B------:R-:W1:Y:S04]  /*3e60*/  LDSM.16.MT88.4 R8, [R172+0x8000] ;  /* 0x00800000ac08783b */ /* 0x000e680000004200 */
[----:B------:R-:W2:Y:S04]  /*3e70*/  LDSM.16.MT88.4 R12, [R210+0x22000] ;  /* 0x02200000d20c783b */ /* 0x000ea80000004200 */
[----:B------:R-:W3:Y:S04]  /*3e80*/  LDSM.16.MT88.4 R16, [R176+0x8000] ;  /* 0x00800000b010783b */ /* 0x000ee80000004200 */
[----:B------:R-:W4:Y:S04]  /*3e90*/  LDSM.16.MT88.4 R20, [R172+0xa000] ;  /* 0x00a00000ac14783b */ /* 0x000f280000004200 */
[----:B------:R-:W4:Y:S04]  /*3ea0*/  LDSM.16.MT88.4 R24, [R176+0xa000] ;  /* 0x00a00000b018783b */ /* 0x000f280000004200 */
[----:B------:R-:W-:Y:S04]  /*3eb0*/  LDSM.16.MT88.4 R28, [R210+0x20800] ;  /* 0x02080000d21c783b */ /* 0x000fe80000004200 */
[----:B------:R-:W4:Y:S04]  /*3ec0*/  LDSM.16.MT88.4 R32, [R172+0x8800] ;  /* 0x00880000ac20783b */ /* 0x000f280000004200 */
        /* <DEDUP_REMOVED lines=11> */
[----:B------:R-:W2:Y:S05]  /*3f80*/  LDSM.16.MT88.4 R16, [R172+0xa800] ;  /* 0x00a80000ac10783b */ /* 0x000eaa0000004200 */
        /* <DEDUP_REMOVED lines=8> */
[----:B------:R-:W-:Y:S05]  /*4010*/  LDSM.16.MT88.4 R12, [R172+0x9000] ;  /* 0x00900000ac0c783b */ /* 0x000fea0000004200 */
[----:B------:R-:W-:Y:S01]  /*4020*/  HMMA.16816.F32 R96, R4, R26, R96 ;  /* 0x0000001a0460723c */ /* 0x000fe20000001860 */
[----:B------:R-:W4:Y:S04]  /*4030*/  LDSM.16.MT88.4 R4, [R210+0x21000] ;  /* 0x02100000d204783b */ /* 0x000f280000004200 */
[----:B------:R-:W4:Y:S01]  /*4040*/  LDSM.16.MT88.4 R24, [R210+0x23000] ;  /* 0x02300000d218783b */ /* 0x000f220000004200 */
[-C--:B------:R-:W-:Y:S06]  /*4050*/  HMMA.16816.F32 R36, R28, R32.reuse, R36 ;  /* 0x000000201c24723c */ /* 0x080fec0000001824 */
        /* <DEDUP_REMOVED lines=20> */
[----:B------:R-:W2:Y:S03]  /*41a0*/  LDSM.16.MT88.4 R20, [R172+0x9800] ;  /* 0x00980000ac14783b */ /* 0x000ea60000004200 */
[-C--:B----4-:R-:W-:Y:S01]  /*41b0*/  HMMA.16816.F32 R36, R4, R12.reuse, R36 ;  /* 0x0000000c0424723c */ /* 0x090fe20000001824 */
[----:B------:R-:W3:Y:S04]  /*41c0*/  LDSM.16.MT88.4 R28, [R210+0x23800] ;  /* 0x02380000d21c783b */ /* 0x000ee80000004200 */
[----:B------:R-:W4:Y:S01]  /*41d0*/  LDSM.16.MT88.4 R172, [R172+0xb800] ;  /* 0x00b80000acac783b */ /* 0x000f220000004200 */
        /* <DEDUP_REMOVED lines=16> */
[-C--:B--2---:R-:W-:Y:S05]  /*42e0*/  HMMA.16816.F32 R36, R16, R20.reuse, R36 ;  /* 0x000000141024723c */ /* 0x084fea0000001824 */
[----:B------:R-:W-:Y:S01]  /*42f0*/  LEA R4, -R224, RZ, 0x6 ;  /* 0x000000ffe0047211 */ /* 0x000fe200078e31ff */
[C---:B---3--:R-:W-:Y:S05]  /*4300*/  HMMA.16816.F32 R40, R28.reuse, R20, R40 ;  /* 0x000000141c28723c */ /* 0x048fea0000001828 */
[C---:B------:R-:W-:Y:S01]  /*4310*/  LEA R222, P0, R4.reuse, R222, 0x2 ;  /* 0x000000de04de7211 */ /* 0x040fe200078010ff */
[-C--:B------:R-:W-:Y:S05]  /*4320*/  HMMA.16816.F32 R44, R28, R22.reuse, R44 ;  /* 0x000000161c2c723c */ /* 0x080fea000000182c */
[----:B------:R-:W-:Y:S01]  /*4330*/  LEA.HI.X.SX32 R223, R4, R223, 0x2, P0 ;  /* 0x000000df04df7211 */ /* 0x000fe200000f16ff */
        /* <DEDUP_REMOVED lines=34> */
.L_x_465:
[----:B------:R-:W-:Y:S01]  /*4560*/  LDSM.16.M88.4 R32, [R0+0x1c000] ;  /* 0x01c000000020783b */ /* 0x000fe20000000200 */
[----:B------:R-:W-:Y:S03]  /*4570*/  ULOP3.LUT UR8, UR38, 0x1, URZ, 0xc0, !UPT ;  /* 0x0000000126087892 */ /* 0x000fe6000f8ec03f */
[----:B------:R-:W1:Y:S01]  /*4580*/  LDSM.16.MT88.4 R16, [R209] ;  /* 0x00000000d110783b */ /* 0x000e620000004200 */
        /* <DEDUP_REMOVED lines=34> */
[----:B------:R4:W3:Y:S01]  /*47b0*/  LDSM.16.M88.4 R180, [R0+0x1f000] ;  /* 0x01f0000000b4783b */ /* 0x0008e20000000200 */
[-C--:B------:R-:W-:Y:S06]  /*47c0*/  HMMA.16816.F32 R4, R184, R188.reuse, R4 ;  /* 0x000000bcb804723c */ /* 0x080fec0000001804 */
[C---:B------:R-:W-:Y:S06]  /*47d0*/  HMMA.16816.F32 R8, R192.reuse, R188, R8 ;  /* 0x000000bcc008723c */ /* 0x040fec0000001808 */
[-C--:B------:R-:W-:Y:S06]  /*47e0*/  HMMA.16816.F32 R12, R192, R190.reuse, R12 ;  /* 0x000000bec00c723c */ /* 0x080fec000000180c */
[C---:B------:R-:W-:Y:S01]  /*47f0*/  HMMA.16816.F32 R16, R184.reuse, R190, R16 ;  /* 0x000000beb810723c */ /* 0x040fe20000001810 */
[----:B------:R-:W3:Y:S04]  /*4800*/  LDSM.16.MT88.4 R188, [R209+0x6000] ;  /* 0x00600000d1bc783b */ /* 0x000ee80000004200 */
[----:B----4-:R-:W-:Y:S01]  /*4810*/  IMAD R0, R224, 0x18, RZ ;  /* 0x00000018e0007824 */ /* 0x010fe200078e02ff */
        /* <DEDUP_REMOVED lines=11> */
[----:B------:R1:W2:Y:S05]  /*48d0*/  LDSM.16.M88.4 R172, [R2+0x1e000] ;  /* 0x01e0000002ac783b */ /* 0x0002aa0000000200 */
[-C--:B------:R-:W-:Y:S06]  /*48e0*/  HMMA.16816.F32 R20, R164, R204.reuse, R20 ;  /* 0x000000cca414723c */ /* 0x080fec0000001814 */
[C---:B------:R-:W-:Y:S06]  /*48f0*/  HMMA.16816.F32 R24, R200.reuse, R204, R24 ;  /* 0x000000ccc818723c */ /* 0x040fec0000001818 */
[-C--:B------:R-:W-:Y:S01]  /*4900*/  HMMA.16816.F32 R28, R200, R206.reuse, R28 ;  /* 0x000000cec81c723c */ /* 0x080fe2000000181c */
[----:B------:R-:W-:Y:S05]  /*4910*/  LDSM.16.M88.4 R200, [R208+0x1f000] ;  /* 0x01f00000d0c8783b */ /* 0x000fea0000000200 */
[----:B------:R-:W-:Y:S01]  /*4920*/  HMMA.16816.F32 R32, R164, R206, R32 ;  /* 0x000000cea420723c */ /* 0x000fe20000001820 */
[----:B------:R-:W-:Y:S04]  /*4930*/  LDSM.16.M88.4 R164, [R208+0x1e000] ;  /* 0x01e00000d0a4783b */ /* 0x000fe80000000200 */
[----:B-1----:R-:W-:Y:S01]  /*4940*/  @P1 IADD3 R2, P0, R240, UR6, RZ ;  /* 0x00000006f0021c10 */ /* 0x002fe2000ff1e0ff */
[-C--:B---3--:R-:W-:Y:S01]  /*4950*/  HMMA.16816.F32 R4, R168, R176.reuse, R4 ;  /* 0x000000b0a804723c */ /* 0x088fe20000001804 */
[----:B------:R-:W-:Y:S05]  /*4960*/  @UP2 UIADD3 UR6, UP1, UR6, -0x100, URZ ;  /* 0xffffff0006062890 */ /* 0x000fea000ff3e03f */
        /* <DEDUP_REMOVED lines=10> */
[----:B------:R4:W-:Y:S01]  /*4a10*/  LDSM.16.M88.4 R188, [R3+0x1f000] ;  /* 0x01f0000003bc783b */ /* 0x0009e20000000200 */
[-C--:B--2---:R-:W-:Y:S06]  /*4a20*/  HMMA.16816.F32 R4, R172, R184.reuse, R4 ;  /* 0x000000b8ac04723c */ /* 0x084fec0000001804 */
[C---:B------:R-:W-:Y:S06]  /*4a30*/  HMMA.16816.F32 R8, R192.reuse, R184, R8 ;  /* 0x000000b8c008723c */ /* 0x040fec0000001808 */
[-C--:B------:R-:W-:Y:S06]  /*4a40*/  HMMA.16816.F32 R12, R192, R186.reuse, R12 ;  /* 0x000000bac00c723c */ /* 0x080fec000000180c */
[C---:B------:R-:W-:Y:S01]  /*4a50*/  HMMA.16816.F32 R16, R172.reuse, R186, R16 ;  /* 0x000000baac10723c */ /* 0x040fe20000001810 */
[----:B------:R-:W2:Y:S04]  /*4a60*/  LDSM.16.MT88.4 R184, [R209+0x3800] ;  /* 0x00380000d1b8783b */ /* 0x000ea80000004200 */
[----:B----4-:R-:W-:Y:S01]  /*4a70*/  @P1 IADD3.X R3, R247, UR7, RZ, P0, !PT ;  /* 0x00000007f7031c10 */ /* 0x010fe200087fe4ff */
[-C--:B------:R-:W-:Y:S01]  /*4a80*/  HMMA.16816.F32 R20, R172, R196.reuse, R20 ;  /* 0x000000c4ac14723c */ /* 0x080fe20000001814 */
[----:B------:R-:W-:Y:S03]  /*4a90*/  @UP2 UIADD3.X UR7, UR7, -0x1, URZ, UP1, !UPT ;  /* 0xffffffff07072890 */ /* 0x000fe60008ffe43f */
[----:B------:R-:W5:Y:S02]  /*4aa0*/  @P1 LDG.E R239, desc[UR24][R2.64] ;  /* 0x0000001802ef1981 */ /* 0x000f64000c1e1900 */
[C---:B------:R-:W-:Y:S02]  /*4ab0*/  HMMA.16816.F32 R24, R192.reuse, R196, R24 ;  /* 0x000000c4c018723c */ /* 0x040fe40000001818 */
[----:B------:R-:W5:Y:S04]  /*4ac0*/  @P1 LDG.E R238, desc[UR24][R2.64+0x20] ;  /* 0x0000201802ee1981 */ /* 0x000f68000c1e1900 */
[-C--:B------:R-:W-:Y:S01]  /*4ad0*/  HMMA.16816.F32 R28, R192, R198.reuse, R28 ;  /* 0x000000c6c01c723c */ /* 0x080fe2000000181c */
[----:B------:R-:W4:Y:S04]  /*4ae0*/  LDSM.16.MT88.4 R192, [R209+0x7800] ;  /* 0x00780000d1c0783b */ /* 0x000f280000004200 */
[----:B------:R-:W5:Y:S01]  /*4af0*/  @P1 LDG.E R237, desc[UR24][R2.64+0x80] ;  /* 0x0000801802ed1981 */ /* 0x000f62000c1e1900 */
[----:B------:R-:W-:Y:S03]  /*4b00*/  HMMA.16816.F32 R32, R172, R198, R32 ;  /* 0x000000c6ac20723c */ /* 0x000fe60000001820 */
[----:B------:R3:W5:Y:S03]  /*4b10*/  @P1 LDG.E R236, desc[UR24][R2.64+0xa0] ;  /* 0x0000a01802ec1981 */ /* 0x000766000c1e1900 */
[-C--:B-1----:R-:W-:Y:S05]  /*4b20*/  HMMA.16816.F32 R4, R164, R176.reuse, R4 ;  /* 0x000000b0a404723c */ /* 0x082fea0000001804 */
[C---:B------:R-:W-:Y:S01]  /*4b30*/  IMAD.SHL.U32 R173, R224.reuse, 0x8, RZ ;  /* 0x00000008e0ad7824 */ /* 0x040fe200078e00ff */
[C---:B------:R-:W-:Y:S05]  /*4b40*/  HMMA.16816.F32 R8, R200.reuse, R176, R8 ;  /* 0x000000b0c808723c */ /* 0x040fea0000001808 */
[----:B------:R-:W-:Y:S01]  /*4b50*/  IMAD.SHL.U32 R172, R224, 0x10, RZ ;  /* 0x00000010e0ac7824 */ /* 0x000fe200078e00ff */
[-C--:B------:R-:W-:Y:S05]  /*4b60*/  HMMA.16816.F32 R12, R200, R178.reuse, R12 ;  /* 0x000000b2c80c723c */ /* 0x080fea000000180c */
[----:B------:R-:W-:Y:S01]  /*4b70*/  IMAD.IADD R176, R212, 0x1, R211 ;  /* 0x00000001d4b07824 */ /* 0x000fe200078e02d3 */
[C---:B------:R-:W-:Y:S05]  /*4b80*/  HMMA.16816.F32 R16, R164.reuse, R178, R16 ;  /* 0x000000b2a410723c */ /* 0x040fea0000001810 */
[CC--:B---3--:R-:W-:Y:S01]  /*4b90*/  LEA R2, P0, R173.reuse, R222.reuse, 0x2 ;  /* 0x000000dead027211 */ /* 0x0c8fe200078010ff */
[-C--:B------:R-:W-:Y:S05]  /*4ba0*/  HMMA.16816.F32 R20, R164, R180.reuse, R20 ;  /* 0x000000b4a414723c */ /* 0x080fea0000001814 */
[-C--:B------:R-:W-:Y:S01]  /*4bb0*/  LEA.HI.X.SX32 R3, R173, R223.reuse, 0x2, P0 ;  /* 0x000000dfad037211 */ /* 0x080fe200000f16ff */
[C---:B------:R-:W-:Y:S06]  /*4bc0*/  HMMA.16816.F32 R24, R200.reuse, R180, R24 ;  /* 0x000000b4c818723c */ /* 0x040fec0000001818 */
[-C--:B------:R-:W-:Y:S06]  /*4bd0*/  HMMA.16816.F32 R28, R200, R182.reuse, R28 ;  /* 0x000000b6c81c723c */ /* 0x080fec000000181c */
[----:B------:R-:W-:Y:S06]  /*4be0*/  HMMA.16816.F32 R32, R164, R182, R32 ;  /* 0x000000b6a420723c */ /* 0x000fec0000001820 */
[-C--:B--2---:R-:W-:Y:S05]  /*4bf0*/  HMMA.16816.F32 R4, R168, R184.reuse, R4 ;  /* 0x000000b8a804723c */ /* 0x084fea0000001804 */
[CC--:B------:R-:W-:Y:S01]  /*4c00*/  LEA R166, P1, R172.reuse, R222.reuse, 0x2 ;  /* 0x000000deaca67211 */ /* 0x0c0fe200078210ff */
[C---:B------:R-:W-:Y:S05]  /*4c10*/  HMMA.16816.F32 R8, R188.reuse, R184, R8 ;  /* 0x000000b8bc08723c */ /* 0x040fea0000001808 */
[-C--:B------:R-:W-:Y:S01]  /*4c20*/  LEA.HI.X.SX32 R167, R172, R223.reuse, 0x2, P1 ;  /* 0x000000dfaca77211 */ /* 0x080fe200008f16ff */
[-C--:B------:R-:W-:Y:S05]  /*4c30*/  HMMA.16816.F32 R12, R188, R186.reuse, R12 ;  /* 0x000000babc0c723c */ /* 0x080fea000000180c */
[C---:B------:R-:W-:Y:S01]  /*4c40*/  IMAD.SHL.U32 R165, R224.reuse, 0x20, RZ ;  /* 0x00000020e0a57824 */ /* 0x040fe200078e00ff */
[C---:B------:R-:W-:Y:S05]  /*4c50*/  HMMA.16816.F32 R16, R168.reuse, R186, R16 ;  /* 0x000000baa810723c */ /* 0x040fea0000001810 */
[----:B------:R1:W-:Y:S01]  /*4c60*/  REDG.E.ADD.F32.FTZ.RN.STRONG.GPU desc[UR24][R222.64], R4 ;  /* 0x00000004de0079a6 */ /* 0x0003e2000c10f398 */
[-C--:B----4-:R-:W-:Y:S03]  /*4c70*/  HMMA.16816.F32 R20, R168, R192.reuse, R20 ;  /* 0x000000c0a814723c */ /* 0x090fe60000001814 */
[----:B------:R2:W-:Y:S02]  /*4c80*/  REDG.E.ADD.F32.FTZ.RN.STRONG.GPU desc[UR24][R2.64], R5 ;  /* 0x00000005020079a6 */ /* 0x0005e4000c10f398 */
[CC--:B------:R-:W-:Y:S01]  /*4c90*/  LEA R164, P1, R165.reuse, R222.reuse, 0x2 ;  /* 0x000000dea5a47211 */ /* 0x0c0fe200078210ff */
[C---:B------:R-:W-:Y:S01]  /*4ca0*/  HMMA.16816.F32 R24, R188.reuse, R192, R24 ;  /* 0x000000c0bc18723c */ /* 0x040fe20000001818 */
[----:B------:R3:W-:Y:S04]  /*4cb0*/  REDG.E.ADD.F32.FTZ.RN.STRONG.GPU desc[UR24][R166.64], R6 ;  /* 0x00000006a60079a6 */ /* 0x0007e8000c10f398 */
[-C--:B------:R-:W-:Y:S01]  /*4cc0*/  LEA.HI.X.SX32 R165, R165, R223.reuse, 0x2, P1 ;  /* 0x000000dfa5a57211 */ /* 0x080fe200008f16ff */
[-C--:B------:R-:W-:Y:S06]  /*4cd0*/  HMMA.16816.F32 R28, R188, R194.reuse, R28 ;  /* 0x000000c2bc1c723c */ /* 0x080fec000000181c */
[----:B------:R-:W-:Y:S07]  /*4ce0*/  HMMA.16816.F32 R32, R168, R194, R32 ;  /* 0x000000c2a820723c */ /* 0x000fee0000001820 */
[----:B------:R-:W-:Y:S01]  /*4cf0*/  IMAD R168, R224, 0x28, RZ ;  /* 0x00000028e0a87824 */ /* 0x000fe200078e02ff */
[CC--:B-1----:R-:W-:Y:S04]  /*4d00*/  LEA R4, P0, R0.reuse, R222.reuse, 0x2 ;  /* 0x000000de00047211 */ /* 0x0c2fe800078010ff */
[-C--:B--2---:R-:W-:Y:S01]  /*4d10*/  LEA.HI.X.SX32 R5, R0, R223.reuse, 0x2, P0 ;  /* 0x000000df00057211 */ /* 0x084fe200000f16ff */
[C---:B------:R-:W-:Y:S02]  /*4d20*/  IMAD R0, R224.reuse, 0x30, RZ ;  /* 0x00000030e0007824 */ /* 0x040fe400078e02ff */
[----:B------:R-:W-:Y:S01]  /*4d30*/  IMAD R224, R224, 0x38, RZ ;  /* 0x00000038e0e07824 */ /* 0x000fe200078e02ff */
[CC--:B---3--:R-:W-:Y:S01]  /*4d40*/  LEA R6, P0, R168.reuse, R222.reuse, 0x2 ;  /* 0x000000dea8067211 */ /* 0x0c8fe200078010ff */
[----:B------:R1:W-:Y:S04]  /*4d50*/  REDG.E.ADD.F32.FTZ.RN.STRONG.GPU desc[UR24][R4.64], R7 ;  /* 0x00000007040079a6 */ /* 0x0003e8000c10f398 */
[----:B------:R2:W-:Y:S01]  /*4d60*/  REDG.E.ADD.F32.FTZ.RN.STRONG.GPU desc[UR24][R164.64], R8 ;  /* 0x00000008a40079a6 */ /* 0x0005e2000c10f398 */
[-C--:B-1----:R-:W-:Y:S02]  /*4d70*/  LEA.HI.X.SX32 R7, R168, R223.reuse, 0x2, P0 ;  /* 0x000000dfa8077211 */ /* 0x082fe400000f16ff */
[-C--:B------:R-:W-:Y:S01]  /*4d80*/  LEA R4, P1, R0, R222.reuse, 0x2 ;  /* 0x000000de00047211 */ /* 0x080fe200078210ff */
[----:B------:R-:W-:Y:S01]  /*4d90*/  LDSM.16.MT88.4 R168, [R176+0x3000] ;  /* 0x00300000b0a8783b */ /* 0x000fe20000004200 */
[-C--:B--2---:R-:W-:Y:S02]  /*4da0*/  LEA R8, P0, R224, R222.reuse, 0x2 ;  /* 0x000000dee0087211 */ /* 0x084fe400078010ff */
[-C--:B------:R-:W-:Y:S01]  /*4db0*/  LEA.HI.X.SX32 R5, R0, R223.reuse, 0x2, P1 ;  /* 0x000000df00057211 */ /* 0x080fe200008f16ff */
[----:B------:R1:W-:Y:S04]  /*4dc0*/  REDG.E.ADD.F32.FTZ.RN.STRONG.GPU desc[UR24][R6.64], R9 ;  /* 0x00000009060079a6 */ /* 0x0003e8000c10f398 */
[----:B------:R2:W-:Y:S01]  /*4dd0*/  REDG.E.ADD.F32.FTZ.RN.STRONG.GPU desc[UR24][R4.64], R10 ;  /* 0x0000000a040079a6 */ /* 0x0005e2000c10f398 */
[-C--:B-1----:R-:W-:Y:S01]  /*4de0*/  LEA.HI.X.SX32 R9, R224, R223.reuse, 0x2, P0 ;  /* 0x000000dfe0097211 */ /* 0x082fe200000f16ff */
[----:B------:R-:W-:Y:S04]  /*4df0*/  VIADD R7, R172, 0x20 ;  /* 0x00000020ac077836 */ /* 0x000fe80000000000 */
[----:B------:R1:W-:Y:S01]  /*4e00*/  REDG.E.ADD.F32.FTZ.RN.STRONG.GPU desc[UR24][R8.64], R11 ;  /* 0x0000000b080079a6 */ /* 0x0003e2000c10f398 */
[-C--:B------:R-:W-:Y:S01]  /*4e10*/  LEA R6, P0, R7, R222.reuse, 0x2 ;  /* 0x000000de07067211 */ /* 0x080fe200078010ff */
[----:B------:R-:W-:Y:S02]  /*4e20*/  IMAD.IADD R0, R173, 0x1, R7 ;  /* 0x00000001ad007824 */ /* 0x000fe400078e0207 */
[----:B------:R-:W-:Y:S01]  /*4e30*/  REDG.E.ADD.F32.FTZ.RN.STRONG.GPU desc[UR24][R222.64+0x80], R16 ;  /* 0x00008010de0079a6 */ /* 0x000fe2000c10f398 */
[-C--:B------:R-:W-:Y:S01]  /*4e40*/  LEA.HI.X.SX32 R7, R7, R223.reuse, 0x2, P0 ;  /* 0x000000df07077211 */ /* 0x080fe200000f16ff */
[C---:B--2---:R-:W-:Y:S01]  /*4e50*/  IMAD.IADD R5, R173.reuse, 0x1, R0 ;  /* 0x00000001ad057824 */ /* 0x044fe200078e0200 */
[CC--:B------:R-:W-:Y:S01]  /*4e60*/  LEA R164, P0, R0.reuse, R222.reuse, 0x2 ;  /* 0x000000de00a47211 */ /* 0x0c0fe200078010ff */
[----:B------:R-:W-:Y:S02]  /*4e70*/  REDG.E.ADD.F32.FTZ.RN.STRONG.GPU desc[UR24][R2.64+0x80], R17 ;  /* 0x00008011020079a6 */ /* 0x000fe4000c10f398 */
[C---:B------:R-:W-:Y:S01]  /*4e80*/  IMAD.IADD R4, R173.reuse, 0x1, R5 ;  /* 0x00000001ad047824 */ /* 0x040fe200078e0205 */
[-C--:B------:R-:W-:Y:S01]  /*4e90*/  LEA.HI.X.SX32 R165, R0, R223.reuse, 0x2, P0 ;  /* 0x000000df00a57211 */ /* 0x080fe200000f16ff */
[----:B------:R2:W-:Y:S02]  /*4ea0*/  REDG.E.ADD.F32.FTZ.RN.STRONG.GPU desc[UR24][R6.64], R18 ;  /* 0x00000012060079a6 */ /* 0x0005e4000c10f398 */
[----:B------:R-:W-:Y:S01]  /*4eb0*/  IMAD.IADD R0, R173, 0x1, R4 ;  /* 0x00000001ad007824 */ /* 0x000fe200078e0204 */
[CC--:B------:R-:W-:Y:S01]  /*4ec0*/  LEA R10, P0, R4.reuse, R222.reuse, 0x2 ;  /* 0x000000de040a7211 */ /* 0x0c0fe200078010ff */
[----:B------:R-:W-:Y:S04]  /*4ed0*/  REDG.E.ADD.F32.FTZ.RN.STRONG.GPU desc[UR24][R164.64], R19 ;  /* 0x00000013a40079a6 */ /* 0x000fe8000c10f398 */
[----:B------:R-:W-:Y:S04]  /*4ee0*/  LDSM.16.MT88.4 R16, [R176] ;  /* 0x00000000b010783b */ /* 0x000fe80000004200 */
[----:B------:R-:W-:Y:S01]  /*4ef0*/  LDSM.16.MT88.4 R164, [R210+0x1e800] ;  /* 0x01e80000d2a4783b */ /* 0x000fe20000004200 */
[CC--:B-1----:R-:W-:Y:S02]  /*4f00*/  LEA R8, P1, R5.reuse, R222.reuse, 0x2 ;  /* 0x000000de05087211 */ /* 0x0c2fe400078210ff */
[-C--:B------:R-:W-:Y:S02]  /*4f10*/  LEA.HI.X.SX32 R11, R4, R223.reuse, 0x2, P0 ;  /* 0x000000df040b7211 */ /* 0x080fe400000f16ff */
[-C--:B------:R-:W-:Y:S01]  /*4f20*/  LEA.HI.X.SX32 R9, R5, R223.reuse, 0x2, P1 ;  /* 0x000000df05097211 */ /* 0x080fe200008f16ff */
[----:B------:R-:W-:Y:S04]  /*4f30*/  IMAD.IADD R5, R173, 0x1, R0 ;  /* 0x00000001ad057824 */ /* 0x000fe800078e0200 */
[----:B------:R1:W-:Y:S01]  /*4f40*/  REDG.E.ADD.F32.FTZ.RN.STRONG.GPU desc[UR24][R8.64], R12 ;  /* 0x0000000c080079a6 */ /* 0x0003e2000c10f398 */
[CC--:B--2---:R-:W-:Y:S03]  /*4f50*/  LEA R6, P0, R0.reuse, R222.reuse, 0x2 ;  /* 0x000000de00067211 */ /* 0x0c4fe600078010ff */
[----:B------:R-:W-:Y:S01]  /*4f60*/  REDG.E.ADD.F32.FTZ.RN.STRONG.GPU desc[UR24][R10.64], R13 ;  /* 0x0000000d0a0079a6 */ /* 0x000fe2000c10f398 */
[-C--:B------:R-:W-:Y:S02]  /*4f70*/  LEA.HI.X.SX32 R7, R0, R223.reuse, 0x2, P0 ;  /* 0x000000df00077211 */ /* 0x080fe400000f16ff */
[CC--:B------:R-:W-:Y:S03]  /*4f80*/  LEA R4, P0, R5.reuse, R222.reuse, 0x2 ;  /* 0x000000de05047211 */ /* 0x0c0fe600078010ff */
[----:B------:R2:W-:Y:S01]  /*4f90*/  REDG.E.ADD.F32.FTZ.RN.STRONG.GPU desc[UR24][R6.64], R14 ;  /* 0x0000000e060079a6 */ /* 0x0005e2000c10f398 */
[-C--:B------:R-:W-:Y:S05]  /*4fa0*/  LEA.HI.X.SX32 R5, R5, R223.reuse, 0x2, P0 ;  /* 0x000000df05057211 */ /* 0x080fea00000f16ff */
[----:B------:R3:W-:Y:S04]  /*4fb0*/  REDG.E.ADD.F32.FTZ.RN.STRONG.GPU desc[UR24][R4.64], R15 ;  /* 0x0000000f040079a6 */ /* 0x0007e8000c10f398 */
[----:B------:R-:W-:Y:S04]  /*4fc0*/  REDG.E.ADD.F32.FTZ.RN.STRONG.GPU desc[UR24][R222.64+0x100], R20 ;  /* 0x00010014de0079a6 */ /* 0x000fe8000c10f398 */
[----:B------:R-:W-:Y:S01]  /*4fd0*/  REDG.E.ADD.F32.FTZ.RN.STRONG.GPU desc[UR24][R2.64+0x100], R21 ;  /* 0x00010015020079a6 */ /* 0x000fe2000c10f398 */
[----:B-1----:R-:W-:Y:S04]  /*4fe0*/  VIADD R8, R172, 0x40 ;  /* 0x00000040ac087836 */ /* 0x002fe80000000000 */
[C---:B------:R-:W-:Y:S01]  /*4ff0*/  IMAD.IADD R0, R173.reuse, 0x1, R8 ;  /* 0x00000001ad007824 */ /* 0x040fe200078e0208 */
[CC--:B--2---:R-:W-:Y:S04]  /*5000*/  LEA R6, P0, R8.reuse, R222.reuse, 0x2 ;  /* 0x000000de08067211 */ /* 0x0c4fe800078010ff */
[-C--:B------:R-:W-:Y:S01]  /*5010*/  LEA.HI.X.SX32 R7, R8, R223.reuse, 0x2, P0 ;  /* 0x000000df08077211 */ /* 0x080fe200000f16ff */
[C---:B---3--:R-:W-:Y:S01]  /*5020*/  IMAD.IADD R5, R173.reuse, 0x1, R0 ;  /* 0x00000001ad057824 */ /* 0x048fe200078e0200 */
[CC--:B------:R-:W-:Y:S03]  /*5030*/  LEA R12, P0, R0.reuse, R222.reuse, 0x2 ;  /* 0x000000de000c7211 */ /* 0x0c0fe600078010ff */
[----:B------:R1:W-:Y:S01]  /*5040*/  REDG.E.ADD.F32.FTZ.RN.STRONG.GPU desc[UR24][R6.64], R22 ;  /* 0x00000016060079a6 */ /* 0x0003e2000c10f398 */
[----:B------:R-:W-:Y:S01]  /*5050*/  IMAD.IADD R4, R173, 0x1, R5 ;  /* 0x00000001ad047824 */ /* 0x000fe200078e0205 */
[-C--:B------:R-:W-:Y:S02]  /*5060*/  LEA.HI.X.SX32 R13, R0, R223.reuse, 0x2, P0 ;  /* 0x000000df000d7211 */ /* 0x080fe400000f16ff */
[-C--:B------:R-:W-:Y:S01]  /*5070*/  LEA R8, P1, R5, R222.reuse, 0x2 ;  /* 0x000000de05087211 */ /* 0x080fe200078210ff */
[----:B------:R-:W-:Y:S01]  /*5080*/  IMAD.IADD R0, R173, 0x1, R4 ;  /* 0x00000001ad007824 */ /* 0x000fe200078e0204 */
[CC--:B------:R-:W-:Y:S01]  /*5090*/  LEA R10, P0, R4.reuse, R222.reuse, 0x2 ;  /* 0x000000de040a7211 */ /* 0x0c0fe200078010ff */
[----:B------:R-:W-:Y:S01]  /*50a0*/  REDG.E.ADD.F32.FTZ.RN.STRONG.GPU desc[UR24][R12.64], R23 ;  /* 0x000000170c0079a6 */ /* 0x000fe2000c10f398 */
[-C--:B------:R-:W-:Y:S01]  /*50b0*/  LEA.HI.X.SX32 R9, R5, R223.reuse, 0x2, P1 ;  /* 0x000000df05097211 */ /* 0x080fe200008f16ff */
[----:B------:R-:W-:Y:S01]  /*50c0*/  IMAD.IADD R5, R173, 0x1, R0 ;  /* 0x00000001ad057824 */ /* 0x000fe200078e0200 */
[-C--:B------:R-:W-:Y:S01]  /*50d0*/  LEA.HI.X.SX32 R11, R4, R223.reuse, 0x2, P0 ;  /* 0x000000df040b7211 */ /* 0x080fe200000f16ff */
[----:B------:R-:W-:Y:S04]  /*50e0*/  LDSM.16.MT88.4 R20, [R211+0x2000] ;  /* 0x00200000d314783b */ /* 0x000fe80000004200 */
[----:B------:R2:W-:Y:S04]  /*50f0*/  REDG.E.ADD.F32.FTZ.RN.STRONG.GPU desc[UR24][R8.64], R24 ;  /* 0x00000018080079a6 */ /* 0x0005e8000c10f398 */
[----:B------:R-:W-:Y:S01]  /*5100*/  REDG.E.ADD.F32.FTZ.RN.STRONG.GPU desc[UR24][R10.64], R25 ;  /* 0x000000190a0079a6 */ /* 0x000fe2000c10f398 */
[CC--:B-1----:R-:W-:Y:S04]  /*5110*/  LEA R6, P0, R0.reuse, R222.reuse, 0x2 ;  /* 0x000000de00067211 */ /* 0x0c2fe800078010ff */
[-C--:B------:R-:W-:Y:S01]  /*5120*/  LEA.HI.X.SX32 R7, R0, R223.reuse, 0x2, P0 ;  /* 0x000000df00077211 */ /* 0x080fe200000f16ff */
[----:B------:R-:W-:Y:S01]  /*5130*/  VIADD R0, R172, 0x60 ;  /* 0x00000060ac007836 */ /* 0x000fe20000000000 */
[CC--:B------:R-:W-:Y:S03]  /*5140*/  LEA R4, P0, R5.reuse, R222.reuse, 0x2 ;  /* 0x000000de05047211 */ /* 0x0c0fe600078010ff */
[----:B------:R1:W-:Y:S01]  /*5150*/  REDG.E.ADD.F32.FTZ.RN.STRONG.GPU desc[UR24][R6.64], R26 ;  /* 0x0000001a060079a6 */ /* 0x0003e2000c10f398 */
[-C--:B------:R-:W-:Y:S05]  /*5160*/  LEA.HI.X.SX32 R5, R5, R223.reuse, 0x2, P0 ;  /* 0x000000df05057211 */ /* 0x080fea00000f16ff */
[----:B------:R3:W-:Y:S01]  /*5170*/  REDG.E.ADD.F32.FTZ.RN.STRONG.GPU desc[UR24][R4.64], R27 ;  /* 0x0000001b040079a6 */ /* 0x0007e2000c10f398 */
[C---:B--2---:R-:W-:Y:S03]  /*5180*/  IMAD.IADD R8, R173.reuse, 0x1, R0 ;  /* 0x00000001ad087824 */ /* 0x044fe600078e0200 */
[----:B------:R-:W-:Y:S04]  /*5190*/  REDG.E.ADD.F32.FTZ.RN.STRONG.GPU desc[UR24][R222.64+0x180], R32 ;  /* 0x00018020de0079a6 */ /* 0x000fe8000c10f398 */
[----:B------:R2:W-:Y:S04]  /*51a0*/  REDG.E.ADD.F32.FTZ.RN.STRONG.GPU desc[UR24][R2.64+0x180], R33 ;  /* 0x00018021020079a6 */ /* 0x0005e8000c10f398 */
[----:B------:R-:W-:Y:S01]  /*51b0*/  LDSM.16.MT88.4 R24, [R176+0x2000] ;  /* 0x00200000b018783b */ /* 0x000fe20000004200 */
[CC--:B-1----:R-:W-:Y:S04]  /*51c0*/  LEA R6, P0, R0.reuse, R222.reuse, 0x2 ;  /* 0x000000de00067211 */ /* 0x0c2fe800078010ff */
        /* <DEDUP_REMOVED lines=11> */
[----:B--2---:R-:W-:Y:S01]  /*5280*/  IMAD.IADD R3, R173, 0x1, R0 ;  /* 0x00000001ad037824 */ /* 0x004fe200078e0200 */
[-C--:B------:R-:W-:Y:S01]  /*5290*/  LEA.HI.X.SX32 R9, R4, R223.reuse, 0x2, P2 ;  /* 0x000000df04097211 */ /* 0x080fe200010f16ff */
[----:B------:R-:W-:Y:S03]  /*52a0*/  LDSM.16.MT88.4 R12, [R210+0x1e000] ;  /* 0x01e00000d20c783b */ /* 0x000fe60000004200 */
[CC--:B------:R-:W-:Y:S01]  /*52b0*/  LEA R2, P0, R3.reuse, R222.reuse, 0x2 ;  /* 0x000000de03027211 */ /* 0x0c0fe200078010ff */
[----:B------:R-:W-:Y:S03]  /*52c0*/  REDG.E.ADD.F32.FTZ.RN.STRONG.GPU desc[UR24][R10.64], R28 ;  /* 0x0000001c0a0079a6 */ /* 0x000fe6000c10f398 */
[-C--:B------:R-:W-:Y:S01]  /*52d0*/  LEA.HI.X.SX32 R3, R3, R223.reuse, 0x2, P0 ;  /* 0x000000df03037211 */ /* 0x080fe200000f16ff */
[----:B------:R-:W-:Y:S01]  /*52e0*/  REDG.E.ADD.F32.FTZ.RN.STRONG.GPU desc[UR24][R8.64], R29 ;  /* 0x0000001d080079a6 */ /* 0x000fe2000c10f398 */
[----:B------:R-:W-:Y:S01]  /*52f0*/  PLOP3.LUT P0, PT, PT, PT, UP0, 0x80, 0x0 ;  /* 0x000000000000781c */ /* 0x000fe20003f0f008 */
[----:B------:R-:W-:Y:S02]  /*5300*/  @UP2 UIADD3 UR12, UP0, UR12, -0x100, URZ ;  /* 0xffffff000c0c2890 */ /* 0x000fe4000ff1e03f */
[----:B------:R-:W-:Y:S02]  /*5310*/  LDSM.16.MT88.4 R8, [R211] ;  /* 0x00000000d308783b */ /* 0x000fe40000004200 */
[----:B------:R-:W-:Y:S01]  /*5320*/  @UP2 UIADD3.X UR11, UR11, -0x1, URZ, UP0, !UPT ;  /* 0xffffffff0b0b2890 */ /* 0x000fe200087fe43f */
[C---:B-1----:R-:W-:Y:S01]  /*5330*/  LEA R6, P1, R0.reuse, R222, 0x2 ;  /* 0x000000de00067211 */ /* 0x042fe200078210ff */
[----:B------:R-:W-:Y:S03]  /*5340*/  LDSM.16.MT88.4 R32, [R210+0x1c800] ;  /* 0x01c80000d220783b */ /* 0x000fe60000004200 */
[----:B------:R-:W-:Y:S01]  /*5350*/  LEA.HI.X.SX32 R7, R0, R223, 0x2, P1 ;  /* 0x000000df00077211 */ /* 0x000fe200008f16ff */
[----:B------:R-:W-:Y:S01]  /*5360*/  LDSM.16.MT88.4 R172, [R211+0x3800] ;  /* 0x00380000d3ac783b */ /* 0x000fe20000004200 */
[----:B------:R-:W-:Y:S01]  /*5370*/  ISETP.LT.AND P1, PT, RZ, UR38, PT ;  /* 0x00000026ff007c0c */ /* 0x000fe2000bf21270 */
[C---:B------:R-:W-:Y:S01]  /*5380*/  VIADD R0, R211.reuse, 0xffffc000 ;  /* 0xffffc000d3007836 */ /* 0x040fe20000000000 */
[----:B------:R-:W-:Y:S01]  /*5390*/  UMOV UR38, UR8 ;  /* 0x0000000800267c82 */ /* 0x000fe20008000000 */
[----:B------:R-:W-:Y:S01]  /*53a0*/  REDG.E.ADD.F32.FTZ.RN.STRONG.GPU desc[UR24][R6.64], R30 ;  /* 0x0000001e060079a6 */ /* 0x000fe2000c10f398 */
[----:B------:R-:W-:Y:S03]  /*53b0*/  @P0 VIADD R0, R211, 0x4000 ;  /* 0x00004000d3000836 */ /* 0x000fe60000000000 */
[----:B------:R-:W1:Y:S04]  /*53c0*/  LDSM.16.MT88.4 R4, [R210+0x1c000] ;  /* 0x01c00000d204783b */ /* 0x000e680000004200 */
[----:B------:R-:W-:Y:S04]  /*53d0*/  REDG.E.ADD.F32.FTZ.RN.STRONG.GPU desc[UR24][R2.64], R31 ;  /* 0x0000001f020079a6 */ /* 0x000fe8000c10f398 */
        /* <DEDUP_REMOVED lines=82> */
.L_x_463:
[----:B------:R-:W2:Y:S01]  /*5900*/  LDL R164, [R1] ;  /* 0x0000000001a47983 */ /* 0x000ea20000100800 */
[----:B------:R-:W-:Y:S01]  /*5910*/  ULDC UR6, c[0x0][0x390] ;  /* 0x0000e40000067ab9 */ /* 0x000fe20000000800 */
[----:B------:R-:W-:Y:S01]  /*5920*/  F2FP.F16.F32.PACK_AB R36, R37, R36 ;  /* 0x000000242524723e */ /* 0x000fe200000000ff */
[----:B------:R-:W-:Y:S01]  /*5930*/  FMUL.FTZ R100, R100, UR6 ;  /* 0x0000000664647c20 */ /* 0x000fe20008410000 */
[----:B------:R-:W-:Y:S01]  /*5940*/  FMUL.FTZ R0, R101, UR6 ;  /* 0x0000000665007c20 */ /* 0x000fe20008410000 */
[----:B------:R-:W-:Y:S01]  /*5950*/  FMUL.FTZ R102, R102, UR6 ;  /* 0x0000000666667c20 */ /* 0x000fe20008410000 */
[----:B------:R-:W-:Y:S01]  /*5960*/  FMUL.FTZ R3, R103, UR6 ;  /* 0x0000000667037c20 */ /* 0x000fe20008410000 */
[----:B------:R-:W1:Y:S01]  /*5970*/  S2R R35, SR_TID.X ;  /* 0x0000000000237919 */ /* 0x000e620000002100 */
        /* <DEDUP_REMOVED lines=41> */
[----:B------:R3:W-:Y:S01]  /*5c10*/  STS [R244], R0 ;  /* 0x00000000f4007388 */ /* 0x0007e20000000800 */
[----:B------:R-:W-:Y:S01]  /*5c20*/  FMUL.FTZ R134, R134, UR6 ;  /* 0x0000000686867c20 */ /* 0x000fe20008410000 */
[----:B------:R-:W-:Y:S01]  /*5c30*/  FMUL.FTZ R24, R135, UR6 ;  /* 0x0000000687187c20 */ /* 0x000fe20008410000 */
[----:B------:R-:W-:Y:S01]  /*5c40*/  F2FP.F16.F32.PACK_AB R29, R29, R128 ;  /* 0x000000801d1d723e */ /* 0x000fe200000000ff */
[----:B------:R4:W-:Y:S01]  /*5c50*/  STS [R244+0x400], R3 ;  /* 0x00040003f4007388 */ /* 0x0009e20000000800 */
        /* <DEDUP_REMOVED lines=39> */
[----:B------:R-:W-:Y:S01]  /*5ed0*/  ULDC.64 UR10, c[0x0][0x450] ;  /* 0x00011400000a7ab9 */ /* 0x000fe20000000a00 */
[----:B------:R-:W-:Y:S01]  /*5ee0*/  F2FP.F16.F32.PACK_AB R22, R22, R138 ;  /* 0x0000008a1616723e */ /* 0x000fe200000000ff */
[----:B------:R-:W-:Y:S01]  /*5ef0*/  UIMAD UR6, UR4, UR10, URZ ;  /* 0x0000000a040672a4 */ /* 0x000fe2000f8e023f */
[----:B------:R-:W-:Y:S01]  /*5f00*/  F2FP.F16.F32.PACK_AB R19, R19, R140 ;  /* 0x0000008c1313723e */ /* 0x000fe200000000ff */
[----:B------:R-:W-:Y:S01]  /*5f10*/  ULDC.64 UR8, c[0x0][0x3f0] ;  /* 0x0000fc0000087ab9 */ /* 0x000fe20000000a00 */
[----:B------:R-:W-:Y:S01]  /*5f20*/  F2FP.F16.F32.PACK_AB R18, R18, R142 ;  /* 0x0000008e1212723e */ /* 0x000fe200000000ff */
[----:B------:R-:W-:Y:S01]  /*5f30*/  UIMAD UR6, UR32, UR11, UR6 ;  /* 0x0000000b200672a4 */ /* 0x000fe2000f8e0206 */
        /* <DEDUP_REMOVED lines=21> */
[----:B-1----:R-:W-:Y:S02]  /*6090*/  SHF.R.S32.HI R34, RZ, 0x1f, R35 ;  /* 0x0000001fff227819 */ /* 0x002fe40000011423 */
[----:B------:R-:W-:Y:S02]  /*60a0*/  F2FP.F16.F32.PACK_AB R60, R61, R60 ;  /* 0x0000003c3d3c723e */ /* 0x000fe400000000ff */
[----:B------:R-:W-:Y:S02]  /*60b0*/  F2FP.F16.F32.PACK_AB R62, R63, R62 ;  /* 0x0000003e3f3e723e */ /* 0x000fe400000000ff */
[----:B------:R-:W-:-:S02]  /*60c0*/  F2FP.F16.F32.PACK_AB R68, R69, R68 ;  /* 0x000000444544723e */ /* 0x000fc400000000ff */
[----:B------:R-:W-:Y:S02]  /*60d0*/  F2FP.F16.F32.PACK_AB R70, R71, R70 ;  /* 0x000000464746723e */ /* 0x000fe400000000ff */
[----:B------:R-:W-:Y:S02]  /*60e0*/  F2FP.F16.F32.PACK_AB R80, R81, R80 ;  /* 0x000000505150723e */ /* 0x000fe400000000ff */
[----:B------:R-:W-:Y:S02]  /*60f0*/  F2FP.F16.F32.PACK_AB R82, R83, R82 ;  /* 0x000000525352723e */ /* 0x000fe400000000ff */
[----:B------:R-:W-:Y:S02]  /*6100*/  LEA.HI R34, R34, R35, RZ, 0x3 ;  /* 0x0000002322227211 */ /* 0x000fe400078f18ff */
        /* <DEDUP_REMOVED lines=8> */
[----:B------:R-:W-:Y:S02]  /*6190*/  LOP3.LUT R2, R34, 0xfffffff8, RZ, 0xc0, !PT ;  /* 0xfffffff822027812 */ /* 0x000fe400078ec0ff */
[----:B------:R-:W-:Y:S02]  /*61a0*/  F2FP.F16.F32.PACK_AB R88, R89, R88 ;  /* 0x000000585958723e */ /* 0x000fe400000000ff */
[----:B------:R-:W-:Y:S01]  /*61b0*/  F2FP.F16.F32.PACK_AB R90, R91, R90 ;  /* 0x0000005a5b5a723e */ /* 0x000fe200000000ff */
[----:B------:R-:W-:Y:S01]  /*61c0*/  IMAD.IADD R2, R35, 0x1, -R2 ;  /* 0x0000000123027824 */ /* 0x000fe200078e0a02 */
[----:B------:R-:W-:Y:S02]  /*61d0*/  F2FP.F16.F32.PACK_AB R92, R93, R92 ;  /* 0x0000005c5d5c723e */ /* 0x000fe400000000ff */
[----:B------:R-:W-:Y:S01]  /*61e0*/  F2FP.F16.F32.PACK_AB R94, R95, R94 ;  /* 0x0000005e5f5e723e */ /* 0x000fe200000000ff */
[----:B------:R-:W-:Y:S01]  /*61f0*/  IMAD.SHL.U32 R2, R2, 0x8, RZ ;  /* 0x0000000802027824 */ /* 0x000fe200078e00ff */
[----:B---3--:R-:W-:-:S04]  /*6200*/  MOV R0, UR10 ;  /* 0x0000000a00007c02 */ /* 0x008fc80008000f00 */
[--C-:B----4-:R-:W-:Y:S01]  /*6210*/  SHF.R.S32.HI R3, RZ, 0x1f, R2.reuse ;  /* 0x0000001fff037819 */ /* 0x110fe20000011402 */
[----:B--2---:R1:W-:Y:S04]  /*6220*/  STS [R164], R4 ;  /* 0x00000004a4007388 */ /* 0x0043e80000000800 */
[----:B------:R-:W-:Y:S04]  /*6230*/  STS [R244+0x2000], R9 ;  /* 0x00200009f4007388 */ /* 0x000fe80000000800 */
[----:B------:R2:W-:Y:S04]  /*6240*/  STS [R244+0x2400], R8 ;  /* 0x00240008f4007388 */ /* 0x0005e80000000800 */
[----:B------:R-:W-:Y:S04]  /*6250*/  STS [R249+0x2000], R7 ;  /* 0x00200007f9007388 */ /* 0x000fe80000000800 */
[----:B------:R3:W-:Y:S04]  /*6260*/  STS [R249+0x2400], R6 ;  /* 0x00240006f9007388 */ /* 0x0007e80000000800 */
[----:B------:R-:W-:Y:S04]  /*6270*/  STS [R246], R33 ;  /* 0x00000021f6007388 */ /* 0x000fe80000000800 */
[----:B------:R-:W-:Y:S01]  /*6280*/  STS [R246+0x400], R32 ;  /* 0x00040020f6007388 */ /* 0x000fe20000000800 */
[----:B-1----:R-:W-:-:S03]  /*6290*/  IMAD.WIDE.U32 R4, R0, UR32, R2 ;  /* 0x0000002000047c25 */ /* 0x002fc6000f8e0002 */
[----:B------:R-:W-:Y:S01]  /*62a0*/  STS [R250], R29 ;  /* 0x0000001dfa007388 */ /* 0x000fe20000000800 */
[----:B------:R-:W-:Y:S01]  /*62b0*/  VIADD R5, R5, UR6 ;  /* 0x0000000605057c36 */ /* 0x000fe20008000000 */
[----:B------:R-:W-:Y:S02]  /*62c0*/  ULDC.64 UR6, c[0x0][0x458] ;  /* 0x0001160000067ab9 */ /* 0x000fe40000000a00 */
[----:B------:R-:W-:Y:S01]  /*62d0*/  STS [R252], R28 ;  /* 0x0000001cfc007388 */ /* 0x000fe20000000800 */
[----:B--2---:R-:W1:Y:S01]  /*62e0*/  LDC.64 R8, c[0x0][0x468] ;  /* 0x00011a00ff087b82 */ /* 0x004e620000000a00 */
[----:B------:R-:W-:Y:S02]  /*62f0*/  UIMAD UR4, UR4, UR6, URZ ;  /* 0x00000006040472a4 */ /* 0x000fe4000f8e023f */
[----:B------:R-:W-:Y:S04]  /*6300*/  STS [R246+0x2000], R31 ;  /* 0x0020001ff6007388 */ /* 0x000fe80000000800 */
[----:B------:R-:W-:Y:S01]  /*6310*/  STS [R246+0x2400], R30 ;  /* 0x0024001ef6007388 */ /* 0x000fe20000000800 */
[----:B---3--:R-:W2:Y:S03]  /*6320*/  LDC.64 R6, c[0x0][0x438] ;  /* 0x00010e00ff067b82 */ /* 0x008ea60000000a00 */
[----:B------:R-:W-:Y:S04]  /*6330*/  STS [R250+0x2000], R27 ;  /* 0x0020001bfa007388 */ /* 0x000fe80000000800 */
[----:B------:R-:W-:Y:S04]  /*6340*/  STS [R252+0x2000], R26 ;  /* 0x0020001afc007388 */ /* 0x000fe80000000800 */
[----:B------:R-:W-:Y:S04]  /*6350*/  STS [R244+0x4000], R25 ;  /* 0x00400019f4007388 */ /* 0x000fe80000000800 */
[----:B------:R-:W-:Y:S04]  /*6360*/  STS [R244+0x4400], R24 ;  /* 0x00440018f4007388 */ /* 0x000fe80000000800 */
[----:B------:R-:W-:Y:S04]  /*6370*/  STS [R249+0x4000], R21 ;  /* 0x00400015f9007388 */ /* 0x000fe80000000800 */
[----:B------:R-:W-:Y:S01]  /*6380*/  STS [R249+0x4400], R20 ;  /* 0x00440014f9007388 */ /* 0x000fe20000000800 */
[----:B--2---:R-:W-:-:S02]  /*6390*/  IMAD R0, R6, UR26, RZ ;  /* 0x0000001a06007c24 */ /* 0x004fc4000f8e02ff */
[----:B------:R-:W-:Y:S01]  /*63a0*/  IMAD.WIDE.U32 R4, R6, UR18, R4 ;  /* 0x0000001206047c25 */ /* 0x000fe2000f8e0004 */
[----:B------:R-:W-:Y:S03]  /*63b0*/  STS [R244+0x6000], R23 ;  /* 0x00600017f4007388 */ /* 0x000fe60000000800 */
[----:B------:R-:W-:Y:S01]  /*63c0*/  IMAD R7, R7, UR18, R0 ;  /* 0x0000001207077c24 */ /* 0x000fe2000f8e0200 */
[----:B------:R-:W-:Y:S01]  /*63d0*/  STS [R244+0x6400], R22 ;  /* 0x00640016f4007388 */ /* 0x000fe20000000800 */
[----:B------:R-:W-:Y:S01]  /*63e0*/  LEA R0, R243, UR5, 0x1 ;  /* 0x00000005f3007c11 */ /* 0x000fe2000f8e08ff */
[----:B-1----:R-:W-:Y:S02]  /*63f0*/  IMAD R6, R8, UR27, RZ ;  /* 0x0000001b08067c24 */ /* 0x002fe4000f8e02ff */
[----:B------:R-:W-:Y:S01]  /*6400*/  STS [R249+0x6000], R19 ;  /* 0x00600013f9007388 */ /* 0x000fe20000000800 */
[----:B------:R-:W-:Y:S01]  /*6410*/  IADD3 R5, R5, R7, RZ ;  /* 0x0000000705057210 */ /* 0x000fe20007ffe0ff */
[----:B------:R-:W-:-:S02]  /*6420*/  IMAD R6, R9, UR19, R6 ;  /* 0x0000001309067c24 */ /* 0x000fc4000f8e0206 */
[----:B------:R-:W-:Y:S01]  /*6430*/  STS [R249+0x6400], R18 ;  /* 0x00640012f9007388 */ /* 0x000fe20000000800 */
[----:B------:R-:W-:-:S03]  /*6440*/  IMAD.WIDE.U32 R4, R8, UR19, R4 ;  /* 0x0000001308047c25 */ /* 0x000fc6000f8e0004 */
[----:B------:R-:W-:Y:S01]  /*6450*/  STS [R246+0x4000], R17 ;  /* 0x00400011f6007388 */ /* 0x000fe20000000800 */
[----:B------:R-:W-:Y:S01]  /*6460*/  IMAD.U32 R8, RZ, RZ, UR6 ;  /* 0x00000006ff087e24 */ /* 0x000fe2000f8e00ff */
[----:B------:R-:W-:Y:S02]  /*6470*/  IADD3 R5, R5, R6, RZ ;  /* 0x0000000605057210 */ /* 0x000fe40007ffe0ff */
[----:B------:R-:W-:Y:S01]  /*6480*/  STS [R246+0x4400], R16 ;  /* 0x00440010f6007388 */ /* 0x000fe20000000800 */
[----:B------:R-:W-:Y:S01]  /*6490*/  IMAD.WIDE.U32 R8, R8, UR32, R2 ;  /* 0x0000002008087c25 */ /* 0x000fe2000f8e0002 */
[----:B------:R-:W-:Y:S02]  /*64a0*/  UIMAD UR32, UR32, UR7, UR4 ;  /* 0x00000007202072a4 */ /* 0x000fe4000f8e0204 */
[----:B------:R-:W-:Y:S01]  /*64b0*/  STS [R250+0x4000], R13 ;  /* 0x0040000dfa007388 */ /* 0x000fe20000000800 */
[----:B------:R-:W-:-:S03]  /*64c0*/  USHF.L.U32 UR4, UR10, 0x6, URZ ;  /* 0x000000060a047899 */ /* 0x000fc6000800063f */
[----:B------:R1:W-:Y:S04]  /*64d0*/  STS [R250+0x4400], R12 ;  /* 0x0044000cfa007388 */ /* 0x0003e80000000800 */
[----:B------:R-:W-:Y:S04]  /*64e0*/  STS [R246+0x6000], R15 ;  /* 0x0060000ff6007388 */ /* 0x000fe80000000800 */
[----:B------:R2:W-:Y:S04]  /*64f0*/  STS [R246+0x6400], R14 ;  /* 0x0064000ef6007388 */ /* 0x0005e80000000800 */
[----:B------:R-:W-:Y:S04]  /*6500*/  STS [R250+0x6000], R11 ;  /* 0x0060000bfa007388 */ /* 0x000fe80000000800 */
[----:B------:R3:W-:Y:S04]  /*6510*/  STS [R250+0x6400], R10 ;  /* 0x0064000afa007388 */ /* 0x0007e80000000800 */
[----:B------:R-:W-:Y:S04]  /*6520*/  STS [R244+0x8000], R36 ;  /* 0x00800024f4007388 */ /* 0x000fe80000000800 */
[----:B------:R-:W-:Y:S01]  /*6530*/  STS [R244+0x8400], R38 ;  /* 0x00840026f4007388 */ /* 0x000fe20000000800 */
[----:B-1----:R-:W1:Y:S03]  /*6540*/  LDC.64 R12, c[0x0][0x470] ;  /* 0x00011c00ff0c7b82 */ /* 0x002e660000000a00 */
[----:B------:R-:W-:Y:S04]  /*6550*/  STS [R249+0x8000], R48 ;  /* 0x00800030f9007388 */ /* 0x000fe80000000800 */
[----:B------:R-:W-:Y:S01]  /*6560*/  STS [R164+0x8000], R50 ;  /* 0x00800032a4007388 */ /* 0x000fe20000000800 */
[----:B--2---:R-:W2:Y:S03]  /*6570*/  LDC.64 R14, c[0x0][0x440] ;  /* 0x00011000ff0e7b82 */ /* 0x004ea60000000a00 */
[----:B------:R-:W-:Y:S04]  /*6580*/  STS [R244+0xa000], R40 ;  /* 0x00a00028f4007388 */ /* 0x000fe80000000800 */
[----:B------:R-:W-:Y:S01]  /*6590*/  STS [R244+0xa400], R42 ;  /* 0x00a4002af4007388 */ /* 0x000fe20000000800 */
[----:B---3--:R-:W-:-:S03]  /*65a0*/  SHF.R.S32.HI R10, RZ, 0x3, R34 ;  /* 0x00000003ff0a7819 */ /* 0x008fc60000011422 */
[----:B------:R-:W-:Y:S01]  /*65b0*/  STS [R249+0xa000], R44 ;  /* 0x00a0002cf9007388 */ /* 0x000fe20000000800 */
[----:B------:R-:W-:Y:S01]  /*65c0*/  SHF.R.S32.HI R11, RZ, 0x1f, R10 ;  /* 0x0000001fff0b7819 */ /* 0x000fe2000001140a */
[C---:B------:R-:W-:Y:S02]  /*65d0*/  IMAD.WIDE.U32 R6, R10.reuse, UR10, R4 ;  /* 0x0000000a0a067c25 */ /* 0x040fe4000f8e0004 */
[----:B------:R-:W-:Y:S02]  /*65e0*/  STS [R249+0xa400], R46 ;  /* 0x00a4002ef9007388 */ /* 0x000fe40000000800 */
[----:B------:R-:W-:Y:S01]  /*65f0*/  IMAD R2, R11, UR10, RZ ;  /* 0x0000000a0b027c24 */ /* 0x000fe2000f8e02ff */
[----:B------:R-:W-:Y:S01]  /*6600*/  USHF.L.U64.HI UR10, UR10, 0x6, UR11 ;  /* 0x000000060a0a7899 */ /* 0x000fe2000801020b */
[----:B------:R-:W-:Y:S01]  /*6610*/  STS [R246+0x8000], R52 ;  /* 0x00800034f6007388 */ /* 0x000fe20000000800 */
[----:B------:R-:W-:Y:S02]  /*6620*/  VIADD R5, R9, UR32 ;  /* 0x0000002009057c36 */ /* 0x000fe40008000000 */
[----:B------:R-:W-:Y:S01]  /*6630*/  IMAD R2, R10, UR11, R2 ;  /* 0x0000000b0a027c24 */ /* 0x000fe2000f8e0202 */
[----:B------:R-:W-:Y:S01]  /*6640*/  STS [R246+0x8400], R54 ;  /* 0x00840036f6007388 */ /* 0x000fe20000000800 */
[----:B------:R-:W-:Y:S01]  /*6650*/  IMAD.MOV.U32 R4, RZ, RZ, R8 ;  /* 0x000000ffff047224 */ /* 0x000fe200078e0008 */
[----:B------:R-:W-:-:S02]  /*6660*/  USHF.L.U32 UR11, UR6, 0x6, URZ ;  /* 0x00000006060b7899 */ /* 0x000fc4000800063f */
[----:B------:R-:W-:Y:S01]  /*6670*/  STS [R250+0x8000], R64 ;  /* 0x00800040fa007388 */ /* 0x000fe20000000800 */
[----:B------:R-:W-:Y:S01]  /*6680*/  IADD3 R3, R7, R2, RZ ;  /* 0x0000000207037210 */ /* 0x000fe20007ffe0ff */
[----:B--2---:R-:W-:Y:S01]  /*6690*/  IMAD R7, R14, UR26, RZ ;  /* 0x0000001a0e077c24 */ /* 0x004fe2000f8e02ff */
[----:B------:R-:W-:Y:S01]  /*66a0*/  LEA R2, P0, R6, UR8, 0x1 ;  /* 0x0000000806027c11 */ /* 0x000fe2000f8008ff */
[----:B------:R-:W-:Y:S01]  /*66b0*/  STS [R252+0x8000], R66 ;  /* 0x00800042fc007388 */ /* 0x000fe20000000800 */
[----:B------:R-:W-:Y:S02]  /*66c0*/  IMAD.WIDE.U32 R4, R14, UR18, R4 ;  /* 0x000000120e047c25 */ /* 0x000fe4000f8e0004 */
[----:B------:R-:W-:Y:S01]  /*66d0*/  LEA.HI.X R3, R6, UR9, R3, 0x1, P0 ;  /* 0x0000000906037c11 */ /* 0x000fe200080f0c03 */
[----:B------:R-:W-:Y:S01]  /*66e0*/  STS [R246+0xa000], R56 ;  /* 0x00a00038f6007388 */ /* 0x000fe20000000800 */
[----:B------:R-:W-:Y:S01]  /*66f0*/  IMAD R6, R15, UR18, R7 ;  /* 0x000000120f067c24 */ /* 0x000fe2000f8e0207 */
[----:B------:R-:W-:-:S02]  /*6700*/  ULDC.64 UR8, c[0x0][0x3f8] ;  /* 0x0000fe0000087ab9 */ /* 0x000fc40000000a00 */
[----:B------:R-:W-:Y:S02]  /*6710*/  STS [R246+0xa400], R58 ;  /* 0x00a4003af6007388 */ /* 0x000fe40000000800 */
[----:B------:R-:W-:Y:S01]  /*6720*/  IADD3 R5, R5, R6, RZ ;  /* 0x0000000605057210 */ /* 0x000fe20007ffe0ff */
[C---:B-1----:R-:W-:Y:S01]  /*6730*/  IMAD R6, R12.reuse, UR27, RZ ;  /* 0x0000001b0c067c24 */ /* 0x042fe2000f8e02ff */
[----:B------:R-:W-:Y:S03]  /*6740*/  STS [R250+0xa000], R60 ;  /* 0x00a0003cfa007388 */ /* 0x000fe60000000800 */
[----:B------:R-:W-:Y:S01]  /*6750*/  IMAD R13, R13, UR19, R6 ;  /* 0x000000130d0d7c24 */ /* 0x000fe2000f8e0206 */
[----:B------:R-:W-:Y:S01]  /*6760*/  STS [R252+0xa000], R62 ;  /* 0x00a0003efc007388 */ /* 0x000fe20000000800 */
[----:B------:R-:W-:-:S03]  /*6770*/  IMAD.WIDE.U32 R4, R12, UR19, R4 ;  /* 0x000000130c047c25 */ /* 0x000fc6000f8e0004 */
[----:B------:R-:W-:Y:S01]  /*6780*/  STS [R244+0xc000], R68 ;  /* 0x00c00044f4007388 */ /* 0x000fe20000000800 */
[----:B------:R-:W-:Y:S02]  /*6790*/  IMAD.IADD R5, R5, 0x1, R13 ;  /* 0x0000000105057824 */ /* 0x000fe400078e020d */
[----:B------:R-:W-:Y:S01]  /*67a0*/  IMAD R6, R11, UR6, RZ ;  /* 0x000000060b067c24 */ /* 0x000fe2000f8e02ff */
[----:B------:R-:W-:Y:S01]  /*67b0*/  STS [R244+0xc400], R70 ;  /* 0x00c40046f4007388 */ /* 0x000fe20000000800 */
[----:B------:R-:W-:Y:S01]  /*67c0*/  IMAD.WIDE.U32 R4, R10, UR6, R4 ;  /* 0x000000060a047c25 */ /* 0x000fe2000f8e0004 */
[----:B------:R-:W-:Y:S02]  /*67d0*/  USHF.L.U64.HI UR6, UR6, 0x6, UR7 ;  /* 0x0000000606067899 */ /* 0x000fe40008010207 */
        /* <DEDUP_REMOVED lines=15> */
[----:B------:R-:W1:Y:S04]  /*68d0*/  LDS.128 R16, [R0+0xc000] ;  /* 0x00c0000000107984 */ /* 0x000e680000000c00 */
[----:B------:R-:W2:Y:S04]  /*68e0*/  LDS.128 R20, [R0+0x10000] ;  /* 0x0100000000147984 */ /* 0x000ea80000000c00 */
[----:B------:R-:W3:Y:S04]  /*68f0*/  LDS.128 R60, [R0+0xd000] ;  /* 0x00d00000003c7984 */ /* 0x000ee80000000c00 */
[----:B------:R-:W4:Y:S04]  /*6900*/  LDS.128 R64, [R0+0x11000] ;  /* 0x0110000000407984 */ /* 0x000f280000000c00 */
[----:B------:R-:W4:Y:S04]  /*6910*/  LDS.128 R56, [R0+0xe000] ;  /* 0x00e0000000387984 */ /* 0x000f280000000c00 */
[----:B------:R-:W4:Y:S04]  /*6920*/  LDS.128 R48, [R0+0x12000] ;  /* 0x0120000000307984 */ /* 0x000f280000000c00 */
[----:B------:R-:W4:Y:S04]  /*6930*/  LDS.128 R52, [R0+0xf000] ;  /* 0x00f0000000347984 */ /* 0x000f280000000c00 */
[----:B------:R-:W4:Y:S04]  /*6940*/  LDS.128 R44, [R0+0x13000] ;  /* 0x01300000002c7984 */ /* 0x000f280000000c00 */
[----:B------:R-:W4:Y:S04]  /*6950*/  LDS.128 R40, [R0+0x14000] ;  /* 0x0140000000287984 */ /* 0x000f280000000c00 */
[----:B------:R-:W4:Y:S04]  /*6960*/  LDS.128 R32, [R0+0x18000] ;  /* 0x0180000000207984 */ /* 0x000f280000000c00 */
[----:B-1----:R-:W-:Y:S04]  /*6970*/  STG.E.128 desc[UR24][R2.64], R16 ;  /* 0x0000001002007986 */ /* 0x002fe8000c101d18 */
[----:B------:R-:W1:Y:S04]  /*6980*/  LDS.128 R36, [R0+0x15000] ;  /* 0x0150000000247984 */ /* 0x000e680000000c00 */
[----:B------:R-:W1:Y:S04]  /*6990*/  LDS.128 R28, [R0+0x19000] ;  /* 0x01900000001c7984 */ /* 0x000e680000000c00 */
[----:B--2---:R2:W-:Y:S04]  /*69a0*/  STG.E.128 desc[UR24][R2.64+0x80], R20 ;  /* 0x0000801402007986 */ /* 0x0045e8000c101d18 */
[----:B------:R-:W1:Y:S04]  /*69b0*/  LDS.128 R24, [R0+0x16000] ;  /* 0x0160000000187984 */ /* 0x000e680000000c00 */
[----:B------:R-:W1:Y:S04]  /*69c0*/  LDS.128 R16, [R0+0x1a000] ;  /* 0x01a0000000107984 */ /* 0x000e680000000c00 */
[----:B------:R-:W1:Y:S04]  /*69d0*/  LDS.128 R20, [R0+0x17000] ;  /* 0x0170000000147984 */ /* 0x000e680000000c00 */
[----:B------:R3:W1:Y:S01]  /*69e0*/  LDS.128 R12, [R0+0x1b000] ;  /* 0x01b00000000c7984 */ /* 0x0006620000000c00 */
[----:B--2---:R-:W-:-:S04]  /*69f0*/  IADD3 R2, P0, R2, UR4, RZ ;  /* 0x0000000402027c10 */ /* 0x004fc8000ff1e0ff */
[----:B------:R-:W-:Y:S01]  /*6a00*/  IADD3.X R3, R3, UR10, RZ, P0, !PT ;  /* 0x0000000a03037c10 */ /* 0x000fe200087fe4ff */
[----:B---3--:R-:W-:Y:S01]  /*6a10*/  IMAD R0, R10, UR7, R6 ;  /* 0x000000070a007c24 */ /* 0x008fe2000f8e0206 */
[----:B------:R-:W-:-:S03]  /*6a20*/  IADD3 R8, P0, R2, UR4, RZ ;  /* 0x0000000402087c10 */ /* 0x000fc6000ff1e0ff */
[----:B------:R-:W-:Y:S01]  /*6a30*/  STG.E.128 desc[UR24][R2.64], R60 ;  /* 0x0000003c02007986 */ /* 0x000fe2000c101d18 */
[----:B------:R-:W-:Y:S02]  /*6a40*/  IADD3.X R9, R3, UR10, RZ, P0, !PT ;  /* 0x0000000a03097c10 */ /* 0x000fe400087fe4ff */
[----:B------:R-:W-:Y:S01]  /*6a50*/  IADD3 R0, R5, R0, RZ ;  /* 0x0000000005007210 */ /* 0x000fe20007ffe0ff */
[----:B----4-:R2:W-:Y:S01]  /*6a60*/  STG.E.128 desc[UR24][R2.64+0x80], R64 ;  /* 0x0000804002007986 */ /* 0x0105e2000c101d18 */
[----:B------:R-:W-:Y:S02]  /*6a70*/  LEA R6, P0, R4, UR8, 0x1 ;  /* 0x0000000804067c11 */ /* 0x000fe4000f8008ff */
[----:B------:R-:W-:Y:S01]  /*6a80*/  IADD3 R10, P1, R8, UR4, RZ ;  /* 0x00000004080a7c10 */ /* 0x000fe2000ff3e0ff */
[----:B------:R-:W-:Y:S01]  /*6a90*/  STG.E.128 desc[UR24][R8.64], R56 ;  /* 0x0000003808007986 */ /* 0x000fe2000c101d18 */
[----:B------:R-:W-:Y:S02]  /*6aa0*/  LEA.HI.X R7, R4, UR9, R0, 0x1, P0 ;  /* 0x0000000904077c11 */ /* 0x000fe400080f0c00 */
[----:B------:R-:W-:Y:S01]  /*6ab0*/  IADD3 R4, P0, R6, UR11, RZ ;  /* 0x0000000b06047c10 */ /* 0x000fe2000ff1e0ff */
[----:B------:R3:W-:Y:S01]  /*6ac0*/  STG.E.128 desc[UR24][R8.64+0x80], R48 ;  /* 0x0000803008007986 */ /* 0x0007e2000c101d18 */
[----:B------:R-:W-:-:S02]  /*6ad0*/  IADD3.X R11, R9, UR10, RZ, P1, !PT ;  /* 0x0000000a090b7c10 */ /* 0x000fc40008ffe4ff */
[----:B------:R-:W-:-:S03]  /*6ae0*/  IADD3.X R5, R7, UR6, RZ, P0, !PT ;  /* 0x0000000607057c10 */ /* 0x000fc600087fe4ff */
[----:B------:R4:W-:Y:S04]  /*6af0*/  STG.E.128 desc[UR24][R10.64], R52 ;  /* 0x000000340a007986 */ /* 0x0009e8000c101d18 */
[----:B------:R4:W-:Y:S04]  /*6b00*/  STG.E.128 desc[UR24][R10.64+0x80], R44 ;  /* 0x0000802c0a007986 */ /* 0x0009e8000c101d18 */
[----:B------:R4:W-:Y:S04]  /*6b10*/  STG.E.128 desc[UR24][R6.64], R40 ;  /* 0x0000002806007986 */ /* 0x0009e8000c101d18 */
[----:B------:R4:W-:Y:S04]  /*6b20*/  STG.E.128 desc[UR24][R6.64+0x80], R32 ;  /* 0x0000802006007986 */ /* 0x0009e8000c101d18 */
[----:B-1----:R4:W-:Y:S01]  /*6b30*/  STG.E.128 desc[UR24][R4.64], R36 ;  /* 0x0000002404007986 */ /* 0x0029e2000c101d18 */
[----:B--2---:R-:W-:-:S03]  /*6b40*/  IADD3 R2, P0, R4, UR11, RZ ;  /* 0x0000000b04027c10 */ /* 0x004fc6000ff1e0ff */
[----:B------:R4:W-:Y:S01]  /*6b50*/  STG.E.128 desc[UR24][R4.64+0x80], R28 ;  /* 0x0000801c04007986 */ /* 0x0009e2000c101d18 */
[----:B------:R-:W-:Y:S02]  /*6b60*/  IADD3.X R3, R5, UR6, RZ, P0, !PT ;  /* 0x0000000605037c10 */ /* 0x000fe400087fe4ff */
[----:B---3--:R-:W-:-:S03]  /*6b70*/  IADD3 R8, P0, R2, UR11, RZ ;  /* 0x0000000b02087c10 */ /* 0x008fc6000ff1e0ff */
[----:B------:R4:W-:Y:S01]  /*6b80*/  STG.E.128 desc[UR24][R2.64], R24 ;  /* 0x0000001802007986 */ /* 0x0009e2000c101d18 */
[----:B------:R-:W-:-:S03]  /*6b90*/  IADD3.X R9, R3, UR6, RZ, P0, !PT ;  /* 0x0000000603097c10 */ /* 0x000fc600087fe4ff */
[----:B------:R4:W-:Y:S04]  /*6ba0*/  STG.E.128 desc[UR24][R2.64+0x80], R16 ;  /* 0x0000801002007986 */ /* 0x0009e8000c101d18 */
[----:B------:R4:W-:Y:S04]  /*6bb0*/  STG.E.128 desc[UR24][R8.64], R20 ;  /* 0x0000001408007986 */ /* 0x0009e8000c101d18 */
[----:B------:R4:W-:Y:S02]  /*6bc0*/  STG.E.128 desc[UR24][R8.64+0x80], R12 ;  /* 0x0000800c08007986 */ /* 0x0009e4000c101d18 */
.L_x_460:
        /* <DEDUP_REMOVED lines=11> */
.L_x_467:
[----:B------:R-:W-:Y:S05]  /*6c80*/  EXIT ;  /* 0x000000000000794d */ /* 0x000fea0003800000 */
.L_x_469:
        /* <DEDUP_REMOVED lines=15> */
.L_x_2060:


//--------------------- .text._ZN5flash44flash_bwd_dq_dk_dv_loop_seqk_parallel_kernelI23Flash_bwd_kernel_traitsILi128ELi64ELi128ELi8ELi2ELi4ELi2ELb0ELb0EN7cutlass6half_tE19Flash_kernel_traitsILi128ELi64ELi128ELi8ES3_EELb0ELb0ELb0ELb1ELb0ELb0ELb0EEEvNS_16Flash_bwd_paramsE --------------------------
	.section	.text._ZN5flash44flash_bwd_dq_dk_dv_loop_seqk_parallel_kernelI23Flash_bwd_kernel_traitsILi128ELi64ELi128ELi8ELi2ELi4ELi2ELb0ELb0EN7cutlass6half_tE19Flash_kernel_traitsILi128ELi64ELi128ELi8ES3_EELb0ELb0ELb0ELb1ELb0ELb0ELb0EEEvNS_16Flash_bwd_paramsE,"ax",@progbits
	.align	128
        .global         _ZN5flash44flash_bwd_dq_dk_dv_loop_seqk_parallel_kernelI23Flash_bwd_kernel_traitsILi128ELi64ELi128ELi8ELi2ELi4ELi2ELb0ELb0EN7cutlass6half_tE19Flash_kernel_traitsILi128ELi64ELi128ELi8ES3_EELb0ELb0ELb0ELb1ELb0ELb0ELb0EEEvNS_16Flash_bwd_paramsE
        .type           _ZN5flash44flash_bwd_dq_dk_dv_loop_seqk_parallel_kernelI23Flash_bwd_kernel_traitsILi128ELi64ELi128ELi8ELi2ELi4ELi2ELb0ELb0EN7cutlass6half_tE19Flash_kernel_traitsILi128ELi64ELi128ELi8ES3_EELb0ELb0ELb0ELb1ELb0ELb0ELb0EEEvNS_16Flash_bwd_paramsE,@function
        .size           _ZN5flash44flash_bwd_dq_dk_dv_loop_seqk_parallel_kernelI23Flash_bwd_kernel_traitsILi128ELi64ELi128ELi8ELi2ELi4ELi2ELb0ELb0EN7cutlass6half_tE19Flash_kernel_traitsILi128ELi64ELi128ELi8ES3_EELb0ELb0ELb0ELb1ELb0ELb0ELb0EEEvNS_16Flash_bwd_paramsE,(.L_x_2061 - _ZN5flash44flash_bwd_dq_dk_dv_loop_seqk_parallel_kernelI23Flash_bwd_kernel_traitsILi128ELi64ELi128ELi8ELi2ELi4ELi2ELb0ELb0EN7cutlass6half_tE19Flash_kernel_traitsILi128ELi64ELi128ELi8ES3_EELb0ELb0ELb0ELb1ELb0ELb0ELb0EEEvNS_16Flash_bwd_paramsE)
        .other          _ZN5flash44flash_bwd_dq_dk_dv_loop_seqk_parallel_kernelI23Flash_bwd_kernel_traitsILi128ELi64ELi128ELi8ELi2ELi4ELi2ELb0ELb0EN7cutlass6half_tE19Flash_kernel_traitsILi128ELi64ELi128ELi8ES3_EELb0ELb0ELb0ELb1ELb0ELb0ELb0EEEvNS_16Flash_bwd_paramsE,@"STO_CUDA_ENTRY STV_DEFAULT"
_ZN5flash44flash_bwd_dq_dk_dv_loop_seqk_parallel_kernelI23Flash_bwd_kernel_traitsILi128ELi64ELi128ELi8ELi2ELi4ELi2ELb0ELb0EN7cutlass6half_tE19Flash_kernel_traitsILi128ELi64ELi128ELi8ES3_EELb0ELb0ELb0ELb1ELb0ELb0ELb0EEEvNS_16Flash_bwd_paramsE:
.text._ZN5flash44flash_bwd_dq_dk_dv_loop_seqk_parallel_kernelI23Flash_bwd_kernel_traitsILi128ELi64ELi128ELi8ELi2ELi4ELi2ELb0ELb0EN7cutlass6half_tE19Flash_kernel_traitsILi128ELi64ELi128ELi8ES3_EELb0ELb0ELb0ELb1ELb0ELb0ELb0EEEvNS_16Flash_bwd_paramsE:
        /* <DEDUP_REMOVED lines=91> */
[----:B------:R-:W-:Y:S01]  /*05b0*/  IMAD R7, R0, 0x1000, R2 ;  /* 0x0000100000077824 */ /* 0x000fe200078e0202 */
        /* <DEDUP_REMOVED lines=71> */
.L_x_540:
        /* <DEDUP_REMOVED lines=67> */
.L_x_470:
        /* <DEDUP_REMOVED lines=22> */
[----:B------:R-:W-:Y:S01]  /*0fc0*/  USHF.L.U64.HI UR17, UR45, 0x7, UR57 ;  /* 0x000000072d117899 */ /* 0x000fe20008010239 */
[----:B------:R-:W-:Y:S01]  /*0fd0*/  ULDC.64 UR22, c[0x0][0x240] ;  /* 0x0000900000167ab9 */ /* 0x000fe20000000a00 */
[----:B-1----:R-:W-:Y:S01]  /*0fe0*/  IABS R5, R6 ;  /* 0x0000000600057213 */ /* 0x002fe20000000000 */
[----:B------:R-:W-:Y:S01]  /*0ff0*/  UIMAD.WIDE.U32 UR24, UR5, UR22, URZ ;  /* 0x00000016051872a5 */ /* 0x000fe2000f8e003f */
[----:B------:R-:W-:Y:S01]  /*1000*/  ISETP.NE.AND P3, PT, R6, RZ, PT ;  /* 0x000000ff0600720c */ /* 0x000fe20003f65270 */
[----:B------:R-:W-:Y:S01]  /*1010*/  USEL UR35, UR17, URZ, UP2 ;  /* 0x0000003f11237287 */ /* 0x000fe20009000000 */
[----:B------:R-:W1:Y:S01]  /*1020*/  I2F.RP R2, R5 ;  /* 0x0000000500027306 */ /* 0x000e620000209400 */
[----:B------:R-:W-:-:S02]  /*1030*/  USEL UR54, UR14, UR24, !UP1 ;  /* 0x000000180e367287 */ /* 0x000fc4000c800000 */
[----:B------:R-:W-:Y:S02]  /*1040*/  UIADD3 UR46, UR15, UR21, URZ ;  /* 0x000000150f2e7290 */ /* 0x000fe4000fffe03f */
[----:B--2---:R-:W-:Y:S01]  /*1050*/  UIMAD.WIDE.U32 UR32, UR9, UR12, URZ ;  /* 0x0000000c092072a5 */ /* 0x004fe2000f8e003f */
[----:B------:R-:W-:Y:S01]  /*1060*/  ULDC UR39, c[0x0][0x2c4] ;  /* 0x0000b10000277ab9 */ /* 0x000fe20000000800 */
[----:B------:R-:W-:Y:S02]  /*1070*/  UISETP.NE.AND UP0, UPT, UR30, -0x1, UPT ;  /* 0xffffffff1e00788c */ /* 0x000fe4000bf05270 */
[----:B------:R-:W-:Y:S02]  /*1080*/  UIMAD UR49, UR9, UR13, UR33 ;  /* 0x0000000d093172a4 */ /* 0x000fe4000f8e0221 */
[----:B------:R-:W-:Y:S01]  /*1090*/  @!UP1 UIMAD UR9, UR57, UR10, URZ ;  /* 0x0000000a390992a4 */ /* 0x000fe2000f8e023f */
[----:B------:R-:W-:Y:S01]  /*10a0*/  @UP1 ULDC.64 UR12, c[0x0][0x420] ;  /* 0x00010800000c1ab9 */ /* 0x000fe20000000a00 */
[----:B-1----:R-:W1:Y:S02]  /*10b0*/  MUFU.RCP R2, R2 ;  /* 0x0000000200027308 */ /* 0x002e640000001000 */
[----:B------:R-:W-:-:S02]  /*10c0*/  @!UP1 UIMAD UR31, UR45, UR11, UR9 ;  /* 0x0000000b2d1f92a4 */ /* 0x000fc4000f8e0209 */
[----:B------:R-:W-:Y:S02]  /*10d0*/  UIADD3 UR9, UR36, 0x3f, URZ ;  /* 0x0000003f24097890 */ /* 0x000fe4000fffe03f */
[----:B------:R-:W-:Y:S02]  /*10e0*/  @UP1 UIMAD.WIDE.U32 UR42, UR5, UR12, URZ ;  /* 0x0000000c052a12a5 */ /* 0x000fe4000f8e003f */
[----:B------:R-:W-:Y:S02]  /*10f0*/  USHF.R.S32.HI UR20, URZ, 0x1f, UR9 ;  /* 0x0000001f3f147899 */ /* 0x000fe40008011409 */
[----:B------:R-:W-:Y:S02]  /*1100*/  @UP1 UIMAD UR48, UR5, UR13, UR43 ;  /* 0x0000000d053012a4 */ /* 0x000fe4000f8e022b */
[----:B------:R-:W-:Y:S02]  /*1110*/  ULEA.HI UR37, UR20, UR9, URZ, 0x6 ;  /* 0x0000000914257291 */ /* 0x000fe4000f8f303f */
[----:B------:R-:W-:-:S02]  /*1120*/  UIMAD UR9, UR38, UR45, URZ ;  /* 0x0000002d260972a4 */ /* 0x000fc4000f8e023f */
[----:B------:R-:W-:Y:S01]  /*1130*/  USEL UR33, UR18, URZ, UP2 ;  /* 0x0000003f12217287 */ /* 0x000fe20009000000 */
[----:B-1----:R-:W-:Y:S02]  /*1140*/  VIADD R2, R2, 0xffffffe ;  /* 0x0ffffffe02027836 */ /* 0x002fe40000000000 */
[----:B------:R-:W-:Y:S01]  /*1150*/  ULDC.U8 UR18, c[0x0][0x3d8] ;  /* 0x0000f60000127ab9 */ /* 0x000fe20000000000 */
[----:B------:R-:W-:Y:S01]  /*1160*/  UIMAD.WIDE UR10, UR61, UR60, URZ ;  /* 0x0000003c3d0a72a5 */ /* 0x000fe2000f8e023f */
[----:B------:R-:W1:Y:S01]  /*1170*/  F2I.FTZ.U32.TRUNC.NTZ R3, R2 ;  /* 0x0000000200037305 */ /* 0x000e62000021f000 */
[----:B------:R-:W-:Y:S02]  /*1180*/  UIMAD.WIDE.U32 UR12, UR45, UR58, URZ ;  /* 0x0000003a2d0c72a5 */ /* 0x000fe4000f8e003f */
[----:B------:R-:W-:Y:S02]  /*1190*/  UIMAD UR9, UR57, UR58, UR9 ;  /* 0x0000003a390972a4 */ /* 0x000fe4000f8e0209 */
[----:B------:R-:W-:-:S02]  /*11a0*/  UISETP.NE.AND UP3, UPT, UR18, URZ, UPT ;  /* 0x0000003f1200728c */ /* 0x000fc4000bf65270 */
[----:B------:R-:W-:Y:S02]  /*11b0*/  UIMAD UR17, UR11, UR12, URZ ;  /* 0x0000000c0b1172a4 */ /* 0x000fe4000f8e023f */
[----:B------:R-:W-:Y:S02]  /*11c0*/  UIADD3 UR9, UR13, UR9, URZ ;  /* 0x000000090d097290 */ /* 0x000fe4000fffe03f */
[----:B------:R-:W-:Y:S02]  /*11d0*/  UIMAD.WIDE.U32 UR14, UR10, UR12, URZ ;  /* 0x0000000c0a0e72a5 */ /* 0x000fe4000f8e003f */
[----:B------:R-:W-:Y:S01]  /*11e0*/  UIMAD UR9, UR10, UR9, UR17 ;  /* 0x000000090a0972a4 */ /* 0x000fe2000f8e0211 */
[----:B-1----:R-:W-:Y:S01]  /*11f0*/  IMAD.MOV R0, RZ, RZ, -R3 ;  /* 0x000000ffff007224 */ /* 0x002fe200078e0a03 */
[----:B------:R-:W-:Y:S01]  /*1200*/  UIMAD.WIDE.U32 UR12, UR10, UR5, URZ ;  /* 0x000000050a0c72a5 */ /* 0x000fe2000f8e003f */
[----:B------:R-:W-:Y:S01]  /*1210*/  IMAD.MOV.U32 R2, RZ, RZ, RZ ;  /* 0x000000ffff027224 */ /* 0x000fe200078e00ff */
[----:B------:R-:W-:Y:S01]  /*1220*/  UIMAD UR17, UR11, UR5, URZ ;  /* 0x000000050b1172a4 */ /* 0x000fe2000f8e023f */
[----:B------:R-:W-:Y:S01]  /*1230*/  IMAD R0, R0, R5, RZ ;  /* 0x0000000500007224 */ /* 0x000fe200078e02ff */
[----:B------:R-:W-:-:S02]  /*1240*/  UIADD3 UR47, UR15, UR9, URZ ;  /* 0x000000090f2f7290 */ /* 0x000fc4000fffe03f */
[----:B------:R-:W-:Y:S01]  /*1250*/  USEL UR55, UR14, UR12, !UP1 ;  /* 0x0000000c0e377287 */ /* 0x000fe2000c800000 */
[----:B------:R-:W-:Y:S01]  /*1260*/  IMAD.HI.U32 R0, R3, R0, R2 ;  /* 0x0000000003007227 */ /* 0x000fe200078e0002 */
[----:B------:R-:W-:Y:S01]  /*1270*/  MOV R2, R4 ;  /* 0x0000000400027202 */ /* 0x000fe20000000f00 */
[----:B------:R-:W-:Y:S02]  /*1280*/  @UP3 UIMAD UR9, UR45, UR39, URZ ;  /* 0x000000272d0932a4 */ /* 0x000fe4000f8e023f */
[----:B------:R-:W-:Y:S02]  /*1290*/  ULOP3.LUT UR12, UR37, 0xffffffc0, URZ, 0xc0, !UPT ;  /* 0xffffffc0250c7892 */ /* 0x000fe4000f8ec03f */
[----:B------:R-:W-:Y:S01]  /*12a0*/  IMAD.HI.U32 R0, R0, R2, RZ ;  /* 0x0000000200007227 */ /* 0x000fe200078e00ff */
[----:B------:R-:W-:Y:S02]  /*12b0*/  UIMAD UR26, UR5, UR23, URZ ;  /* 0x00000017051a72a4 */ /* 0x000fe4000f8e023f */
[----:B------:R-:W-:Y:S01]  /*12c0*/  @UP1 UIADD3 UR47, UR13, UR17, URZ ;  /* 0x000000110d2f1290 */ /* 0x000fe2000fffe03f */
[----:B------:R-:W-:Y:S01]  /*12d0*/  IMAD.MOV R3, RZ, RZ, -R0 ;  /* 0x000000ffff037224 */ /* 0x000fe200078e0a00 */
[----:B------:R-:W-:-:S02]  /*12e0*/  @UP3 USEL UR17, UR9, UR5, !UP1 ;  /* 0x0000000509113287 */ /* 0x000fc4000c800000 */
[----:B------:R-:W-:Y:S01]  /*12f0*/  UIADD3 UR9, UR12, -0x40, URZ ;  /* 0xffffffc00c097890 */ /* 0x000fe2000fffe03f */
[C---:B------:R-:W-:Y:S01]  /*1300*/  IMAD R2, R5.reuse, R3, R2 ;  /* 0x0000000305027224 */ /* 0x040fe200078e0202 */
[----:B------:R-:W-:Y:S01]  /*1310*/  @UP3 ULDC UR24, c[0x0][0x2e4] ;  /* 0x0000b90000183ab9 */ /* 0x000fe20000000800 */
[----:B------:R-:W-:Y:S02]  /*1320*/  @UP1 UIADD3 UR46, UR25, UR26, URZ ;  /* 0x0000001a192e1290 */ /* 0x000fe4000fffe03f */
[----:B------:R-:W-:Y:S01]  /*1330*/  @!UP3 UIMAD UR13, UR45, UR60, UR56 ;  /* 0x0000003c2d0db2a4 */ /* 0x000fe2000f8e0238 */
[----:B------:R-:W-:Y:S01]  /*1340*/  ISETP.GT.U32.AND P1, PT, R5, R2, PT ;  /* 0x000000020500720c */ /* 0x000fe20003f24070 */
[----:B------:R-:W-:Y:S02]  /*1350*/  @UP3 UIMAD UR26, UR56, UR24, UR17 ;  /* 0x00000018381a32a4 */ /* 0x000fe4000f8e0211 */
[----:B------:R-:W-:Y:S02]  /*1360*/  USHF.R.S32.HI UR24, URZ, 0x1f, UR9 ;  /* 0x0000001f3f187899 */ /* 0x000fe40008011409 */
[----:B------:R-:W-:-:S02]  /*1370*/  UIADD3 UR12, UP2, UR9, UR33, URZ ;  /* 0x00000021090c7290 */ /* 0x000fc4000ff5e03f */
[----:B------:R-:W-:Y:S01]  /*1380*/  @!UP3 UIMAD UR26, UR13, UR39, URZ ;  /* 0x000000270d1ab2a4 */ /* 0x000fe2000f8e023f */
[----:B------:R-:W-:Y:S01]  /*1390*/  ULDC.U8 UR19, c[0x0][0x480] ;  /* 0x0001200000137ab9 */ /* 0x000fe20000000000 */
[----:B------:R-:W-:Y:S02]  /*13a0*/  UIADD3.X UR13, UR24, UR35, URZ, UP2, !UPT ;  /* 0x00000023180d7290 */ /* 0x000fe400097fe43f */
[----:B------:R-:W-:Y:S02]  /*13b0*/  UIMAD UR11, UR11, UR12, URZ ;  /* 0x0000000c0b0b72a4 */ /* 0x000fe4000f8e023f */
[----:B------:R-:W-:Y:S01]  /*13c0*/  @!P1 IMAD.IADD R2, R2, 0x1, -R5 ;  /* 0x0000000102029824 */ /* 0x000fe200078e0a05 */
[----:B------:R-:W-:Y:S01]  /*13d0*/  @!P1 IADD3 R0, R0, 0x1, RZ ;  /* 0x0000000100009810 */ /* 0x000fe20007ffe0ff */
[----:B------:R-:W-:Y:S01]  /*13e0*/  @UP0 UIADD3 UR29, UR16, UR30, URZ ;  /* 0x0000001e101d0290 */ /* 0x000fe2000fffe03f */
[----:B------:R-:W-:Y:S01]  /*13f0*/  PLOP3.LUT P1, PT, PT, PT, UP0, 0x80, 0x0 ;  /* 0x000000000000781c */ /* 0x000fe20003f2f008 */
[----:B------:R-:W-:Y:S01]  /*1400*/  @UP0 UIADD3 UR27, UR16, UR30, URZ ;  /* 0x0000001e101b0290 */ /* 0x000fe2000fffe03f */
[----:B------:R-:W-:Y:S01]  /*1410*/  ISETP.GE.U32.AND P0, PT, R2, R5, PT ;  /* 0x000000050200720c */ /* 0x000fe20003f06070 */
[----:B------:R-:W-:Y:S01]  /*1420*/  UISETP.NE.AND UP4, UPT, UR19, URZ, UPT ;  /* 0x0000003f1300728c */ /* 0x000fe2000bf85270 */
[----:B------:R-:W-:Y:S01]  /*1430*/  LOP3.LUT R2, R6, UR56, RZ, 0x3c, !PT ;  /* 0x0000003806027c12 */ /* 0x000fe2000f8e3cff */
[----:B------:R-:W-:Y:S01]  /*1440*/  @UP0 ULDC.64 UR20, c[0x0][0x250] ;  /* 0x0000940000140ab9 */ /* 0x000fe20000000a00 */
[----:B------:R-:W-:Y:S01]  /*1450*/  @UP0 ULDC.64 UR18, c[0x0][0x248] ;  /* 0x0000920000120ab9 */ /* 0x000fe20000000a00 */
[----:B------:R-:W-:Y:S01]  /*1460*/  UIMAD.WIDE.U32 UR38, UR10, UR12, URZ ;  /* 0x0000000c0a2672a5 */ /* 0x000fe2000f8e003f */
[----:B------:R-:W-:Y:S01]  /*1470*/  ISETP.GE.AND P2, PT, R2, RZ, PT ;  /* 0x000000ff0200720c */ /* 0x000fe20003f46270 */
[----:B------:R-:W-:-:S02]  /*1480*/  UIMAD UR12, UR10, UR13, UR11 ;  /* 0x0000000d0a0c72a4 */ /* 0x000fc4000f8e020b */
[----:B------:R-:W-:Y:S02]  /*1490*/  @UP0 UIMAD.WIDE.U32 UR14, UR29, UR18, URZ ;  /* 0x000000121d0e02a5 */ /* 0x000fe4000f8e003f */
[----:B------:R-:W-:Y:S02]  /*14a0*/  @UP0 UIMAD.WIDE.U32 UR10, UR27, UR20, URZ ;  /* 0x000000141b0a02a5 */ /* 0x000fe4000f8e003f */
[----:B------:R-:W-:Y:S01]  /*14b0*/  @P0 VIADD R0, R0, 0x1 ;  /* 0x0000000100000836 */ /* 0x000fe20000000000 */
[----:B------:R-:W-:Y:S01]  /*14c0*/  UIMAD UR50, UR56, UR61, URZ ;  /* 0x0000003d383272a4 */ /* 0x000fe2000f8e023f */
[----:B------:R-:W-:Y:S01]  /*14d0*/  PLOP3.LUT P0, PT, PT, PT, UP3, 0x80, 0x0 ;  /* 0x000000000000781c */ /* 0x000fe20003f0f038 */
[----:B------:R-:W-:Y:S01]  /*14e0*/  @UP0 UIMAD UR29, UR29, UR19, URZ ;  /* 0x000000131d1d02a4 */ /* 0x000fe2000f8e023f */
[----:B------:R-:W-:Y:S01]  /*14f0*/  IMAD.MOV.U32 R16, RZ, RZ, R0 ;  /* 0x000000ffff107224 */ /* 0x000fe200078e0000 */
[----:B------:R-:W-:Y:S02]  /*1500*/  @UP0 UIMAD UR13, UR27, UR21, URZ ;  /* 0x000000151b0d02a4 */ /* 0x000fe4000f8e023f */
[----:B------:R-:W-:-:S02]  /*1510*/  @!UP1 UIADD3 UR48, UR41, UR31, URZ ;  /* 0x0000001f29309290 */ /* 0x000fc4000fffe03f */
[----:B------:R-:W-:Y:S01]  /*1520*/  USEL UR52, UR49, URZ, UP4 ;  /* 0x0000003f31347287 */ /* 0x000fe2000a000000 */
[----:B------:R-:W-:Y:S01]  /*1530*/  @!P2 IADD3 R16, -R16, RZ, RZ ;  /* 0x000000ff1010a210 */ /* 0x000fe20007ffe1ff */
[----:B------:R-:W-:Y:S01]  /*1540*/  USHF.R.S32.HI UR44, URZ, 0x1f, UR34 ;  /* 0x0000001f3f2c7899 */ /* 0x000fe20008011422 */
[----:B------:R-:W-:Y:S01]  /*1550*/  @!P3 LOP3.LUT R16, RZ, R6, RZ, 0x33, !PT ;  /* 0x00000006ff10b212 */ /* 0x000fe200078e33ff */
[----:B------:R-:W-:Y:S02]  /*1560*/  USHF.R.S32.HI UR53, URZ, 0x1f, UR50 ;  /* 0x0000001f3f357899 */ /* 0x000fe40008011432 */
[----:B------:R-:W-:Y:S02]  /*1570*/  USEL UR51, UR32, URZ, UP4 ;  /* 0x0000003f20337287 */ /* 0x000fe4000a000000 */
[----:B------:R-:W-:Y:S02]  /*1580*/  @UP0 UIADD3 UR35, UR11, UR13, URZ ;  /* 0x0000000d0b230290 */ /* 0x000fe4000fffe03f */
        /* <DEDUP_REMOVED lines=17> */
.L_x_472:
        /* <DEDUP_REMOVED lines=13> */
.L_x_473:
        /* <DEDUP_REMOVED lines=11> */
.L_x_474:
[----:B------:R-:W-:-:S04]  /*1820*/  UIMAD UR5, UR45, UR60, UR56 ;  /* 0x0000003c2d0572a4 */ /* 0x000fc8000f8e0238 */
[----:B------:R-:W-:-:S12]  /*1830*/  UIMAD UR5, UR5, UR58, URZ ;  /* 0x0000003a050572a4 */ /* 0x000fd8000f8e023f */
.L_x_475:
[----:B------:R-:W1:Y:S01]  /*1840*/  S2R R24, SR_TID.X ;  /* 0x0000000000187919 */ /* 0x000e620000002100 */
[----:B------:R-:W2:Y:S01]  /*1850*/  LDC.64 R12, c[0x0][0x420] ;  /* 0x00010800ff0c7b82 */ /* 0x000ea20000000a00 */
[----:B------:R-:W-:Y:S01]  /*1860*/  UIMAD UR14, UR61, UR60, URZ ;  /* 0x0000003c3d0e72a4 */ /* 0x000fe2000f8e023f */
[----:B------:R-:W-:Y:S01]  /*1870*/  SHF.R.S32.HI R225, RZ, 0x1f, R224 ;  /* 0x0000001fffe17819 */ /* 0x000fe200000114e0 */
[----:B------:R-:W-:Y:S01]  /*1880*/  USHF.R.S32.HI UR32, URZ, 0x1f, UR56 ;  /* 0x0000001f3f207899 */ /* 0x000fe20008011438 */
[----:B------:R-:W-:Y:S01]  /*1890*/  IADD3 R4, P0, R224, UR10, RZ ;  /* 0x0000000ae0047c10 */ /* 0x000fe2000ff1e0ff */
[----:B------:R-:W-:Y:S01]  /*18a0*/  ULDC.64 UR10, c[0x0][0x428] ;  /* 0x00010a00000a7ab9 */ /* 0x000fe20000000a00 */
[----:B------:R-:W-:Y:S01]  /*18b0*/  UIADD3 UR27, UR9, UR5, URZ ;  /* 0x00000005091b7290 */ /* 0x000fe2000fffe03f */
[----:B------:R-:W-:Y:S01]  /*18c0*/  BSSY B1, `(.L_x_471) ;  /* 0x00009a6000017945 */ /* 0x000fe20003800000 */
[----:B------:R-:W-:Y:S01]  /*18d0*/  IADD3.X R5, R225, UR48, RZ, P0, !PT ;  /* 0x00000030e1057c10 */ /* 0x000fe200087fe4ff */
[----:B------:R-:W-:Y:S01]  /*18e0*/  UIMAD UR5, UR32, UR10, URZ ;  /* 0x0000000a200572a4 */ /* 0x000fe2000f8e023f */
[----:B------:R-:W-:Y:S01]  /*18f0*/  ULDC.64 UR12, c[0x0][0x258] ;  /* 0x00009600000c7ab9 */ /* 0x000fe20000000a00 */
[----:B------:R-:W-:-:S02]  /*1900*/  UIADD3 UR26, UR9, UR26, URZ ;  /* 0x0000001a091a7290 */ /* 0x000fc4000fffe03f */
[----:B------:R-:W-:Y:S02]  /*1910*/  UIMAD UR15, UR56, UR11, UR5 ;  /* 0x0000000b380f72a4 */ /* 0x000fe4000f8e0205 */
[----:B------:R-:W-:Y:S02]  /*1920*/  USHF.L.U32 UR5, UR14, 0x6, URZ ;  /* 0x000000060e057899 */ /* 0x000fe4000800063f */
[----:B------:R-:W-:Y:S01]  /*1930*/  UISETP.GE.AND UP2, UPT, UR36, 0x1, UPT ;  /* 0x000000012400788c */ /* 0x000fe2000bf46270 */
[----:B------:R-:W-:Y:S01]  /*1940*/  ULDC.64 UR40, c[0x0][0x2b0] ;  /* 0x0000ac0000287ab9 */ /* 0x000fe20000000a00 */
[----:B------:R-:W-:Y:S01]  /*1950*/  ULDC.64 UR42, c[0x0][0x478] ;  /* 0x00011e00002a7ab9 */ /* 0x000fe20000000a00 */
[----:B------:R-:W-:Y:S01]  /*1960*/  ULEA.HI.SX32 UR37, UR37, 0xffffffff, 0x1a ;  /* 0xffffffff25257891 */ /* 0x000fe2000f8fd23f */
[----:B--2---:R-:W-:Y:S01]  /*1970*/  IMAD.WIDE.U32 R4, R12, UR9, R4 ;  /* 0x000000090c047c25 */ /* 0x004fe2000f8e0004 */
[----:B-1----:R-:W-:-:S04]  /*1980*/  SHF.R.S32.HI R23, RZ, 0x1f, R24 ;  /* 0x0000001fff177819 */ /* 0x002fc80000011418 */
[CC--:B------:R-:W-:Y:S02]  /*1990*/  LEA.HI R3, R23.reuse, R24.reuse, RZ, 0x5 ;  /* 0x0000001817037211 */ /* 0x0c0fe400078f28ff */
[----:B------:R-:W-:Y:S02]  /*19a0*/  LEA.HI R2, R23, R24, RZ, 0x3 ;  /* 0x0000001817027211 */ /* 0x000fe400078f18ff */
[----:B------:R-:W-:Y:S02]  /*19b0*/  LOP3.LUT R0, R3, 0xffffffe0, RZ, 0xc0, !PT ;  /* 0xffffffe003007812 */ /* 0x000fe400078ec0ff */
[----:B------:R-:W-:Y:S02]  /*19c0*/  SHF.R.S32.HI R3, RZ, 0x5, R3 ;  /* 0x00000005ff037819 */ /* 0x000fe40000011403 */
[----:B------:R-:W-:Y:S01]  /*19d0*/  SHF.R.S32.HI R2, RZ, 0x3, R2 ;  /* 0x00000003ff027819 */ /* 0x000fe20000011402 */
[----:B------:R-:W-:-:S03]  /*19e0*/  IMAD.IADD R0, R24, 0x1, -R0 ;  /* 0x0000000118007824 */ /* 0x000fc600078e0a00 */
[----:B------:R-:W-:Y:S01]  /*19f0*/  SHF.R.S32.HI R22, RZ, 0x1f, R2 ;  /* 0x0000001fff167819 */ /* 0x000fe20000011402 */
[----:B------:R-:W-:Y:S01]  /*1a00*/  IMAD R14, R3, UR14, R0 ;  /* 0x0000000e030e7c24 */ /* 0x000fe2000f8e0200 */
[----:B------:R-:W-:Y:S01]  /*1a10*/  IADD3 R0, P1, R2, UR9, RZ ;  /* 0x0000000902007c10 */ /* 0x000fe2000ff3e0ff */
[----:B------:R-:W-:-:S03]  /*1a20*/  IMAD R3, R12, UR24, RZ ;  /* 0x000000180c037c24 */ /* 0x000fc6000f8e02ff */
[----:B------:R-:W-:Y:S01]  /*1a30*/  IADD3.X R6, R22, UR24, RZ, P1, !PT ;  /* 0x0000001816067c10 */ /* 0x000fe20008ffe4ff */
[----:B------:R-:W-:Y:S01]  /*1a40*/  IMAD R3, R13, UR9, R3 ;  /* 0x000000090d037c24 */ /* 0x000fe2000f8e0203 */
[----:B------:R-:W-:Y:S01]  /*1a50*/  UIMAD UR9, UR32, UR12, URZ ;  /* 0x0000000c200972a4 */ /* 0x000fe2000f8e023f */
[----:B------:R-:W-:Y:S02]  /*1a60*/  ULDC.64 UR24, c[0x0][0x3e0] ;  /* 0x0000f80000187ab9 */ /* 0x000fe40000000a00 */
[----:B------:R-:W-:Y:S01]  /*1a70*/  IMAD R6, R6, UR22, RZ ;  /* 0x0000001606067c24 */ /* 0x000fe2000f8e02ff */
[----:B------:R-:W-:Y:S01]  /*1a80*/  UIMAD UR13, UR56, UR13, UR9 ;  /* 0x0000000d380d72a4 */ /* 0x000fe2000f8e0209 */
[----:B------:R-:W-:Y:S01]  /*1a90*/  IMAD.IADD R5, R5, 0x1, R3 ;  /* 0x0000000105057824 */ /* 0x000fe200078e0203 */
[----:B------:R-:W-:Y:S01]  /*1aa0*/  USHF.R.S32.HI UR9, URZ, 0x1f, UR5 ;  /* 0x0000001f3f097899 */ /* 0x000fe20008011405 */
[C---:B------:R-:W-:Y:S01]  /*1ab0*/  IMAD R8, R0.reuse, UR23, R6 ;  /* 0x0000001700087c24 */ /* 0x040fe2000f8e0206 */
[----:B------:R-:W-:Y:S01]  /*1ac0*/  UIADD3 UR5, UP1, UP0, UR38, UR5, UR50 ;  /* 0x0000000526057290 */ /* 0x000fe2000f83e032 */
[----:B------:R-:W-:Y:S01]  /*1ad0*/  IMAD.WIDE.U32 R6, R0, UR22, R224 ;  /* 0x0000001600067c25 */ /* 0x000fe2000f8e00e0 */
[----:B------:R-:W-:-:S02]  /*1ae0*/  ULDC.64 UR32, c[0x0][0x400] ;  /* 0x0001000000207ab9 */ /* 0x000fc40000000a00 */
[----:B------:R-:W-:Y:S01]  /*1af0*/  UIADD3.X UR9, UR49, UR9, UR53, UP1, UP0 ;  /* 0x0000000931097290 */ /* 0x000fe20008fe0435 */
[----:B------:R-:W-:Y:S01]  /*1b00*/  IMAD.U32 R0, RZ, RZ, UR10 ;  /* 0x0000000aff007e24 */ /* 0x000fe2000f8e00ff */
[----:B------:R-:W-:Y:S01]  /*1b10*/  IADD3 R6, P0, R6, UR54, RZ ;  /* 0x0000003606067c10 */ /* 0x000fe2000ff1e0ff */
[----:B------:R-:W-:Y:S02]  /*1b20*/  ULDC.64 UR10, c[0x0][0x210] ;  /* 0x00008400000a7ab9 */ /* 0x000fe40000000a00 */
[----:B------:R-:W-:Y:S01]  /*1b30*/  IMAD.WIDE.U32 R4, R0, UR56, R4 ;  /* 0x0000003800047c25 */ /* 0x000fe2000f8e0004 */
[----:B------:R-:W-:Y:S02]  /*1b40*/  IADD3.X R7, R7, UR46, R8, P0, !PT ;  /* 0x0000002e07077c10 */ /* 0x000fe400087fe408 */
[----:B------:R-:W-:Y:S01]  /*1b50*/  PLOP3.LUT P0, PT, PT, PT, UP2, 0x80, 0x0 ;  /* 0x000000000000781c */ /* 0x000fe20003f0f028 */
[----:B------:R-:W-:Y:S01]  /*1b60*/  IMAD.U32 R0, RZ, RZ, UR12 ;  /* 0x0000000cff007e24 */ /* 0x000fe2000f8e00ff */
[----:B------:R-:W-:Y:S01]  /*1b70*/  UIADD3 UR12, UP1, UP0, UR51, UR5, UR55 ;  /* 0x00000005330c7290 */ /* 0x000fe2000f83e037 */
[----:B------:R-:W-:Y:S01]  /*1b80*/  VIADD R5, R5, UR15 ;  /* 0x0000000f05057c36 */ /* 0x000fe20008000000 */
[----:B------:R-:W-:Y:S01]  /*1b90*/  UIMAD.WIDE UR14, UR26, 0x4, UR40 ;  /* 0x000000041a0e78a5 */ /* 0x000fe2000f8e0228 */
[----:B------:R-:W-:Y:S01]  /*1ba0*/  IMAD.WIDE.U32 R6, R0, UR56, R6 ;  /* 0x0000003800067c25 */ /* 0x000fe2000f8e0006 */
[----:B------:R-:W-:-:S02]  /*1bb0*/  UIADD3.X UR5, UR52, UR9, UR47, UP1, UP0 ;  /* 0x0000000934057290 */ /* 0x000fc40008fe042f */
[----:B------:R-:W-:Y:S01]  /*1bc0*/  UIMAD.WIDE UR26, UR27, 0x4, UR42 ;  /* 0x000000041b1a78a5 */ /* 0x000fe2000f8e022a */
[-C--:B------:R-:W-:Y:S01]  /*1bd0*/  IMAD R0, R22, R12.reuse, RZ ;  /* 0x0000000c16007224 */ /* 0x080fe200078e02ff */
[----:B------:R-:W-:Y:S01]  /*1be0*/  LEA R10, P4, R6, UR10, 0x1 ;  /* 0x0000000a060a7c11 */ /* 0x000fe2000f8808ff */
[----:B------:R-:W-:-:S04]  /*1bf0*/  IMAD.WIDE.U32 R4, R2, R12, R4 ;  /* 0x0000000c02047225 */ /* 0x000fc800078e0004 */
[----:B------:R-:W-:Y:S01]  /*1c00*/  IMAD R3, R2, R13, R0 ;  /* 0x0000000d02037224 */ /* 0x000fe200078e0200 */
[----:B------:R-:W-:Y:S01]  /*1c10*/  IADD3 R0, P2, R14, UR12, RZ ;  /* 0x0000000c0e007c10 */ /* 0x000fe2000ff5e0ff */
[----:B------:R-:W-:Y:S01]  /*1c20*/  VIADD R15, R7, UR13 ;  /* 0x0000000d070f7c36 */ /* 0x000fe20008000000 */
[----:B------:R-:W-:Y:S01]  /*1c30*/  LEA R8, P3, R4, UR24, 0x1 ;  /* 0x0000001804087c11 */ /* 0x000fe2000f8608ff */
[----:B------:R-:W-:Y:S01]  /*1c40*/  IMAD.IADD R3, R5, 0x1, R3 ;  /* 0x0000000105037824 */ /* 0x000fe200078e0203 */
[----:B------:R-:W-:Y:S02]  /*1c50*/  LEA R222, P1, R0, UR32, 0x2 ;  /* 0x0000002000de7c11 */ /* 0x000fe4000f8210ff */
[----:B------:R-:W-:Y:S02]  /*1c60*/  LEA.HI.X.SX32 R14, R14, UR5, 0x1, P2 ;  /* 0x000000050e0e7c11 */ /* 0x000fe400090f0eff */
        /* <DEDUP_REMOVED lines=8> */
[C---:B------:R-:W-:Y:S01]  /*1cf0*/  VIADD R19, R2.reuse, 0x20 ;  /* 0x0000002002137836 */ /* 0x040fe20000000000 */
[----:B------:R-:W-:Y:S01]  /*1d00*/  UMOV UR12, UR15 ;  /* 0x0000000f000c7c82 */ /* 0x000fe20008000000 */
[----:B------:R-:W-:Y:S01]  /*1d10*/  UMOV UR15, UR26 ;  /* 0x0000001a000f7c82 */ /* 0x000fe20008000000 */
[----:B------:R-:W-:Y:S01]  /*1d20*/  ULEA.HI UR26, UR9, UR9, URZ, 0x1 ;  /* 0x00000009091a7291 */ /* 0x000fe2000f8f083f */
[----:B------:R-:W-:Y:S05]  /*1d30*/  BSSY B0, `(.L_x_477) ;  /* 0x000001d000007945 */ /* 0x000fea0003800000 */
[----:B------:R-:W-:Y:S01]  /*1d40*/  @P0 BAR.SYNC.DEFER_BLOCKING 0x0 ;  /* 0x0000000000000b1d */ /* 0x000fe20000010000 */
[----:B------:R-:W-:Y:S01]  /*1d50*/  ISETP.GE.AND P4, PT, R2, UR5, PT ;  /* 0x0000000502007c0c */ /* 0x000fe2000bf86270 */
[----:B------:R-:W-:Y:S01]  /*1d60*/  ULOP3.LUT UR26, UR26, 0xfffffffe, URZ, 0xc0, !UPT ;  /* 0xfffffffe1a1a7892 */ /* 0x000fe2000f8ec03f */
[----:B------:R-:W-:Y:S01]  /*1d70*/  ISETP.GE.AND P3, PT, R19, UR5, PT ;  /* 0x0000000513007c0c */ /* 0x000fe2000bf66270 */
[----:B------:R-:W-:-:S02]  /*1d80*/  IMAD.MOV.U32 R234, RZ, RZ, R8 ;  /* 0x000000ffffea7224 */ /* 0x000fc400078e0008 */
[----:B------:R-:W-:Y:S01]  /*1d90*/  UIADD3 UR26, UR9, -UR26, URZ ;  /* 0x8000001a091a7290 */ /* 0x000fe2000fffe03f */
[----:B------:R-:W-:Y:S01]  /*1da0*/  IMAD.MOV.U32 R235, RZ, RZ, R9 ;  /* 0x000000ffffeb7224 */ /* 0x000fe200078e0009 */
[----:B------:R-:W-:Y:S01]  /*1db0*/  UMOV UR13, UR14 ;  /* 0x0000000e000d7c82 */ /* 0x000fe20008000000 */
[----:B------:R-:W-:Y:S01]  /*1dc0*/  UMOV UR14, UR27 ;  /* 0x0000001b000e7c82 */ /* 0x000fe20008000000 */
[----:B------:R-:W-:Y:S01]  /*1dd0*/  UISETP.NE.AND UP0, UPT, UR26, 0x1, UPT ;  /* 0x000000011a00788c */ /* 0x000fe2000bf05270 */
[----:B------:R-:W-:-:S03]  /*1de0*/  VIADD R14, R224, 0x40 ;  /* 0x00000040e00e7836 */ /* 0x000fc60000000000 */
        /* <DEDUP_REMOVED lines=17> */
.L_x_478:
[----:B------:R-:W-:Y:S05]  /*1f00*/  BSYNC B0 ;  /* 0x0000000000007941 */ /* 0x000fea0003800000 */
.L_x_477:
        /* <DEDUP_REMOVED lines=29> */
.L_x_480:
[----:B------:R-:W-:Y:S05]  /*20e0*/  BSYNC B0 ;  /* 0x0000000000007941 */ /* 0x000fea0003800000 */
.L_x_479:
        /* <DEDUP_REMOVED lines=12> */
.L_x_482:
        /* <DEDUP_REMOVED lines=20> */
.L_x_483:
[----:B------:R-:W-:Y:S05]  /*22f0*/  BSYNC B0 ;  /* 0x0000000000007941 */ /* 0x000fea0003800000 */
.L_x_481:
        /* <DEDUP_REMOVED lines=13> */
.L_x_485:
        /* <DEDUP_REMOVED lines=29> */
.L_x_486:
[----:B------:R-:W-:Y:S05]  /*25a0*/  BSYNC B0 ;  /* 0x0000000000007941 */ /* 0x000fea0003800000 */
.L_x_484:
[----:B------:R-:W-:Y:S01]  /*25b0*/  UIMAD UR10, UR44, UR18, URZ ;  /* 0x000000122c0a72a4 */ /* 0x000fe2000f8e023f */
[----:B-1----:R-:W-:Y:S01]  /*25c0*/  IMAD.U32 R4, RZ, RZ, UR18 ;  /* 0x00000012ff047e24 */ /* 0x002fe2000f8e00ff */
[----:B------:R-:W-:Y:S01]  /*25d0*/  ULDC.64 UR22, c[0x0][0x260] ;  /* 0x0000980000167ab9 */ /* 0x000fe20000000a00 */
[----:B------:R-:W-:Y:S01]  /*25e0*/  VIADD R8, R252, 0x8 ;  /* 0x00000008fc087836 */ /* 0x000fe20000000000 */
[----:B------:R-:W-:Y:S01]  /*25f0*/  UIMAD UR11, UR34, UR19, UR10 ;  /* 0x00000013220b72a4 */ /* 0x000fe2000f8e020a */
[----:B------:R-:W-:Y:S01]  /*2600*/  IMAD.WIDE.U32 R4, R4, UR34, R224 ;  /* 0x0000002204047c25 */ /* 0x000fe2000f8e00e0 */
[----:B------:R-:W-:Y:S01]  /*2610*/  UIMAD UR10, UR28, -0x80, UR8 ;  /* 0xffffff801c0a78a4 */ /* 0x000fe2000f8e0208 */
[----:B------:R-:W-:Y:S01]  /*2620*/  BSSY B0, `(.L_x_487) ;  /* 0x0000030000007945 */ /* 0x000fe20003800000 */
[----:B------:R-:W-:Y:S01]  /*2630*/  ISETP.GE.AND P2, PT, R8, UR5, PT ;  /* 0x0000000508007c0c */ /* 0x000fe2000bf46270 */
[----:B------:R-:W-:Y:S01]  /*2640*/  VIADD R11, R252, 0x28 ;  /* 0x00000028fc0b7836 */ /* 0x000fe20000000000 */
[----:B------:R-:W-:Y:S01]  /*2650*/  IADD3 R6, P0, R4, UR17, RZ ;  /* 0x0000001104067c10 */ /* 0x000fe2000ff1e0ff */
[----:B------:R-:W-:Y:S01]  /*2660*/  IMAD.U32 R3, RZ, RZ, UR11 ;  /* 0x0000000bff037e24 */ /* 0x000fe2000f8e00ff */
[----:B------:R-:W-:Y:S01]  /*2670*/  ISETP.GE.AND P5, PT, R2, UR10, PT ;  /* 0x0000000a02007c0c */ /* 0x000fe2000bfa6270 */
[----:B------:R-:W-:Y:S01]  /*2680*/  VIADD R4, R252, 0x20 ;  /* 0x00000020fc047836 */ /* 0x000fe20000000000 */
[----:B------:R-:W-:-:S02]  /*2690*/  P2R R21, PR, RZ, 0x4 ;  /* 0x00000004ff157803 */ /* 0x000fc40000000000 */
[----:B------:R-:W-:Y:S01]  /*26a0*/  IADD3.X R7, R5, UR29, R3, P0, !PT ;  /* 0x0000001d05077c10 */ /* 0x000fe200087fe403 */
[----:B------:R-:W-:Y:S01]  /*26b0*/  IMAD R3, R17, UR22, RZ ;  /* 0x0000001611037c24 */ /* 0x000fe2000f8e02ff */
[----:B------:R-:W-:Y:S02]  /*26c0*/  ISETP.GE.AND P0, PT, R4, UR5, PT ;  /* 0x0000000504007c0c */ /* 0x000fe4000bf06270 */
[----:B------:R-:W-:Y:S01]  /*26d0*/  ISETP.GE.AND P2, PT, R252, UR5, PT ;  /* 0x00000005fc007c0c */ /* 0x000fe2000bf46270 */
[C---:B------:R-:W-:Y:S01]  /*26e0*/  IMAD R3, R16.reuse, UR23, R3 ;  /* 0x0000001710037c24 */ /* 0x040fe2000f8e0203 */
[----:B------:R-:W-:Y:S01]  /*26f0*/  P2R R20, PR, RZ, 0x1 ;  /* 0x00000001ff147803 */ /* 0x000fe20000000000 */
[----:B------:R-:W-:Y:S01]  /*2700*/  IMAD.WIDE.U32 R6, R16, UR22, R6 ;  /* 0x0000001610067c25 */ /* 0x000fe2000f8e0006 */
[----:B------:R-:W-:Y:S01]  /*2710*/  ISETP.GE.AND P0, PT, R11, UR5, PT ;  /* 0x000000050b007c0c */ /* 0x000fe2000bf06270 */
[----:B------:R1:W-:Y:S01]  /*2720*/  @P5 STS.128 [R0+0xc000], RZ ;  /* 0x00c000ff00005388 */ /* 0x0003e20000000c00 */
[----:B------:R-:W-:Y:S01]  /*2730*/  P2R R18, PR, RZ, 0x4 ;  /* 0x00000004ff127803 */ /* 0x000fe20000000000 */
[----:B------:R-:W-:Y:S01]  /*2740*/  IMAD.IADD R10, R7, 0x1, R3 ;  /* 0x00000001070a7824 */ /* 0x000fe200078e0203 */
[----:B------:R-:W-:Y:S01]  /*2750*/  P2R R15, PR, RZ, 0x1 ;  /* 0x00000001ff0f7803 */ /* 0x000fe20000000000 */
[----:B------:R1:W-:Y:S01]  /*2760*/  @P5 STS.128 [R0+0x10000], RZ ;  /* 0x010000ff00005388 */ /* 0x0003e20000000c00 */
[----:B------:R-:W-:Y:S07]  /*2770*/  @P5 BRA `(.L_x_488) ;  /* 0x0000000000685947 */ /* 0x000fee0003800000 */
        /* <DEDUP_REMOVED lines=26> */
.L_x_488:
[----:B------:R-:W-:Y:S05]  /*2920*/  BSYNC B0 ;  /* 0x0000000000007941 */ /* 0x000fea0003800000 */
.L_x_487:
        /* <DEDUP_REMOVED lines=33> */
.L_x_490:
[----:B------:R-:W-:Y:S05]  /*2b40*/  BSYNC B0 ;  /* 0x0000000000007941 */ /* 0x000fea0003800000 */
.L_x_489:
        /* <DEDUP_REMOVED lines=34> */
.L_x_492:
[----:B------:R-:W-:Y:S05]  /*2d70*/  BSYNC B0 ;  /* 0x0000000000007941 */ /* 0x000fea0003800000 */
.L_x_491:
        /* <DEDUP_REMOVED lines=33> */
.L_x_494:
[----:B------:R-:W-:Y:S05]  /*2f90*/  BSYNC B0 ;  /* 0x0000000000007941 */ /* 0x000fea0003800000 */
.L_x_493:
        /* <DEDUP_REMOVED lines=42> */
.L_x_496:
[----:B------:R-:W-:Y:S05]  /*3240*/  BSYNC B0 ;  /* 0x0000000000007941 */ /* 0x000fea0003800000 */
.L_x_495:
        /* <DEDUP_REMOVED lines=32> */
.L_x_498:
[----:B------:R-:W-:Y:S05]  /*3450*/  BSYNC B0 ;  /* 0x0000000000007941 */ /* 0x000fea0003800000 */
.L_x_497:
        /* <DEDUP_REMOVED lines=32> */
.L_x_500:
[----:B------:R-:W-:Y:S05]  /*3660*/  BSYNC B0 ;  /* 0x0000000000007941 */ /* 0x000fea0003800000 */
.L_x_499:
        /* <DEDUP_REMOVED lines=32> */
.L_x_502:
[----:B------:R-:W-:Y:S05]  /*3870*/  BSYNC B0 ;  /* 0x0000000000007941 */ /* 0x000fea0003800000 */
.L_x_501:
[----:B------:R-:W-:Y:S01]  /*3880*/  ULDC.64 UR18, c[0x0][0x3c8] ;  /* 0x0000f20000127ab9 */ /* 0x000fe20000000a00 */
[----:B------:R-:W-:Y:S01]  /*3890*/  USHF.R.S32.HI UR10, URZ, 0x1f, UR56 ;  /* 0x0000001f3f0a7899 */ /* 0x000fe20008011438 */
[----:B------:R-:W-:Y:S01]  /*38a0*/  ISETP.NE.AND P6, PT, R18, RZ, PT ;  /* 0x000000ff1200720c */ /* 0x000fe20003fc5270 */
[----:B------:R-:W-:Y:S01]  /*38b0*/  UISETP.NE.U32.AND UP1, UPT, UR18, URZ, UPT ;  /* 0x0000003f1200728c */ /* 0x000fe2000bf25070 */
[----:B------:R-:W-:Y:S02]  /*38c0*/  SHF.R.S32.HI R7, RZ, 0x1f, R252 ;  /* 0x0000001fff077819 */ /* 0x000fe400000114fc */
[----:B------:R-:W-:Y:S01]  /*38d0*/  ISETP.NE.AND P5, PT, R21, RZ, PT ;  /* 0x000000ff1500720c */ /* 0x000fe20003fa5270 */
[----:B------:R-:W-:Y:S01]  /*38e0*/  UISETP.NE.AND.EX UP1, UPT, UR19, URZ, UPT, UP1 ;  /* 0x0000003f1300728c */ /* 0x000fe2000bf25310 */
[----:B------:R-:W-:Y:S01]  /*38f0*/  ISETP.NE.AND P4, PT, R20, RZ, PT ;  /* 0x000000ff1400720c */ /* 0x000fe20003f85270 */
[----:B------:R-:W-:Y:S01]  /*3900*/  IMAD.MOV.U32 R239, RZ, RZ, 0x7f800000 ;  /* 0x7f800000ffef7424 */ /* 0x000fe200078e00ff */
[----:B------:R-:W-:Y:S01]  /*3910*/  ISETP.NE.AND P3, PT, R15, RZ, PT ;  /* 0x000000ff0f00720c */ /* 0x000fe20003f65270 */
[----:B------:R-:W-:Y:S01]  /*3920*/  IMAD.MOV.U32 R240, RZ, RZ, 0x7f800000 ;  /* 0x7f800000fff07424 */ /* 0x000fe200078e00ff */
[----:B------:R-:W-:Y:S01]  /*3930*/  SHF.R.S32.HI R5, RZ, 0x1f, R11 ;  /* 0x0000001fff057819 */ /* 0x000fe2000001140b */
[----:B------:R-:W-:Y:S01]  /*3940*/  IMAD.MOV.U32 R237, RZ, RZ, 0x7f800000 ;  /* 0x7f800000ffed7424 */ /* 0x000fe200078e00ff */
[----:B------:R-:W-:Y:S01]  /*3950*/  PLOP3.LUT P2, PT, PT, PT, UP1, 0x80, 0x0 ;  /* 0x000000000000781c */ /* 0x000fe20003f4f018 */
[----:B------:R-:W-:Y:S01]  /*3960*/  IMAD.MOV.U32 R238, RZ, RZ, 0x7f800000 ;  /* 0x7f800000ffee7424 */ /* 0x000fe200078e00ff */
[----:B------:R-:W0:Y:S01]  /*3970*/  LDGDEPBAR ;  /* 0x00000000000079af */ /* 0x000e220000000000 */
[----:B------:R-:W-:Y:S01]  /*3980*/  ULDC UR17, c[0x0][0x2d0] ;  /* 0x0000b40000117ab9 */ /* 0x000fe20000000800 */
[----:B------:R-:W-:Y:S01]  /*3990*/  @UP1 ULDC.64 UR20, c[0x0][0x3d0] ;  /* 0x0000f40000141ab9 */ /* 0x000fe20000000a00 */
[----:B------:R-:W-:Y:S01]  /*39a0*/  @UP1 UMOV UR11, UR10 ;  /* 0x0000000a000b1c82 */ /* 0x000fe20008000000 */
[----:B------:R-:W-:Y:S01]  /*39b0*/  @UP1 UIMAD UR5, UR57, UR20, URZ ;  /* 0x00000014390512a4 */ /* 0x000fe2000f8e023f */
[----:B------:R-:W-:-:S02]  /*39c0*/  @UP1 UMOV UR10, UR56 ;  /* 0x00000038000a1c82 */ /* 0x000fc40008000000 */
[----:B------:R-:W-:Y:S02]  /*39d0*/  @UP1 UIMAD.WIDE.U32 UR10, UR45, UR20, UR10 ;  /* 0x000000142d0a12a5 */ /* 0x000fe4000f8e000a */
[----:B------:R-:W-:Y:S02]  /*39e0*/  @UP1 UIMAD UR5, UR45, UR21, UR5 ;  /* 0x000000152d0512a4 */ /* 0x000fe4000f8e0205 */
[----:B------:R-:W-:Y:S02]  /*39f0*/  @UP1 ULEA UR18, UP0, UR10, UR18, 0x2 ;  /* 0x000000120a121291 */ /* 0x000fe4000f80103f */
[----:B------:R-:W-:-:S04]  /*3a00*/  @UP1 UIADD3 UR5, UR11, UR5, URZ ;  /* 0x000000050b051290 */ /* 0x000fc8000fffe03f */
[----:B------:R-:W-:Y:S01]  /*3a10*/  @UP1 ULEA.HI.X UR19, UR10, UR19, UR5, 0x2, UP0 ;  /* 0x000000130a131291 */ /* 0x000fe200080f1405 */
[----:B-1----:R-:W-:Y:S01]  /*3a20*/  IMAD.U32 R2, RZ, RZ, UR18 ;  /* 0x00000012ff027e24 */ /* 0x002fe2000f8e00ff */
[----:B--234-:R-:W-:Y:S01]  /*3a30*/  SHF.L.U64.HI R0, R252, 0x2, R7 ;  /* 0x00000002fc007819 */ /* 0x01cfe20000010207 */
[----:B------:R-:W-:Y:S01]  /*3a40*/  @UP1 ULDC UR5, c[0x0][0x2e8] ;  /* 0x0000ba0000051ab9 */ /* 0x000fe20000000800 */
[----:B------:R-:W-:Y:S01]  /*3a50*/  VIADD R212, R218, 0x2000 ;  /* 0x00002000dad47836 */ /* 0x000fe20000000000 */
[----:B------:R-:W-:Y:S01]  /*3a60*/  UIADD3 UR10, UR34, 0x80, URZ ;  /* 0x00000080220a7890 */ /* 0x000fe2000fffe03f */
[----:B------:R-:W-:Y:S02]  /*3a70*/  IMAD.U32 R3, RZ, RZ, UR19 ;  /* 0x00000013ff037e24 */ /* 0x000fe4000f8e00ff */
[----:B------:R-:W-:Y:S02]  /*3a80*/  IMAD.MOV.U32 R219, RZ, RZ, 0x20 ;  /* 0x00000020ffdb7424 */ /* 0x000fe400078e00ff */
[----:B------:R-:W-:Y:S01]  /*3a90*/  IMAD.MOV.U32 R217, RZ, RZ, 0x40 ;  /* 0x00000040ffd97424 */ /* 0x000fe200078e00ff */
[----:B------:R1:W2:Y:S01]  /*3aa0*/  @P2 LDG.E R6, desc[UR6][R2.64] ;  /* 0x0000000602062981 */ /* 0x0002a2000c1e1900 */
[----:B------:R-:W-:Y:S01]  /*3ab0*/  IMAD.MOV.U32 R230, RZ, RZ, R221 ;  /* 0x000000ffffe67224 */ /* 0x000fe200078e00dd */
[----:B------:R-:W-:Y:S01]  /*3ac0*/  CS2R R158, SRZ ;  /* 0x00000000009e7805 */ /* 0x000fe2000001ff00 */
[----:B------:R-:W-:Y:S01]  /*3ad0*/  IMAD.SHL.U32 R246, R252, 0x4, RZ ;  /* 0x00000004fcf67824 */ /* 0x000fe200078e00ff */
        /* <DEDUP_REMOVED lines=20> */
[----:B------:R-:W-:Y:S01]  /*3c20*/  CS2R R120, SRZ ;  /* 0x0000000000787805 */ /* 0x000fe2000001ff00 */
[----:B-1----:R-:W-:Y:S01]  /*3c30*/  IMAD.SHL.U32 R2, R252, 0x4, RZ ;  /* 0x00000004fc027824 */ /* 0x002fe200078e00ff */
[----:B------:R-:W-:Y:S02]  /*3c40*/  CS2R R118, SRZ ;  /* 0x0000000000767805 */ /* 0x000fe4000001ff00 */
[----:B------:R-:W-:Y:S02]  /*3c50*/  CS2R R116, SRZ ;  /* 0x0000000000747805 */ /* 0x000fe4000001ff00 */
[----:B------:R-:W-:Y:S02]  /*3c60*/  CS2R R110, SRZ ;  /* 0x00000000006e7805 */ /* 0x000fe4000001ff00 */
[----:B------:R-:W-:-:S02]  /*3c70*/  CS2R R108, SRZ ;  /* 0x00000000006c7805 */ /* 0x000fc4000001ff00 */
[----:B------:R-:W-:Y:S02]  /*3c80*/  IADD3 R2, P0, R2, UR13, RZ ;  /* 0x0000000d02027c10 */ /* 0x000fe4000ff1e0ff */
[----:B------:R-:W-:Y:S02]  /*3c90*/  CS2R R114, SRZ ;  /* 0x0000000000727805 */ /* 0x000fe4000001ff00 */
[----:B------:R-:W-:Y:S02]  /*3ca0*/  CS2R R112, SRZ ;  /* 0x0000000000707805 */ /* 0x000fe4000001ff00 */
[----:B------:R-:W-:Y:S02]  /*3cb0*/  CS2R R106, SRZ ;  /* 0x00000000006a7805 */ /* 0x000fe4000001ff00 */
[----:B------:R-:W-:Y:S02]  /*3cc0*/  IADD3.X R3, R0, UR12, RZ, P0, !PT ;  /* 0x0000000c00037c10 */ /* 0x000fe400087fe4ff */
[----:B------:R-:W-:-:S02]  /*3cd0*/  CS2R R104, SRZ ;  /* 0x0000000000687805 */ /* 0x000fc4000001ff00 */
[----:B------:R-:W-:Y:S02]  /*3ce0*/  LEA.HI R0, R23, R24, RZ, 0x4 ;  /* 0x0000001817007211 */ /* 0x000fe400078f20ff */
[----:B------:R-:W-:Y:S02]  /*3cf0*/  CS2R R102, SRZ ;  /* 0x0000000000667805 */ /* 0x000fe4000001ff00 */
[C---:B------:R-:W-:Y:S01]  /*3d00*/  @!P3 LEA R4, P0, R11.reuse, UR13, 0x2 ;  /* 0x0000000d0b04bc11 */ /* 0x040fe2000f8010ff */
[----:B------:R-:W5:Y:S01]  /*3d10*/  @!P6 LDG.E R239, desc[UR6][R2.64] ;  /* 0x0000000602efe981 */ /* 0x000f62000c1e1900 */
[----:B------:R-:W-:Y:S02]  /*3d20*/  LOP3.LUT R0, R0, 0xfffffff0, RZ, 0xc0, !PT ;  /* 0xfffffff000007812 */ /* 0x000fe400078ec0ff */
[----:B------:R-:W-:Y:S02]  /*3d30*/  CS2R R100, SRZ ;  /* 0x0000000000647805 */ /* 0x000fe4000001ff00 */
[----:B------:R-:W-:Y:S01]  /*3d40*/  @!P3 LEA.HI.X R5, R11, UR12, R5, 0x2, P0 ;  /* 0x0000000c0b05bc11 */ /* 0x000fe200080f1405 */
[----:B------:R-:W5:Y:S01]  /*3d50*/  @!P5 LDG.E R240, desc[UR6][R2.64+0x20] ;  /* 0x0000200602f0d981 */ /* 0x000f62000c1e1900 */
[----:B------:R-:W-:Y:S01]  /*3d60*/  CS2R R94, SRZ ;  /* 0x00000000005e7805 */ /* 0x000fe2000001ff00 */
[----:B------:R-:W-:Y:S01]  /*3d70*/  IMAD.IADD R0, R24, 0x1, -R0 ;  /* 0x0000000118007824 */ /* 0x000fe200078e0a00 */
[----:B------:R-:W-:Y:S01]  /*3d80*/  CS2R R92, SRZ ;  /* 0x00000000005c7805 */ /* 0x000fe2000001ff00 */
[----:B------:R1:W5:Y:S01]  /*3d90*/  @!P4 LDG.E R237, desc[UR6][R2.64+0x80] ;  /* 0x0000800602edc981 */ /* 0x000362000c1e1900 */
[----:B------:R-:W-:-:S02]  /*3da0*/  CS2R R98, SRZ ;  /* 0x0000000000627805 */ /* 0x000fc4000001ff00 */
[----:B------:R-:W-:Y:S02]  /*3db0*/  CS2R R96, SRZ ;  /* 0x0000000000607805 */ /* 0x000fe4000001ff00 */
[----:B------:R-:W-:Y:S01]  /*3dc0*/  CS2R R90, SRZ ;  /* 0x00000000005a7805 */ /* 0x000fe2000001ff00 */
[----:B------:R3:W5:Y:S01]  /*3dd0*/  @!P3 LDG.E R238, desc[UR6][R4.64] ;  /* 0x0000000604eeb981 */ /* 0x000762000c1e1900 */
        /* <DEDUP_REMOVED lines=19> */
[----:B------:R-:W-:Y:S01]  /*3f10*/  CS2R R46, SRZ ;  /* 0x00000000002e7805 */ /* 0x000fe2000001ff00 */
[----:B-1----:R-:W2:Y:S01]  /*3f20*/  @P2 MUFU.RCP R3, UR5 ;  /* 0x0000000500032d08 */ /* 0x002ea20008001000 */
[----:B------:R-:W-:Y:S02]  /*3f30*/  SHF.R.S32.HI R2, RZ, 0x1f, R0 ;  /* 0x0000001fff027819 */ /* 0x000fe40000011400 */
[----:B------:R-:W-:-:S02]  /*3f40*/  CS2R R44, SRZ ;  /* 0x00000000002c7805 */ /* 0x000fc4000001ff00 */
[----:B------:R-:W-:Y:S02]  /*3f50*/  CS2R R50, SRZ ;  /* 0x0000000000327805 */ /* 0x000fe4000001ff00 */
[----:B------:R-:W-:Y:S02]  /*3f60*/  CS2R R48, SRZ ;  /* 0x0000000000307805 */ /* 0x000fe4000001ff00 */
[----:B------:R-:W-:Y:S02]  /*3f70*/  LEA.HI R2, R2, R0, RZ, 0x3 ;  /* 0x0000000002027211 */ /* 0x000fe400078f18ff */
[----:B------:R-:W-:Y:S02]  /*3f80*/  CS2R R42, SRZ ;  /* 0x00000000002a7805 */ /* 0x000fe4000001ff00 */
[----:B------:R-:W-:Y:S02]  /*3f90*/  CS2R R40, SRZ ;  /* 0x0000000000287805 */ /* 0x000fe4000001ff00 */
[----:B------:R-:W-:-:S02]  /*3fa0*/  CS2R R38, SRZ ;  /* 0x0000000000267805 */ /* 0x000fc4000001ff00 */
[----:B------:R-:W-:Y:S02]  /*3fb0*/  LOP3.LUT R2, R2, 0xfffffff8, RZ, 0xc0, !PT ;  /* 0xfffffff802027812 */ /* 0x000fe400078ec0ff */
[----:B------:R-:W-:Y:S02]  /*3fc0*/  CS2R R36, SRZ ;  /* 0x0000000000247805 */ /* 0x000fe4000001ff00 */
[----:B------:R-:W-:Y:S01]  /*3fd0*/  SHF.L.U64.HI R245, R252, 0x2, R7 ;  /* 0x00000002fcf57819 */ /* 0x000fe20000010207 */
[----:B------:R-:W-:Y:S01]  /*3fe0*/  ULDC UR18, c[0x0][0x2dc] ;  /* 0x0000b70000127ab9 */ /* 0x000fe20000000800 */
[----:B------:R-:W-:-:S05]  /*3ff0*/  IMAD.IADD R0, R0, 0x1, -R2 ;  /* 0x0000000100007824 */ /* 0x000fca00078e0a02 */
[C---:B------:R-:W-:Y:S02]  /*4000*/  LOP3.LUT P0, RZ, R0.reuse, 0x2, RZ, 0xc0, !PT ;  /* 0x0000000200ff7812 */ /* 0x040fe4000780c0ff */
[----:B------:R-:W-:Y:S01]  /*4010*/  LOP3.LUT P3, RZ, R0, 0x4, RZ, 0xc0, !PT ;  /* 0x0000000400ff7812 */ /* 0x000fe2000786c0ff */
[----:B------:R-:W-:Y:S02]  /*4020*/  VIADD R0, R252, 0xffffffc0 ;  /* 0xffffffc0fc007836 */ /* 0x000fe40000000000 */
[----:B---3--:R-:W-:Y:S02]  /*4030*/  VIADD R4, R220, 0x2000 ;  /* 0x00002000dc047836 */ /* 0x008fe40000000000 */
[----:B------:R-:W-:Y:S01]  /*4040*/  IMAD.SHL.U32 R243, R0, 0x4, RZ ;  /* 0x0000000400f37824 */ /* 0x000fe200078e00ff */
[----:B------:R-:W-:Y:S02]  /*4050*/  SEL R212, R212, R218, !P1 ;  /* 0x000000dad4d47207 */ /* 0x000fe40004800000 */
[----:B------:R-:W-:-:S02]  /*4060*/  SEL R4, R4, R220, !P1 ;  /* 0x000000dc04047207 */ /* 0x000fc40004800000 */
[----:B------:R-:W-:Y:S02]  /*4070*/  LEA R212, R212, UR4, 0x1 ;  /* 0x00000004d4d47c11 */ /* 0x000fe4000f8e08ff */
[----:B------:R-:W-:Y:S02]  /*4080*/  LEA R211, R4, UR4, 0x1 ;  /* 0x0000000404d37c11 */ /* 0x000fe4000f8e08ff */
[----:B------:R-:W-:Y:S02]  /*4090*/  SEL R219, R219, 0xffffffe0, !P0 ;  /* 0xffffffe0dbdb7807 */ /* 0x000fe40004000000 */
[----:B------:R-:W-:Y:S01]  /*40a0*/  SEL R217, R217, 0xffffffc0, !P3 ;  /* 0xffffffc0d9d97807 */ /* 0x000fe20005800000 */
[----:B------:R-:W-:Y:S01]  /*40b0*/  UMOV UR5, URZ ;  /* 0x0000003f00057c82 */ /* 0x000fe20008000000 */
[----:B------:R-:W-:-:S03]  /*40c0*/  UISETP.GE.AND UP0, UPT, UR10, UR8, UPT ;  /* 0x000000080a00728c */ /* 0x000fc6000bf06270 */
[----:B------:R-:W-:Y:S01]  /*40d0*/  ULDC UR10, c[0x0][0x2ec] ;  /* 0x0000bb00000a7ab9 */ /* 0x000fe20000000800 */
[----:B--2---:R-:W-:-:S05]  /*40e0*/  @P2 FMUL.FTZ R2, R6, R3 ;  /* 0x0000000306022220 */ /* 0x004fca0000410000 */
[----:B------:R-:W-:Y:S01]  /*40f0*/  @P2 R2UR UR11, R2 ;  /* 0x00000000020b22ca */ /* 0x000fe200000e0000 */
[----:B------:R-:W-:-:S04]  /*4100*/  IMAD.U32 R2, RZ, RZ, UR28 ;  /* 0x0000001cff027e24 */ /* 0x000fc8000f8e00ff */
[----:B------:R-:W-:Y:S01]  /*4110*/  IMAD R3, R2, 0x80, R247 ;  /* 0x0000008002037824 */ /* 0x000fe200078e02f7 */
[----:B------:R-:W-:-:S04]  /*4120*/  SHF.R.S32.HI R2, RZ, 0x1f, R0 ;  /* 0x0000001fff027819 */ /* 0x000fc80000011400 */
[----:B------:R-:W-:Y:S02]  /*4130*/  SHF.L.U64.HI R244, R0, 0x2, R2 ;  /* 0x0000000200f47819 */ /* 0x000fe40000010202 */
[----:B------:R-:W-:Y:S01]  /*4140*/  IADD3 R0, R252, -UR36, -R3 ;  /* 0x80000024fc007c10 */ /* 0x000fe2000fffe803 */
[----:B------:R-:W-:-:S04]  /*4150*/  @UP1 UMOV UR5, UR11 ;  /* 0x0000000b00051c82 */ /* 0x000fc80008000000 */
[----:B------:R-:W-:-:S07]  /*4160*/  VIADD R242, R0, UR8 ;  /* 0x0000000800f27c36 */ /* 0x000fce0008000000 */
.L_x_505:
        /* <DEDUP_REMOVED lines=8> */
[----:B------:R-:W-:Y:S04]  /*41f0*/  UISETP.GE.AND UP3, UPT, UR9, 0x1, UPT ;  /* 0x000000010900788c */ /* 0x000fe8000bf66270 */
[----:B------:R-:W-:Y:S01]  /*4200*/  SEL R217, R208, 0xffffffc0, !P3 ;  /* 0xffffffc0d0d97807 */ /* 0x000fe20005800000 */
[----:B------:R-:W-:Y:S04]  /*4210*/  DEPBAR.LE SB0, 0x0 ;  /* 0x000080000000791a */ /* 0x000fe80000000000 */
[----:B------:R-:W-:Y:S06]  /*4220*/  BAR.SYNC.DEFER_BLOCKING 0x0 ;  /* 0x0000000000007b1d */ /* 0x000fec0000010000 */
[----:B------:R-:W-:Y:S08]  /*4230*/  LDSM.16.M88.4 R32, [R212] ;  /* 0x00000000d420783b */ /* 0x000ff00000000200 */
[----:B------:R-:W1:Y:S08]  /*4240*/  LDSM.16.M88.4 R16, [R214+UR4+0xc000] ;  /* 0x00c00004d610783b */ /* 0x000e700008000200 */
[----:B------:R-:W2:Y:S08]  /*4250*/  LDSM.16.M88.4 R28, [R212+0x1000] ;  /* 0x00100000d41c783b */ /* 0x000eb00000000200 */
[----:B------:R-:W3:Y:S08]  /*4260*/  LDSM.16.M88.4 R164, [R214+UR4+0xc800] ;  /* 0x00c80004d6a4783b */ /* 0x000ef00008000200 */
[----:B------:R-:W-:Y:S08]  /*4270*/  LDSM.16.M88.4 R168, [R0] ;  /* 0x0000000000a8783b */ /* 0x000ff00000000200 */
[----:B------:R-:W4:Y:S01]  /*4280*/  LDSM.16.M88.4 R172, [R213] ;  /* 0x00000000d5ac783b */ /* 0x000f220000000200 */
[-C--:B-1----:R-:W-:Y:S07]  /*4290*/  HMMA.16816.F32 R4, R32, R16.reuse, RZ ;  /* 0x000000102004723c */ /* 0x082fee00000018ff */
[----:B------:R-:W1:Y:S01]  /*42a0*/  LDSM.16.M88.4 R176, [R0+0x1000] ;  /* 0x0010000000b0783b */ /* 0x000e620000000200 */
[C---:B--2---:R-:W-:Y:S07]  /*42b0*/  HMMA.16816.F32 R8, R28.reuse, R16, RZ ;  /* 0x000000101c08723c */ /* 0x044fee00000018ff */
[----:B------:R-:W2:Y:S01]  /*42c0*/  LDSM.16.M88.4 R180, [R213+0x800] ;  /* 0x00080000d5b4783b */ /* 0x000ea20000000200 */
[-C--:B------:R-:W-:Y:S07]  /*42d0*/  HMMA.16816.F32 R12, R28, R18.reuse, RZ ;  /* 0x000000121c0c723c */ /* 0x080fee00000018ff */
[----:B------:R-:W-:Y:S01]  /*42e0*/  LDSM.16.M88.4 R184, [R3] ;  /* 0x0000000003b8783b */ /* 0x000fe20000000200 */
[C---:B------:R-:W-:Y:S07]  /*42f0*/  HMMA.16816.F32 R16, R32.reuse, R18, RZ ;  /* 0x000000122010723c */ /* 0x040fee00000018ff */
[----:B------:R-:W2:Y:S01]  /*4300*/  LDSM.16.M88.4 R188, [R216] ;  /* 0x00000000d8bc783b */ /* 0x000ea20000000200 */
[-C--:B---3--:R-:W-:Y:S06]  /*4310*/  HMMA.16816.F32 R20, R32, R164.reuse, RZ ;  /* 0x000000a42014723c */ /* 0x088fec00000018ff */
[C---:B------:R-:W-:Y:S01]  /*4320*/  HMMA.16816.F32 R24, R28.reuse, R164, RZ ;  /* 0x000000a41c18723c */ /* 0x040fe200000018ff */
[----:B------:R-:W3:Y:S05]  /*4330*/  LDSM.16.M88.4 R192, [R3+0x1000] ;  /* 0x0010000003c0783b */ /* 0x000eea0000000200 */
[-C--:B------:R-:W-:Y:S03]  /*4340*/  HMMA.16816.F32 R28, R28, R166.reuse, RZ ;  /* 0x000000a61c1c723c */ /* 0x080fe600000018ff */
[----:B------:R-:W3:Y:S03]  /*4350*/  LDSM.16.M88.4 R196, [R216+0x800] ;  /* 0x00080000d8c4783b */ /* 0x000ee60000000200 */
[----:B------:R-:W-:Y:S05]  /*4360*/  HMMA.16816.F32 R32, R32, R166, RZ ;  /* 0x000000a62020723c */ /* 0x000fea00000018ff */
[----:B------:R-:W-:Y:S01]  /*4370*/  LDSM.16.M88.4 R164, [R2] ;  /* 0x0000000002a4783b */ /* 0x000fe20000000200 */
[-C--:B----4-:R-:W-:Y:S06]  /*4380*/  HMMA.16816.F32 R4, R168, R172.reuse, R4 ;  /* 0x000000aca804723c */ /* 0x090fec0000001804 */
[C---:B-1----:R-:W-:Y:S01]  /*4390*/  HMMA.16816.F32 R8, R176.reuse, R172, R8 ;  /* 0x000000acb008723c */ /* 0x042fe20000001808 */
[----:B------:R-:W-:Y:S05]  /*43a0*/  LDSM.16.M88.4 R200, [R2+0x1000] ;  /* 0x0010000002c8783b */ /* 0x000fea0000000200 */
[-C--:B------:R-:W-:Y:S06]  /*43b0*/  HMMA.16816.F32 R12, R176, R174.reuse, R12 ;  /* 0x000000aeb00c723c */ /* 0x080fec000000180c */
[C---:B------:R-:W-:Y:S01]  /*43c0*/  HMMA.16816.F32 R16, R168.reuse, R174, R16 ;  /* 0x000000aea810723c */ /* 0x040fe20000001810 */
[----:B------:R-:W1:Y:S05]  /*43d0*/  LDSM.16.M88.4 R172, [R215] ;  /* 0x00000000d7ac783b */ /* 0x000e6a0000000200 */
[-C--:B--2---:R-:W-:Y:S06]  /*43e0*/  HMMA.16816.F32 R20, R168, R180.reuse, R20 ;  /* 0x000000b4a814723c */ /* 0x084fec0000001814 */
[C---:B------:R-:W-:Y:S06]  /*43f0*/  HMMA.16816.F32 R24, R176.reuse, R180, R24 ;  /* 0x000000b4b018723c */ /* 0x040fec0000001818 */
[-C--:B------:R-:W-:Y:S01]  /*4400*/  HMMA.16816.F32 R28, R176, R182.reuse, R28 ;  /* 0x000000b6b01c723c */ /* 0x080fe2000000181c */
[----:B------:R-:W2:Y:S05]  /*4410*/  LDSM.16.M88.4 R176, [R215+0x800] ;  /* 0x00080000d7b0783b */ /* 0x000eaa0000000200 */
[----:B------:R-:W-:Y:S03]  /*4420*/  HMMA.16816.F32 R32, R168, R182, R32 ;  /* 0x000000b6a820723c */ /* 0x000fe60000001820 */
[----:B------:R-:W-:Y:S03]  /*4430*/  LDSM.16.M88.4 R168, [R212+0x2000] ;  /* 0x00200000d4a8783b */ /* 0x000fe60000000200 */
[-C--:B------:R-:W-:Y:S05]  /*4440*/  HMMA.16816.F32 R4, R184, R188.reuse, R4 ;  /* 0x000000bcb804723c */ /* 0x080fea0000001804 */
[----:B------:R-:W4:Y:S01]  /*4450*/  LDSM.16.M88.4 R180, [R214+UR4+0x10000] ;  /* 0x01000004d6b4783b */ /* 0x000f220008000200 */
[C---:B---3--:R-:W-:Y:S06]  /*4460*/  HMMA.16816.F32 R8, R192.reuse, R188, R8 ;  /* 0x000000bcc008723c */ /* 0x048fec0000001808 */
[-C--:B------:R-:W-:Y:S06]  /*4470*/  HMMA.16816.F32 R12, R192, R190.reuse, R12 ;  /* 0x000000bec00c723c */ /* 0x080fec000000180c */
[C---:B------:R-:W-:Y:S01]  /*4480*/  HMMA.16816.F32 R16, R184.reuse, R190, R16 ;  /* 0x000000beb810723c */ /* 0x040fe20000001810 */
[----:B------:R-:W3:Y:S05]  /*4490*/  LDSM.16.M88.4 R188, [R212+0x3000] ;  /* 0x00300000d4bc783b */ /* 0x000eea0000000200 */
[-C--:B------:R-:W-:Y:S06]  /*44a0*/  HMMA.16816.F32 R20, R184, R196.reuse, R20 ;  /* 0x000000c4b814723c */ /* 0x080fec0000001814 */
[C---:B------:R-:W-:Y:S06]  /*44b0*/  HMMA.16816.F32 R24, R192.reuse, R196, R24 ;  /* 0x000000c4c018723c */ /* 0x040fec0000001818 */
[-C--:B------:R-:W-:Y:S01]  /*44c0*/  HMMA.16816.F32 R28, R192, R198.reuse, R28 ;  /* 0x000000c6c01c723c */ /* 0x080fe2000000181c */
[----:B------:R-:W3:Y:S05]  /*44d0*/  LDSM.16.M88.4 R192, [R214+UR4+0x10800] ;  /* 0x01080004d6c0783b */ /* 0x000eea0008000200 */
[----:B------:R-:W-:Y:S03]  /*44e0*/  HMMA.16816.F32 R32, R184, R198, R32 ;  /* 0x000000c6b820723c */ /* 0x000fe60000001820 */
[----:B------:R-:W-:Y:S03]  /*44f0*/  LDSM.16.M88.4 R184, [R213+0x4000] ;  /* 0x00400000d5b8783b */ /* 0x000fe60000000200 */
[-C--:B-1----:R-:W-:Y:S05]  /*4500*/  HMMA.16816.F32 R4, R164, R172.reuse, R4 ;  /* 0x000000aca404723c */ /* 0x082fea0000001804 */
[----:B------:R-:W-:Y:S01]  /*4510*/  LDSM.16.M88.4 R196, [R0+0x3000] ;  /* 0x0030000000c4783b */ /* 0x000fe20000000200 */
[C---:B------:R-:W-:Y:S06]  /*4520*/  HMMA.16816.F32 R8, R200.reuse, R172, R8 ;  /* 0x000000acc808723c */ /* 0x040fec0000001808 */
[-C--:B------:R-:W-:Y:S06]  /*4530*/  HMMA.16816.F32 R12, R200, R174.reuse, R12 ;  /* 0x000000aec80c723c */ /* 0x080fec000000180c */
[C---:B------:R-:W-:Y:S01]  /*4540*/  HMMA.16816.F32 R16, R164.reuse, R174, R16 ;  /* 0x000000aea410723c */ /* 0x040fe20000001810 */
[----:B------:R1:W3:Y:S05]  /*4550*/  LDSM.16.M88.4 R172, [R0+0x2000] ;  /* 0x0020000000ac783b */ /* 0x0002ea0000000200 */
[-C--:B--2---:R-:W-:Y:S06]  /*4560*/  HMMA.16816.F32 R20, R164, R176.reuse, R20 ;  /* 0x000000b0a414723c */ /* 0x084fec0000001814 */
[C---:B------:R-:W-:Y:S06]  /*4570*/  HMMA.16816.F32 R24, R200.reuse, R176, R24 ;  /* 0x000000b0c818723c */ /* 0x040fec0000001818 */
[-C--:B------:R-:W-:Y:S01]  /*4580*/  HMMA.16816.F32 R28, R200, R178.reuse, R28 ;  /* 0x000000b2c81c723c */ /* 0x080fe2000000181c */
[----:B------:R-:W2:Y:S05]  /*4590*/  LDSM.16.M88.4 R200, [R213+0x4800] ;  /* 0x00480000d5c8783b */ /* 0x000eaa0000000200 */
[----:B------:R-:W-:Y:S01]  /*45a0*/  HMMA.16816.F32 R32, R164, R178, R32 ;  /* 0x000000b2a420723c */ /* 0x000fe20000001820 */
[----:B-1----:R-:W-:Y:S02]  /*45b0*/  IMAD.U32 R0, RZ, RZ, UR9 ;  /* 0x00000009ff007e24 */ /* 0x002fe4000f8e00ff */
[----:B------:R-:W-:Y:S02]  /*45c0*/  LDSM.16.M88.4 R164, [R3+0x2000] ;  /* 0x0020000003a4783b */ /* 0x000fe40000000200 */
[----:B------:R-:W-:Y:S01]  /*45d0*/  IMAD R0, R0, 0x40, R242 ;  /* 0x0000004000007824 */ /* 0x000fe200078e02f2 */
[-C--:B----4-:R-:W-:Y:S05]  /*45e0*/  HMMA.16816.F32 R4, R168, R180.reuse, R4 ;  /* 0x000000b4a804723c */ /* 0x090fea0000001804 */
[----:B------:R-:W1:Y:S01]  /*45f0*/  LDSM.16.M88.4 R176, [R216+0x4000] ;  /* 0x00400000d8b0783b */ /* 0x000e620000000200 */
        /* <DEDUP_REMOVED lines=8> */
[----:B------:R-:W-:Y:S03]  /*4680*/  HMMA.16816.F32 R32, R168, R194, R32 ;  /* 0x000000c2a820723c */ /* 0x000fe60000001820 */
[----:B------:R3:W4:Y:S03]  /*4690*/  LDSM.16.M88.4 R168, [R3+0x3000] ;  /* 0x0030000003a8783b */ /* 0x0007260000000200 */
[-C--:B------:R-:W-:Y:S05]  /*46a0*/  HMMA.16816.F32 R4, R172, R184.reuse, R4 ;  /* 0x000000b8ac04723c */ /* 0x080fea0000001804 */
[----:B------:R-:W-:Y:S01]  /*46b0*/  LDSM.16.M88.4 R192, [R2+0x3000] ;  /* 0x0030000002c0783b */ /* 0x000fe20000000200 */
[C---:B------:R-:W-:Y:S06]  /*46c0*/  HMMA.16816.F32 R8, R196.reuse, R184, R8 ;  /* 0x000000b8c408723c */ /* 0x040fec0000001808 */
[-C--:B------:R-:W-:Y:S06]  /*46d0*/  HMMA.16816.F32 R12, R196, R186.reuse, R12 ;  /* 0x000000bac40c723c */ /* 0x080fec000000180c */
[C---:B------:R-:W-:Y:S01]  /*46e0*/  HMMA.16816.F32 R16, R172.reuse, R186, R16 ;  /* 0x000000baac10723c */ /* 0x040fe20000001810 */
[----:B------:R1:W4:Y:S04]  /*46f0*/  LDSM.16.M88.4 R184, [R2+0x2000] ;  /* 0x0020000002b8783b */ /* 0x0003280000000200 */
[C---:B---3--:R-:W-:Y:S01]  /*4700*/  VIADD R3, R0.reuse, 0x20 ;  /* 0x0000002000037836 */ /* 0x048fe20000000000 */
[-C--:B--2---:R-:W-:Y:S04]  /*4710*/  HMMA.16816.F32 R20, R172, R200.reuse, R20 ;  /* 0x000000c8ac14723c */ /* 0x084fe80000001814 */
[----:B------:R-:W-:Y:S02]  /*4720*/  ISETP.GE.AND P1, PT, R3, RZ, PT ;  /* 0x000000ff0300720c */ /* 0x000fe40003f26270 */
[C---:B------:R-:W-:Y:S06]  /*4730*/  HMMA.16816.F32 R24, R196.reuse, R200, R24 ;  /* 0x000000c8c418723c */ /* 0x040fec0000001818 */
[-C--:B------:R-:W-:Y:S05]  /*4740*/  HMMA.16816.F32 R28, R196, R202.reuse, R28 ;  /* 0x000000cac41c723c */ /* 0x080fea000000181c */
[C---:B------:R-:W-:Y:S01]  /*4750*/  @!P1 IADD3 R3, -R0.reuse, -0x20, RZ ;  /* 0xffffffe000039810 */ /* 0x040fe20007ffe1ff */
[----:B------:R-:W-:Y:S01]  /*4760*/  HMMA.16816.F32 R32, R172, R202, R32 ;  /* 0x000000caac20723c */ /* 0x000fe20000001820 */
[----:B------:R-:W-:Y:S04]  /*4770*/  PLOP3.LUT P1, PT, PT, PT, UP0, 0x80, 0x0 ;  /* 0x000000000000781c */ /* 0x000fe80003f2f008 */
[----:B-1----:R-:W-:Y:S01]  /*4780*/  VIADD R2, R0, 0x28 ;  /* 0x0000002800027836 */ /* 0x002fe20000000000 */
[-C--:B------:R-:W-:Y:S05]  /*4790*/  HMMA.16816.F32 R4, R164, R176.reuse, R4 ;  /* 0x000000b0a404723c */ /* 0x080fea0000001804 */
[----:B------:R-:W-:Y:S01]  /*47a0*/  ISETP.GE.AND P5, PT, R2, RZ, PT ;  /* 0x000000ff0200720c */ /* 0x000fe20003fa6270 */
[C---:B----4-:R-:W-:Y:S06]  /*47b0*/  HMMA.16816.F32 R8, R168.reuse, R176, R8 ;  /* 0x000000b0a808723c */ /* 0x050fec0000001808 */
[-C--:B------:R-:W-:Y:S06]  /*47c0*/  HMMA.16816.F32 R12, R168, R178.reuse, R12 ;  /* 0x000000b2a80c723c */ /* 0x080fec000000180c */
[C---:B------:R-:W-:Y:S05]  /*47d0*/  HMMA.16816.F32 R16, R164.reuse, R178, R16 ;  /* 0x000000b2a410723c */ /* 0x040fea0000001810 */
[C---:B------:R-:W-:Y:S01]  /*47e0*/  @!P5 IADD3 R2, -R0.reuse, -0x28, RZ ;  /* 0xffffffd80002d810 */ /* 0x040fe20007ffe1ff */
[-C--:B------:R-:W-:Y:S01]  /*47f0*/  HMMA.16816.F32 R20, R164, R180.reuse, R20 ;  /* 0x000000b4a414723c */ /* 0x080fe20000001814 */
[----:B------:R-:W-:Y:S05]  /*4800*/  PLOP3.LUT P5, PT, PT, PT, UP0, 0x80, 0x0 ;  /* 0x000000000000781c */ /* 0x000fea0003faf008 */
[C---:B------:R-:W-:Y:S06]  /*4810*/  HMMA.16816.F32 R24, R168.reuse, R180, R24 ;  /* 0x000000b4a818723c */ /* 0x040fec0000001818 */
[-C--:B------:R-:W-:Y:S06]  /*4820*/  HMMA.16816.F32 R28, R168, R182.reuse, R28 ;  /* 0x000000b6a81c723c */ /* 0x080fec000000181c */
[----:B------:R-:W-:Y:S05]  /*4830*/  HMMA.16816.F32 R32, R164, R182, R32 ;  /* 0x000000b6a420723c */ /* 0x000fea0000001820 */
[----:B------:R-:W-:Y:S01]  /*4840*/  I2FP.F32.S32 R169, R3 ;  /* 0x0000000300a97245 */ /* 0x000fe20000201400 */
[-C--:B------:R-:W-:Y:S01]  /*4850*/  HMMA.16816.F32 R4, R184, R188.reuse, R4 ;  /* 0x000000bcb804723c */ /* 0x080fe20000001804 */
[----:B------:R-:W-:Y:S04]  /*4860*/  IMAD.U32 R165, RZ, RZ, UR28 ;  /* 0x0000001cffa57e24 */ /* 0x000fe8000f8e00ff */
[----:B------:R-:W-:Y:S01]  /*4870*/  VIADD R166, R0, 0x8 ;  /* 0x0000000800a67836 */ /* 0x000fe20000000000 */
[C---:B------:R-:W-:Y:S04]  /*4880*/  HMMA.16816.F32 R8, R192.reuse, R188, R8 ;  /* 0x000000bcc008723c */ /* 0x040fe80000001808 */
[----:B------:R-:W-:Y:S01]  /*4890*/  ISETP.GE.AND P2, PT, R166, RZ, PT ;  /* 0x000000ffa600720c */ /* 0x000fe20003f46270 */
[----:B------:R-:W-:Y:S01]  /*48a0*/  IMAD R165, R165, 0x80, R247 ;  /* 0x00000080a5a57824 */ /* 0x000fe200078e02f7 */
[-C--:B------:R-:W-:Y:S04]  /*48b0*/  HMMA.16816.F32 R12, R192, R190.reuse, R12 ;  /* 0x000000bec00c723c */ /* 0x080fe8000000180c */
[C---:B------:R-:W-:Y:S01]  /*48c0*/  @P4 ISETP.GE.AND P4, PT, R165.reuse, UR8, PT ;  /* 0x00000008a5004c0c */ /* 0x040fe2000bf86270 */
[----:B------:R-:W-:Y:S01]  /*48d0*/  VIADD R164, R0, 0xffffffff ;  /* 0xffffffff00a47836 */ /* 0x000fe20000000000 */
[C---:B------:R-:W-:Y:S05]  /*48e0*/  HMMA.16816.F32 R16, R184.reuse, R190, R16 ;  /* 0x000000beb810723c */ /* 0x040fea0000001810 */
[C---:B------:R-:W-:Y:S01]  /*48f0*/  @P0 VIADD R168, R165.reuse, 0x1 ;  /* 0x00000001a5a80836 */ /* 0x040fe20000000000 */
[----:B------:R-:W-:Y:S01]  /*4900*/  ISETP.GE.AND P0, PT, R164, RZ, PT ;  /* 0x000000ffa400720c */ /* 0x000fe20003f06270 */
[----:B------:R-:W-:Y:S01]  /*4910*/  @P6 VIADD R170, R165, 0x8 ;  /* 0x00000008a5aa6836 */ /* 0x000fe20000000000 */
[C---:B------:R-:W-:Y:S02]  /*4920*/  @!P2 IADD3 R166, -R0.reuse, -0x8, RZ ;  /* 0xfffffff800a6a810 */ /* 0x040fe40007ffe1ff */
[----:B------:R-:W-:Y:S02]  /*4930*/  PLOP3.LUT P6, PT, PT, PT, UP0, 0x80, 0x0 ;  /* 0x000000000000781c */ /* 0x000fe40003fcf008 */
[----:B------:R-:W-:Y:S01]  /*4940*/  IABS R167, R0 ;  /* 0x0000000000a77213 */ /* 0x000fe20000000000 */
[----:B------:R-:W-:Y:S01]  /*4950*/  FFMA.FTZ R8, R169, -UR5, R8 ;  /* 0x80000005a9087c23 */ /* 0x000fe20008010008 */
[----:B------:R-:W-:Y:S01]  /*4960*/  I2FP.F32.S32 R174, R166 ;  /* 0x000000a600ae7245 */ /* 0x000fe20000201400 */
[----:B-----5:R-:W-:Y:S01]  /*4970*/  FMUL.FTZ R166, R239, 1.4426950216293334961 ;  /* 0x3fb8aa3befa67820 */ /* 0x020fe20000410000 */
[----:B------:R-:W-:Y:S01]  /*4980*/  I2FP.F32.S32 R171, R167 ;  /* 0x000000a700ab7245 */ /* 0x000fe20000201400 */
[----:B------:R-:W-:Y:S01]  /*4990*/  VIADD R167, R0, 0x1f ;  /* 0x0000001f00a77836 */ /* 0x000fe20000000000 */
[----:B------:R-:W-:Y:S01]  /*49a0*/  I2FP.F32.S32 R3, R2 ;  /* 0x0000000200037245 */ /* 0x000fe20000201400 */
[----:B------:R-:W-:Y:S01]  /*49b0*/  FFMA.FTZ R6, R174, -UR5, R6 ;  /* 0x80000005ae067c23 */ /* 0x000fe20008010006 */
[C---:B------:R-:W-:Y:S01]  /*49c0*/  @!P0 IADD3 R164, -R0.reuse, 0x1, RZ ;  /* 0x0000000100a48810 */ /* 0x040fe20007ffe1ff */
[----:B------:R-:W-:Y:S01]  /*49d0*/  VIADD R2, R0, 0x7 ;  /* 0x0000000700027836 */ /* 0x000fe20000000000 */
[----:B------:R-:W-:Y:S01]  /*49e0*/  PLOP3.LUT P0, PT, PT, PT, UP0, 0x80, 0x0 ;  /* 0x000000000000781c */ /* 0x000fe20003f0f008 */
[----:B------:R-:W-:Y:S01]  /*49f0*/  FFMA.FTZ R4, R171, -UR5, R4 ;  /* 0x80000005ab047c23 */ /* 0x000fe20008010004 */
[----:B------:R-:W-:Y:S01]  /*4a00*/  FFMA.FTZ R10, R3, -UR5, R10 ;  /* 0x80000005030a7c23 */ /* 0x000fe2000801000a */
[----:B------:R-:W-:Y:S01]  /*4a10*/  @P1 FSEL R6, R6, -INF , !P4 ;  /* 0xff80000006061808 */ /* 0x000fe20006000000 */
[----:B------:R-:W-:Y:S01]  /*4a20*/  FMUL.FTZ R3, R237, 1.4426950216293334961 ;  /* 0x3fb8aa3bed037820 */ /* 0x000fe20000410000 */
[----:B------:R-:W-:Y:S01]  /*4a30*/  ISETP.GE.AND P1, PT, R2, RZ, PT ;  /* 0x000000ff0200720c */ /* 0x000fe20003f26270 */
[----:B------:R-:W-:Y:S01]  /*4a40*/  FFMA.FTZ R14, R169, -UR5, R14 ;  /* 0x80000005a90e7c23 */ /* 0x000fe2000801000e */
[----:B------:R-:W-:Y:S01]  /*4a50*/  @P6 FSEL R4, R4, -INF , !P4 ;  /* 0xff80000004046808 */ /* 0x000fe20006000000 */
[----:B------:R-:W-:Y:S01]  /*4a60*/  FFMA.FTZ R18, R171, -UR5, R18 ;  /* 0x80000005ab127c23 */ /* 0x000fe20008010012 */
[----:B------:R-:W-:Y:S02]  /*4a70*/  @P5 FSEL R8, R8, -INF , !P4 ;  /* 0xff80000008085808 */ /* 0x000fe40006000000 */
[----:B------:R-:W-:Y:S02]  /*4a80*/  PLOP3.LUT P2, PT, PT, PT, UP0, 0x80, 0x0 ;  /* 0x000000000000781c */ /* 0x000fe40003f4f008 */
[----:B------:R-:W-:Y:S02]  /*4a90*/  @P0 FSEL R10, R10, -INF , !P4 ;  /* 0xff8000000a0a0808 */ /* 0x000fe40006000000 */
[----:B------:R-:W-:Y:S02]  /*4aa0*/  FSETP.NEU.FTZ.AND P4, PT, R239, -INF , PT ;  /* 0xff800000ef00780b */ /* 0x000fe40003f9d000 */
[----:B------:R-:W-:Y:S01]  /*4ab0*/  I2FP.F32.S32 R172, R164 ;  /* 0x000000a400ac7245 */ /* 0x000fe20000201400 */
[----:B------:R-:W-:Y:S01]  /*4ac0*/  FMUL.FTZ R164, R240, 1.4426950216293334961 ;  /* 0x3fb8aa3bf0a47820 */ /* 0x000fe20000410000 */
[----:B------:R-:W-:Y:S02]  /*4ad0*/  FSEL R166, R166, RZ, P4 ;  /* 0x000000ffa6a67208 */ /* 0x000fe40002000000 */
[----:B------:R-:W-:Y:S01]  /*4ae0*/  PLOP3.LUT P5, PT, PT, PT, UP0, 0x80, 0x0 ;  /* 0x000000000000781c */ /* 0x000fe20003faf008 */
[----:B------:R-:W-:Y:S01]  /*4af0*/  FFMA.FTZ R5, R172, -UR5, R5 ;  /* 0x80000005ac057c23 */ /* 0x000fe20008010005 */
[----:B------:R-:W-:Y:S01]  /*4b00*/  FSETP.NEU.FTZ.AND P0, PT, R240, -INF , PT ;  /* 0xff800000f000780b */ /* 0x000fe20003f1d000 */
[----:B------:R-:W-:Y:S01]  /*4b10*/  FFMA.FTZ R4, R4, UR10, -R166 ;  /* 0x0000000a04047c23 */ /* 0x000fe200080108a6 */
[----:B------:R-:W-:Y:S01]  /*4b20*/  @!P1 IADD3 R2, -R0, -0x7, RZ ;  /* 0xfffffff900029810 */ /* 0x000fe20007ffe1ff */
[----:B------:R-:W-:Y:S01]  /*4b30*/  FFMA.FTZ R19, R172, -UR5, R19 ;  /* 0x80000005ac137c23 */ /* 0x000fe20008010013 */
[----:B------:R-:W-:Y:S01]  /*4b40*/  FSEL R164, R164, RZ, P0 ;  /* 0x000000ffa4a47208 */ /* 0x000fe20000000000 */
[----:B------:R1:W-:Y:S01]  /*4b50*/  MUFU.EX2 R179, R4 ;  /* 0x0000000400b37308 */ /* 0x0003e20000000800 */
[----:B------:R-:W-:Y:S01]  /*4b60*/  I2FP.F32.S32 R173, R2 ;  /* 0x0000000200ad7245 */ /* 0x000fe20000201400 */
[----:B------:R-:W-:Y:S01]  /*4b70*/  VIADD R2, R0, 0x27 ;  /* 0x0000002700027836 */ /* 0x000fe20000000000 */
[----:B------:R-:W-:Y:S01]  /*4b80*/  ISETP.GE.AND P1, PT, R167, RZ, PT ;  /* 0x000000ffa700720c */ /* 0x000fe20003f26270 */
[----:B------:R-:W-:Y:S01]  /*4b90*/  FFMA.FTZ R6, R6, UR10, -R164 ;  /* 0x0000000a06067c23 */ /* 0x000fe200080108a4 */
[----:B------:R-:W-:Y:S01]  /*4ba0*/  PLOP3.LUT P0, PT, PT, PT, UP0, 0x80, 0x0 ;  /* 0x000000000000781c */ /* 0x000fe20003f0f008 */
[----:B------:R-:W-:Y:S01]  /*4bb0*/  FFMA.FTZ R7, R173, -UR5, R7 ;  /* 0x80000005ad077c23 */ /* 0x000fe20008010007 */
[----:B------:R-:W-:Y:S03]  /*4bc0*/  FSETP.NEU.FTZ.AND P4, PT, R237, -INF , PT ;  /* 0xff800000ed00780b */ /* 0x000fe60003f9d000 */
[----:B------:R2:W-:Y:S01]  /*4bd0*/  MUFU.EX2 R180, R6 ;  /* 0x0000000600b47308 */ /* 0x0005e20000000800 */
[----:B------:R-:W-:Y:S02]  /*4be0*/  @P2 ISETP.GE.AND P2, PT, R168, UR8, PT ;  /* 0x00000008a8002c0c */ /* 0x000fe4000bf46270 */
[----:B------:R-:W-:Y:S02]  /*4bf0*/  FSEL R3, R3, RZ, P4 ;  /* 0x000000ff03037208 */ /* 0x000fe40002000000 */
[----:B------:R-:W-:Y:S02]  /*4c00*/  @P5 FSEL R5, R5, -INF , !P2 ;  /* 0xff80000005055808 */ /* 0x000fe40005000000 */
[----:B------:R-:W-:Y:S01]  /*4c10*/  ISETP.GE.AND P4, PT, R2, RZ, PT ;  /* 0x000000ff0200720c */ /* 0x000fe20003f86270 */
[----:B------:R-:W-:Y:S01]  /*4c20*/  FFMA.FTZ R8, R8, UR10, -R3 ;  /* 0x0000000a08087c23 */ /* 0x000fe20008010803 */
[----:B------:R-:W-:Y:S01]  /*4c30*/  PLOP3.LUT P6, PT, PT, PT, UP0, 0x80, 0x0 ;  /* 0x000000000000781c */ /* 0x000fe20003fcf008 */
[----:B------:R-:W-:Y:S01]  /*4c40*/  FFMA.FTZ R5, R5, UR10, -R166 ;  /* 0x0000000a05057c23 */ /* 0x000fe200080108a6 */
[----:B------:R-:W-:Y:S01]  /*4c50*/  PLOP3.LUT P5, PT, PT, PT, UP0, 0x80, 0x0 ;  /* 0x000000000000781c */ /* 0x000fe20003faf008 */
[C---:B-1----:R-:W-:Y:S01]  /*4c60*/  VIADD R4, R0.reuse, 0x18 ;  /* 0x0000001800047836 */ /* 0x042fe20000000000 */
[----:B------:R-:W-:Y:S01]  /*4c70*/  @!P1 IADD3 R167, -R0, -0x1f, RZ ;  /* 0xffffffe100a79810 */ /* 0x000fe20007ffe1ff */
[----:B------:R1:W3:Y:S01]  /*4c80*/  MUFU.EX2 R178, R5 ;  /* 0x0000000500b27308 */ /* 0x0002e20000000800 */
[----:B------:R-:W-:Y:S02]  /*4c90*/  @P0 FSEL R7, R7, -INF , !P2 ;  /* 0xff80000007070808 */ /* 0x000fe40005000000 */
[----:B------:R-:W-:Y:S01]  /*4ca0*/  PLOP3.LUT P1, PT, PT, PT, UP0, 0x80, 0x0 ;  /* 0x000000000000781c */ /* 0x000fe20003f2f008 */
[----:B--2---:R-:W-:Y:S01]  /*4cb0*/  FMUL.FTZ R6, R238, 1.4426950216293334961 ;  /* 0x3fb8aa3bee067820 */ /* 0x004fe20000410000 */
[----:B------:R-:W-:Y:S01]  /*4cc0*/  I2FP.F32.S32 R168, R167 ;  /* 0x000000a700a87245 */ /* 0x000fe20000201400 */
[----:B------:R-:W-:Y:S01]  /*4cd0*/  FFMA.FTZ R7, R7, UR10, -R164 ;  /* 0x0000000a07077c23 */ /* 0x000fe200080108a4 */
[C---:B------:R-:W-:Y:S01]  /*4ce0*/  @!P4 IADD3 R2, -R0.reuse, -0x27, RZ ;  /* 0xffffffd90002c810 */ /* 0x040fe20007ffe1ff */
[----:B------:R-:W-:Y:S01]  /*4cf0*/  VIADD R167, R0, 0x17 ;  /* 0x0000001700a77836 */ /* 0x000fe20000000000 */
[----:B------:R-:W-:Y:S01]  /*4d00*/  ISETP.GE.AND P4, PT, R4, RZ, PT ;  /* 0x000000ff0400720c */ /* 0x000fe20003f86270 */
[----:B------:R-:W-:Y:S01]  /*4d10*/  FFMA.FTZ R9, R168, -UR5, R9 ;  /* 0x80000005a8097c23 */ /* 0x000fe20008010009 */
[----:B------:R-:W-:Y:S01]  /*4d20*/  @P6 ISETP.GE.AND P6, PT, R170, UR8, PT ;  /* 0x00000008aa006c0c */ /* 0x000fe2000bfc6270 */
[----:B------:R2:W-:Y:S01]  /*4d30*/  MUFU.EX2 R231, R7 ;  /* 0x0000000700e77308 */ /* 0x0005e20000000800 */
[----:B------:R-:W-:Y:S01]  /*4d40*/  @P5 VIADD R170, R165, 0x9 ;  /* 0x00000009a5aa5836 */ /* 0x000fe20000000000 */
[----:B------:R-:W-:Y:S01]  /*4d50*/  PLOP3.LUT P5, PT, PT, PT, UP0, 0x80, 0x0 ;  /* 0x000000000000781c */ /* 0x000fe20003faf008 */
[----:B------:R-:W-:Y:S01]  /*4d60*/  FFMA.FTZ R15, R168, -UR5, R15 ;  /* 0x80000005a80f7c23 */ /* 0x000fe2000801000f */
[----:B------:R-:W-:Y:S02]  /*4d70*/  @P1 FSEL R9, R9, -INF , !P2 ;  /* 0xff80000009091808 */ /* 0x000fe40005000000 */
[----:B------:R-:W-:Y:S02]  /*4d80*/  PLOP3.LUT P1, PT, PT, PT, UP0, 0x80, 0x0 ;  /* 0x000000000000781c */ /* 0x000fe40003f2f008 */
[----:B-1----:R-:W-:Y:S01]  /*4d90*/  I2FP.F32.S32 R5, R2 ;  /* 0x0000000200057245 */ /* 0x002fe20000201400 */
[----:B------:R-:W-:Y:S01]  /*4da0*/  FFMA.FTZ R9, R9, UR10, -R3 ;  /* 0x0000000a09097c23 */ /* 0x000fe20008010803 */
[----:B------:R-:W-:Y:S01]  /*4db0*/  @!P4 IADD3 R4, -R0, -0x18, RZ ;  /* 0xffffffe80004c810 */ /* 0x000fe20007ffe1ff */
[----:B------:R1:W-:Y:S01]  /*4dc0*/  MUFU.EX2 R198, R8 ;  /* 0x0000000800c67308 */ /* 0x0003e20000000800 */
[----:B------:R-:W-:Y:S01]  /*4dd0*/  FSETP.NEU.FTZ.AND P0, PT, R238, -INF , PT ;  /* 0xff800000ee00780b */ /* 0x000fe20003f1d000 */
[----:B------:R-:W-:Y:S01]  /*4de0*/  FFMA.FTZ R11, R5, -UR5, R11 ;  /* 0x80000005050b7c23 */ /* 0x000fe2000801000b */
[----:B------:R-:W-:Y:S02]  /*4df0*/  PLOP3.LUT P4, PT, PT, PT, UP0, 0x80, 0x0 ;  /* 0x000000000000781c */ /* 0x000fe40003f8f008 */
[----:B------:R-:W-:Y:S02]  /*4e00*/  @P5 ISETP.GE.AND P5, PT, R170, UR8, PT ;  /* 0x00000008aa005c0c */ /* 0x000fe4000bfa6270 */
[----:B------:R-:W-:Y:S03]  /*4e10*/  FSEL R2, R6, RZ, P0 ;  /* 0x000000ff06027208 */ /* 0x000fe60000000000 */
[----:B------:R4:W-:Y:S01]  /*4e20*/  MUFU.EX2 R197, R9 ;  /* 0x0000000900c57308 */ /* 0x0009e20000000800 */
[----:B------:R-:W-:Y:S02]  /*4e30*/  I2FP.F32.S32 R170, R4 ;  /* 0x0000000400aa7245 */ /* 0x000fe40000201400 */
[----:B------:R-:W-:Y:S01]  /*4e40*/  ISETP.GE.AND P0, PT, R167, RZ, PT ;  /* 0x000000ffa700720c */ /* 0x000fe20003f06270 */
[----:B--2---:R-:W2:Y:S01]  /*4e50*/  LDSM.16.M88.4 R4, [R215+0x4800] ;  /* 0x00480000d704783b */ /* 0x004ea20000000200 */
[----:B------:R-:W-:Y:S01]  /*4e60*/  @P1 FSEL R11, R11, -INF , !P2 ;  /* 0xff8000000b0b1808 */ /* 0x000fe20005000000 */
[----:B------:R-:W-:Y:S01]  /*4e70*/  FFMA.FTZ R12, R170, -UR5, R12 ;  /* 0x80000005aa0c7c23 */ /* 0x000fe2000801000c */
[----:B------:R-:W-:Y:S01]  /*4e80*/  PLOP3.LUT P1, PT, PT, PT, UP0, 0x80, 0x0 ;  /* 0x000000000000781c */ /* 0x000fe20003f2f008 */
[--C-:B------:R-:W-:Y:S01]  /*4e90*/  FFMA.FTZ R10, R10, UR10, -R2.reuse ;  /* 0x0000000a0a0a7c23 */ /* 0x100fe20008010802 */
[----:B------:R-:W-:Y:S01]  /*4ea0*/  PLOP3.LUT P2, PT, PT, PT, UP0, 0x80, 0x0 ;  /* 0x000000000000781c */ /* 0x000fe20003f4f008 */
[----:B-1----:R-:W-:Y:S01]  /*4eb0*/  VIADD R8, R0, 0xfffffff8 ;  /* 0xfffffff800087836 */ /* 0x002fe20000000000 */
[----:B------:R-:W-:Y:S01]  /*4ec0*/  @P4 FSEL R12, R12, -INF , !P6 ;  /* 0xff8000000c0c4808 */ /* 0x000fe20007000000 */
[----:B------:R1:W-:Y:S01]  /*4ed0*/  MUFU.EX2 R200, R10 ;  /* 0x0000000a00c87308 */ /* 0x0003e20000000800 */
[--C-:B------:R-:W-:Y:S02]  /*4ee0*/  FFMA.FTZ R11, R11, UR10, -R2.reuse ;  /* 0x0000000a0b0b7c23 */ /* 0x100fe40008010802 */
[----:B------:R-:W-:Y:S01]  /*4ef0*/  ISETP.GE.AND P4, PT, R8, RZ, PT ;  /* 0x000000ff0800720c */ /* 0x000fe20003f86270 */
[----:B------:R-:W-:Y:S01]  /*4f00*/  FFMA.FTZ R12, R12, UR10, -R3 ;  /* 0x0000000a0c0c7c23 */ /* 0x000fe20008010803 */
[C---:B------:R-:W-:Y:S01]  /*4f10*/  @!P0 IADD3 R167, -R0.reuse, -0x17, RZ ;  /* 0xffffffe900a78810 */ /* 0x040fe20007ffe1ff */
[C---:B----4-:R-:W-:Y:S01]  /*4f20*/  VIADD R9, R0.reuse, 0xfffffff7 ;  /* 0xfffffff700097836 */ /* 0x050fe20000000000 */
[----:B------:R-:W-:Y:S01]  /*4f30*/  PLOP3.LUT P0, PT, PT, PT, UP0, 0x80, 0x0 ;  /* 0x000000000000781c */ /* 0x000fe20003f0f008 */
[----:B------:R-:W-:Y:S01]  /*4f40*/  @P1 VIADD R169, R165, 0x10 ;  /* 0x00000010a5a91836 */ /* 0x000fe20000000000 */
[----:B------:R-:W-:Y:S01]  /*4f50*/  I2FP.F32.S32 R167, R167 ;  /* 0x000000a700a77245 */ /* 0x000fe20000201400 */
[----:B------:R4:W-:Y:S01]  /*4f60*/  MUFU.EX2 R190, R12 ;  /* 0x0000000c00be7308 */ /* 0x0009e20000000800 */
[----:B------:R-:W-:Y:S03]  /*4f70*/  ISETP.GE.AND P1, PT, R9, RZ, PT ;  /* 0x000000ff0900720c */ /* 0x000fe60003f26270 */
[----:B------:R-:W-:Y:S02]  /*4f80*/  FFMA.FTZ R13, R167, -UR5, R13 ;  /* 0x80000005a70d7c23 */ /* 0x000fe4000801000d */
[----:B------:R-:W-:Y:S04]  /*4f90*/  @!P4 IADD3 R8, -R0, 0x8, RZ ;  /* 0x000000080008c810 */ /* 0x000fe80007ffe1ff */
[----:B------:R3:W-:Y:S01]  /*4fa0*/  MUFU.EX2 R199, R11 ;  /* 0x0000000b00c77308 */ /* 0x0007e20000000800 */
[----:B------:R-:W-:Y:S02]  /*4fb0*/  @P2 FSEL R13, R13, -INF , !P5 ;  /* 0xff8000000d0d2808 */ /* 0x000fe40006800000 */
[----:B------:R-:W-:Y:S02]  /*4fc0*/  @P0 FSEL R14, R14, -INF , !P6 ;  /* 0xff8000000e0e0808 */ /* 0x000fe40007000000 */
[----:B------:R-:W-:Y:S01]  /*4fd0*/  PLOP3.LUT P2, PT, PT, PT, UP0, 0x80, 0x0 ;  /* 0x000000000000781c */ /* 0x000fe20003f4f008 */
[----:B------:R-:W-:Y:S01]  /*4fe0*/  FFMA.FTZ R13, R13, UR10, -R3 ;  /* 0x0000000a0d0d7c23 */ /* 0x000fe20008010803 */
[----:B------:R-:W-:Y:S01]  /*4ff0*/  PLOP3.LUT P0, PT, PT, PT, UP0, 0x80, 0x0 ;  /* 0x000000000000781c */ /* 0x000fe20003f0f008 */
[----:B------:R-:W-:Y:S01]  /*5000*/  FFMA.FTZ R14, R14, UR10, -R2 ;  /* 0x0000000a0e0e7c23 */ /* 0x000fe20008010802 */
[C---:B------:R-:W-:Y:S01]  /*5010*/  @!P1 IADD3 R9, -R0.reuse, 0x9, RZ ;  /* 0x0000000900099810 */ /* 0x040fe20007ffe1ff */
[----:B------:R3:W-:Y:S01]  /*5020*/  MUFU.EX2 R189, R13 ;  /* 0x0000000d00bd7308 */ /* 0x0007e20000000800 */
[----:B------:R-:W-:Y:S02]  /*5030*/  PLOP3.LUT P4, PT, PT, PT, UP0, 0x80, 0x0 ;  /* 0x000000000000781c */ /* 0x000fe40003f8f008 */
[----:B-1----:R-:W-:Y:S01]  /*5040*/  I2FP.F32.S32 R10, R9 ;  /* 0x00000009000a7245 */ /* 0x002fe20000201400 */
[-C--:B--2---:R-:W-:Y:S01]  /*5050*/  HMMA.16816.F32 R20, R184, R4.reuse, R20 ;  /* 0x00000004b814723c */ /* 0x084fe20000001814 */
[----:B------:R-:W-:Y:S02]  /*5060*/  PLOP3.LUT P1, PT, PT, PT, UP0, 0x80, 0x0 ;  /* 0x000000000000781c */ /* 0x000fe40003f2f008 */
[----:B------:R-:W-:Y:S01]  /*5070*/  VIADD R9, R0, 0xfffffff0 ;  /* 0xfffffff000097836 */ /* 0x000fe20000000000 */
[----:B------:R-:W-:Y:S01]  /*5080*/  @P2 FSEL R15, R15, -INF , !P5 ;  /* 0xff8000000f0f2808 */ /* 0x000fe20006800000 */
[----:B------:R-:W-:Y:S01]  /*5090*/  FFMA.FTZ R17, R10, -UR5, R17 ;  /* 0x800000050a117c23 */ /* 0x000fe20008010011 */
[C---:B------:R-:W-:Y:S01]  /*50a0*/  HMMA.16816.F32 R24, R192.reuse, R4, R24 ;  /* 0x00000004c018723c */ /* 0x040fe20000001818 */
[----:B------:R-:W-:Y:S01]  /*50b0*/  PLOP3.LUT P2, PT, PT, PT, UP0, 0x80, 0x0 ;  /* 0x000000000000781c */ /* 0x000fe20003f4f008 */
[----:B------:R-:W-:Y:S03]  /*50c0*/  MUFU.EX2 R196, R14 ;  /* 0x0000000e00c47308 */ /* 0x000fe60000000800 */
[----:B------:R-:W-:Y:S01]  /*50d0*/  @P0 FSEL R18, R18, -INF , !P6 ;  /* 0xff80000012120808 */ /* 0x000fe20007000000 */
[-C--:B------:R-:W-:Y:S03]  /*50e0*/  HMMA.16816.F32 R28, R192, R6.reuse, R28 ;  /* 0x00000006c01c723c */ /* 0x080fe6000000181c */
[----:B------:R-:W-:Y:S02]  /*50f0*/  ISETP.GE.AND P0, PT, R9, RZ, PT ;  /* 0x000000ff0900720c */ /* 0x000fe40003f06270 */
[----:B----4-:R-:W-:Y:S01]  /*5100*/  I2FP.F32.S32 R12, R8 ;  /* 0x00000008000c7245 */ /* 0x010fe20000201400 */
[----:B------:R-:W-:Y:S05]  /*5110*/  HMMA.16816.F32 R32, R184, R6, R32 ;  /* 0x00000006b820723c */ /* 0x000fea0000001820 */
[----:B------:R-:W-:Y:S01]  /*5120*/  FFMA.FTZ R16, R12, -UR5, R16 ;  /* 0x800000050c107c23 */ /* 0x000fe20008010010 */
[----:B------:R-:W-:Y:S01]  /*5130*/  VIADD R8, R0, 0xffffffef ;  /* 0xffffffef00087836 */ /* 0x000fe20000000000 */
[----:B------:R-:W-:Y:S01]  /*5140*/  @P1 FSEL R17, R17, -INF , !P5 ;  /* 0xff80000011111808 */ /* 0x000fe20006800000 */
[----:B---3--:R-:W-:Y:S01]  /*5150*/  @P2 VIADD R11, R165, 0x11 ;  /* 0x00000011a50b2836 */ /* 0x008fe20000000000 */
[----:B------:R-:W-:Y:S02]  /*5160*/  PLOP3.LUT P1, PT, PT, PT, UP0, 0x80, 0x0 ;  /* 0x000000000000781c */ /* 0x000fe40003f2f008 */
[----:B------:R-:W-:Y:S01]  /*5170*/  @P4 FSEL R16, R16, -INF , !P6 ;  /* 0xff80000010104808 */ /* 0x000fe20007000000 */
[C---:B------:R-:W-:Y:S01]  /*5180*/  VIADD R5, R0.reuse, 0x10 ;  /* 0x0000001000057836 */ /* 0x040fe20000000000 */
[----:B------:R-:W-:Y:S01]  /*5190*/  PLOP3.LUT P4, PT, PT, PT, UP0, 0x80, 0x0 ;  /* 0x000000000000781c */ /* 0x000fe20003f8f008 */
[C---:B------:R-:W-:Y:S01]  /*51a0*/  VIADD R4, R0.reuse, 0xf ;  /* 0x0000000f00047836 */ /* 0x040fe20000000000 */
[----:B------:R-:W-:Y:S01]  /*51b0*/  @!P0 IADD3 R9, -R0, 0x10, RZ ;  /* 0x0000001000098810 */ /* 0x000fe20007ffe1ff */
[----:B------:R-:W-:Y:S01]  /*51c0*/  FFMA.FTZ R22, R12, -UR5, R22 ;  /* 0x800000050c167c23 */ /* 0x000fe20008010016 */
[----:B------:R-:W-:Y:S01]  /*51d0*/  ISETP.GE.AND P2, PT, R8, RZ, PT ;  /* 0x000000ff0800720c */ /* 0x000fe20003f46270 */
[----:B------:R-:W-:Y:S01]  /*51e0*/  FFMA.FTZ R23, R10, -UR5, R23 ;  /* 0x800000050a177c23 */ /* 0x000fe20008010017 */
[----:B------:R-:W-:Y:S01]  /*51f0*/  PLOP3.LUT P0, PT, PT, PT, UP0, 0x80, 0x0 ;  /* 0x000000000000781c */ /* 0x000fe20003f0f008 */
[----:B------:R-:W-:Y:S01]  /*5200*/  FFMA.FTZ R26, R170, -UR5, R26 ;  /* 0x80000005aa1a7c23 */ /* 0x000fe2000801001a */
[----:B------:R-:W-:Y:S01]  /*5210*/  PLOP3.LUT P6, PT, PT, PT, UP0, 0x80, 0x0 ;  /* 0x000000000000781c */ /* 0x000fe20003fcf008 */
[----:B------:R-:W-:Y:S01]  /*5220*/  FFMA.FTZ R27, R167, -UR5, R27 ;  /* 0x80000005a71b7c23 */ /* 0x000fe2000801001b */
[----:B------:R-:W-:Y:S01]  /*5230*/  I2FP.F32.S32 R13, R9 ;  /* 0x00000009000d7245 */ /* 0x000fe20000201400 */
[----:B------:R-:W-:Y:S01]  /*5240*/  FFMA.FTZ R28, R174, -UR5, R28 ;  /* 0x80000005ae1c7c23 */ /* 0x000fe2000801001c */
[----:B------:R-:W-:Y:S01]  /*5250*/  @P1 FSEL R19, R19, -INF , !P5 ;  /* 0xff80000013131808 */ /* 0x000fe20006800000 */
[----:B------:R-:W-:Y:S01]  /*5260*/  FFMA.FTZ R29, R173, -UR5, R29 ;  /* 0x80000005ad1d7c23 */ /* 0x000fe2000801001d */
[----:B------:R-:W-:Y:S01]  /*5270*/  @P4 ISETP.GE.AND P4, PT, R169, UR8, PT ;  /* 0x00000008a9004c0c */ /* 0x000fe2000bf86270 */
[----:B------:R-:W-:Y:S01]  /*5280*/  FFMA.FTZ R20, R13, -UR5, R20 ;  /* 0x800000050d147c23 */ /* 0x000fe20008010014 */
[----:B------:R-:W-:Y:S01]  /*5290*/  PLOP3.LUT P1, PT, PT, PT, UP0, 0x80, 0x0 ;  /* 0x000000000000781c */ /* 0x000fe20003f2f008 */
[--C-:B------:R-:W-:Y:S01]  /*52a0*/  FFMA.FTZ R16, R16, UR10, -R166.reuse ;  /* 0x0000000a10107c23 */ /* 0x100fe200080108a6 */
[----:B------:R-:W-:Y:S01]  /*52b0*/  @!P2 IADD3 R8, -R0, 0x11, RZ ;  /* 0x000000110008a810 */ /* 0x000fe20007ffe1ff */
[----:B------:R-:W-:Y:S01]  /*52c0*/  FFMA.FTZ R17, R17, UR10, -R166 ;  /* 0x0000000a11117c23 */ /* 0x000fe200080108a6 */
[----:B------:R-:W-:Y:S01]  /*52d0*/  @P0 FSEL R20, R20, -INF , !P4 ;  /* 0xff80000014140808 */ /* 0x000fe20006000000 */
[----:B------:R-:W-:Y:S01]  /*52e0*/  MUFU.EX2 R202, R16 ;  /* 0x0000001000ca7308 */ /* 0x000fe20000000800 */
[----:B------:R-:W-:Y:S01]  /*52f0*/  ISETP.GE.AND P5, PT, R5, RZ, PT ;  /* 0x000000ff0500720c */ /* 0x000fe20003fa6270 */
[--C-:B------:R-:W-:Y:S01]  /*5300*/  FFMA.FTZ R18, R18, UR10, -R164.reuse ;  /* 0x0000000a12127c23 */ /* 0x100fe200080108a4 */
[----:B------:R-:W-:Y:S01]  /*5310*/  PLOP3.LUT P0, PT, PT, PT, UP0, 0x80, 0x0 ;  /* 0x000000000000781c */ /* 0x000fe20003f0f008 */
[----:B------:R-:W-:Y:S01]  /*5320*/  FFMA.FTZ R19, R19, UR10, -R164 ;  /* 0x0000000a13137c23 */ /* 0x000fe200080108a4 */
[----:B------:R-:W-:Y:S01]  /*5330*/  @P6 ISETP.GE.AND P6, PT, R11, UR8, PT ;  /* 0x000000080b006c0c */ /* 0x000fe2000bfc6270 */
[----:B------:R-:W-:Y:S01]  /*5340*/  FFMA.FTZ R34, R13, -UR5, R34 ;  /* 0x800000050d227c23 */ /* 0x000fe20008010022 */
[----:B------:R-:W-:Y:S03]  /*5350*/  I2FP.F32.S32 R11, R8 ;  /* 0x00000008000b7245 */ /* 0x000fe60000201400 */
[----:B------:R-:W-:Y:S01]  /*5360*/  MUFU.EX2 R201, R17 ;  /* 0x0000001100c97308 */ /* 0x000fe20000000800 */
[----:B------:R-:W-:Y:S01]  /*5370*/  ISETP.GE.AND P2, PT, R4, RZ, PT ;  /* 0x000000ff0400720c */ /* 0x000fe20003f46270 */
[----:B------:R-:W-:Y:S01]  /*5380*/  FFMA.FTZ R15, R15, UR10, -R2 ;  /* 0x0000000a0f0f7c23 */ /* 0x000fe20008010802 */
[----:B------:R-:W-:Y:S01]  /*5390*/  FFMA.FTZ R20, R20, UR10, -R166 ;  /* 0x0000000a14147c23 */ /* 0x000fe200080108a6 */
[C---:B------:R-:W-:Y:S01]  /*53a0*/  FFMA.FTZ R21, R11.reuse, -UR5, R21 ;  /* 0x800000050b157c23 */ /* 0x040fe20008010015 */
[----:B------:R-:W-:Y:S01]  /*53b0*/  FFMA.FTZ R35, R11, -UR5, R35 ;  /* 0x800000050b237c23 */ /* 0x000fe20008010023 */
[----:B------:R-:W-:Y:S02]  /*53c0*/  @!P5 IADD3 R5, -R0, -0x10, RZ ;  /* 0xfffffff00005d810 */ /* 0x000fe40007ffe1ff */
[----:B------:R-:W-:Y:S02]  /*53d0*/  @P0 FSEL R22, R22, -INF , !P4 ;  /* 0xff80000016160808 */ /* 0x000fe40006000000 */
[----:B------:R-:W-:Y:S01]  /*53e0*/  MUFU.EX2 R236, R18 ;  /* 0x0000001200ec7308 */ /* 0x000fe20000000800 */
[----:B------:R-:W-:Y:S02]  /*53f0*/  @P1 FSEL R21, R21, -INF , !P6 ;  /* 0xff80000015151808 */ /* 0x000fe40007000000 */
[----:B------:R-:W-:Y:S01]  /*5400*/  PLOP3.LUT P1, PT, PT, PT, UP0, 0x80, 0x0 ;  /* 0x000000000000781c */ /* 0x000fe20003f2f008 */
[----:B------:R-:W-:Y:S01]  /*5410*/  FFMA.FTZ R22, R22, UR10, -R164 ;  /* 0x0000000a16167c23 */ /* 0x000fe200080108a4 */
[----:B------:R-:W-:Y:S01]  /*5420*/  PLOP3.LUT P0, PT, PT, PT, UP0, 0x80, 0x0 ;  /* 0x000000000000781c */ /* 0x000fe20003f0f008 */
[----:B------:R-:W-:Y:S01]  /*5430*/  FFMA.FTZ R21, R21, UR10, -R166 ;  /* 0x0000000a15157c23 */ /* 0x000fe200080108a6 */
[C---:B------:R-:W-:Y:S03]  /*5440*/  @!P2 IADD3 R4, -R0.reuse, -0xf, RZ ;  /* 0xfffffff10004a810 */ /* 0x040fe60007ffe1ff */
[----:B------:R-:W1:Y:S01]  /*5450*/  MUFU.EX2 R207, R19 ;  /* 0x0000001300cf7308 */ /* 0x000e620000000800 */
[----:B------:R-:W-:Y:S01]  /*5460*/  I2FP.F32.S32 R9, R5 ;  /* 0x0000000500097245 */ /* 0x000fe20000201400 */
[C---:B------:R-:W-:Y:S01]  /*5470*/  VIADD R5, R0.reuse, 0xffffffe8 ;  /* 0xffffffe800057836 */ /* 0x040fe20000000000 */
[----:B------:R-:W-:Y:S02]  /*5480*/  PLOP3.LUT P5, PT, PT, PT, UP0, 0x80, 0x0 ;  /* 0x000000000000781c */ /* 0x000fe40003faf008 */
[----:B------:R-:W-:Y:S01]  /*5490*/  I2FP.F32.S32 R8, R4 ;  /* 0x0000000400087245 */ /* 0x000fe20000201400 */
[----:B------:R-:W-:Y:S01]  /*54a0*/  FFMA.FTZ R24, R9, -UR5, R24 ;  /* 0x8000000509187c23 */ /* 0x000fe20008010018 */
[----:B------:R-:W-:Y:S01]  /*54b0*/  PLOP3.LUT P2, PT, PT, PT, UP0, 0x80, 0x0 ;  /* 0x000000000000781c */ /* 0x000fe20003f4f008 */
[----:B------:R-:W-:Y:S01]  /*54c0*/  VIADD R4, R0, 0xffffffe7 ;  /* 0xffffffe700047836 */ /* 0x000fe20000000000 */
[----:B------:R-:W-:Y:S01]  /*54d0*/  @P1 FSEL R23, R23, -INF , !P6 ;  /* 0xff80000017171808 */ /* 0x000fe20007000000 */
[----:B------:R-:W-:Y:S01]  /*54e0*/  FFMA.FTZ R25, R8, -UR5, R25 ;  /* 0x8000000508197c23 */ /* 0x000fe20008010019 */
[----:B------:R-:W-:Y:S01]  /*54f0*/  @P0 FSEL R24, R24, -INF , !P4 ;  /* 0xff80000018180808 */ /* 0x000fe20006000000 */
[----:B------:R-:W-:Y:S01]  /*5500*/  FFMA.FTZ R30, R9, -UR5, R30 ;  /* 0x80000005091e7c23 */ /* 0x000fe2000801001e */
[----:B------:R-:W-:Y:S01]  /*5510*/  PLOP3.LUT P1, PT, PT, PT, UP0, 0x80, 0x0 ;  /* 0x000000000000781c */ /* 0x000fe20003f2f008 */
[----:B------:R-:W-:Y:S01]  /*5520*/  FFMA.FTZ R31, R8, -UR5, R31 ;  /* 0x80000005081f7c23 */ /* 0x000fe2000801001f */
[----:B------:R-:W-:Y:S01]  /*5530*/  PLOP3.LUT P0, PT, PT, PT, UP0, 0x80, 0x0 ;  /* 0x000000000000781c */ /* 0x000fe20003f0f008 */
[--C-:B------:R-:W-:Y:S01]  /*5540*/  FFMA.FTZ R24, R24, UR10, -R3.reuse ;  /* 0x0000000a18187c23 */ /* 0x100fe20008010803 */
[----:B------:R-:W-:Y:S01]  /*5550*/  @P5 FSEL R25, R25, -INF , !P6 ;  /* 0xff80000019195808 */ /* 0x000fe20007000000 */
[----:B------:R-:W2:Y:S01]  /*5560*/  MUFU.EX2 R191, R15 ;  /* 0x0000000f00bf7308 */ /* 0x000ea20000000800 */
[----:B------:R-:W-:Y:S01]  /*5570*/  PLOP3.LUT P5, PT, PT, PT, UP0, 0x80, 0x0 ;  /* 0x000000000000781c */ /* 0x000fe20003faf008 */
[----:B------:R-:W-:Y:S01]  /*5580*/  FFMA.FTZ R23, R23, UR10, -R164 ;  /* 0x0000000a17177c23 */ /* 0x000fe200080108a4 */
[----:B------:R-:W-:Y:S01]  /*5590*/  @P2 FSEL R26, R26, -INF , !P4 ;  /* 0xff8000001a1a2808 */ /* 0x000fe20006000000 */
[--C-:B------:R-:W-:Y:S01]  /*55a0*/  FFMA.FTZ R25, R25, UR10, -R3.reuse ;  /* 0x0000000a19197c23 */ /* 0x100fe20008010803 */
[----:B------:R-:W-:Y:S02]  /*55b0*/  PLOP3.LUT P2, PT, PT, PT, UP0, 0x80, 0x0 ;  /* 0x000000000000781c */ /* 0x000fe40003f4f008 */
[----:B------:R-:W-:Y:S01]  /*55c0*/  PLOP3.LUT P4, PT, PT, PT, UP0, 0x80, 0x0 ;  /* 0x000000000000781c */ /* 0x000fe20003f8f008 */
[--C-:B------:R-:W-:Y:S01]  /*55d0*/  FFMA.FTZ R26, R26, UR10, -R2.reuse ;  /* 0x0000000a1a1a7c23 */ /* 0x100fe20008010802 */
[----:B------:R-:W-:Y:S01]  /*55e0*/  @P1 FSEL R27, R27, -INF , !P6 ;  /* 0xff8000001b1b1808 */ /* 0x000fe20007000000 */
[C---:B------:R-:W-:Y:S01]  /*55f0*/  @P0 VIADD R6, R165.reuse, 0x18 ;  /* 0x00000018a5060836 */ /* 0x040fe20000000000 */
[----:B------:R-:W-:Y:S01]  /*5600*/  PLOP3.LUT P1, PT, PT, PT, UP0, 0x80, 0x0 ;  /* 0x000000000000781c */ /* 0x000fe20003f2f008 */
[----:B------:R-:W-:Y:S01]  /*5610*/  MUFU.EX2 R205, R20 ;  /* 0x0000001400cd7308 */ /* 0x000fe20000000800 */
[----:B------:R-:W-:Y:S01]  /*5620*/  PLOP3.LUT P0, PT, PT, PT, UP0, 0x80, 0x0 ;  /* 0x000000000000781c */ /* 0x000fe20003f0f008 */
[----:B------:R-:W-:Y:S01]  /*5630*/  @P5 VIADD R165, R165, 0x19 ;  /* 0x00000019a5a55836 */ /* 0x000fe20000000000 */
[----:B------:R-:W-:Y:S01]  /*5640*/  ISETP.GE.AND P6, PT, R5, RZ, PT ;  /* 0x000000ff0500720c */ /* 0x000fe20003fc6270 */
[----:B------:R-:W-:Y:S01]  /*5650*/  FFMA.FTZ R27, R27, UR10, -R2 ;  /* 0x0000000a1b1b7c23 */ /* 0x000fe20008010802 */
[----:B------:R-:W-:Y:S02]  /*5660*/  ISETP.GE.AND P5, PT, R4, RZ, PT ;  /* 0x000000ff0400720c */ /* 0x000fe40003fa6270 */
[----:B------:R-:W-:Y:S03]  /*5670*/  @P2 ISETP.GE.AND P2, PT, R6, UR8, PT ;  /* 0x0000000806002c0c */ /* 0x000fe6000bf46270 */
[----:B------:R-:W3:Y:S01]  /*5680*/  MUFU.EX2 R203, R21 ;  /* 0x0000001500cb7308 */ /* 0x000ee20000000800 */
[----:B------:R-:W-:Y:S02]  /*5690*/  @P4 ISETP.GE.AND P4, PT, R165, UR8, PT ;  /* 0x00000008a5004c0c */ /* 0x000fe4000bf86270 */
[----:B------:R-:W-:Y:S02]  /*56a0*/  @P1 FSEL R28, R28, -INF , !P2 ;  /* 0xff8000001c1c1808 */ /* 0x000fe40005000000 */
[----:B------:R-:W-:Y:S02]  /*56b0*/  @P0 FSEL R29, R29, -INF , !P4 ;  /* 0xff8000001d1d0808 */ /* 0x000fe40006000000 */
[----:B------:R-:W-:Y:S01]  /*56c0*/  @!P6 IADD3 R5, -R0, 0x18, RZ ;  /* 0x000000180005e810 */ /* 0x000fe20007ffe1ff */
[--C-:B------:R-:W-:Y:S01]  /*56d0*/  FFMA.FTZ R28, R28, UR10, -R3.reuse ;  /* 0x0000000a1c1c7c23 */ /* 0x100fe20008010803 */
[----:B------:R-:W-:Y:S01]  /*56e0*/  @!P5 IADD3 R4, -R0, 0x19, RZ ;  /* 0x000000190004d810 */ /* 0x000fe20007ffe1ff */
[----:B------:R-:W-:Y:S01]  /*56f0*/  FFMA.FTZ R3, R29, UR10, -R3 ;  /* 0x0000000a1d037c23 */ /* 0x000fe20008010803 */
[----:B------:R-:W-:Y:S01]  /*5700*/  F2FP.F16.F32.PACK_AB R0, R178, R179 ;  /* 0x000000b3b200723e */ /* 0x000fe200000000ff */
[----:B------:R-:W-:Y:S01]  /*5710*/  MUFU.EX2 R206, R22 ;  /* 0x0000001600ce7308 */ /* 0x000fe20000000800 */
[----:B------:R-:W-:Y:S02]  /*5720*/  PLOP3.LUT P1, PT, PT, PT, UP0, 0x80, 0x0 ;  /* 0x000000000000781c */ /* 0x000fe40003f2f008 */
[----:B------:R-:W-:Y:S01]  /*5730*/  I2FP.F32.S32 R5, R5 ;  /* 0x0000000500057245 */ /* 0x000fe20000201400 */
[----:B------:R4:W-:Y:S01]  /*5740*/  STS [R228+0x20000], R0 ;  /* 0x02000000e4007388 */ /* 0x0009e20000000800 */
[----:B------:R-:W-:Y:S02]  /*5750*/  PLOP3.LUT P0, PT, PT, PT, UP0, 0x80, 0x0 ;  /* 0x000000000000781c */ /* 0x000fe40003f0f008 */
[----:B------:R-:W-:Y:S03]  /*5760*/  I2FP.F32.S32 R4, R4 ;  /* 0x0000000400047245 */ /* 0x000fe60000201400 */
[----:B------:R2:W-:Y:S01]  /*5770*/  MUFU.EX2 R183, R3 ;  /* 0x0000000300b77308 */ /* 0x0005e20000000800 */
[----:B------:R-:W-:Y:S01]  /*5780*/  FFMA.FTZ R32, R5, -UR5, R32 ;  /* 0x8000000505207c23 */ /* 0x000fe20008010020 */
[----:B------:R-:W-:Y:S01]  /*5790*/  PLOP3.LUT P5, PT, PT, PT, UP0, 0x80, 0x0 ;  /* 0x000000000000781c */ /* 0x000fe20003faf008 */
[----:B------:R-:W-:Y:S01]  /*57a0*/  FFMA.FTZ R33, R4, -UR5, R33 ;  /* 0x8000000504217c23 */ /* 0x000fe20008010021 */
[----:B-1----:R-:W-:Y:S02]  /*57b0*/  F2FP.F16.F32.PACK_AB R5, R207, R236 ;  /* 0x000000eccf05723e */ /* 0x002fe400000000ff */
[----:B------:R-:W-:Y:S04]  /*57c0*/  @P1 FSEL R32, R32, -INF , !P2 ;  /* 0xff80000020201808 */ /* 0x000fe80005000000 */
[----:B------:R-:W-:Y:S01]  /*57d0*/  MUFU.EX2 R204, R23 ;  /* 0x0000001700cc7308 */ /* 0x000fe20000000800 */
[----:B------:R-:W-:Y:S02]  /*57e0*/  PLOP3.LUT P1, PT, PT, PT, UP0, 0x80, 0x0 ;  /* 0x000000000000781c */ /* 0x000fe40003f2f008 */
[----:B------:R-:W-:Y:S01]  /*57f0*/  @P0 FSEL R33, R33, -INF , !P4 ;  /* 0xff80000021210808 */ /* 0x000fe20006000000 */
[--C-:B------:R-:W-:Y:S01]  /*5800*/  FFMA.FTZ R32, R32, UR10, -R166.reuse ;  /* 0x0000000a20207c23 */ /* 0x100fe200080108a6 */
[----:B------:R-:W-:Y:S02]  /*5810*/  PLOP3.LUT P0, PT, PT, PT, UP0, 0x80, 0x0 ;  /* 0x000000000000781c */ /* 0x000fe40003f0f008 */
[----:B------:R-:W-:Y:S01]  /*5820*/  F2FP.F16.F32.PACK_AB R4, R197, R198 ;  /* 0x000000c6c504723e */ /* 0x000fe200000000ff */
[----:B------:R-:W-:Y:S01]  /*5830*/  FFMA.FTZ R166, R33, UR10, -R166 ;  /* 0x0000000a21a67c23 */ /* 0x000fe200080108a6 */
[----:B--2---:R-:W-:Y:S01]  /*5840*/  F2FP.F16.F32.PACK_AB R3, R231, R180 ;  /* 0x000000b4e703723e */ /* 0x004fe200000000ff */
[----:B------:R-:W-:Y:S01]  /*5850*/  MUFU.EX2 R194, R32 ;  /* 0x0000002000c27308 */ /* 0x000fe20000000800 */
[----:B------:R-:W-:Y:S02]  /*5860*/  @P5 FSEL R30, R30, -INF , !P2 ;  /* 0xff8000001e1e5808 */ /* 0x000fe40005000000 */
[----:B----4-:R-:W-:Y:S01]  /*5870*/  F2FP.F16.F32.PACK_AB R0, R201, R202 ;  /* 0x000000cac900723e */ /* 0x010fe200000000ff */
[----:B------:R1:W-:Y:S01]  /*5880*/  STS [R228+0x20400], R3 ;  /* 0x02040003e4007388 */ /* 0x0003e20000000800 */
[----:B------:R-:W-:Y:S01]  /*5890*/  @P1 FSEL R34, R34, -INF , !P2 ;  /* 0xff80000022221808 */ /* 0x000fe20005000000 */
[----:B------:R-:W-:Y:S01]  /*58a0*/  FFMA.FTZ R30, R30, UR10, -R2 ;  /* 0x0000000a1e1e7c23 */ /* 0x000fe20008010802 */
[----:B------:R-:W-:Y:S01]  /*58b0*/  PLOP3.LUT P1, PT, PT, PT, UP0, 0x80, 0x0 ;  /* 0x000000000000781c */ /* 0x000fe20003f2f008 */
[----:B------:R2:W-:Y:S01]  /*58c0*/  STS [R229+0x20000], R0 ;  /* 0x02000000e5007388 */ /* 0x0005e20000000800 */
[----:B------:R-:W-:Y:S01]  /*58d0*/  @P0 FSEL R35, R35, -INF , !P4 ;  /* 0xff80000023230808 */ /* 0x000fe20006000000 */
[--C-:B------:R-:W-:Y:S01]  /*58e0*/  FFMA.FTZ R34, R34, UR10, -R164.reuse ;  /* 0x0000000a22227c23 */ /* 0x100fe200080108a4 */
[----:B------:R-:W4:Y:S01]  /*58f0*/  MUFU.EX2 R192, R166 ;  /* 0x000000a600c07308 */ /* 0x000f220000000800 */
[----:B------:R3:W-:Y:S01]  /*5900*/  STS [R229+0x20400], R5 ;  /* 0x02040005e5007388 */ /* 0x0007e20000000800 */
[----:B------:R-:W-:Y:S01]  /*5910*/  IADD3 R176, P0, R246, UR15, RZ ;  /* 0x0000000ff6b07c10 */ /* 0x000fe2000ff1e0ff */
[----:B------:R-:W-:Y:S02]  /*5920*/  FFMA.FTZ R164, R35, UR10, -R164 ;  /* 0x0000000a23a47c23 */ /* 0x000fe400080108a4 */
[----:B------:R4:W-:Y:S01]  /*5930*/  STS [R228+0x21000], R4 ;  /* 0x02100004e4007388 */ /* 0x0009e20000000800 */
[----:B------:R-:W-:Y:S04]  /*5940*/  IADD3.X R177, R245, UR14, RZ, P0, !PT ;  /* 0x0000000ef5b17c10 */ /* 0x000fe800087fe4ff */
[----:B------:R-:W-:Y:S01]  /*5950*/  MUFU.EX2 R195, R34 ;  /* 0x0000002200c37308 */ /* 0x000fe20000000800 */
[----:B------:R-:W-:Y:S02]  /*5960*/  @P1 FSEL R31, R31, -INF , !P4 ;  /* 0xff8000001f1f1808 */ /* 0x000fe40006000000 */
[----:B------:R-:W-:Y:S03]  /*5970*/  PLOP3.LUT P1, PT, PT, PT, UP3, 0x80, 0x0 ;  /* 0x000000000000781c */ /* 0x000fe60003f2f038 */
[----:B------:R-:W-:Y:S04]  /*5980*/  FFMA.FTZ R2, R31, UR10, -R2 ;  /* 0x0000000a1f027c23 */ /* 0x000fe80008010802 */
[----:B------:R-:W4:Y:S01]  /*5990*/  MUFU.EX2 R193, R164 ;  /* 0x000000a400c17308 */ /* 0x000f220000000800 */
[----:B-1----:R-:W-:Y:S02]  /*59a0*/  F2FP.F16.F32.PACK_AB R3, R199, R200 ;  /* 0x000000c8c703723e */ /* 0x002fe400000000ff */
[----:B--2---:R-:W-:Y:S03]  /*59b0*/  F2FP.F16.F32.PACK_AB R0, R189, R190 ;  /* 0x000000bebd00723e */ /* 0x004fe600000000ff */
[----:B------:R1:W-:Y:S04]  /*59c0*/  STS [R228+0x21400], R3 ;  /* 0x02140003e4007388 */ /* 0x0003e80000000800 */
[----:B------:R2:W-:Y:S01]  /*59d0*/  MUFU.EX2 R181, R2 ;  /* 0x0000000200b57308 */ /* 0x0005e20000000800 */
[----:B---3--:R-:W-:Y:S01]  /*59e0*/  F2FP.F16.F32.PACK_AB R5, R191, R196 ;  /* 0x000000c4bf05723e */ /* 0x008fe200000000ff */
[----:B------:R3:W-:Y:S01]  /*59f0*/  STS [R229+0x21000], R0 ;  /* 0x02100000e5007388 */ /* 0x0007e20000000800 */
[----:B----4-:R-:W-:Y:S03]  /*5a00*/  F2FP.F16.F32.PACK_AB R4, R203, R205 ;  /* 0x000000cdcb04723e */ /* 0x010fe600000000ff */
[----:B------:R4:W-:Y:S04]  /*5a10*/  STS [R229+0x21400], R5 ;  /* 0x02140005e5007388 */ /* 0x0009e80000000800 */
[----:B------:R-:W-:Y:S01]  /*5a20*/  MUFU.EX2 R186, R24 ;  /* 0x0000001800ba7308 */ /* 0x000fe20000000800 */
[----:B------:R4:W-:Y:S09]  /*5a30*/  STS [R226+0x20000], R4 ;  /* 0x02000004e2007388 */ /* 0x0009f20000000800 */
[----:B------:R-:W4:Y:S01]  /*5a40*/  MUFU.EX2 R185, R25 ;  /* 0x0000001900b97308 */ /* 0x000f220000000800 */
[----:B--2---:R-:W-:Y:S02]  /*5a50*/  F2FP.F16.F32.PACK_AB R2, R192, R194 ;  /* 0x000000c2c002723e */ /* 0x004fe400000000ff */
[----:B-1----:R-:W-:Y:S07]  /*5a60*/  F2FP.F16.F32.PACK_AB R3, R204, R206 ;  /* 0x000000cecc03723e */ /* 0x002fee00000000ff */
[----:B------:R-:W-:Y:S01]  /*5a70*/  MUFU.EX2 R188, R26 ;  /* 0x0000001a00bc7308 */ /* 0x000fe20000000800 */
[----:B---3--:R-:W-:Y:S01]  /*5a80*/  F2FP.F16.F32.PACK_AB R0, R193, R195 ;  /* 0x000000c3c100723e */ /* 0x008fe200000000ff */
[----:B------:R1:W-:Y:S04]  /*5a90*/  STS [R226+0x20400], R3 ;  /* 0x02040003e2007388 */ /* 0x0003e80000000800 */
[----:B------:R-:W-:Y:S04]  /*5aa0*/  STS [R227+0x20000], R2 ;  /* 0x02000002e3007388 */ /* 0x000fe80000000800 */
[----:B------:R-:W2:Y:S01]  /*5ab0*/  MUFU.EX2 R187, R27 ;  /* 0x0000001b00bb7308 */ /* 0x000ea20000000800 */
[----:B----4-:R-:W-:Y:S01]  /*5ac0*/  F2FP.F16.F32.PACK_AB R5, R185, R186 ;  /* 0x000000bab905723e */ /* 0x010fe200000000ff */
[----:B------:R3:W-:Y:S04]  /*5ad0*/  STS [R227+0x20400], R0 ;  /* 0x02040000e3007388 */ /* 0x0007e80000000800 */
[----:B------:R-:W-:Y:S04]  /*5ae0*/  STS [R226+0x21000], R5 ;  /* 0x02100005e2007388 */ /* 0x000fe80000000800 */
[----:B------:R-:W1:Y:S10]  /*5af0*/  MUFU.EX2 R184, R28 ;  /* 0x0000001c00b87308 */ /* 0x000e740000000800 */
[----:B------:R-:W4:Y:S01]  /*5b00*/  MUFU.EX2 R182, R30 ;  /* 0x0000001e00b67308 */ /* 0x000f220000000800 */
[----:B--2---:R-:W-:Y:S05]  /*5b10*/  F2FP.F16.F32.PACK_AB R4, R187, R188 ;  /* 0x000000bcbb04723e */ /* 0x004fea00000000ff */
[----:B------:R-:W-:Y:S01]  /*5b20*/  STS [R226+0x21400], R4 ;  /* 0x02140004e2007388 */ /* 0x000fe20000000800 */
[----:B-1----:R-:W-:Y:S02]  /*5b30*/  F2FP.F16.F32.PACK_AB R3, R183, R184 ;  /* 0x000000b8b703723e */ /* 0x002fe400000000ff */
[C---:B---3--:R-:W-:Y:S03]  /*5b40*/  LEA R0, R218.reuse, UR4, 0x1 ;  /* 0x00000004da007c11 */ /* 0x048fe6000f8e08ff */
[----:B------:R-:W-:Y:S01]  /*5b50*/  STS [R227+0x21000], R3 ;  /* 0x02100003e3007388 */ /* 0x000fe20000000800 */
[----:B----4-:R-:W-:Y:S05]  /*5b60*/  F2FP.F16.F32.PACK_AB R2, R181, R182 ;  /* 0x000000b6b502723e */ /* 0x010fea00000000ff */
[----:B------:R1:W-:Y:S04]  /*5b70*/  STS [R227+0x21400], R2 ;  /* 0x02140002e3007388 */ /* 0x0003e80000000800 */
[----:B------:R-:W-:Y:S08]  /*5b80*/  LDSM.16.M88.4 R32, [R0+0x8000] ;  /* 0x008000000020783b */ /* 0x000ff00000000200 */
[----:B------:R-:W2:Y:S08]  /*5b90*/  LDSM.16.M88.4 R16, [R214+UR4+0x14000] ;  /* 0x01400004d610783b */ /* 0x000eb00008000200 */
[----:B------:R-:W3:Y:S01]  /*5ba0*/  LDSM.16.M88.4 R28, [R0+0x9000] ;  /* 0x00900000001c783b */ /* 0x000ee20000000200 */
[----:B-1----:R-:W-:Y:S07]  /*5bb0*/  LEA R2, R218, UR4, 0x1 ;  /* 0x00000004da027c11 */ /* 0x002fee000f8e08ff */
[----:B------:R-:W1:Y:S01]  /*5bc0*/  LDSM.16.M88.4 R164, [R214+UR4+0x14800] ;  /* 0x01480004d6a4783b */ /* 0x000e620008000200 */
[--C-:B------:R-:W-:Y:S02]  /*5bd0*/  IMAD.IADD R3, R219, 0x1, R2.reuse ;  /* 0x00000001db037824 */ /* 0x100fe400078e0202 */
[C---:B------:R-:W-:Y:S02]  /*5be0*/  IMAD.IADD R208, R217.reuse, 0x1, R2 ;  /* 0x00000001d9d07824 */ /* 0x040fe400078e0202 */
[----:B------:R-:W-:Y:S03]  /*5bf0*/  IMAD.IADD R2, R217, 0x1, R3 ;  /* 0x00000001d9027824 */ /* 0x000fe600078e0203 */
[----:B------:R-:W-:Y:S08]  /*5c00*/  LDSM.16.M88.4 R168, [R3+0x8000] ;  /* 0x0080000003a8783b */ /* 0x000ff00000000200 */
[----:B------:R-:W4:Y:S01]  /*5c10*/  LDSM.16.M88.4 R172, [R213+0x8000] ;  /* 0x00800000d5ac783b */ /* 0x000f220000000200 */
[-C--:B--2---:R-:W-:Y:S06]  /*5c20*/  HMMA.16816.F32 R4, R32, R16.reuse, RZ ;  /* 0x000000102004723c */ /* 0x084fec00000018ff */
[C---:B---3--:R-:W-:Y:S06]  /*5c30*/  HMMA.16816.F32 R8, R28.reuse, R16, RZ ;  /* 0x000000101c08723c */ /* 0x048fec00000018ff */
[-C--:B------:R-:W-:Y:S06]  /*5c40*/  HMMA.16816.F32 R12, R28, R18.reuse, RZ ;  /* 0x000000121c0c723c */ /* 0x080fec00000018ff */
[C---:B------:R-:W-:Y:S06]  /*5c50*/  HMMA.16816.F32 R16, R32.reuse, R18, RZ ;  /* 0x000000122010723c */ /* 0x040fec00000018ff */
[-C--:B-1----:R-:W-:Y:S06]  /*5c60*/  HMMA.16816.F32 R20, R32, R164.reuse, RZ ;  /* 0x000000a42014723c */ /* 0x082fec00000018ff */
        /* <DEDUP_REMOVED lines=38> */
[----:B------:R1:W-:Y:S08]  /*5ed0*/  LDSM.16.M88.4 R164, [R0+0xa000] ;  /* 0x00a0000000a4783b */ /* 0x0003f00000000200 */
[----:B------:R-:W2:Y:S08]  /*5ee0*/  LDSM.16.M88.4 R168, [R214+UR4+0x18000] ;  /* 0x01800004d6a8783b */ /* 0x000eb00008000200 */
[----:B-1----:R-:W5:Y:S01]  /*5ef0*/  LDG.E R0, desc[UR6][R176.64+0xa0] ;  /* 0x0000a006b0007981 */ /* 0x002f62000c1e1900 */
[-C--:B--2---:R-:W-:Y:S06]  /*5f00*/  HMMA.16816.F32 R4, R164, R168.reuse, R4 ;  /* 0x000000a8a404723c */ /* 0x084fec0000001804 */
        /* <DEDUP_REMOVED lines=31> */
[----:B------:R-:W2:Y:S04]  /*6100*/  LDG.E R175, desc[UR6][R176.64] ;  /* 0x00000006b0af7981 */ /* 0x000ea8000c1e1900 */
[----:B------:R-:W3:Y:S01]  /*6110*/  LDG.E R174, desc[UR6][R176.64+0x20] ;  /* 0x00002006b0ae7981 */ /* 0x000ee2000c1e1900 */
[----:B------:R-:W-:Y:S03]  /*6120*/  HMMA.16816.F32 R32, R168, R166, R32 ;  /* 0x000000a6a820723c */ /* 0x000fe60000001820 */
[----:B------:R1:W5:Y:S02]  /*6130*/  LDG.E R173, desc[UR6][R176.64+0x80] ;  /* 0x00008006b0ad7981 */ /* 0x000364000c1e1900 */
[----:B------:R-:W-:Y:S02]  /*6140*/  IMAD.SHL.U32 R172, R220, 0x2, RZ ;  /* 0x00000002dcac7824 */ /* 0x000fe400078e00ff */
[----:B------:R-:W-:Y:S08]  /*6150*/  LDSM.16.M88.4 R164, [R2+0xa000] ;  /* 0x00a0000002a4783b */ /* 0x000ff00000000200 */
        /* <DEDUP_REMOVED lines=10> */
[----:B------:R-:W-:Y:S01]  /*6200*/  FMUL.FTZ R180, R180, R6 ;  /* 0x00000006b4b47220 */ /* 0x000fe20000410000 */
[----:B-1----:R-:W-:Y:S02]  /*6210*/  FMUL.FTZ R177, R231, R7 ;  /* 0x00000007e7b17220 */ /* 0x002fe40000410000 */
[----:B------:R-:W1:Y:S02]  /*6220*/  LDSM.16.M88.4 R4, [R2+0xb000] ;  /* 0x00b000000204783b */ /* 0x000e640000000200 */
[C---:B-1----:R-:W-:Y:S06]  /*6230*/  HMMA.16816.F32 R8, R4.reuse, R168, R8 ;  /* 0x000000a80408723c */ /* 0x042fec0000001808 */
[-C--:B------:R-:W-:Y:S06]  /*6240*/  HMMA.16816.F32 R12, R4, R170.reuse, R12 ;  /* 0x000000aa040c723c */ /* 0x080fec000000180c */
[C---:B------:R-:W-:Y:S11]  /*6250*/  HMMA.16816.F32 R16, R164.reuse, R170, R16 ;  /* 0x000000aaa410723c */ /* 0x040ff60000001810 */
[----:B------:R-:W-:Y:S11]  /*6260*/  @!UPT UIADD3 URZ, URZ, URZ, URZ ;  /* 0x0000003f3f3ff290 */ /* 0x000ff6000fffe03f */
[----:B------:R-:W-:Y:S02]  /*6270*/  @!UPT UIADD3 URZ, URZ, URZ, URZ ;  /* 0x0000003f3f3ff290 */ /* 0x000fe4000fffe03f */
[C---:B------:R-:W-:Y:S01]  /*6280*/  FADD.FTZ R168, -R175.reuse, R16 ;  /* 0x00000010afa87221 */ /* 0x040fe20000010100 */
[----:B------:R-:W-:Y:S03]  /*6290*/  FADD.FTZ R16, -R175, R17 ;  /* 0x00000011af107221 */ /* 0x000fe60000010100 */
[----:B------:R-:W-:Y:S01]  /*62a0*/  FMUL.FTZ R17, R202, R168 ;  /* 0x000000a8ca117220 */ /* 0x000fe20000410000 */
[----:B------:R-:W-:Y:S01]  /*62b0*/  FMUL.FTZ R16, R201, R16 ;  /* 0x00000010c9107220 */ /* 0x000fe20000410000 */
[----:B------:R-:W1:Y:S02]  /*62c0*/  LDSM.16.M88.4 R168, [R215+0xc800] ;  /* 0x00c80000d7a8783b */ /* 0x000e640000000200 */
[-C--:B-1----:R-:W-:Y:S06]  /*62d0*/  HMMA.16816.F32 R20, R164, R168.reuse, R20 ;  /* 0x000000a8a414723c */ /* 0x082fec0000001814 */
[C---:B------:R-:W-:Y:S06]  /*62e0*/  HMMA.16816.F32 R24, R4.reuse, R168, R24 ;  /* 0x000000a80418723c */ /* 0x040fec0000001818 */
[-C--:B------:R-:W-:Y:S06]  /*62f0*/  HMMA.16816.F32 R28, R4, R170.reuse, R28 ;  /* 0x000000aa041c723c */ /* 0x080fec000000181c */
[----:B------:R-:W-:Y:S01]  /*6300*/  HMMA.16816.F32 R32, R164, R170, R32 ;  /* 0x000000aaa420723c */ /* 0x000fe20000001820 */
[----:B------:R-:W-:Y:S05]  /*6310*/  IMAD.U32 R4, RZ, RZ, UR4 ;  /* 0x00000004ff047e24 */ /* 0x000fea000f8e00ff */
[----:B------:R-:W-:Y:S01]  /*6320*/  IADD3 R4, R172, 0x8000, R4 ;  /* 0x00008000ac047810 */ /* 0x000fe20007ffe004 */
[C---:B------:R-:W-:Y:S01]  /*6330*/  FADD.FTZ R7, -R175.reuse, R20 ;  /* 0x00000014af077221 */ /* 0x040fe20000010100 */
[----:B------:R-:W-:Y:S03]  /*6340*/  FADD.FTZ R6, -R175, R21 ;  /* 0x00000015af067221 */ /* 0x000fe60000010100 */
[----:B------:R-:W-:Y:S02]  /*6350*/  VIADD R176, R4, 0x40 ;  /* 0x0000004004b07836 */ /* 0x000fe40000000000 */
[----:B------:R-:W-:Y:S01]  /*6360*/  FADD.FTZ R164, -R174, R19 ;  /* 0x00000013aea47221 */ /* 0x000fe20000010100 */
[----:B------:R-:W-:Y:S02]  /*6370*/  @P3 VIADD R176, R4, 0xffffffc0 ;  /* 0xffffffc004b03836 */ /* 0x000fe40000000000 */
        /* <DEDUP_REMOVED lines=14> */
[----:B------:R-:W-:Y:S01]  /*6460*/  F2FP.F16.F32.PACK_AB R32, R6, R7 ;  /* 0x000000070620723e */ /* 0x000fe200000000ff */
[----:B------:R-:W-:Y:S01]  /*6470*/  FMUL.FTZ R34, R195, R34 ;  /* 0x00000022c3227220 */ /* 0x000fe20000410000 */
[----:B------:R-:W-:Y:S02]  /*6480*/  FMUL.FTZ R33, R193, R33 ;  /* 0x00000021c1217220 */ /* 0x000fe40000410000 */
[----:B------:R-:W-:Y:S01]  /*6490*/  F2FP.F16.F32.PACK_AB R19, R4, R5 ;  /* 0x000000050413723e */ /* 0x000fe200000000ff */
[C---:B------:R-:W-:Y:S01]  /*64a0*/  FADD.FTZ R4, -R174.reuse, R22 ;  /* 0x00000016ae047221 */ /* 0x040fe20000010100 */
[----:B------:R-:W-:Y:S03]  /*64b0*/  FADD.FTZ R22, -R174, R23 ;  /* 0x00000017ae167221 */ /* 0x000fe60000010100 */
        /* <DEDUP_REMOVED lines=59> */
.L_x_503:
[----:B---3--:R-:W-:Y:S01]  /*6870*/  F2FP.F16.F32.PACK_AB R4, R164, R165 ;  /* 0x000000a5a404723e */ /* 0x008fe200000000ff */
[----:B------:R-:W-:Y:S01]  /*6880*/  STS [R228+0x1c000], R20 ;  /* 0x01c00014e4007388 */ /* 0x000fe20000000800 */
[C---:B-----5:R-:W-:Y:S01]  /*6890*/  FADD.FTZ R8, -R173.reuse, R8 ;  /* 0x00000008ad087221 */ /* 0x060fe20000010100 */
[----:B------:R-:W-:Y:S01]  /*68a0*/  FADD.FTZ R9, -R173, R9 ;  /* 0x00000009ad097221 */ /* 0x000fe20000010100 */
[----:B------:R-:W-:Y:S01]  /*68b0*/  FADD.FTZ R11, -R0, R11 ;  /* 0x0000000b000b7221 */ /* 0x000fe20000010100 */
        /* <DEDUP_REMOVED lines=20> */
[C---:B------:R-:W-:Y:S01]  /*6a00*/  FADD.FTZ R28, -R173.reuse, R28 ;  /* 0x0000001cad1c7221 */ /* 0x040fe20000010100 */
[----:B------:R-:W-:Y:S01]  /*6a10*/  FADD.FTZ R29, -R173, R29 ;  /* 0x0000001dad1d7221 */ /* 0x000fe20000010100 */
[----:B------:R-:W-:Y:S01]  /*6a20*/  FMUL.FTZ R24, R186, R24 ;  /* 0x00000018ba187220 */ /* 0x000fe20000410000 */
[----:B------:R-:W-:Y:S01]  /*6a30*/  FMUL.FTZ R8, R185, R25 ;  /* 0x00000019b9087220 */ /* 0x000fe20000410000 */
[----:B------:R-:W-:Y:S01]  /*6a40*/  FADD.FTZ R31, -R0, R31 ;  /* 0x0000001f001f7221 */ /* 0x000fe20000010100 */
[----:B------:R-:W-:Y:S01]  /*6a50*/  FMUL.FTZ R26, R188, R26 ;  /* 0x0000001abc1a7220 */ /* 0x000fe20000410000 */
[----:B------:R-:W-:Y:S01]  /*6a60*/  FMUL.FTZ R27, R187, R27 ;  /* 0x0000001bbb1b7220 */ /* 0x000fe20000410000 */
[----:B------:R-:W-:Y:S01]  /*6a70*/  FADD.FTZ R30, -R0, R30 ;  /* 0x0000001e001e7221 */ /* 0x000fe20000010100 */
[----:B------:R-:W-:Y:S01]  /*6a80*/  F2FP.F16.F32.PACK_AB R16, R33, R34 ;  /* 0x000000222110723e */ /* 0x000fe200000000ff */
[----:B------:R-:W-:Y:S01]  /*6a90*/  FMUL.FTZ R28, R184, R28 ;  /* 0x0000001cb81c7220 */ /* 0x000fe20000410000 */
[----:B-1----:R-:W-:Y:S01]  /*6aa0*/  F2FP.F16.F32.PACK_AB R4, R5, R6 ;  /* 0x000000060504723e */ /* 0x002fe200000000ff */
[----:B------:R-:W-:Y:S01]  /*6ab0*/  FMUL.FTZ R6, R199, R11 ;  /* 0x0000000bc7067220 */ /* 0x000fe20000410000 */
[----:B------:R-:W-:Y:S01]  /*6ac0*/  FMUL.FTZ R5, R191, R15 ;  /* 0x0000000fbf057220 */ /* 0x000fe20000410000 */
[----:B------:R-:W-:Y:S01]  /*6ad0*/  FMUL.FTZ R7, R183, R29 ;  /* 0x0000001db7077220 */ /* 0x000fe20000410000 */
[----:B------:R-:W-:Y:S01]  /*6ae0*/  FMUL.FTZ R30, R182, R30 ;  /* 0x0000001eb61e7220 */ /* 0x000fe20000410000 */
[----:B------:R1:W-:Y:S01]  /*6af0*/  STS [R228+0x1d000], R4 ;  /* 0x01d00004e4007388 */ /* 0x0003e20000000800 */
[----:B------:R-:W-:Y:S01]  /*6b00*/  F2FP.F16.F32.PACK_AB R6, R6, R10 ;  /* 0x0000000a0606723e */ /* 0x000fe200000000ff */
[----:B------:R-:W-:Y:S01]  /*6b10*/  FMUL.FTZ R0, R181, R31 ;  /* 0x0000001fb5007220 */ /* 0x000fe20000410000 */
        /* <DEDUP_REMOVED lines=149> */
.L_x_504:
        /* <DEDUP_REMOVED lines=35> */
[----:B------:R-:W3:Y:S05]  /*76a0*/  LDSM.16.MT88.4 R176, [R209+0x5800] ;  /* 0x00580000d1b0783b */ /* 0x000eea0000004200 */
[----:B------:R-:W-:Y:S01]  /*76b0*/  HMMA.16816.F32 R32, R168, R182, R32 ;  /* 0x000000b6a820723c */ /* 0x000fe20000001820 */
[----:B------:R-:W-:Y:S04]  /*76c0*/  LDSM.16.MT88.4 R180, [R209+0x2000] ;  /* 0x00200000d1b4783b */ /* 0x000fe80000004200 */
[----:B------:R-:W4:Y:S01]  /*76d0*/  LDSM.16.M88.4 R168, [R0+0x1e000] ;  /* 0x01e0000000a8783b */ /* 0x000f220000000200 */
[-C--:B------:R-:W-:Y:S06]  /*76e0*/  HMMA.16816.F32 R4, R184, R188.reuse, R4 ;  /* 0x000000bcb804723c */ /* 0x080fec0000001804 */
[C---:B------:R-:W-:Y:S06]  /*76f0*/  HMMA.16816.F32 R8, R192.reuse, R188, R8 ;  /* 0x000000bcc008723c */ /* 0x040fec0000001808 */
[-C--:B------:R-:W-:Y:S06]  /*7700*/  HMMA.16816.F32 R12, R192, R190.reuse, R12 ;  /* 0x000000bec00c723c */ /* 0x080fec000000180c */
[C---:B------:R-:W-:Y:S01]  /*7710*/  HMMA.16816.F32 R16, R184.reuse, R190, R16 ;  /* 0x000000beb810723c */ /* 0x040fe20000001810 */
[----:B------:R-:W4:Y:S05]  /*7720*/  LDSM.16.M88.4 R188, [R0+0x1f000] ;  /* 0x01f0000000bc783b */ /* 0x000f2a0000000200 */
        /* <DEDUP_REMOVED lines=12> */
[-C--:B---3--:R-:W-:Y:S06]  /*77f0*/  HMMA.16816.F32 R20, R164, R176.reuse, R20 ;  /* 0x000000b0a414723c */ /* 0x088fec0000001814 */
[C---:B------:R-:W-:Y:S06]  /*7800*/  HMMA.16816.F32 R24, R200.reuse, R176, R24 ;  /* 0x000000b0c818723c */ /* 0x040fec0000001818 */
[-C--:B------:R-:W-:Y:S01]  /*7810*/  HMMA.16816.F32 R28, R200, R178.reuse, R28 ;  /* 0x000000b2c81c723c */ /* 0x080fe2000000181c */
[----:B------:R-:W-:Y:S05]  /*7820*/  LDSM.16.MT88.4 R200, [R209+0x7000] ;  /* 0x00700000d1c8783b */ /* 0x000fea0000004200 */
[----:B------:R-:W-:Y:S01]  /*7830*/  HMMA.16816.F32 R32, R164, R178, R32 ;  /* 0x000000b2a420723c */ /* 0x000fe20000001820 */
[----:B------:R-:W-:Y:S04]  /*7840*/  LDSM.16.M88.4 R164, [R208+0x1e000] ;  /* 0x01e00000d0a4783b */ /* 0x000fe80000000200 */
[----:B------:R-:W2:Y:S01]  /*7850*/  LDSM.16.MT88.4 R176, [R209+0x3000] ;  /* 0x00300000d1b0783b */ /* 0x000ea20000004200 */
[-C--:B----4-:R-:W-:Y:S06]  /*7860*/  HMMA.16816.F32 R4, R168, R180.reuse, R4 ;  /* 0x000000b4a804723c */ /* 0x090fec0000001804 */
[C---:B------:R-:W-:Y:S06]  /*7870*/  HMMA.16816.F32 R8, R188.reuse, R180, R8 ;  /* 0x000000b4bc08723c */ /* 0x040fec0000001808 */
[-C--:B------:R-:W-:Y:S06]  /*7880*/  HMMA.16816.F32 R12, R188, R182.reuse, R12 ;  /* 0x000000b6bc0c723c */ /* 0x080fec000000180c */
[C---:B------:R-:W-:Y:S01]  /*7890*/  HMMA.16816.F32 R16, R168.reuse, R182, R16 ;  /* 0x000000b6a810723c */ /* 0x040fe20000001810 */
[----:B------:R-:W3:Y:S05]  /*78a0*/  LDSM.16.M88.4 R180, [R208+0x1f000] ;  /* 0x01f00000d0b4783b */ /* 0x000eea0000000200 */
[-C--:B------:R-:W-:Y:S06]  /*78b0*/  HMMA.16816.F32 R20, R168, R204.reuse, R20 ;  /* 0x000000cca814723c */ /* 0x080fec0000001814 */
[C---:B------:R-:W-:Y:S06]  /*78c0*/  HMMA.16816.F32 R24, R188.reuse, R204, R24 ;  /* 0x000000ccbc18723c */ /* 0x040fec0000001818 */
[-C--:B------:R-:W-:Y:S01]  /*78d0*/  HMMA.16816.F32 R28, R188, R206.reuse, R28 ;  /* 0x000000cebc1c723c */ /* 0x080fe2000000181c */
[----:B------:R-:W-:Y:S05]  /*78e0*/  LDSM.16.M88.4 R188, [R2+0x1f000] ;  /* 0x01f0000002bc783b */ /* 0x000fea0000000200 */
[----:B------:R-:W-:Y:S01]  /*78f0*/  HMMA.16816.F32 R32, R168, R206, R32 ;  /* 0x000000cea820723c */ /* 0x000fe20000001820 */
[----:B------:R-:W-:Y:S04]  /*7900*/  LDSM.16.M88.4 R168, [R2+0x1e000] ;  /* 0x01e0000002a8783b */ /* 0x000fe80000000200 */
[----:B------:R-:W-:Y:S01]  /*7910*/  LDSM.16.MT88.4 R204, [R209+0x7800] ;  /* 0x00780000d1cc783b */ /* 0x000fe20000004200 */
        /* <DEDUP_REMOVED lines=8> */
[----:B------:R-:W-:Y:S01]  /*79a0*/  HMMA.16816.F32 R32, R172, R198, R32 ;  /* 0x000000c6ac20723c */ /* 0x000fe20000001820 */
[----:B------:R-:W4:Y:S05]  /*79b0*/  LDC R173, c[0x0][0x270] ;  /* 0x00009c00ffad7b82 */ /* 0x000f2a0000000800 */
[-C--:B--2---:R-:W-:Y:S06]  /*79c0*/  HMMA.16816.F32 R4, R164, R176.reuse, R4 ;  /* 0x000000b0a404723c */ /* 0x084fec0000001804 */
[C---:B---3--:R-:W-:Y:S06]  /*79d0*/  HMMA.16816.F32 R8, R180.reuse, R176, R8 ;  /* 0x000000b0b408723c */ /* 0x048fec0000001808 */
        /* <DEDUP_REMOVED lines=10> */
[-C--:B-1----:R-:W-:Y:S05]  /*7a80*/  HMMA.16816.F32 R4, R168, R184.reuse, R4 ;  /* 0x000000b8a804723c */ /* 0x082fea0000001804 */
[----:B------:R-:W-:Y:S01]  /*7a90*/  @P1 IADD3 R166, P0, R243, UR13, RZ ;  /* 0x0000000df3a61c10 */ /* 0x000fe2000ff1e0ff */
[C---:B------:R-:W-:Y:S01]  /*7aa0*/  HMMA.16816.F32 R8, R188.reuse, R184, R8 ;  /* 0x000000b8bc08723c */ /* 0x040fe20000001808 */
        /* <DEDUP_REMOVED lines=441> */
.L_x_506:
        /* <DEDUP_REMOVED lines=23> */
.L_x_507:
        /* <DEDUP_REMOVED lines=56> */
.L_x_509:
[----:B------:R-:W-:Y:S05]  /*9b30*/  BSYNC B0 ;  /* 0x0000000000007941 */ /* 0x000fea0003800000 */
.L_x_508:
        /* <DEDUP_REMOVED lines=18> */
.L_x_511:
[----:B------:R-:W-:Y:S05]  /*9c60*/  BSYNC B0 ;  /* 0x0000000000007941 */ /* 0x000fea0003800000 */
.L_x_510:
        /* <DEDUP_REMOVED lines=20> */
.L_x_513:
[----:B------:R-:W-:Y:S05]  /*9db0*/  BSYNC B0 ;  /* 0x0000000000007941 */ /* 0x000fea0003800000 */
.L_x_512:
        /* <DEDUP_REMOVED lines=20> */
.L_x_515:
[----:B------:R-:W-:Y:S05]  /*9f00*/  BSYNC B0 ;  /* 0x0000000000007941 */ /* 0x000fea0003800000 */
.L_x_514:
[----:B------:R-:W-:Y:S01]  /*9f10*/  IMAD.U32 R3, RZ, RZ, UR10 ;  /* 0x0000000aff037e24 */ /* 0x000fe2000f8e00ff */
[----:B------:R-:W-:Y:S01]  /*9f20*/  UIMAD UR9, UR9, UR10, URZ ;  /* 0x0000000a090972a4 */ /* 0x000fe2000f8e023f */
[----:B-1----:R-:W1:Y:S01]  /*9f30*/  LDS.128 R16, [R2+0x14000] ;  /* 0x0140000002107984 */ /* 0x002e620000000c00 */
[----:B------:R-:W-:Y:S01]  /*9f40*/  USHF.R.S32.HI UR12, URZ, 0x1f, UR56 ;  /* 0x0000001f3f0c7899 */ /* 0x000fe20008011438 */
[----:B------:R-:W-:Y:S01]  /*9f50*/  IMAD.WIDE.U32 R4, R3, UR5, R10 ;  /* 0x0000000503047c25 */ /* 0x000fe2000f8e000a */
[----:B------:R-:W-:Y:S01]  /*9f60*/  UIMAD UR5, UR5, UR11, UR9 ;  /* 0x0000000b050572a4 */ /* 0x000fe2000f8e0209 */
[----:B------:R2:W1:Y:S01]  /*9f70*/  LDS.128 R12, [R2+0x18000] ;  /* 0x01800000020c7984 */ /* 0x0004620000000c00 */
[----:B------:R-:W-:Y:S01]  /*9f80*/  BSSY B0, `(.L_x_516) ;  /* 0x0000019000007945 */ /* 0x000fe20003800000 */
[----:B------:R-:W-:Y:S01]  /*9f90*/  ULDC.64 UR8, c[0x0][0x470] ;  /* 0x00011c0000087ab9 */ /* 0x000fe20000000a00 */
        /* <DEDUP_REMOVED lines=23> */
.L_x_517:
[----:B------:R-:W-:Y:S05]  /*a110*/  BSYNC B0 ;  /* 0x0000000000007941 */ /* 0x000fea0003800000 */
.L_x_516:
        /* <DEDUP_REMOVED lines=18> */
.L_x_519:
[----:B------:R-:W-:Y:S05]  /*a240*/  BSYNC B0 ;  /* 0x0000000000007941 */ /* 0x000fea0003800000 */
.L_x_518:
        /* <DEDUP_REMOVED lines=18> */
.L_x_521:
[----:B------:R-:W-:Y:S05]  /*a370*/  BSYNC B0 ;  /* 0x0000000000007941 */ /* 0x000fea0003800000 */
.L_x_520:
        /* <DEDUP_REMOVED lines=18> */
.L_x_476:
        /* <DEDUP_REMOVED lines=25> */
.L_x_523:
        /* <DEDUP_REMOVED lines=23> */
.L_x_524:
        /* <DEDUP_REMOVED lines=16> */
[----:B------:R-:W-:Y:S01]  /*a8a0*/  UIMAD UR15, UR56, UR15, UR5 ;  /* 0x0000000f380f72a4 */ /* 0x000fe2000f8e0205 */
[----:B------:R-:W-:Y:S01]  /*a8b0*/  MOV R4, UR14 ;  /* 0x0000000e00047c02 */ /* 0x000fe20008000f00 */
[----:B------:R-:W-:Y:S01]  /*a8c0*/  VIADD R10, R224, 0x40 ;  /* 0x00000040e00a7836 */ /* 0x000fe20000000000 */
        /* <DEDUP_REMOVED lines=21> */
.L_x_526:
[----:B------:R-:W-:Y:S05]  /*aa20*/  BSYNC B0 ;  /* 0x0000000000007941 */ /* 0x000fea0003800000 */
.L_x_525:
        /* <DEDUP_REMOVED lines=18> */
.L_x_528:
[----:B------:R-:W-:Y:S05]  /*ab50*/  BSYNC B0 ;  /* 0x0000000000007941 */ /* 0x000fea0003800000 */
.L_x_527:
        /* <DEDUP_REMOVED lines=18> */
.L_x_530:
[----:B------:R-:W-:Y:S05]  /*ac80*/  BSYNC B0 ;  /* 0x0000000000007941 */ /* 0x000fea0003800000 */
.L_x_529:
        /* <DEDUP_REMOVED lines=18> */
.L_x_532:
[----:B------:R-:W-:Y:S05]  /*adb0*/  BSYNC B0 ;  /* 0x0000000000007941 */ /* 0x000fea0003800000 */
.L_x_531:
        /* <DEDUP_REMOVED lines=30> */
.L_x_534:
[----:B------:R-:W-:Y:S05]  /*afa0*/  BSYNC B0 ;  /* 0x0000000000007941 */ /* 0x000fea0003800000 */
.L_x_533:
        /* <DEDUP_REMOVED lines=18> */
.L_x_536:
[----:B------:R-:W-:Y:S05]  /*b0d0*/  BSYNC B0 ;  /* 0x0000000000007941 */ /* 0x000fea0003800000 */
.L_x_535:
        /* <DEDUP_REMOVED lines=18> */
.L_x_538:
[----:B------:R-:W-:Y:S05]  /*b200*/  BSYNC B0 ;  /* 0x0000000000007941 */ /* 0x000fea0003800000 */
.L_x_537:
        /* <DEDUP_REMOVED lines=17> */
.L_x_522:
[----:B------:R-:W-:Y:S05]  /*b320*/  BSYNC B1 ;  /* 0x0000000000017941 */ /* 0x000fea0003800000 */
.L_x_471:
        /* <DEDUP_REMOVED lines=11> */
.L_x_539:
[----:B------:R-:W-:Y:S05]  /*b3e0*/  EXIT ;  /* 0x000000000000794d */ /* 0x000fea0003800000 */
.L_x_541:
        /* <DEDUP_REMOVED lines=9> */
.L_x_2061:


//--------------------- .text._ZN5flash44flash_bwd_dq_dk_dv_loop_seqk_parallel_kernelI23Flash_bwd_kernel_traitsILi128ELi64ELi128ELi8ELi2ELi4ELi2ELb0ELb0EN7cutlass6half_tE19Flash_kernel_traitsILi128ELi64ELi128ELi8ES3_EELb0ELb0ELb1ELb0ELb0ELb1ELb0EEEvNS_16Flash_bwd_paramsE --------------------------
	.section	.text._ZN5flash44flash_bwd_dq_dk_dv_loop_seqk_parallel_kernelI23Flash_bwd_kernel_traitsILi128ELi64ELi128ELi8ELi2ELi4ELi2ELb0ELb0EN7cutlass6half_tE19Flash_kernel_traitsILi128ELi64ELi128ELi8ES3_EELb0ELb0ELb1ELb0ELb0ELb1ELb0EEEvNS_16Flash_bwd_paramsE,"ax",@progbits
	.align	128
        .global         _ZN5flash44flash_bwd_dq_dk_dv_loop_seqk_parallel_kernelI23Flash_bwd_kernel_traitsILi128ELi64ELi128ELi8ELi2ELi4ELi2ELb0ELb0EN7cutlass6half_tE19Flash_kernel_traitsILi128ELi64ELi128ELi8ES3_EELb0ELb0ELb1ELb0ELb0ELb1ELb0EEEvNS_16Flash_bwd_paramsE
        .type           _ZN5flash44flash_bwd_dq_dk_dv_loop_seqk_parallel_kernelI23Flash_bwd_kernel_traitsILi128ELi64ELi128ELi8ELi2ELi4ELi2ELb0ELb0EN7cutlass6half_tE19Flash_kernel_traitsILi128ELi64ELi128ELi8ES3_EELb0ELb0ELb1ELb0ELb0ELb1ELb0EEEvNS_16Flash_bwd_paramsE,@function
        .size           _ZN5flash44flash_bwd_dq_dk_dv_loop_seqk_parallel_kernelI23Flash_bwd_kernel_traitsILi128ELi64ELi128ELi8ELi2ELi4ELi2ELb0ELb0EN7cutlass6half_tE19Flash_kernel_traitsILi128ELi64ELi128ELi8ES3_EELb0ELb0ELb1ELb0ELb0ELb1ELb0EEEvNS_16Flash_bwd_paramsE,(.L_x_2062 - _ZN5flash44flash_bwd_dq_dk_dv_loop_seqk_parallel_kernelI23Flash_bwd_kernel_traitsILi128ELi64ELi128ELi8ELi2ELi4ELi2ELb0ELb0EN7cutlass6half_tE19Flash_kernel_traitsILi128ELi64ELi128ELi8ES3_EELb0ELb0ELb1ELb0ELb0ELb1ELb0EEEvNS_16Flash_bwd_paramsE)
        .other          _ZN5flash44flash_bwd_dq_dk_dv_loop_seqk_parallel_kernelI23Flash_bwd_kernel_traitsILi128ELi64ELi128ELi8ELi2ELi4ELi2ELb0ELb0EN7cutlass6half_tE19Flash_kernel_traitsILi128ELi64ELi128ELi8ES3_EELb0ELb0ELb1ELb0ELb0ELb1ELb0EEEvNS_16Flash_bwd_paramsE,@"STO_CUDA_ENTRY STV_DEFAULT"
_ZN5flash44flash_bwd_dq_dk_dv_loop_seqk_parallel_kernelI23Flash_bwd_kernel_traitsILi128ELi64ELi128ELi8ELi2ELi4ELi2ELb0ELb0EN7cutlass6half_tE19Flash_kernel_traitsILi128ELi64ELi128ELi8ES3_EELb0ELb0ELb1ELb0ELb0ELb1ELb0EEEvNS_16Flash_bwd_paramsE:
.text._ZN5flash44flash_bwd_dq_dk_dv_loop_seqk_parallel_kernelI23Flash_bwd_kernel_traitsILi128ELi64ELi128ELi8ELi2ELi4ELi2ELb0ELb0EN7cutlass6half_tE19Flash_kernel_traitsILi128ELi64ELi128ELi8ES3_EELb0ELb0ELb1ELb0ELb0ELb1ELb0EEEvNS_16Flash_bwd_paramsE:
        /* <DEDUP_REMOVED lines=14> */
[----:B------:R-:W3:Y:S01]  /*00e0*/  S2UR UR54, SR_CTAID.Z ;  /* 0x00000000003679c3 */ /* 0x000ee20000002700 */
[----:B------:R-:W-:Y:S01]  /*00f0*/  UMOV UR5, 0x400 ;  /* 0x0000040000057882 */ /* 0x000fe20000000000 */
[----:B------:R-:W-:Y:S01]  /*0100*/  IMAD.MOV.U32 R250, RZ, RZ, 0x20 ;  /* 0x00000020fffa7424 */ /* 0x000fe200078e00ff */
[----:B------:R-:W-:Y:S01]  /*0110*/  ULDC.64 UR8, c[0x0][0x208] ;  /* 0x0000820000087ab9 */ /* 0x000fe20000000a00 */
[----:B------:R-:W-:Y:S01]  /*0120*/  IMAD.MOV.U32 R227, RZ, RZ, -0x10 ;  /* 0xfffffff0ffe37424 */ /* 0x000fe200078e00ff */
[----:B------:R-:W-:Y:S01]  /*0130*/  ULDC UR58, c[0x0][0x394] ;  /* 0x0000e500003a7ab9 */ /* 0x000fe20000000800 */
[----:B------:R-:W-:Y:S02]  /*0140*/  UMOV UR59, 0xffffc000 ;  /* 0xffffc000003b7882 */ /* 0x000fe40000000000 */
[----:B------:R-:W4:Y:S08]  /*0150*/  S2UR UR4, SR_CgaCtaId ;  /* 0x00000000000479c3 */ /* 0x000f300000008800 */
[----:B------:R-:W5:Y:S01]  /*0160*/  S2UR UR44, SR_CTAID.Y ;  /* 0x00000000002c79c3 */ /* 0x000f620000002600 */
[----:B---3--:R-:W-:Y:S01]  /*0170*/  USHF.R.S32.HI UR6, URZ, 0x1f, UR54 ;  /* 0x0000001f3f067899 */ /* 0x008fe20008011436 */
[----:B--2---:R-:W-:Y:S01]  /*0180*/  SHF.R.S32.HI R13, RZ, 0x1f, R14 ;  /* 0x0000001fff0d7819 */ /* 0x004fe2000001140e */
[----:B------:R-:W-:Y:S01]  /*0190*/  IMAD.SHL.U32 R249, R14, 0x2, RZ ;  /* 0x000000020ef97824 */ /* 0x000fe200078e00ff */
[----:B----4-:R-:W-:-:S02]  /*01a0*/  ULEA UR4, UR4, UR5, 0x18 ;  /* 0x0000000504047291 */ /* 0x010fc4000f8ec03f */
[CC--:B------:R-:W-:Y:S02]  /*01b0*/  LEA.HI R9, R13.reuse, R14.reuse, RZ, 0x4 ;  /* 0x0000000e0d097211 */ /* 0x0c0fe400078f20ff */
[CC--:B------:R-:W-:Y:S02]  /*01c0*/  LEA.HI R5, R13.reuse, R14.reuse, RZ, 0x5 ;  /* 0x0000000e0d057211 */ /* 0x0c0fe400078f28ff */
[----:B------:R-:W-:Y:S01]  /*01d0*/  LEA.HI R17, R13, R14, RZ, 0x2 ;  /* 0x0000000e0d117211 */ /* 0x000fe200078f10ff */
[----:B-----5:R-:W-:Y:S01]  /*01e0*/  USHF.L.U32 UR5, UR44, 0x7, URZ ;  /* 0x000000072c057899 */ /* 0x020fe2000800063f */
[----:B------:R-:W-:Y:S02]  /*01f0*/  SHF.R.S32.HI R7, RZ, 0x4, R9 ;  /* 0x00000004ff077819 */ /* 0x000fe40000011409 */
[--C-:B------:R-:W-:Y:S02]  /*0200*/  SHF.R.S32.HI R6, RZ, 0x5, R5.reuse ;  /* 0x00000005ff067819 */ /* 0x100fe40000011405 */
[----:B-1----:R-:W-:-:S02]  /*0210*/  SHF.R.S32.HI R0, RZ, 0x1f, R5 ;  /* 0x0000001fff007819 */ /* 0x002fc40000011405 */
[--C-:B------:R-:W-:Y:S02]  /*0220*/  SHF.R.S32.HI R8, RZ, 0x2, R17.reuse ;  /* 0x00000002ff087819 */ /* 0x100fe40000011411 */
[----:B------:R-:W-:Y:S02]  /*0230*/  SHF.R.S32.HI R2, RZ, 0x1f, R17 ;  /* 0x0000001fff027819 */ /* 0x000fe40000011411 */
[----:B------:R-:W-:Y:S02]  /*0240*/  LEA.HI R3, R9, R7, RZ, 0x1 ;  /* 0x0000000709037211 */ /* 0x000fe400078f08ff */
[-C--:B------:R-:W-:Y:S02]  /*0250*/  LEA.HI R0, R0, R6.reuse, RZ, 0x2 ;  /* 0x0000000600007211 */ /* 0x080fe400078f10ff */
[----:B------:R-:W-:Y:S02]  /*0260*/  LEA.HI R4, R5, R6, RZ, 0x1 ;  /* 0x0000000605047211 */ /* 0x000fe400078f08ff */
[----:B------:R-:W-:-:S02]  /*0270*/  LEA.HI R2, R2, R8, RZ, 0x3 ;  /* 0x0000000802027211 */ /* 0x000fc400078f18ff */
[----:B------:R-:W-:Y:S02]  /*0280*/  LOP3.LUT R3, R3, 0xfffffffe, RZ, 0xc0, !PT ;  /* 0xfffffffe03037812 */ /* 0x000fe400078ec0ff */
[----:B------:R-:W-:Y:S02]  /*0290*/  LEA.HI R214, R13, R14, RZ, 0x3 ;  /* 0x0000000e0dd67211 */ /* 0x000fe400078f18ff */
[----:B------:R-:W-:Y:S01]  /*02a0*/  LOP3.LUT R0, R0, 0xfffffffc, RZ, 0xc0, !PT ;  /* 0xfffffffc00007812 */ /* 0x000fe200078ec0ff */
[----:B------:R-:W-:Y:S01]  /*02b0*/  IMAD.IADD R10, R7, 0x1, -R3 ;  /* 0x00000001070a7824 */ /* 0x000fe200078e0a03 */
[----:B------:R-:W-:Y:S02]  /*02c0*/  LOP3.LUT R4, R4, 0xfffffffe, RZ, 0xc0, !PT ;  /* 0xfffffffe04047812 */ /* 0x000fe400078ec0ff */
[----:B------:R-:W-:Y:S01]  /*02d0*/  LOP3.LUT R2, R2, 0xfffffff8, RZ, 0xc0, !PT ;  /* 0xfffffff802027812 */ /* 0x000fe200078ec0ff */
[C---:B------:R-:W-:Y:S01]  /*02e0*/  IMAD.IADD R11, R6.reuse, 0x1, -R0 ;  /* 0x00000001060b7824 */ /* 0x040fe200078e0a00 */
[----:B------:R-:W-:Y:S01]  /*02f0*/  SHF.R.S32.HI R3, RZ, 0x3, R214 ;  /* 0x00000003ff037819 */ /* 0x000fe200000114d6 */
[----:B------:R-:W-:Y:S01]  /*0300*/  IMAD.IADD R12, R6, 0x1, -R4 ;  /* 0x00000001060c7824 */ /* 0x000fe200078e0a04 */
[----:B------:R-:W-:Y:S01]  /*0310*/  LOP3.LUT R0, R214, 0xfffffff8, RZ, 0xc0, !PT ;  /* 0xfffffff8d6007812 */ /* 0x000fe200078ec0ff */
[----:B------:R-:W-:Y:S01]  /*0320*/  IMAD.IADD R8, R8, 0x1, -R2 ;  /* 0x0000000108087824 */ /* 0x000fe200078e0a02 */
[----:B------:R-:W-:Y:S01]  /*0330*/  LOP3.LUT R2, R5, 0xffffffe0, RZ, 0xc0, !PT ;  /* 0xffffffe005027812 */ /* 0x000fe200078ec0ff */
[----:B------:R-:W-:Y:S01]  /*0340*/  IMAD.SHL.U32 R5, R3, 0x40, RZ ;  /* 0x0000004003057824 */ /* 0x000fe200078e00ff */
[----:B------:R-:W-:Y:S01]  /*0350*/  LOP3.LUT R4, R9, 0xfffffff0, RZ, 0xc0, !PT ;  /* 0xfffffff009047812 */ /* 0x000fe200078ec0ff */
[----:B------:R-:W-:-:S02]  /*0360*/  IMAD.IADD R0, R14, 0x1, -R0 ;  /* 0x000000010e007824 */ /* 0x000fc400078e0a00 */
[C---:B------:R-:W-:Y:S01]  /*0370*/  IMAD.IADD R3, R14.reuse, 0x1, -R2 ;  /* 0x000000010e037824 */ /* 0x040fe200078e0a02 */
[----:B------:R-:W-:Y:S01]  /*0380*/  LOP3.LUT R2, R5, 0x1c0, RZ, 0xc0, !PT ;  /* 0x000001c005027812 */ /* 0x000fe200078ec0ff */
[----:B------:R-:W-:Y:S01]  /*0390*/  IMAD.IADD R4, R14, 0x1, -R4 ;  /* 0x000000010e047824 */ /* 0x000fe200078e0a04 */
[C---:B------:R-:W-:Y:S01]  /*03a0*/  LOP3.LUT P4, RZ, R0.reuse, 0x2, RZ, 0xc0, !PT ;  /* 0x0000000200ff7812 */ /* 0x040fe2000788c0ff */
[C---:B------:R-:W-:Y:S01]  /*03b0*/  IMAD.SHL.U32 R5, R0.reuse, 0x8, RZ ;  /* 0x0000000800057824 */ /* 0x040fe200078e00ff */
[C---:B------:R-:W-:Y:S01]  /*03c0*/  LOP3.LUT P3, RZ, R0.reuse, 0x4, RZ, 0xc0, !PT ;  /* 0x0000000400ff7812 */ /* 0x040fe2000786c0ff */
[----:B------:R-:W-:Y:S01]  /*03d0*/  IMAD.SHL.U32 R0, R0, 0x40, RZ ;  /* 0x0000004000007824 */ /* 0x000fe200078e00ff */
[----:B------:R-:W-:Y:S02]  /*03e0*/  SHF.R.S32.HI R6, RZ, 0x1f, R4 ;  /* 0x0000001fff067819 */ /* 0x000fe40000011404 */
[----:B------:R-:W-:Y:S02]  /*03f0*/  LOP3.LUT R5, R2, 0x38, R5, 0xf8, !PT ;  /* 0x0000003802057812 */ /* 0x000fe400078ef805 */
[----:B------:R-:W-:-:S02]  /*0400*/  SHF.R.U32.HI R2, RZ, 0x3, R2 ;  /* 0x00000003ff027819 */ /* 0x000fc40000011602 */
[----:B------:R-:W-:Y:S02]  /*0410*/  LEA.HI R9, R6, R4, RZ, 0x3 ;  /* 0x0000000406097211 */ /* 0x000fe400078f18ff */
[----:B------:R-:W-:Y:S01]  /*0420*/  LOP3.LUT R245, R5, R2, RZ, 0x3c, !PT ;  /* 0x0000000205f57212 */ /* 0x000fe200078e3cff */
[----:B------:R-:W-:Y:S01]  /*0430*/  IMAD.SHL.U32 R2, R11, 0x10, RZ ;  /* 0x000000100b027824 */ /* 0x000fe200078e00ff */
[----:B------:R-:W-:Y:S02]  /*0440*/  SHF.R.S32.HI R7, RZ, 0x1f, R3 ;  /* 0x0000001fff077819 */ /* 0x000fe40000011403 */
[----:B------:R-:W-:Y:S02]  /*0450*/  LOP3.LUT R5, R9, 0xfffffff8, RZ, 0xc0, !PT ;  /* 0xfffffff809057812 */ /* 0x000fe400078ec0ff */
[----:B------:R-:W-:Y:S02]  /*0460*/  LOP3.LUT R0, R0, 0x1c0, RZ, 0xc0, !PT ;  /* 0x000001c000007812 */ /* 0x000fe400078ec0ff */
[----:B------:R-:W-:Y:S01]  /*0470*/  LEA.HI R15, R7, R3, RZ, 0x2 ;  /* 0x00000003070f7211 */ /* 0x000fe200078f10ff */
[----:B------:R-:W-:Y:S01]  /*0480*/  IMAD.IADD R16, R4, 0x1, -R5 ;  /* 0x0000000104107824 */ /* 0x000fe200078e0a05 */
[----:B------:R-:W-:Y:S01]  /*0490*/  LOP3.LUT R3, R8, 0x1, RZ, 0xc0, !PT ;  /* 0x0000000108037812 */ /* 0x000fe200078ec0ff */
[----:B------:R-:W-:Y:S01]  /*04a0*/  IMAD.SHL.U32 R5, R10, 0x200, RZ ;  /* 0x000002000a057824 */ /* 0x000fe200078e00ff */
[----:B------:R-:W-:-:S02]  /*04b0*/  LOP3.LUT R2, R0, 0x30, R2, 0xf8, !PT ;  /* 0x0000003000027812 */ /* 0x000fc400078ef802 */
[----:B------:R-:W-:Y:S02]  /*04c0*/  LEA.HI R4, R13, R14, RZ, 0x6 ;  /* 0x0000000e0d047211 */ /* 0x000fe400078f30ff */
[----:B------:R-:W-:Y:S02]  /*04d0*/  ISETP.NE.U32.AND P0, PT, R3, 0x1, PT ;  /* 0x000000010300780c */ /* 0x000fe40003f05070 */
[----:B------:R-:W-:Y:S02]  /*04e0*/  LOP3.LUT R6, R2, 0x8, R214, 0xf8, !PT ;  /* 0x0000000802067812 */ /* 0x000fe400078ef8d6 */
[----:B------:R-:W-:Y:S01]  /*04f0*/  SHF.R.S32.HI R3, RZ, 0x6, R4 ;  /* 0x00000006ff037819 */ /* 0x000fe20000011404 */
[----:B------:R-:W-:Y:S01]  /*0500*/  IMAD.SHL.U32 R4, R10, 0x20, RZ ;  /* 0x000000200a047824 */ /* 0x000fe200078e00ff */
[----:B------:R-:W-:Y:S02]  /*0510*/  LOP3.LUT R214, R0, 0x8, R214, 0xf8, !PT ;  /* 0x0000000800d67812 */ /* 0x000fe400078ef8d6 */
[----:B------:R-:W-:Y:S01]  /*0520*/  SHF.R.U32.HI R210, RZ, 0x3, R0 ;  /* 0x00000003ffd27819 */ /* 0x000fe20000011600 */
[----:B------:R-:W-:Y:S01]  /*0530*/  IMAD R2, R3, 0x800, R5 ;  /* 0x0000080003027824 */ /* 0x000fe200078e0205 */
[----:B------:R-:W-:Y:S01]  /*0540*/  LOP3.LUT R0, R17, 0x7ffffffc, RZ, 0xc0, !PT ;  /* 0x7ffffffc11007812 */ /* 0x000fe200078ec0ff */
[C---:B------:R-:W-:Y:S01]  /*0550*/  IMAD.SHL.U32 R7, R3.reuse, 0x8, RZ ;  /* 0x0000000803077824 */ /* 0x040fe200078e00ff */
[----:B------:R-:W-:Y:S01]  /*0560*/  LOP3.LUT R214, R214, R210, RZ, 0x3c, !PT ;  /* 0x000000d2d6d67212 */ /* 0x000fe200078e3cff */
[----:B------:R-:W-:Y:S01]  /*0570*/  IMAD R245, R3, 0x200, R245 ;  /* 0x0000020003f57824 */ /* 0x000fe200078e02f5 */
[----:B------:R-:W-:Y:S01]  /*0580*/  LEA.HI R13, R13, R14, RZ, 0x7 ;  /* 0x0000000e0d0d7211 */ /* 0x000fe200078f38ff */
[----:B------:R-:W-:Y:S01]  /*0590*/  IMAD.IADD R0, R14, 0x1, -R0 ;  /* 0x000000010e007824 */ /* 0x000fe200078e0a00 */
[----:B------:R-:W-:Y:S01]  /*05a0*/  LOP3.LUT R4, R4, 0x20, RZ, 0xc0, !PT ;  /* 0x0000002004047812 */ /* 0x000fe200078ec0ff */
[----:B------:R-:W-:Y:S01]  /*05b0*/  IMAD.IADD R214, R2, 0x1, R214 ;  /* 0x0000000102d67824 */ /* 0x000fe200078e02d6 */
[----:B------:R-:W-:Y:S01]  /*05c0*/  LOP3.LUT R210, R5, R6, R210, 0xf6, !PT ;  /* 0x0000000605d27212 */ /* 0x000fe200078ef6d2 */
[----:B------:R-:W-:Y:S01]  /*05d0*/  IMAD.SHL.U32 R2, R0, 0x2, RZ ;  /* 0x0000000200027824 */ /* 0x000fe200078e00ff */
[----:B------:R-:W-:Y:S01]  /*05e0*/  SHF.R.S32.HI R0, RZ, 0x7, R13 ;  /* 0x00000007ff007819 */ /* 0x000fe2000001140d */
[----:B------:R-:W-:Y:S01]  /*05f0*/  IMAD.SHL.U32 R5, R10, 0x10, RZ ;  /* 0x000000100a057824 */ /* 0x000fe200078e00ff */
[----:B------:R-:W-:Y:S01]  /*0600*/  LOP3.LUT R209, R4, 0x18, R7, 0xf8, !PT ;  /* 0x0000001804d17812 */ /* 0x000fe200078ef807 */
[--C-:B------:R-:W-:Y:S01]  /*0610*/  IMAD R11, R11, 0x400, R2.reuse ;  /* 0x000004000b0b7824 */ /* 0x100fe200078e0202 */
[----:B------:R-:W-:Y:S01]  /*0620*/  SHF.R.S32.HI R6, RZ, 0x2, R15 ;  /* 0x00000002ff067819 */ /* 0x000fe2000001140f */
[----:B------:R-:W-:Y:S01]  /*0630*/  IMAD R7, R0, 0x1000, R2 ;  /* 0x0000100000077824 */ /* 0x000fe200078e0202 */
[----:B------:R-:W-:Y:S01]  /*0640*/  R2P PR, R8, 0x6 ;  /* 0x0000000608007804 */ /* 0x000fe20000000000 */
[----:B------:R-:W-:Y:S01]  /*0650*/  IMAD.SHL.U32 R4, R0, 0x8, RZ ;  /* 0x0000000800047824 */ /* 0x000fe200078e00ff */
[----:B------:R-:W-:Y:S01]  /*0660*/  SEL R213, R250, 0xffffffe0, !P4 ;  /* 0xffffffe0fad57807 */ /* 0x000fe20006000000 */
[----:B------:R-:W-:Y:S01]  /*0670*/  IMAD.SHL.U32 R0, R8, 0x40, RZ ;  /* 0x0000004008007824 */ /* 0x000fe200078e00ff */
[----:B------:R-:W-:Y:S01]  /*0680*/  SEL R227, R227, 0x10, !P0 ;  /* 0x00000010e3e37807 */ /* 0x000fe20004000000 */
[----:B------:R-:W-:Y:S01]  /*0690*/  IMAD.SHL.U32 R2, R3, 0x20, RZ ;  /* 0x0000002003027824 */ /* 0x000fe200078e00ff */
[----:B------:R-:W-:Y:S01]  /*06a0*/  LOP3.LUT R3, R4, 0x8, RZ, 0xc0, !PT ;  /* 0x0000000804037812 */ /* 0x000fe200078ec0ff */
[----:B------:R-:W-:Y:S01]  /*06b0*/  IMAD R7, R12, 0x400, R7 ;  /* 0x000004000c077824 */ /* 0x000fe200078e0207 */
[----:B------:R-:W-:Y:S01]  /*06c0*/  LOP3.LUT R0, R0, 0x1c0, RZ, 0xc0, !PT ;  /* 0x000001c000007812 */ /* 0x000fe200078ec0ff */
[----:B------:R-:W-:Y:S01]  /*06d0*/  IMAD R241, R12, 0x10, R6 ;  /* 0x000000100cf17824 */ /* 0x000fe200078e0206 */
[----:B------:R-:W-:Y:S01]  /*06e0*/  LOP3.LUT R249, R2, 0x6, R249, 0xf8, !PT ;  /* 0x0000000602f97812 */ /* 0x000fe200078ef8f9 */
[----:B------:R-:W-:Y:S01]  /*06f0*/  IMAD.SHL.U32 R6, R9, 0x40, RZ ;  /* 0x0000004009067824 */ /* 0x000fe200078e00ff */
[----:B------:R-:W-:Y:S01]  /*0700*/  LOP3.LUT R4, R0, 0x20, R2, 0xf8, !PT ;  /* 0x0000002000047812 */ /* 0x000fe200078ef802 */
[----:B------:R-:W-:Y:S01]  /*0710*/  IMAD.SHL.U32 R214, R214, 0x2, RZ ;  /* 0x00000002d6d67824 */ /* 0x000fe200078e00ff */
[----:B------:R-:W-:-:S02]  /*0720*/  SHF.R.U32.HI R2, RZ, 0x3, R0 ;  /* 0x00000003ff027819 */ /* 0x000fc40000011600 */
[----:B------:R-:W-:Y:S01]  /*0730*/  LOP3.LUT R8, R3, 0x10, R5, 0xf8, !PT ;  /* 0x0000001003087812 */ /* 0x000fe200078ef805 */
[----:B------:R-:W-:Y:S01]  /*0740*/  IMAD.SHL.U32 R5, R10, 0x8, RZ ;  /* 0x000000080a057824 */ /* 0x000fe200078e00ff */
[----:B------:R-:W-:Y:S02]  /*0750*/  LOP3.LUT R4, R4, R2, RZ, 0x3c, !PT ;  /* 0x0000000204047212 */ /* 0x000fe400078e3cff */
[----:B------:R-:W-:Y:S01]  /*0760*/  LOP3.LUT R0, R2, R0, R3, 0x1e, !PT ;  /* 0x0000000002007212 */ /* 0x000fe200078e1e03 */
[----:B------:R-:W-:Y:S01]  /*0770*/  IMAD.SHL.U32 R2, R16, 0x40, RZ ;  /* 0x0000004010027824 */ /* 0x000fe200078e00ff */
[----:B------:R-:W-:Y:S01]  /*0780*/  SEL R250, R250, 0xffffffe0, !P1 ;  /* 0xffffffe0fafa7807 */ /* 0x000fe20004800000 */
[----:B------:R-:W-:Y:S01]  /*0790*/  IMAD.IADD R7, R4, 0x1, R7 ;  /* 0x0000000104077824 */ /* 0x000fe200078e0207 */
[----:B------:R-:W-:Y:S01]  /*07a0*/  LEA R210, R210, UR4, 0x1 ;  /* 0x00000004d2d27c11 */ /* 0x000fe2000f8e08ff */
[----:B------:R-:W-:Y:S01]  /*07b0*/  VIADD R4, R241, 0xffffffc0 ;  /* 0xffffffc0f1047836 */ /* 0x000fe20000000000 */
[----:B------:R-:W-:Y:S01]  /*07c0*/  LOP3.LUT R2, R2, 0x1c0, RZ, 0xc0, !PT ;  /* 0x000001c002027812 */ /* 0x000fe200078ec0ff */
[----:B------:R-:W-:Y:S01]  /*07d0*/  IMAD.IADD R11, R11, 0x1, R0 ;  /* 0x000000010b0b7824 */ /* 0x000fe200078e0200 */
[----:B------:R-:W-:-:S02]  /*07e0*/  LEA R228, R7, UR4, 0x1 ;  /* 0x0000000407e47c11 */ /* 0x000fc4000f8e08ff */
[----:B------:R-:W-:Y:S02]  /*07f0*/  SHF.R.S32.HI R0, RZ, 0x1f, R4 ;  /* 0x0000001fff007819 */ /* 0x000fe40000011404 */
[----:B------:R-:W-:Y:S01]  /*0800*/  SHF.R.U32.HI R3, RZ, 0x3, R2 ;  /* 0x00000003ff037819 */ /* 0x000fe20000011602 */
[----:B------:R-:W-:Y:S01]  /*0810*/  IMAD.IADD R226, R228, 0x1, R250 ;  /* 0x00000001e4e27824 */ /* 0x000fe200078e02fa */
[----:B------:R-:W-:Y:S01]  /*0820*/  SHF.L.U64.HI R248, R4, 0x2, R0 ;  /* 0x0000000204f87819 */ /* 0x000fe20000010200 */
[----:B------:R-:W-:Y:S01]  /*0830*/  IMAD.IADD R229, R228, 0x1, R227 ;  /* 0x00000001e4e57824 */ /* 0x000fe200078e02e3 */
[----:B------:R-:W-:Y:S01]  /*0840*/  LOP3.LUT R5, R2, 0x8, R5, 0xf8, !PT ;  /* 0x0000000802057812 */ /* 0x000fe200078ef805 */
[----:B------:R-:W-:Y:S01]  /*0850*/  IMAD.IADD R227, R227, 0x1, R226 ;  /* 0x00000001e3e37824 */ /* 0x000fe200078e02e2 */
[----:B------:R-:W-:Y:S02]  /*0860*/  LOP3.LUT R0, R6, 0xfffffe00, RZ, 0xc0, !PT ;  /* 0xfffffe0006007812 */ /* 0x000fe400078ec0ff */
[----:B------:R-:W-:-:S02]  /*0870*/  LOP3.LUT R4, R3, R8, R2, 0x1e, !PT ;  /* 0x0000000803047212 */ /* 0x000fc400078e1e02 */
[----:B------:R-:W-:Y:S02]  /*0880*/  LOP3.LUT R209, R3, R209, R2, 0x1e, !PT ;  /* 0x000000d103d17212 */ /* 0x000fe400078e1e02 */
[----:B------:R-:W-:Y:S01]  /*0890*/  LOP3.LUT R2, R5, R3, RZ, 0x3c, !PT ;  /* 0x0000000305027212 */ /* 0x000fe200078e3cff */
[----:B------:R-:W-:Y:S01]  /*08a0*/  IMAD R3, R12, 0x400, R0 ;  /* 0x000004000c037824 */ /* 0x000fe200078e0200 */
[-C--:B------:R-:W-:Y:S02]  /*08b0*/  LOP3.LUT R220, R4, R0.reuse, RZ, 0xfc, !PT ;  /* 0x0000000004dc7212 */ /* 0x080fe400078efcff */
[----:B------:R-:W-:Y:S01]  /*08c0*/  LOP3.LUT R209, R209, R0, RZ, 0xfc, !PT ;  /* 0x00000000d1d17212 */ /* 0x000fe200078efcff */
[----:B------:R-:W-:Y:S01]  /*08d0*/  IMAD.U32 R0, RZ, RZ, UR6 ;  /* 0x00000006ff007e24 */ /* 0x000fe2000f8e00ff */
[----:B------:R-:W-:Y:S01]  /*08e0*/  USHF.R.S32.HI UR6, URZ, 0x1f, UR44 ;  /* 0x0000001f3f067899 */ /* 0x000fe2000801142c */
[----:B------:R-:W-:Y:S02]  /*08f0*/  IMAD.IADD R218, R3, 0x1, R2 ;  /* 0x0000000103da7824 */ /* 0x000fe400078e0202 */
[----:B------:R-:W-:Y:S01]  /*0900*/  IMAD.U32 R2, RZ, RZ, UR5 ;  /* 0x00000005ff027e24 */ /* 0x000fe2000f8e00ff */
[----:B------:R-:W-:Y:S01]  /*0910*/  UIADD3 UR5, UR4, 0xc000, URZ ;  /* 0x0000c00004057890 */ /* 0x000fe2000fffe03f */
[----:B------:R-:W-:-:S02]  /*0920*/  IMAD.MOV.U32 R0, RZ, RZ, 0x40 ;  /* 0x00000040ff007424 */ /* 0x000fc400078e00ff */
[----:B------:R-:W-:Y:S01]  /*0930*/  IMAD.U32 R2, RZ, RZ, UR6 ;  /* 0x00000006ff027e24 */ /* 0x000fe2000f8e00ff */
[----:B------:R-:W-:Y:S02]  /*0940*/  USHF.R.S32.HI UR6, URZ, 0x1f, UR54 ;  /* 0x0000001f3f067899 */ /* 0x000fe40008011436 */
[----:B------:R-:W-:Y:S01]  /*0950*/  LEA R246, R11, UR5, 0x1 ;  /* 0x000000050bf67c11 */ /* 0x000fe2000f8e08ff */
[----:B------:R-:W-:Y:S01]  /*0960*/  VIADD R216, R214, UR5 ;  /* 0x00000005d6d87c36 */ /* 0x000fe20008000000 */
[C---:B------:R-:W-:Y:S02]  /*0970*/  SEL R215, R0.reuse, 0xffffffc0, !P3 ;  /* 0xffffffc000d77807 */ /* 0x040fe40005800000 */
[----:B------:R-:W-:Y:S01]  /*0980*/  IMAD.U32 R2, RZ, RZ, UR6 ;  /* 0x00000006ff027e24 */ /* 0x000fe2000f8e00ff */
[----:B------:R-:W-:Y:S01]  /*0990*/  SEL R0, R0, 0xffffffc0, !P2 ;  /* 0xffffffc000007807 */ /* 0x000fe20005000000 */
[C---:B------:R-:W-:Y:S01]  /*09a0*/  VIADD R2, R246.reuse, 0x420 ;  /* 0x00000420f6027836 */ /* 0x040fe20000000000 */
[----:B------:R-:W-:Y:S01]  /*09b0*/  LEA R209, R209, UR5, 0x1 ;  /* 0x00000005d1d17c11 */ /* 0x000fe2000f8e08ff */
[----:B------:R-:W-:-:S02]  /*09c0*/  @P1 VIADD R2, R246, 0x3e0 ;  /* 0x000003e0f6021836 */ /* 0x000fc40000000000 */
[----:B------:R-:W-:Y:S02]  /*09d0*/  IMAD.IADD R213, R216, 0x1, R213 ;  /* 0x00000001d8d57824 */ /* 0x000fe400078e02d5 */
[----:B------:R-:W-:Y:S01]  /*09e0*/  IMAD.IADD R250, R250, 0x1, R246 ;  /* 0x00000001fafa7824 */ /* 0x000fe200078e02f6 */
[----:B------:R1:W-:Y:S01]  /*09f0*/  STL [R1], R2 ;  /* 0x0000000201007387 */ /* 0x0003e20000100800 */
[--C-:B------:R-:W-:Y:S02]  /*0a00*/  IMAD.IADD R216, R216, 0x1, R215.reuse ;  /* 0x00000001d8d87824 */ /* 0x100fe400078e02d7 */
[----:B------:R-:W-:Y:S02]  /*0a10*/  IMAD.IADD R215, R213, 0x1, R215 ;  /* 0x00000001d5d77824 */ /* 0x000fe400078e02d7 */
[--C-:B------:R-:W-:Y:S02]  /*0a20*/  IMAD.IADD R247, R246, 0x1, R0.reuse ;  /* 0x00000001f6f77824 */ /* 0x100fe400078e0200 */
[----:B------:R-:W-:-:S02]  /*0a30*/  IMAD.IADD R251, R250, 0x1, R0 ;  /* 0x00000001fafb7824 */ /* 0x000fc400078e0200 */
[----:B------:R-:W-:-:S07]  /*0a40*/  IMAD.IADD R252, R0, 0x1, R2 ;  /* 0x0000000100fc7824 */ /* 0x000fce00078e0202 */
.L_x_588:
        /* <DEDUP_REMOVED lines=16> */
[----:B------:R-:W-:Y:S01]  /*0b50*/  IMAD.U32 R4, RZ, RZ, UR10 ;  /* 0x0000000aff047e24 */ /* 0x000fe2000f8e00ff */
[----:B------:R-:W-:Y:S01]  /*0b60*/  UISETP.NE.U32.AND UP1, UPT, UR12, URZ, UPT ;  /* 0x0000003f0c00728c */ /* 0x000fe2000bf25070 */
[----:B-1----:R-:W-:Y:S01]  /*0b70*/  IMAD.U32 R2, RZ, RZ, UR6 ;  /* 0x00000006ff027e24 */ /* 0x002fe2000f8e00ff */
        /* <DEDUP_REMOVED lines=9> */
[----:B------:R-:W-:Y:S01]  /*0c10*/  PLOP3.LUT P3, PT, PT, PT, UP1, 0x80, 0x0 ;  /* 0x000000000000781c */ /* 0x000fe20003f6f018 */
[----:B--2-4-:R-:W2:Y:S02]  /*0c20*/  @P1 LDG.E R7, desc[UR8][R4.64] ;  /* 0x0000000804071981 */ /* 0x014ea4000c1e1900 */
[----:B------:R-:W-:-:S02]  /*0c30*/  UISETP.EQ.OR.EX UP4, UPT, UR13, URZ, !UP2, UP4 ;  /* 0x0000003f0d00728c */ /* 0x000fc4000d782740 */
        /* <DEDUP_REMOVED lines=36> */
.L_x_542:
        /* <DEDUP_REMOVED lines=15> */
[----:B------:R-:W-:Y:S01]  /*0f70*/  UIMAD UR20, UR44, UR11, UR10 ;  /* 0x0000000b2c1472a4 */ /* 0x000fe2000f8e020a */
[----:B------:R-:W-:-:S02]  /*0f80*/  ULDC UR12, c[0x0][0x394] ;  /* 0x0000e500000c7ab9 */ /* 0x000fc40000000800 */
[----:B------:R-:W-:Y:S01]  /*0f90*/  @!UP2 ULDC.64 UR10, c[0x0][0x418] ;  /* 0x00010600000aaab9 */ /* 0x000fe20000000a00 */
[----:B------:R-:W-:Y:S01]  /*0fa0*/  ULDC UR57, c[0x0][0x2d4] ;  /* 0x0000b50000397ab9 */ /* 0x000fe20000000800 */
[----:B------:R-:W-:Y:S02]  /*0fb0*/  @!UP2 UIMAD.WIDE.U32 UR36, UR44, UR10, URZ ;  /* 0x0000000a2c24a2a5 */ /* 0x000fe4000f8e003f */
[----:B------:R-:W-:Y:S02]  /*0fc0*/  USHF.R.S32.HI UR34, URZ, 0x1f, UR57 ;  /* 0x0000001f3f227899 */ /* 0x000fe40008011439 */
[----:B------:R-:W-:Y:S01]  /*0fd0*/  @UP0 ULDC.64 UR24, c[0x0][0x248] ;  /* 0x0000920000180ab9 */ /* 0x000fe20000000a00 */
[----:B------:R-:W-:Y:S01]  /*0fe0*/  UIADD3 UR48, UR19, UR20, URZ ;  /* 0x0000001413307290 */ /* 0x000fe2000fffe03f */
[----:B------:R-:W-:Y:S01]  /*0ff0*/  ULDC.U8 UR42, c[0x0][0x3d8] ;  /* 0x0000f600002a7ab9 */ /* 0x000fe20000000000 */
[----:B-1----:R-:W-:Y:S01]  /*1000*/  IABS R5, R6 ;  /* 0x0000000600057213 */ /* 0x002fe20000000000 */
[----:B------:R-:W-:Y:S01]  /*1010*/  UISETP.NE.AND UP3, UPT, UR42, URZ, UPT ;  /* 0x0000003f2a00728c */ /* 0x000fe2000bf65270 */
[----:B------:R-:W-:Y:S01]  /*1020*/  ISETP.NE.AND P3, PT, R6, RZ, PT ;  /* 0x000000ff0600720c */ /* 0x000fe20003f65270 */
[----:B------:R-:W-:Y:S01]  /*1030*/  USHF.L.U32 UR16, UR44, 0x7, URZ ;  /* 0x000000072c107899 */ /* 0x000fe2000800063f */
[----:B------:R-:W1:Y:S01]  /*1040*/  I2F.RP R2, R5 ;  /* 0x0000000500027306 */ /* 0x000e620000209400 */
[----:B------:R-:W-:Y:S01]  /*1050*/  ULDC.64 UR40, c[0x0][0x240] ;  /* 0x0000900000287ab9 */ /* 0x000fe20000000a00 */
[----:B------:R-:W-:-:S02]  /*1060*/  USHF.L.U64.HI UR26, UR44, 0x7, UR56 ;  /* 0x000000072c1a7899 */ /* 0x000fc40008010238 */
[----:B--2---:R-:W-:Y:S02]  /*1070*/  UIMAD.WIDE.U32 UR32, UR7, UR14, URZ ;  /* 0x0000000e072072a5 */ /* 0x004fe4000f8e003f */
[----:B------:R-:W-:Y:S02]  /*1080*/  USEL UR29, UR16, URZ, UP1 ;  /* 0x0000003f101d7287 */ /* 0x000fe40008800000 */
[----:B------:R-:W-:Y:S02]  /*1090*/  UIMAD UR47, UR7, UR15, UR33 ;  /* 0x0000000f072f72a4 */ /* 0x000fe4000f8e0221 */
[----:B------:R-:W-:Y:S02]  /*10a0*/  @!UP2 UIMAD UR7, UR56, UR10, URZ ;  /* 0x0000000a3807a2a4 */ /* 0x000fe4000f8e023f */
[----:B------:R-:W-:Y:S02]  /*10b0*/  UIADD3 UR10, UR13, 0x80, UR30 ;  /* 0x000000800d0a7890 */ /* 0x000fe4000fffe01e */
[----:B------:R-:W-:Y:S01]  /*10c0*/  @!UP2 UIMAD UR27, UR44, UR11, UR7 ;  /* 0x0000000b2c1ba2a4 */ /* 0x000fe2000f8e0207 */
[----:B-1----:R-:W1:Y:S01]  /*10d0*/  MUFU.RCP R2, R2 ;  /* 0x0000000200027308 */ /* 0x002e620000001000 */
[----:B------:R-:W-:-:S02]  /*10e0*/  UIADD3 UR7, UR13, 0x3f, URZ ;  /* 0x0000003f0d077890 */ /* 0x000fc4000fffe03f */
[----:B------:R-:W-:Y:S02]  /*10f0*/  UIADD3 UR10, UR10, UR12, -UR5 ;  /* 0x0000000c0a0a7290 */ /* 0x000fe4000fffe805 */
[----:B------:R-:W-:Y:S02]  /*1100*/  USHF.R.S32.HI UR11, URZ, 0x1f, UR7 ;  /* 0x0000001f3f0b7899 */ /* 0x000fe40008011407 */
[----:B------:R-:W-:Y:S02]  /*1110*/  @UP0 UIADD3 UR12, UR23, UR31, URZ ;  /* 0x0000001f170c0290 */ /* 0x000fe4000fffe03f */
[----:B------:R-:W-:Y:S02]  /*1120*/  ULEA.HI UR28, UR11, UR7, URZ, 0x6 ;  /* 0x000000070b1c7291 */ /* 0x000fe4000f8f303f */
[----:B------:R-:W-:Y:S02]  /*1130*/  UIADD3 UR7, UR10, 0x3f, URZ ;  /* 0x0000003f0a077890 */ /* 0x000fe4000fffe03f */
[----:B------:R-:W-:-:S02]  /*1140*/  @UP0 UIMAD.WIDE.U32 UR10, UR12, UR24, URZ ;  /* 0x000000180c0a02a5 */ /* 0x000fc4000f8e003f */
[----:B------:R-:W-:Y:S01]  /*1150*/  @UP0 UIMAD UR12, UR12, UR25, URZ ;  /* 0x000000190c0c02a4 */ /* 0x000fe2000f8e023f */
[----:B-1----:R-:W-:Y:S01]  /*1160*/  VIADD R2, R2, 0xffffffe ;  /* 0x0ffffffe02027836 */ /* 0x002fe20000000000 */
[----:B------:R-:W-:Y:S02]  /*1170*/  @UP2 ULDC.64 UR14, c[0x0][0x420] ;  /* 0x00010800000e2ab9 */ /* 0x000fe40000000a00 */
[----:B------:R-:W-:Y:S01]  /*1180*/  @UP0 UIADD3 UR52, UR11, UR12, URZ ;  /* 0x0000000c0b340290 */ /* 0x000fe2000fffe03f */
[----:B------:R-:W1:Y:S01]  /*1190*/  F2I.FTZ.U32.TRUNC.NTZ R3, R2 ;  /* 0x0000000200037305 */ /* 0x000e62000021f000 */
[----:B------:R-:W-:Y:S02]  /*11a0*/  USHF.R.S32.HI UR12, URZ, 0x1f, UR7 ;  /* 0x0000001f3f0c7899 */ /* 0x000fe40008011407 */
[----:B------:R-:W-:Y:S02]  /*11b0*/  @UP2 UIMAD.WIDE.U32 UR38, UR6, UR14, URZ ;  /* 0x0000000e062622a5 */ /* 0x000fe4000f8e003f */
[----:B------:R-:W-:-:S02]  /*11c0*/  ULEA.HI UR20, UR12, UR7, URZ, 0x6 ;  /* 0x000000070c147291 */ /* 0x000fc4000f8f303f */
[----:B------:R-:W-:Y:S01]  /*11d0*/  UIMAD UR7, UR34, UR44, URZ ;  /* 0x0000002c220772a4 */ /* 0x000fe2000f8e023f */
[----:B------:R-:W-:Y:S01]  /*11e0*/  ULDC.U8 UR14, c[0x0][0x480] ;  /* 0x00012000000e7ab9 */ /* 0x000fe20000000000 */
[----:B------:R-:W-:Y:S02]  /*11f0*/  @UP2 UIMAD UR50, UR6, UR15, UR39 ;  /* 0x0000000f063222a4 */ /* 0x000fe4000f8e0227 */
[----:B------:R-:W-:Y:S02]  /*1200*/  UISETP.NE.AND UP5, UPT, UR14, URZ, UPT ;  /* 0x0000003f0e00728c */ /* 0x000fe4000bfa5270 */
[----:B------:R-:W-:Y:S01]  /*1210*/  UIMAD.WIDE.U32 UR14, UR44, UR57, URZ ;  /* 0x000000392c0e72a5 */ /* 0x000fe2000f8e003f */
[----:B-1----:R-:W-:Y:S01]  /*1220*/  IMAD.MOV R0, RZ, RZ, -R3 ;  /* 0x000000ffff007224 */ /* 0x002fe200078e0a03 */
[----:B------:R-:W-:Y:S01]  /*1230*/  UIMAD UR7, UR56, UR57, UR7 ;  /* 0x00000039380772a4 */ /* 0x000fe2000f8e0207 */
[----:B------:R-:W-:Y:S01]  /*1240*/  IMAD.MOV.U32 R2, RZ, RZ, RZ ;  /* 0x000000ffff027224 */ /* 0x000fe200078e00ff */
[----:B------:R-:W-:Y:S01]  /*1250*/  UIMAD.WIDE.U32 UR16, UR6, UR40, URZ ;  /* 0x00000028061072a5 */ /* 0x000fe2000f8e003f */
[----:B------:R-:W-:Y:S01]  /*1260*/  IMAD R0, R0, R5, RZ ;  /* 0x0000000500007224 */ /* 0x000fe200078e02ff */
[----:B------:R-:W-:-:S02]  /*1270*/  UIADD3 UR15, UR15, UR7, URZ ;  /* 0x000000070f0f7290 */ /* 0x000fc4000fffe03f */
[----:B------:R-:W-:Y:S01]  /*1280*/  USHF.R.S32.HI UR12, URZ, 0x6, UR28 ;  /* 0x000000063f0c7899 */ /* 0x000fe2000801141c */
[----:B------:R-:W-:Y:S01]  /*1290*/  IMAD.HI.U32 R0, R3, R0, R2 ;  /* 0x0000000003007227 */ /* 0x000fe200078e0002 */
[----:B------:R-:W-:Y:S01]  /*12a0*/  MOV R2, R4 ;  /* 0x0000000400027202 */ /* 0x000fe20000000f00 */
[----:B------:R-:W-:Y:S01]  /*12b0*/  USHF.R.S32.HI UR7, URZ, 0x6, UR20 ;  /* 0x000000063f077899 */ /* 0x000fe20008011414 */
[----:B------:R-:W-:Y:S01]  /*12c0*/  ULDC UR61, c[0x0][0x2dc] ;  /* 0x0000b700003d7ab9 */ /* 0x000fe20000000800 */
[----:B------:R-:W-:Y:S02]  /*12d0*/  ULDC UR60, c[0x0][0x270] ;  /* 0x00009c00003c7ab9 */ /* 0x000fe40000000800 */
[----:B------:R-:W-:Y:S01]  /*12e0*/  IMAD.HI.U32 R0, R0, R2, RZ ;  /* 0x0000000200007227 */ /* 0x000fe200078e00ff */
[----:B------:R-:W-:Y:S01]  /*12f0*/  ULDC UR45, c[0x0][0x2c4] ;  /* 0x0000b100002d7ab9 */ /* 0x000fe20000000800 */
[----:B------:R-:W-:Y:S02]  /*1300*/  USEL UR55, UR18, UR16, !UP2 ;  /* 0x0000001012377287 */ /* 0x000fe4000d000000 */
[----:B------:R-:W-:Y:S01]  /*1310*/  IMAD.MOV R3, RZ, RZ, -R0 ;  /* 0x000000ffff037224 */ /* 0x000fe200078e0a00 */
[----:B------:R-:W-:Y:S01]  /*1320*/  @UP0 UMOV UR51, UR10 ;  /* 0x0000000a00330c82 */ /* 0x000fe20008000000 */
[----:B------:R-:W-:-:S02]  /*1330*/  UIMAD UR22, UR6, UR41, URZ ;  /* 0x00000029061672a4 */ /* 0x000fc4000f8e023f */
[C---:B------:R-:W-:Y:S01]  /*1340*/  IMAD R2, R5.reuse, R3, R2 ;  /* 0x0000000305027224 */ /* 0x040fe200078e0202 */
[----:B------:R-:W-:Y:S02]  /*1350*/  UIMAD.WIDE UR10, UR61, UR60, URZ ;  /* 0x0000003c3d0a72a5 */ /* 0x000fe4000f8e023f */
[----:B------:R-:W-:Y:S02]  /*1360*/  USEL UR26, UR26, URZ, UP1 ;  /* 0x0000003f1a1a7287 */ /* 0x000fe40008800000 */
[----:B------:R-:W-:Y:S01]  /*1370*/  ISETP.GT.U32.AND P1, PT, R5, R2, PT ;  /* 0x000000020500720c */ /* 0x000fe20003f24070 */
[----:B------:R-:W-:Y:S02]  /*1380*/  @UP3 UIMAD UR18, UR44, UR45, URZ ;  /* 0x0000002d2c1232a4 */ /* 0x000fe4000f8e023f */
[----:B------:R-:W-:Y:S02]  /*1390*/  UISETP.LT.AND UP1, UPT, UR12, UR7, UPT ;  /* 0x000000070c00728c */ /* 0x000fe4000bf21270 */
[----:B------:R-:W-:-:S02]  /*13a0*/  @UP2 UIADD3 UR48, UR17, UR22, URZ ;  /* 0x0000001611302290 */ /* 0x000fc4000fffe03f */
[----:B------:R-:W-:Y:S02]  /*13b0*/  UIMAD UR19, UR11, UR14, URZ ;  /* 0x0000000e0b1372a4 */ /* 0x000fe4000f8e023f */
[----:B------:R-:W-:Y:S02]  /*13c0*/  @UP3 USEL UR18, UR18, UR6, !UP2 ;  /* 0x0000000612123287 */ /* 0x000fe4000d000000 */
[----:B------:R-:W-:Y:S02]  /*13d0*/  UIMAD.WIDE.U32 UR16, UR10, UR14, URZ ;  /* 0x0000000e0a1072a5 */ /* 0x000fe4000f8e003f */
[----:B------:R-:W-:Y:S01]  /*13e0*/  USEL UR34, UR12, UR7, UP1 ;  /* 0x000000070c227287 */ /* 0x000fe20008800000 */
[----:B------:R-:W-:Y:S01]  /*13f0*/  @!P1 IMAD.IADD R2, R2, 0x1, -R5 ;  /* 0x0000000102029824 */ /* 0x000fe200078e0a05 */
[----:B------:R-:W-:Y:S01]  /*1400*/  @UP3 ULDC UR14, c[0x0][0x2e4] ;  /* 0x0000b900000e3ab9 */ /* 0x000fe20000000800 */
[----:B------:R-:W-:Y:S01]  /*1410*/  UIMAD UR19, UR10, UR15, UR19 ;  /* 0x0000000f0a1372a4 */ /* 0x000fe2000f8e0213 */
[----:B------:R-:W-:Y:S01]  /*1420*/  @!P1 IADD3 R0, R0, 0x1, RZ ;  /* 0x0000000100009810 */ /* 0x000fe20007ffe0ff */
[----:B------:R-:W-:Y:S01]  /*1430*/  @UP3 UIMAD UR43, UR54, UR14, UR18 ;  /* 0x0000000e362b32a4 */ /* 0x000fe2000f8e0212 */
[----:B------:R-:W-:Y:S01]  /*1440*/  ISETP.GE.U32.AND P0, PT, R2, R5, PT ;  /* 0x000000050200720c */ /* 0x000fe20003f06070 */
[----:B------:R-:W-:Y:S01]  /*1450*/  ULEA UR18, UR34, 0xffffffc0, 0x6 ;  /* 0xffffffc022127891 */ /* 0x000fe2000f8e303f */
[----:B------:R-:W-:Y:S01]  /*1460*/  LOP3.LUT R2, R6, UR54, RZ, 0x3c, !PT ;  /* 0x0000003606027c12 */ /* 0x000fe2000f8e3cff */
[----:B------:R-:W-:Y:S01]  /*1470*/  UIMAD.WIDE.U32 UR14, UR10, UR6, URZ ;  /* 0x000000060a0e72a5 */ /* 0x000fe2000f8e003f */
[----:B------:R-:W-:Y:S01]  /*1480*/  PLOP3.LUT P1, PT, PT, PT, UP0, 0x80, 0x0 ;  /* 0x000000000000781c */ /* 0x000fe20003f2f008 */
[----:B------:R-:W-:Y:S01]  /*1490*/  UIADD3 UR22, UR17, UR19, URZ ;  /* 0x0000001311167290 */ /* 0x000fe2000fffe03f */
[----:B------:R-:W-:Y:S01]  /*14a0*/  ISETP.GE.AND P2, PT, R2, RZ, PT ;  /* 0x000000ff0200720c */ /* 0x000fe20003f46270 */
[----:B------:R-:W-:-:S02]  /*14b0*/  USHF.R.S32.HI UR19, URZ, 0x1f, UR18 ;  /* 0x0000001f3f137899 */ /* 0x000fc40008011412 */
[----:B------:R-:W-:Y:S02]  /*14c0*/  UIADD3 UR7, UP1, UR18, UR29, URZ ;  /* 0x0000001d12077290 */ /* 0x000fe4000ff3e03f */
[----:B------:R-:W-:Y:S02]  /*14d0*/  UIMAD UR12, UR11, UR6, URZ ;  /* 0x000000060b0c72a4 */ /* 0x000fe4000f8e023f */
[----:B------:R-:W-:Y:S01]  /*14e0*/  USEL UR53, UR16, UR14, !UP2 ;  /* 0x0000000e10357287 */ /* 0x000fe2000d000000 */
[----:B------:R-:W-:Y:S01]  /*14f0*/  @P0 VIADD R0, R0, 0x1 ;  /* 0x0000000100000836 */ /* 0x000fe20000000000 */
[----:B------:R-:W-:Y:S01]  /*1500*/  UIADD3.X UR16, UR19, UR26, URZ, UP1, !UPT ;  /* 0x0000001a13107290 */ /* 0x000fe20008ffe43f */
[----:B------:R-:W-:Y:S01]  /*1510*/  PLOP3.LUT P0, PT, PT, PT, UP3, 0x80, 0x0 ;  /* 0x000000000000781c */ /* 0x000fe20003f0f038 */
[----:B------:R-:W-:Y:S02]  /*1520*/  UIMAD UR11, UR11, UR7, URZ ;  /* 0x000000070b0b72a4 */ /* 0x000fe4000f8e023f */
[----:B------:R-:W-:Y:S01]  /*1530*/  @UP0 UIADD3 UR33, UR23, UR31, URZ ;  /* 0x0000001f17210290 */ /* 0x000fe2000fffe03f */
[----:B------:R-:W-:Y:S01]  /*1540*/  @!P2 IADD3 R0, -R0, RZ, RZ ;  /* 0x000000ff0000a210 */ /* 0x000fe20007ffe1ff */
[----:B------:R-:W-:Y:S01]  /*1550*/  @UP2 UIADD3 UR22, UR15, UR12, URZ ;  /* 0x0000000c0f162290 */ /* 0x000fe2000fffe03f */
[----:B------:R-:W-:Y:S01]  /*1560*/  @!P3 LOP3.LUT R0, RZ, R6, RZ, 0x33, !PT ;  /* 0x00000006ff00b212 */ /* 0x000fe200078e33ff */
[----:B------:R-:W-:Y:S01]  /*1570*/  UIMAD.WIDE.U32 UR28, UR10, UR7, URZ ;  /* 0x000000070a1c72a5 */ /* 0x000fe2000f8e003f */
[----:B------:R-:W-:Y:S01]  /*1580*/  @UP0 ULDC.64 UR14, c[0x0][0x250] ;  /* 0x00009400000e0ab9 */ /* 0x000fe20000000a00 */
[----:B------:R-:W-:-:S02]  /*1590*/  UIMAD UR7, UR10, UR16, UR11 ;  /* 0x000000100a0772a4 */ /* 0x000fc4000f8e020b */
[----:B------:R-:W-:Y:S02]  /*15a0*/  @UP0 UIMAD.WIDE.U32 UR10, UR33, UR14, URZ ;  /* 0x0000000e210a02a5 */ /* 0x000fe4000f8e003f */
[----:B------:R-:W-:Y:S02]  /*15b0*/  @!UP3 UIMAD UR20, UR44, UR60, UR54 ;  /* 0x0000003c2c14b2a4 */ /* 0x000fe4000f8e0236 */
[----:B------:R-:W-:Y:S02]  /*15c0*/  UIMAD UR42, UR54, UR61, URZ ;  /* 0x0000003d362a72a4 */ /* 0x000fe4000f8e023f */
[----:B------:R-:W-:Y:S02]  /*15d0*/  @UP0 UIMAD UR12, UR33, UR15, URZ ;  /* 0x0000000f210c02a4 */ /* 0x000fe4000f8e023f */
[----:B------:R-:W-:Y:S02]  /*15e0*/  @!UP3 UIMAD UR43, UR20, UR45, URZ ;  /* 0x0000002d142bb2a4 */ /* 0x000fe4000f8e023f */
[----:B------:R-:W-:-:S02]  /*15f0*/  USEL UR46, UR32, URZ, UP5 ;  /* 0x0000003f202e7287 */ /* 0x000fc4000a800000 */
[----:B------:R-:W-:Y:S02]  /*1600*/  USHF.R.S32.HI UR35, URZ, 0x1f, UR30 ;  /* 0x0000001f3f237899 */ /* 0x000fe4000801141e */
[----:B------:R-:W-:Y:S02]  /*1610*/  @!UP2 UIADD3 UR50, UR37, UR27, URZ ;  /* 0x0000001b2532a290 */ /* 0x000fe4000fffe03f */
[----:B------:R-:W-:Y:S02]  /*1620*/  USHF.R.S32.HI UR49, URZ, 0x1f, UR42 ;  /* 0x0000001f3f317899 */ /* 0x000fe4000801142a */
[----:B------:R-:W-:Y:S02]  /*1630*/  @UP0 UIADD3 UR33, UR11, UR12, URZ ;  /* 0x0000000c0b210290 */ /* 0x000fe4000fffe03f */
[----:B------:R-:W-:Y:S02]  /*1640*/  USEL UR47, UR47, URZ, UP5 ;  /* 0x0000003f2f2f7287 */ /* 0x000fe4000a800000 */
        /* <DEDUP_REMOVED lines=9> */
[----:B------:R-:W-:-:S04]  /*16e0*/  UIADD3 UR11, UR11, UR7, URZ ;  /* 0x000000070b0b7290 */ /* 0x000fc8000fffe03f */
[----:B------:R-:W-:Y:S02]  /*16f0*/  UIMAD.WIDE.U32 UR10, UR44, UR16, UR10 ;  /* 0x000000102c0a72a5 */ /* 0x000fe4000f8e000a */
[----:B------:R-:W-:-:S04]  /*1700*/  UIMAD UR16, UR56, UR16, URZ ;  /* 0x00000010381072a4 */ /* 0x000fc8000f8e023f */
[----:B------:R-:W-:Y:S01]  /*1710*/  UIMAD UR17, UR44, UR17, UR16 ;  /* 0x000000112c1172a4 */ /* 0x000fe2000f8e0210 */
[----:B------:R-:W-:-:S03]  /*1720*/  UMOV UR51, UR10 ;  /* 0x0000000a00337c82 */ /* 0x000fc60008000000 */
[----:B------:R-:W-:-:S12]  /*1730*/  UIADD3 UR52, UR11, UR17, URZ ;  /* 0x000000110b347290 */ /* 0x000fd8000fffe03f */
.L_x_544:
[----:B------:R-:W-:Y:S05]  /*1740*/  @P1 BRA `(.L_x_545) ;  /* 0x0000000000301947 */ /* 0x000fea0003800000 */
        /* <DEDUP_REMOVED lines=12> */
.L_x_545:
        /* <DEDUP_REMOVED lines=11> */
.L_x_546:
[----:B------:R-:W-:-:S04]  /*18c0*/  UIMAD UR6, UR44, UR60, UR54 ;  /* 0x0000003c2c0672a4 */ /* 0x000fc8000f8e0236 */
[----:B------:R-:W-:-:S12]  /*18d0*/  UIMAD UR6, UR6, UR57, URZ ;  /* 0x00000039060672a4 */ /* 0x000fd8000f8e023f */
.L_x_547:
[----:B------:R-:W1:Y:S01]  /*18e0*/  S2R R38, SR_TID.X ;  /* 0x0000000000267919 */ /* 0x000e620000002100 */
[----:B------:R-:W2:Y:S01]  /*18f0*/  LDC.64 R12, c[0x0][0x420] ;  /* 0x00010800ff0c7b82 */ /* 0x000ea20000000a00 */
[----:B------:R-:W-:Y:S01]  /*1900*/  UIADD3 UR20, UR18, UR6, URZ ;  /* 0x0000000612147290 */ /* 0x000fe2000fffe03f */
[----:B------:R-:W-:Y:S01]  /*1910*/  BSSY B1, `(.L_x_543) ;  /* 0x000081d000017945 */ /* 0x000fe20003800000 */
[----:B------:R-:W-:Y:S02]  /*1920*/  UIMAD UR6, UR61, UR60, URZ ;  /* 0x0000003c3d0672a4 */ /* 0x000fe4000f8e023f */
[----:B------:R-:W-:Y:S02]  /*1930*/  UIADD3 UR11, -UR5, UR13, UR30 ;  /* 0x0000000d050b7290 */ /* 0x000fe4000fffe11e */
[----:B------:R-:W-:Y:S01]  /*1940*/  USHF.L.U32 UR7, UR6, 0x6, URZ ;  /* 0x0000000606077899 */ /* 0x000fe2000800063f */
[----:B------:R-:W-:Y:S01]  /*1950*/  ULDC UR36, c[0x0][0x398] ;  /* 0x0000e60000247ab9 */ /* 0x000fe20000000800 */
[----:B------:R-:W-:-:S02]  /*1960*/  USHF.R.S32.HI UR37, URZ, 0x1f, UR54 ;  /* 0x0000001f3f257899 */ /* 0x000fc40008011436 */
[----:B------:R-:W-:Y:S02]  /*1970*/  UIADD3 UR12, UP4, UP3, UR28, UR7, UR42 ;  /* 0x000000071c0c7290 */ /* 0x000fe4000fb9e02a */
[----:B------:R-:W-:Y:S02]  /*1980*/  USHF.R.S32.HI UR7, URZ, 0x1f, UR7 ;  /* 0x0000001f3f077899 */ /* 0x000fe40008011407 */
[----:B------:R-:W-:Y:S02]  /*1990*/  UIADD3 UR12, UP2, UP1, UR46, UR12, UR53 ;  /* 0x0000000c2e0c7290 */ /* 0x000fe4000f95e035 */
[----:B------:R-:W-:Y:S01]  /*19a0*/  UIADD3.X UR7, UR45, UR7, UR49, UP4, UP3 ;  /* 0x000000072d077290 */ /* 0x000fe2000a7e6431 */
[----:B------:R-:W-:Y:S01]  /*19b0*/  ULDC.64 UR28, c[0x0][0x400] ;  /* 0x00010000001c7ab9 */ /* 0x000fe20000000a00 */
[----:B------:R-:W-:Y:S02]  /*19c0*/  ULDC.64 UR26, c[0x0][0x258] ;  /* 0x00009600001a7ab9 */ /* 0x000fe40000000a00 */
[----:B------:R-:W-:Y:S01]  /*19d0*/  UIADD3.X UR7, UR47, UR7, UR22, UP2, UP1 ;  /* 0x000000072f077290 */ /* 0x000fe200097e2416 */
[----:B------:R-:W-:Y:S01]  /*19e0*/  ULDC.64 UR16, c[0x0][0x428] ;  /* 0x00010a0000107ab9 */ /* 0x000fe20000000a00 */
[----:B-1----:R-:W-:-:S04]  /*19f0*/  SHF.R.S32.HI R39, RZ, 0x1f, R38 ;  /* 0x0000001fff277819 */ /* 0x002fc80000011426 */
[CC--:B------:R-:W-:Y:S02]  /*1a00*/  LEA.HI R3, R39.reuse, R38.reuse, RZ, 0x5 ;  /* 0x0000002627037211 */ /* 0x0c0fe400078f28ff */
[----:B------:R-:W-:Y:S02]  /*1a10*/  LEA.HI R4, R39, R38, RZ, 0x3 ;  /* 0x0000002627047211 */ /* 0x000fe400078f18ff */
[----:B------:R-:W-:Y:S02]  /*1a20*/  LOP3.LUT R2, R3, 0xffffffe0, RZ, 0xc0, !PT ;  /* 0xffffffe003027812 */ /* 0x000fe400078ec0ff */
[----:B------:R-:W-:-:S03]  /*1a30*/  SHF.R.S32.HI R3, RZ, 0x5, R3 ;  /* 0x00000005ff037819 */ /* 0x000fc60000011403 */
[----:B------:R-:W-:-:S04]  /*1a40*/  IMAD.IADD R2, R38, 0x1, -R2 ;  /* 0x0000000126027824 */ /* 0x000fc800078e0a02 */
[----:B------:R-:W-:Y:S01]  /*1a50*/  IMAD R10, R3, UR6, R2 ;  /* 0x00000006030a7c24 */ /* 0x000fe2000f8e0202 */
[----:B------:R-:W-:Y:S01]  /*1a60*/  LOP3.LUT R3, R4, 0xfffffff8, RZ, 0xc0, !PT ;  /* 0xfffffff804037812 */ /* 0x000fe200078ec0ff */
[----:B------:R-:W-:Y:S01]  /*1a70*/  UIADD3 UR6, UR11, -UR36, URZ ;  /* 0x800000240b067290 */ /* 0x000fe2000fffe03f */
[----:B------:R-:W-:Y:S01]  /*1a80*/  SHF.R.S32.HI R2, RZ, 0x3, R4 ;  /* 0x00000003ff027819 */ /* 0x000fe20000011404 */
[----:B------:R-:W-:Y:S02]  /*1a90*/  UIMAD UR11, UR37, UR16, URZ ;  /* 0x00000010250b72a4 */ /* 0x000fe4000f8e023f */
[----:B------:R-:W-:Y:S01]  /*1aa0*/  IMAD.IADD R3, R38, 0x1, -R3 ;  /* 0x0000000126037824 */ /* 0x000fe200078e0a03 */
[----:B------:R-:W-:Y:S01]  /*1ab0*/  SHF.R.S32.HI R35, RZ, 0x1f, R2 ;  /* 0x0000001fff237819 */ /* 0x000fe20000011402 */
[----:B------:R-:W-:Y:S01]  /*1ac0*/  USHF.R.S32.HI UR22, URZ, 0x1f, UR6 ;  /* 0x0000001f3f167899 */ /* 0x000fe20008011406 */
[----:B------:R-:W-:Y:S01]  /*1ad0*/  IADD3 R8, P0, R2, UR18, RZ ;  /* 0x0000001202087c10 */ /* 0x000fe2000ff1e0ff */
[----:B------:R-:W-:Y:S01]  /*1ae0*/  IMAD.SHL.U32 R4, R3, 0x8, RZ ;  /* 0x0000000803047824 */ /* 0x000fe200078e00ff */
[----:B------:R-:W-:Y:S01]  /*1af0*/  UIMAD UR11, UR54, UR17, UR11 ;  /* 0x00000011360b72a4 */ /* 0x000fe2000f8e020b */
[----:B--2---:R-:W-:Y:S01]  /*1b00*/  IMAD R3, R12, UR19, RZ ;  /* 0x000000130c037c24 */ /* 0x004fe2000f8e02ff */
[----:B------:R-:W-:Y:S01]  /*1b10*/  IADD3.X R7, R35, UR19, RZ, P0, !PT ;  /* 0x0000001323077c10 */ /* 0x000fe200087fe4ff */
[----:B------:R-:W-:Y:S01]  /*1b20*/  ULEA.HI UR22, UR22, UR6, URZ, 0x6 ;  /* 0x0000000616167291 */ /* 0x000fe2000f8f303f */
[----:B------:R-:W-:Y:S01]  /*1b30*/  SHF.R.S32.HI R5, RZ, 0x1f, R4 ;  /* 0x0000001fff057819 */ /* 0x000fe20000011404 */
[----:B------:R-:W-:Y:S01]  /*1b40*/  IMAD R11, R13, UR18, R3 ;  /* 0x000000120d0b7c24 */ /* 0x000fe2000f8e0203 */
[----:B------:R-:W-:Y:S01]  /*1b50*/  IADD3 R6, P0, R4, UR10, RZ ;  /* 0x0000000a04067c10 */ /* 0x000fe2000ff1e0ff */
[----:B------:R-:W-:Y:S01]  /*1b60*/  IMAD R9, R7, UR40, RZ ;  /* 0x0000002807097c24 */ /* 0x000fe2000f8e02ff */
[----:B------:R-:W-:-:S02]  /*1b70*/  USHF.R.S32.HI UR22, URZ, 0x6, UR22 ;  /* 0x000000063f167899 */ /* 0x000fc40008011416 */
[----:B------:R-:W-:Y:S01]  /*1b80*/  IADD3.X R7, R5, UR50, RZ, P0, !PT ;  /* 0x0000003205077c10 */ /* 0x000fe200087fe4ff */
[----:B------:R-:W-:Y:S01]  /*1b90*/  IMAD R14, R8, UR41, R9 ;  /* 0x00000029080e7c24 */ /* 0x000fe2000f8e0209 */
[----:B------:R-:W-:Y:S01]  /*1ba0*/  IADD3 R3, P0, R10, UR12, RZ ;  /* 0x0000000c0a037c10 */ /* 0x000fe2000ff1e0ff */
[----:B------:R-:W-:Y:S01]  /*1bb0*/  IMAD.WIDE.U32 R8, R8, UR40, R4 ;  /* 0x0000002808087c25 */ /* 0x000fe2000f8e0004 */
[----:B------:R-:W-:Y:S02]  /*1bc0*/  UISETP.LT.AND UP1, UPT, URZ, UR22, UPT ;  /* 0x000000163f00728c */ /* 0x000fe4000bf21270 */
[----:B------:R-:W-:Y:S01]  /*1bd0*/  LEA.HI.X.SX32 R10, R10, UR7, 0x1, P0 ;  /* 0x000000070a0a7c11 */ /* 0x000fe200080f0eff */
[----:B------:R-:W-:Y:S01]  /*1be0*/  UIMAD UR7, UR37, UR26, URZ ;  /* 0x0000001a250772a4 */ /* 0x000fe2000f8e023f */
[C---:B------:R-:W-:Y:S01]  /*1bf0*/  LEA R201, P0, R3.reuse, UR28, 0x2 ;  /* 0x0000001c03c97c11 */ /* 0x040fe2000f8010ff */
[----:B------:R-:W-:Y:S01]  /*1c00*/  IMAD.WIDE.U32 R6, R12, UR18, R6 ;  /* 0x000000120c067c25 */ /* 0x000fe2000f8e0006 */
[----:B------:R-:W-:Y:S01]  /*1c10*/  IADD3 R8, P2, R8, UR55, RZ ;  /* 0x0000003708087c10 */ /* 0x000fe2000ff5e0ff */
[----:B------:R-:W-:Y:S01]  /*1c20*/  UIMAD UR27, UR54, UR27, UR7 ;  /* 0x0000001b361b72a4 */ /* 0x000fe2000f8e0207 */
[----:B------:R-:W-:Y:S01]  /*1c30*/  LEA.HI.X R200, R3, UR29, R10, 0x2, P0 ;  /* 0x0000001d03c87c11 */ /* 0x000fe200080f140a */
[----:B------:R-:W-:Y:S01]  /*1c40*/  IMAD.U32 R10, RZ, RZ, UR26 ;  /* 0x0000001aff0a7e24 */ /* 0x000fe2000f8e00ff */
[----:B------:R-:W-:Y:S01]  /*1c50*/  IADD3.X R9, R9, UR48, R14, P2, !PT ;  /* 0x0000003009097c10 */ /* 0x000fe200097fe40e */
[----:B------:R-:W-:Y:S01]  /*1c60*/  IMAD.IADD R7, R7, 0x1, R11 ;  /* 0x0000000107077824 */ /* 0x000fe200078e020b */
[----:B------:R-:W-:Y:S01]  /*1c70*/  USEL UR22, URZ, UR22, !UP1 ;  /* 0x000000163f167287 */ /* 0x000fe2000c800000 */
[----:B------:R-:W-:Y:S01]  /*1c80*/  IMAD.U32 R3, RZ, RZ, UR16 ;  /* 0x00000010ff037e24 */ /* 0x000fe2000f8e00ff */
[----:B------:R-:W-:Y:S01]  /*1c90*/  ULDC.64 UR6, c[0x0][0x210] ;  /* 0x0000840000067ab9 */ /* 0x000fe20000000a00 */
[----:B------:R-:W-:Y:S01]  /*1ca0*/  IMAD.WIDE.U32 R8, R10, UR54, R8 ;  /* 0x000000360a087c25 */ /* 0x000fe2000f8e0008 */
[----:B------:R-:W-:-:S02]  /*1cb0*/  UISETP.GT.AND UP1, UPT, UR34, UR22, UPT ;  /* 0x000000162200728c */ /* 0x000fc4000bf24270 */
[----:B------:R-:W-:Y:S01]  /*1cc0*/  UIADD3 UR10, UR18, UR43, URZ ;  /* 0x0000002b120a7290 */ /* 0x000fe2000fffe03f */
[----:B------:R-:W-:Y:S01]  /*1cd0*/  IMAD.WIDE.U32 R6, R3, UR54, R6 ;  /* 0x0000003603067c25 */ /* 0x000fe2000f8e0006 */
[C---:B------:R-:W-:Y:S01]  /*1ce0*/  LEA R224, P0, R8.reuse, UR6, 0x1 ;  /* 0x0000000608e07c11 */ /* 0x040fe2000f8008ff */
[----:B------:R-:W-:Y:S01]  /*1cf0*/  ULDC.64 UR28, c[0x0][0x2b0] ;  /* 0x0000ac00001c7ab9 */ /* 0x000fe20000000a00 */
[----:B------:R-:W-:Y:S01]  /*1d00*/  ULDC.64 UR18, c[0x0][0x478] ;  /* 0x00011e0000127ab9 */ /* 0x000fe20000000a00 */
[----:B------:R-:W-:Y:S01]  /*1d10*/  VIADD R9, R9, UR27 ;  /* 0x0000001b09097c36 */ /* 0x000fe20008000000 */
[----:B------:R-:W-:Y:S01]  /*1d20*/  ULDC.64 UR16, c[0x0][0x3e0] ;  /* 0x0000f80000107ab9 */ /* 0x000fe20000000a00 */
[----:B------:R-:W-:Y:S01]  /*1d30*/  VIADD R7, R7, UR11 ;  /* 0x0000000b07077c36 */ /* 0x000fe20008000000 */
[----:B------:R-:W-:Y:S01]  /*1d40*/  UIMAD.WIDE UR10, UR10, 0x4, UR28 ;  /* 0x000000040a0a78a5 */ /* 0x000fe2000f8e021c */
[-C--:B------:R-:W-:Y:S01]  /*1d50*/  IMAD R3, R35, R12.reuse, RZ ;  /* 0x0000000c23037224 */ /* 0x080fe200078e02ff */
[----:B------:R-:W-:Y:S01]  /*1d60*/  LEA.HI.X R225, R8, UR7, R9, 0x1, P0 ;  /* 0x0000000708e17c11 */ /* 0x000fe200080f0c09 */
[----:B------:R-:W-:Y:S01]  /*1d70*/  IMAD.WIDE.U32 R6, R2, R12, R6 ;  /* 0x0000000c02067225 */ /* 0x000fe200078e0006 */
[----:B------:R-:W-:Y:S01]  /*1d80*/  PLOP3.LUT P0, PT, PT, PT, UP1, 0x80, 0x0 ;  /* 0x000000000000781c */ /* 0x000fe20003f0f018 */
[----:B------:R-:W-:-:S02]  /*1d90*/  UIMAD.WIDE UR26, UR20, 0x4, UR18 ;  /* 0x00000004141a78a5 */ /* 0x000fc4000f8e0212 */
[----:B------:R-:W-:Y:S01]  /*1da0*/  IMAD R3, R2, R13, R3 ;  /* 0x0000000d02037224 */ /* 0x000fe200078e0203 */
[C---:B------:R-:W-:Y:S01]  /*1db0*/  LEA R222, P2, R6.reuse, UR16, 0x1 ;  /* 0x0000001006de7c11 */ /* 0x040fe2000f8408ff */
[----:B------:R-:W-:Y:S02]  /*1dc0*/  UIADD3 UR6, UR34, -0x1, URZ ;  /* 0xffffffff22067890 */ /* 0x000fe4000fffe03f */
[----:B------:R-:W-:Y:S01]  /*1dd0*/  IMAD.IADD R3, R7, 0x1, R3 ;  /* 0x0000000107037824 */ /* 0x000fe200078e0203 */
[----:B------:R-:W-:Y:S01]  /*1de0*/  UMOV UR16, UR11 ;  /* 0x0000000b00107c82 */ /* 0x000fe20008000000 */
[----:B------:R-:W-:Y:S01]  /*1df0*/  UMOV UR19, UR26 ;  /* 0x0000001a00137c82 */ /* 0x000fe20008000000 */
[----:B------:R-:W-:Y:S02]  /*1e00*/  UMOV UR18, UR27 ;  /* 0x0000001b00127c82 */ /* 0x000fe40008000000 */
[----:B------:R-:W-:Y:S01]  /*1e10*/  LEA.HI.X R223, R6, UR17, R3, 0x1, P2 ;  /* 0x0000001106df7c11 */ /* 0x000fe200090f0c03 */
[----:B------:R-:W-:Y:S01]  /*1e20*/  UMOV UR17, UR10 ;  /* 0x0000000a00117c82 */ /* 0x000fe20008000000 */
[----:B------:R-:W-:Y:S05]  /*1e30*/  @P0 BRA `(.L_x_548) ;  /* 0x0000000c00100947 */ /* 0x000fea0003800000 */
        /* <DEDUP_REMOVED lines=19> */
.L_x_549:
        /* <DEDUP_REMOVED lines=17> */
[----:B------:R-:W-:-:S03]  /*2080*/  UIADD3 UR16, UR13, UR15, URZ ;  /* 0x0000000f0d107290 */ /* 0x000fc6000fffe03f */
[----:B------:R-:W-:-:S09]  /*2090*/  UMOV UR15, UR12 ;  /* 0x0000000c000f7c82 */ /* 0x000fd20008000000 */
.L_x_550:
        /* <DEDUP_REMOVED lines=13> */
[C---:B------:R-:W-:Y:S01]  /*2170*/  ISETP.GE.AND P3, PT, R2.reuse, UR5, PT ;  /* 0x0000000502007c0c */ /* 0x040fe2000bf66270 */
[----:B------:R-:W-:Y:S01]  /*2180*/  UIMAD UR14, UR14, UR12, URZ ;  /* 0x0000000c0e0e72a4 */ /* 0x000fe2000f8e023f */
[----:B------:R-:W-:Y:S01]  /*2190*/  IADD3.X R7, R7, UR18, R0, P0, !PT ;  /* 0x0000001207077c10 */ /* 0x000fe200087fe400 */
[----:B------:R-:W-:Y:S01]  /*21a0*/  IMAD.U32 R0, RZ, RZ, UR12 ;  /* 0x0000000cff007e24 */ /* 0x000fe2000f8e00ff */
[----:B------:R-:W-:Y:S01]  /*21b0*/  ISETP.GE.AND P1, PT, R3, UR5, PT ;  /* 0x0000000503007c0c */ /* 0x000fe2000bf26270 */
[----:B------:R-:W-:Y:S01]  /*21c0*/  UIMAD UR13, UR54, UR13, UR14 ;  /* 0x0000000d360d72a4 */ /* 0x000fe2000f8e020e */
[----:B------:R-:W-:Y:S01]  /*21d0*/  IADD3 R3, R2, 0x60, RZ ;  /* 0x0000006002037810 */ /* 0x000fe20007ffe0ff */
        /* <DEDUP_REMOVED lines=15> */
.L_x_552:
[----:B------:R-:W-:Y:S05]  /*22d0*/  BSYNC B0 ;  /* 0x0000000000007941 */ /* 0x000fea0003800000 */
.L_x_551:
[----:B------:R-:W-:Y:S04]  /*22e0*/  BSSY B0, `(.L_x_553) ;  /* 0x000000f000007945 */ /* 0x000fe80003800000 */
[----:B------:R-:W-:Y:S05]  /*22f0*/  @P2 BRA `(.L_x_554) ;  /* 0x0000000000342947 */ /* 0x000fea0003800000 */
[----:B------:R-:W-:Y:S01]  /*2300*/  IADD3 R3, P4, R2, 0x20, RZ ;  /* 0x0000002002037810 */ /* 0x000fe20007f9e0ff */
[----:B------:R-:W-:Y:S01]  /*2310*/  ULDC.64 UR12, c[0x0][0x3f0] ;  /* 0x0000fc00000c7ab9 */ /* 0x000fe20000000a00 */
[----:B------:R-:W-:-:S03]  /*2320*/  MOV R9, R0 ;  /* 0x0000000000097202 */ /* 0x000fc60000000f00 */
[----:B------:R-:W-:-:S04]  /*2330*/  IMAD.X R8, RZ, RZ, R35, P4 ;  /* 0x000000ffff087224 */ /* 0x000fc800020e0623 */
[----:B-1----:R-:W-:Y:S02]  /*2340*/  IMAD R10, R8, UR6, RZ ;  /* 0x00000006080a7c24 */ /* 0x002fe4000f8e02ff */
        /* <DEDUP_REMOVED lines=8> */
.L_x_554:
[----:B------:R-:W-:Y:S05]  /*23d0*/  BSYNC B0 ;  /* 0x0000000000007941 */ /* 0x000fea0003800000 */
.L_x_553:
[----:B------:R-:W-:Y:S04]  /*23e0*/  BSSY B0, `(.L_x_555) ;  /* 0x000000f000007945 */ /* 0x000fe80003800000 */
[----:B------:R-:W-:Y:S05]  /*23f0*/  @P1 BRA `(.L_x_556) ;  /* 0x0000000000341947 */ /* 0x000fea0003800000 */
[----:B------:R-:W-:Y:S01]  /*2400*/  IADD3 R3, P4, R2, 0x40, RZ ;  /* 0x0000004002037810 */ /* 0x000fe20007f9e0ff */
[----:B------:R-:W-:Y:S01]  /*2410*/  ULDC.64 UR12, c[0x0][0x3f0] ;  /* 0x0000fc00000c7ab9 */ /* 0x000fe20000000a00 */
[----:B------:R-:W-:-:S03]  /*2420*/  MOV R9, R0 ;  /* 0x0000000000097202 */ /* 0x000fc60000000f00 */
[----:B------:R-:W-:-:S04]  /*2430*/  IMAD.X R8, RZ, RZ, R35, P4 ;  /* 0x000000ffff087224 */ /* 0x000fc800020e0623 */
[----:B-12---:R-:W-:Y:S02]  /*2440*/  IMAD R10, R8, UR6, RZ ;  /* 0x00000006080a7c24 */ /* 0x006fe4000f8e02ff */
        /* <DEDUP_REMOVED lines=8> */
.L_x_556:
[----:B------:R-:W-:Y:S05]  /*24d0*/  BSYNC B0 ;  /* 0x0000000000007941 */ /* 0x000fea0003800000 */
.L_x_555:
[----:B------:R-:W-:Y:S04]  /*24e0*/  BSSY B0, `(.L_x_557) ;  /* 0x000000f000007945 */ /* 0x000fe80003800000 */
        /* <DEDUP_REMOVED lines=14> */
.L_x_558:
[----:B------:R-:W-:Y:S05]  /*25d0*/  BSYNC B0 ;  /* 0x0000000000007941 */ /* 0x000fea0003800000 */
.L_x_557:
[----:B------:R-:W-:Y:S01]  /*25e0*/  UIMAD UR5, UR35, UR10, URZ ;  /* 0x0000000a230572a4 */ /* 0x000fe2000f8e023f */
[----:B------:R-:W-:Y:S01]  /*25f0*/  IMAD.U32 R0, RZ, RZ, UR10 ;  /* 0x0000000aff007e24 */ /* 0x000fe2000f8e00ff */
        /* <DEDUP_REMOVED lines=14> */
[----:B----4-:R-:W-:Y:S01]  /*26e0*/  MOV R6, R4 ;  /* 0x0000000400067202 */ /* 0x010fe20000000f00 */
        /* <DEDUP_REMOVED lines=10> */
.L_x_560:
[----:B------:R-:W-:Y:S05]  /*2790*/  BSYNC B0 ;  /* 0x0000000000007941 */ /* 0x000fea0003800000 */
.L_x_559:
[----:B------:R-:W-:Y:S04]  /*27a0*/  BSSY B0, `(.L_x_561) ;  /* 0x000000f000007945 */ /* 0x000fe80003800000 */
[----:B------:R-:W-:Y:S05]  /*27b0*/  @P2 BRA `(.L_x_562) ;  /* 0x0000000000342947 */ /* 0x000fea0003800000 */
[----:B------:R-:W-:Y:S01]  /*27c0*/  IADD3 R0, P2, R2, 0x20, RZ ;  /* 0x0000002002007810 */ /* 0x000fe20007f5e0ff */
[----:B------:R-:W-:Y:S01]  /*27d0*/  ULDC.64 UR6, c[0x0][0x3f8] ;  /* 0x0000fe0000067ab9 */ /* 0x000fe20000000a00 */
[----:B----4-:R-:W-:-:S03]  /*27e0*/  MOV R7, R3 ;  /* 0x0000000300077202 */ /* 0x010fc60000000f00 */
        /* <DEDUP_REMOVED lines=10> */
.L_x_562:
[----:B------:R-:W-:Y:S05]  /*2890*/  BSYNC B0 ;  /* 0x0000000000007941 */ /* 0x000fea0003800000 */
.L_x_561:
        /* <DEDUP_REMOVED lines=15> */
.L_x_564:
[----:B------:R-:W-:Y:S05]  /*2990*/  BSYNC B0 ;  /* 0x0000000000007941 */ /* 0x000fea0003800000 */
.L_x_563:
[----:B------:R-:W-:Y:S05]  /*29a0*/  @P0 BRA `(.L_x_565) ;  /* 0x00000070004c0947 */ /* 0x000fea0003800000 */
[----:B------:R-:W-:Y:S01]  /*29b0*/  IADD3 R2, P0, R2, 0x60, RZ ;  /* 0x0000006002027810 */ /* 0x000fe20007f1e0ff */
[----:B------:R-:W-:Y:S01]  /*29c0*/  ULDC.64 UR6, c[0x0][0x3f8] ;  /* 0x0000fe0000067ab9 */ /* 0x000fe20000000a00 */
[----:B------:R-:W-:Y:S02]  /*29d0*/  MOV R5, R3 ;  /* 0x0000000300057202 */ /* 0x000fe40000000f00 */
[----:B------:R-:W-:Y:S01]  /*29e0*/  IADD3.X R0, RZ, R35, RZ, P0, !PT ;  /* 0x00000023ff007210 */ /* 0x000fe200007fe4ff */
        /* <DEDUP_REMOVED lines=9> */
.L_x_548:
[----:B------:R-:W-:Y:S01]  /*2a80*/  UIMAD UR7, UR6, -0x40, UR13 ;  /* 0xffffffc0060778a4 */ /* 0x000fe2000f8e020d */
[C---:B------:R-:W-:Y:S01]  /*2a90*/  VIADD R3, R2.reuse, 0x20 ;  /* 0x0000002002037836 */ /* 0x040fe20000000000 */
[----:B------:R-:W-:Y:S01]  /*2aa0*/  UIMAD UR10, UR21, -0x80, UR5 ;  /* 0xffffff80150a78a4 */ /* 0x000fe2000f8e0205 */
[----:B------:R-:W-:Y:S01]  /*2ab0*/  VIADD R6, R2, 0x40 ;  /* 0x0000004002067836 */ /* 0x000fe20000000000 */
[----:B------:R-:W-:Y:S01]  /*2ac0*/  UIMAD UR12, UR35, UR24, URZ ;  /* 0x00000018230c72a4 */ /* 0x000fe2000f8e023f */
[----:B------:R-:W-:Y:S01]  /*2ad0*/  IMAD.WIDE.U32 R8, R12, 0x40, RZ ;  /* 0x000000400c087825 */ /* 0x000fe200078e00ff */
[----:B------:R-:W-:Y:S01]  /*2ae0*/  ISETP.GE.AND P6, PT, R3, UR7, PT ;  /* 0x0000000703007c0c */ /* 0x000fe2000bfc6270 */
[----:B------:R-:W-:Y:S01]  /*2af0*/  UIMAD UR11, UR35, UR14, URZ ;  /* 0x0000000e230b72a4 */ /* 0x000fe2000f8e023f */
[----:B------:R-:W-:Y:S01]  /*2b00*/  ISETP.GE.AND P3, PT, R6, UR10, PT ;  /* 0x0000000a06007c0c */ /* 0x000fe2000bf66270 */
[----:B------:R-:W-:Y:S01]  /*2b10*/  IMAD.U32 R6, RZ, RZ, UR24 ;  /* 0x00000018ff067e24 */ /* 0x000fe2000f8e00ff */
[----:B------:R-:W-:Y:S01]  /*2b20*/  UIMAD UR12, UR30, UR25, UR12 ;  /* 0x000000191e0c72a4 */ /* 0x000fe2000f8e020c */
[----:B------:R-:W-:Y:S01]  /*2b30*/  IMAD.SHL.U32 R13, R13, 0x40, RZ ;  /* 0x000000400d0d7824 */ /* 0x000fe200078e00ff */
[----:B------:R-:W-:Y:S01]  /*2b40*/  ISETP.GE.AND P4, PT, R3, UR10, PT ;  /* 0x0000000a03007c0c */ /* 0x000fe2000bf86270 */
[----:B------:R-:W-:Y:S01]  /*2b50*/  IMAD.WIDE.U32 R6, R6, UR30, R4 ;  /* 0x0000001e06067c25 */ /* 0x000fe2000f8e0004 */
[----:B------:R-:W-:Y:S01]  /*2b60*/  UIMAD UR11, UR30, UR15, UR11 ;  /* 0x0000000f1e0b72a4 */ /* 0x000fe2000f8e020b */
[----:B------:R-:W-:-:S02]  /*2b70*/  ULDC.64 UR26, c[0x0][0x268] ;  /* 0x00009a00001a7ab9 */ /* 0x000fc40000000a00 */
[----:B------:R-:W-:Y:S01]  /*2b80*/  IMAD.U32 R10, RZ, RZ, UR12 ;  /* 0x0000000cff0a7e24 */ /* 0x000fe2000f8e00ff */
[----:B------:R-:W-:Y:S01]  /*2b90*/  ULDC.64 UR28, c[0x0][0x260] ;  /* 0x00009800001c7ab9 */ /* 0x000fe20000000a00 */
[----:B------:R-:W-:Y:S01]  /*2ba0*/  @!P6 IADD3 R12, P5, R222, R8, RZ ;  /* 0x00000008de0ce210 */ /* 0x000fe20007fbe0ff */
[----:B------:R-:W-:Y:S01]  /*2bb0*/  IMAD.U32 R3, RZ, RZ, UR14 ;  /* 0x0000000eff037e24 */ /* 0x000fe2000f8e00ff */
[----:B------:R-:W-:Y:S01]  /*2bc0*/  IADD3 R8, P1, R6, UR51, RZ ;  /* 0x0000003306087c10 */ /* 0x000fe2000ff3e0ff */
[----:B------:R-:W-:Y:S01]  /*2bd0*/  VIADD R11, R2, 0x60 ;  /* 0x00000060020b7836 */ /* 0x000fe20000000000 */
[----:B------:R-:W-:Y:S01]  /*2be0*/  @!P6 IADD3.X R13, R223, R9, R13, P5, !PT ;  /* 0x00000009df0de210 */ /* 0x000fe20002ffe40d */
[----:B------:R-:W-:Y:S01]  /*2bf0*/  IMAD.WIDE.U32 R4, R3, UR30, R4 ;  /* 0x0000001e03047c25 */ /* 0x000fe2000f8e0004 */
[----:B------:R-:W-:Y:S01]  /*2c00*/  IADD3.X R9, R7, UR52, R10, P1, !PT ;  /* 0x0000003407097c10 */ /* 0x000fe20008ffe40a */
[----:B------:R-:W1:Y:S01]  /*2c10*/  @!P4 LDC.64 R20, c[0x0][0x218] ;  /* 0x00008600ff14cb82 */ /* 0x000e620000000a00 */
[----:B------:R-:W-:Y:S01]  /*2c20*/  PLOP3.LUT P1, PT, PT, PT, UP5, 0x80, 0x0 ;  /* 0x000000000000781c */ /* 0x000fe20003f2f058 */
[----:B------:R-:W-:Y:S01]  /*2c30*/  IMAD.U32 R3, RZ, RZ, UR11 ;  /* 0x0000000bff037e24 */ /* 0x000fe2000f8e00ff */
[----:B------:R-:W-:Y:S01]  /*2c40*/  ULEA.HI UR11, UR6, UR6, URZ, 0x1 ;  /* 0x00000006060b7291 */ /* 0x000fe2000f8f083f */
[----:B------:R-:W-:Y:S01]  /*2c50*/  IADD3 R6, P0, R4, UR32, RZ ;  /* 0x0000002004067c10 */ /* 0x000fe2000ff1e0ff */
[----:B------:R-:W-:Y:S01]  /*2c60*/  IMAD R10, R15, UR26, RZ ;  /* 0x0000001a0f0a7c24 */ /* 0x000fe2000f8e02ff */
[----:B------:R-:W-:Y:S01]  /*2c70*/  USHF.L.U32 UR12, UR41, 0x6, URZ ;  /* 0x00000006290c7899 */ /* 0x000fe2000800063f */
[----:B------:R-:W-:Y:S01]  /*2c80*/  ISETP.GE.AND P2, PT, R11, UR10, PT ;  /* 0x0000000a0b007c0c */ /* 0x000fe2000bf46270 */
[----:B------:R-:W-:Y:S01]  /*2c90*/  ULOP3.LUT UR11, UR11, 0xfffffffe, URZ, 0xc0, !UPT ;  /* 0xfffffffe0b0b7892 */ /* 0x000fe2000f8ec03f */
[----:B------:R-:W-:Y:S01]  /*2ca0*/  IADD3.X R7, R5, UR33, R3, P0, !PT ;  /* 0x0000002105077c10 */ /* 0x000fe200087fe403 */
[----:B------:R-:W-:Y:S01]  /*2cb0*/  IMAD.WIDE.U32 R4, R0, UR28, R8 ;  /* 0x0000001c00047c25 */ /* 0x000fe2000f8e0008 */
[C---:B------:R-:W-:Y:S01]  /*2cc0*/  ISETP.GE.AND P0, PT, R2.reuse, UR7, PT ;  /* 0x0000000702007c0c */ /* 0x040fe2000bf06270 */
[----:B------:R-:W-:Y:S01]  /*2cd0*/  UIADD3 UR11, UR6, -UR11, URZ ;  /* 0x8000000b060b7290 */ /* 0x000fe2000fffe03f */
[----:B------:R-:W2:Y:S08]  /*2ce0*/  @!P3 LDC.64 R30, c[0x0][0x218] ;  /* 0x00008600ff1ebb82 */ /* 0x000eb00000000a00 */
[----:B------:R-:W-:Y:S01]  /*2cf0*/  @P1 BAR.SYNC.DEFER_BLOCKING 0x0 ;  /* 0x0000000000001b1d */ /* 0x000fe20000010000 */
[----:B------:R-:W-:Y:S01]  /*2d00*/  IMAD R3, R15, UR28, RZ ;  /* 0x0000001c0f037c24 */ /* 0x000fe2000f8e02ff */
[----:B------:R-:W-:Y:S01]  /*2d10*/  @!P4 IADD3 R8, P1, R2, 0x20, RZ ;  /* 0x000000200208c810 */ /* 0x000fe20007f3e0ff */
[----:B------:R-:W-:Y:S01]  /*2d20*/  UISETP.NE.AND UP0, UPT, UR11, 0x1, UPT ;  /* 0x000000010b00788c */ /* 0x000fe2000bf05270 */
[----:B------:R-:W-:-:S02]  /*2d30*/  IMAD R16, R0, UR27, R10 ;  /* 0x0000001b00107c24 */ /* 0x000fc4000f8e020a */
[C---:B------:R-:W-:Y:S01]  /*2d40*/  IMAD.WIDE.U32 R6, R0.reuse, UR26, R6 ;  /* 0x0000001a00067c25 */ /* 0x040fe2000f8e0006 */
[----:B------:R-:W-:Y:S01]  /*2d50*/  UIMAD.WIDE.U32 UR26, UR40, 0x40, URZ ;  /* 0x00000040281a78a5 */ /* 0x000fe2000f8e003f */
[----:B------:R-:W3:Y:S02]  /*2d60*/  @!P2 LDC.64 R32, c[0x0][0x218] ;  /* 0x00008600ff20ab82 */ /* 0x000ee40000000a00 */
[----:B------:R-:W-:Y:S01]  /*2d70*/  IMAD R15, R0, UR29, R3 ;  /* 0x0000001d000f7c24 */ /* 0x000fe2000f8e0203 */
[C---:B------:R-:W-:Y:S01]  /*2d80*/  LEA R0, R245.reuse, UR4, 0x1 ;  /* 0x00000004f5007c11 */ /* 0x040fe2000f8e08ff */
[----:B------:R-:W-:Y:S01]  /*2d90*/  VIADD R3, R245, 0x2000 ;  /* 0x00002000f5037836 */ /* 0x000fe20000000000 */
[----:B------:R-:W-:Y:S01]  /*2da0*/  @!P6 IADD3 R10, P5, R224, UR26, RZ ;  /* 0x0000001ae00aec10 */ /* 0x000fe2000ffbe0ff */
[----:B------:R-:W-:Y:S01]  /*2db0*/  @!P4 IMAD.X R9, RZ, RZ, R35, P1 ;  /* 0x000000ffff09c224 */ /* 0x000fe200008e0623 */
[----:B------:R-:W-:Y:S01]  /*2dc0*/  PLOP3.LUT P1, PT, PT, PT, UP0, 0x80, 0x0 ;  /* 0x000000000000781c */ /* 0x000fe20003f2f008 */
[----:B------:R-:W-:-:S02]  /*2dd0*/  IMAD.U32 R11, RZ, RZ, UR12 ;  /* 0x0000000cff0b7e24 */ /* 0x000fc4000f8e00ff */
[----:B------:R-:W-:Y:S01]  /*2de0*/  IMAD.MOV.U32 R239, RZ, RZ, 0x7f800000 ;  /* 0x7f800000ffef7424 */ /* 0x000fe200078e00ff */
[----:B------:R-:W-:Y:S01]  /*2df0*/  SEL R14, R3, R245, !P1 ;  /* 0x000000f5030e7207 */ /* 0x000fe20004800000 */
[----:B------:R-:W-:Y:S01]  /*2e00*/  @!P4 IMAD R9, R9, UR24, RZ ;  /* 0x000000180909cc24 */ /* 0x000fe2000f8e02ff */
[----:B------:R-:W-:Y:S01]  /*2e10*/  @!P6 IADD3.X R11, R225, UR27, R11, P5, !PT ;  /* 0x0000001be10bec10 */ /* 0x000fe2000affe40b */
[----:B------:R-:W-:Y:S01]  /*2e20*/  IMAD.IADD R5, R5, 0x1, R15 ;  /* 0x0000000105057824 */ /* 0x000fe200078e020f */
[----:B------:R-:W-:Y:S01]  /*2e30*/  LEA R221, R14, UR4, 0x1 ;  /* 0x000000040edd7c11 */ /* 0x000fe2000f8e08ff */
[----:B------:R-:W-:Y:S01]  /*2e40*/  @P0 STS.128 [R0+0x8000], RZ ;  /* 0x008000ff00000388 */ /* 0x000fe20000000c00 */
[----:B------:R-:W-:Y:S01]  /*2e50*/  ISETP.GE.AND P5, PT, R2, UR10, PT ;  /* 0x0000000a02007c0c */ /* 0x000fe2000bfa6270 */
[C---:B------:R-:W-:Y:S02]  /*2e60*/  @!P4 IMAD R3, R8.reuse, UR25, R9 ;  /* 0x000000190803cc24 */ /* 0x040fe4000f8e0209 */
[----:B------:R-:W-:Y:S01]  /*2e70*/  IMAD.MOV.U32 R240, RZ, RZ, 0x7f800000 ;  /* 0x7f800000fff07424 */ /* 0x000fe200078e00ff */
[----:B------:R-:W-:Y:S01]  /*2e80*/  @P0 STS.128 [R0+0xa000], RZ ;  /* 0x00a000ff00000388 */ /* 0x000fe20000000c00 */
[----:B------:R-:W-:-:S04]  /*2e90*/  @!P4 IMAD.WIDE.U32 R8, R8, UR24, R4 ;  /* 0x000000180808cc25 */ /* 0x000fc8000f8e0004 */
[----:B------:R-:W-:Y:S01]  /*2ea0*/  IMAD.MOV.U32 R237, RZ, RZ, 0x7f800000 ;  /* 0x7f800000ffed7424 */ /* 0x000fe200078e00ff */
[----:B------:R-:W-:Y:S01]  /*2eb0*/  @!PT LDS RZ, [RZ] ;  /* 0x00000000fffff984 */ /* 0x000fe20000000800 */
[----:B------:R-:W-:Y:S01]  /*2ec0*/  @!PT LDS RZ, [RZ] ;  /* 0x00000000fffff984 */ /* 0x000fe20000000800 */
[----:B------:R-:W-:Y:S01]  /*2ed0*/  @!PT LDS RZ, [RZ] ;  /* 0x00000000fffff984 */ /* 0x000fe20000000800 */
[----:B------:R-:W-:Y:S01]  /*2ee0*/  @!P0 LDGSTS.E.BYPASS.LTC128B.128 [R0+0x8000], desc[UR8][R222.64] ;  /* 0x08000000de008fae */ /* 0x000fe2000b901d48 */
[----:B------:R-:W-:Y:S02]  /*2ef0*/  @!P4 IMAD.IADD R3, R9, 0x1, R3 ;  /* 0x000000010903c824 */ /* 0x000fe400078e0203 */
[----:B------:R-:W-:Y:S01]  /*2f00*/  IMAD.MOV.U32 R238, RZ, RZ, 0x7f800000 ;  /* 0x7f800000ffee7424 */ /* 0x000fe200078e00ff */
[----:B------:R-:W-:Y:S01]  /*2f10*/  @!P0 LDGSTS.E.BYPASS.LTC128B.128 [R0+0xa000], desc[UR8][R222.64+0x80] ;  /* 0x0a000080de008fae */ /* 0x000fe2000b901d48 */
[----:B------:R-:W4:Y:S01]  /*2f20*/  @!P5 LDC.64 R26, c[0x0][0x218] ;  /* 0x00008600ff1adb82 */ /* 0x000f220000000a00 */
[----:B------:R-:W-:Y:S02]  /*2f30*/  @!P5 IMAD.MOV.U32 R9, RZ, RZ, R5 ;  /* 0x000000ffff09d224 */ /* 0x000fe400078e0005 */
[----:B------:R-:W-:Y:S01]  /*2f40*/  VIADD R212, R218, 0x2000 ;  /* 0x00002000dad47836 */ /* 0x000fe20000000000 */
[----:B------:R-:W-:Y:S01]  /*2f50*/  @P6 STS.128 [R0+0x9000], RZ ;  /* 0x009000ff00006388 */ /* 0x000fe20000000c00 */
[----:B------:R-:W-:-:S02]  /*2f60*/  IMAD.IADD R7, R7, 0x1, R16 ;  /* 0x0000000107077824 */ /* 0x000fc400078e0210 */
[----:B------:R-:W-:Y:S01]  /*2f70*/  VIADD R211, R220, 0x2000 ;  /* 0x00002000dcd37836 */ /* 0x000fe20000000000 */
[----:B------:R-:W-:Y:S01]  /*2f80*/  @P6 STS.128 [R0+0xb000], RZ ;  /* 0x00b000ff00006388 */ /* 0x000fe20000000c00 */
[--C-:B------:R-:W-:Y:S02]  /*2f90*/  @!P4 IMAD.MOV.U32 R14, RZ, RZ, R6.reuse ;  /* 0x000000ffff0ec224 */ /* 0x100fe400078e0006 */
[----:B------:R-:W-:Y:S01]  /*2fa0*/  IMAD.MOV.U32 R219, RZ, RZ, 0x20 ;  /* 0x00000020ffdb7424 */ /* 0x000fe200078e00ff */
[----:B------:R-:W-:Y:S01]  /*2fb0*/  @!PT LDS RZ, [RZ] ;  /* 0x00000000fffff984 */ /* 0x000fe20000000800 */
[----:B------:R-:W-:Y:S01]  /*2fc0*/  @!PT LDS RZ, [RZ] ;  /* 0x00000000fffff984 */ /* 0x000fe20000000800 */
[----:B------:R-:W-:Y:S01]  /*2fd0*/  @!PT LDS RZ, [RZ] ;  /* 0x00000000fffff984 */ /* 0x000fe20000000800 */
[----:B------:R-:W-:Y:S01]  /*2fe0*/  @!P6 LDGSTS.E.BYPASS.LTC128B.128 [R0+0x9000], desc[UR8][R12.64] ;  /* 0x090000000c00efae */ /* 0x000fe2000b901d48 */
[--C-:B------:R-:W-:Y:S02]  /*2ff0*/  @!P4 IMAD.MOV.U32 R15, RZ, RZ, R7.reuse ;  /* 0x000000ffff0fc224 */ /* 0x100fe400078e0007 */
[----:B------:R-:W-:Y:S01]  /*3000*/  IMAD.MOV.U32 R217, RZ, RZ, 0x40 ;  /* 0x00000040ffd97424 */ /* 0x000fe200078e00ff */
[----:B------:R1:W-:Y:S01]  /*3010*/  @!P6 LDGSTS.E.BYPASS.LTC128B.128 [R0+0xb000], desc[UR8][R12.64+0x80] ;  /* 0x0b0000800c00efae */ /* 0x0003e2000b901d48 */
[--C-:B------:R-:W-:Y:S01]  /*3020*/  @!P3 IMAD.MOV.U32 R22, RZ, RZ, R6.reuse ;  /* 0x000000ffff16b224 */ /* 0x100fe200078e0006 */
[----:B------:R-:W-:Y:S01]  /*3030*/  CS2R R158, SRZ ;  /* 0x00000000009e7805 */ /* 0x000fe2000001ff00 */
[--C-:B------:R-:W-:Y:S01]  /*3040*/  @!P3 IMAD.MOV.U32 R23, RZ, RZ, R7.reuse ;  /* 0x000000ffff17b224 */ /* 0x100fe200078e0007 */
[----:B------:R-:W-:Y:S01]  /*3050*/  @P0 STS [R221], RZ ;  /* 0x000000ffdd000388 */ /* 0x000fe20000000800 */
[--C-:B------:R-:W-:Y:S01]  /*3060*/  @!P2 IMAD.MOV.U32 R36, RZ, RZ, R6.reuse ;  /* 0x000000ffff24a224 */ /* 0x100fe200078e0006 */
[----:B------:R-:W-:Y:S01]  /*3070*/  CS2R R156, SRZ ;  /* 0x00000000009c7805 */ /* 0x000fe2000001ff00 */
[--C-:B------:R-:W-:Y:S01]  /*3080*/  @!P2 IMAD.MOV.U32 R37, RZ, RZ, R7.reuse ;  /* 0x000000ffff25a224 */ /* 0x100fe200078e0007 */
[----:B------:R-:W-:Y:S01]  /*3090*/  @P0 STS [R221+0x4], RZ ;  /* 0x000004ffdd000388 */ /* 0x000fe20000000800 */
[----:B------:R-:W-:Y:S01]  /*30a0*/  @!P5 IMAD.WIDE.U32 R6, R2, UR14, R6 ;  /* 0x0000000e0206dc25 */ /* 0x000fe2000f8e0006 */
[----:B------:R-:W-:-:S02]  /*30b0*/  CS2R R162, SRZ ;  /* 0x0000000000a27805 */ /* 0x000fc4000001ff00 */
[----:B------:R-:W-:Y:S01]  /*30c0*/  CS2R R160, SRZ ;  /* 0x0000000000a07805 */ /* 0x000fe2000001ff00 */
[----:B------:R-:W-:Y:S01]  /*30d0*/  @P0 STS [R221+0x8], RZ ;  /* 0x000008ffdd000388 */ /* 0x000fe20000000800 */
[----:B------:R-:W-:Y:S01]  /*30e0*/  IMAD.SHL.U32 R244, R241, 0x4, RZ ;  /* 0x00000004f1f47824 */ /* 0x000fe200078e00ff */
        /* <DEDUP_REMOVED lines=13> */
[----:B-1----:R-:W-:Y:S01]  /*31c0*/  VIADD R12, R241, 0x8 ;  /* 0x00000008f10c7836 */ /* 0x002fe20000000000 */
[----:B------:R-:W-:Y:S01]  /*31d0*/  @P0 STS [R221+0x2008], RZ ;  /* 0x002008ffdd000388 */ /* 0x000fe20000000800 */
[----:B------:R-:W-:Y:S02]  /*31e0*/  CS2R R134, SRZ ;  /* 0x0000000000867805 */ /* 0x000fe4000001ff00 */
[----:B------:R-:W-:-:S02]  /*31f0*/  CS2R R132, SRZ ;  /* 0x0000000000847805 */ /* 0x000fc4000001ff00 */
        /* <DEDUP_REMOVED lines=8> */
[----:B------:R-:W-:Y:S01]  /*3280*/  @!P0 LDGSTS.E.BYPASS.LTC128B.128 [R221], desc[UR8][R224.64] ;  /* 0x00000000e0dd8fae */ /* 0x000fe2000b901d48 */
[----:B------:R-:W-:Y:S02]  /*3290*/  CS2R R122, SRZ ;  /* 0x00000000007a7805 */ /* 0x000fe4000001ff00 */
[----:B------:R-:W-:-:S02]  /*32a0*/  CS2R R120, SRZ ;  /* 0x0000000000787805 */ /* 0x000fc4000001ff00 */
[----:B------:R-:W-:Y:S01]  /*32b0*/  CS2R R118, SRZ ;  /* 0x0000000000767805 */ /* 0x000fe2000001ff00 */
[----:B------:R-:W-:Y:S01]  /*32c0*/  @!P0 LDGSTS.E.BYPASS.LTC128B.128 [R221+0x2000], desc[UR8][R224.64+0x80] ;  /* 0x02000080e0dd8fae */ /* 0x000fe2000b901d48 */
[C---:B------:R-:W-:Y:S02]  /*32d0*/  @!P4 LEA R20, P0, R8.reuse, R20, 0x1 ;  /* 0x000000140814c211 */ /* 0x040fe400078008ff */
[----:B------:R-:W-:Y:S02]  /*32e0*/  CS2R R116, SRZ ;  /* 0x0000000000747805 */ /* 0x000fe4000001ff00 */
[----:B------:R-:W-:Y:S01]  /*32f0*/  CS2R R110, SRZ ;  /* 0x00000000006e7805 */ /* 0x000fe2000001ff00 */
[----:B------:R-:W-:Y:S01]  /*3300*/  @P6 STS [R221+0x1000], RZ ;  /* 0x001000ffdd006388 */ /* 0x000fe20000000800 */
[----:B------:R-:W-:Y:S01]  /*3310*/  @!P4 LEA.HI.X R21, R8, R21, R3, 0x1, P0 ;  /* 0x000000150815c211 */ /* 0x000fe200000f0c03 */
[----:B------:R-:W-:Y:S01]  /*3320*/  @!P5 IMAD.MOV.U32 R8, RZ, RZ, R4 ;  /* 0x000000ffff08d224 */ /* 0x000fe200078e0004 */
[C---:B------:R-:W-:Y:S01]  /*3330*/  @!P3 IADD3 R3, P0, R2.reuse, 0x40, RZ ;  /* 0x000000400203b810 */ /* 0x040fe20007f1e0ff */
[----:B------:R-:W-:Y:S01]  /*3340*/  @P6 STS [R221+0x1004], RZ ;  /* 0x001004ffdd006388 */ /* 0x000fe20000000800 */
[----:B------:R-:W-:Y:S01]  /*3350*/  CS2R R108, SRZ ;  /* 0x00000000006c7805 */ /* 0x000fe2000001ff00 */
[----:B------:R-:W-:Y:S01]  /*3360*/  @!P5 IMAD.WIDE.U32 R8, R2, UR24, R8 ;  /* 0x000000180208dc25 */ /* 0x000fe2000f8e0008 */
[----:B------:R-:W-:Y:S01]  /*3370*/  CS2R R114, SRZ ;  /* 0x0000000000727805 */ /* 0x000fe2000001ff00 */
[----:B------:R-:W-:Y:S01]  /*3380*/  @P6 STS [R221+0x1008], RZ ;  /* 0x001008ffdd006388 */ /* 0x000fe20000000800 */
[----:B------:R-:W-:Y:S01]  /*3390*/  CS2R R112, SRZ ;  /* 0x0000000000707805 */ /* 0x000fe2000001ff00 */
[----:B------:R-:W-:Y:S01]  /*33a0*/  @!P3 IMAD.X R13, RZ, RZ, R35, P0 ;  /* 0x000000ffff0db224 */ /* 0x000fe200000e0623 */
[----:B------:R-:W-:Y:S01]  /*33b0*/  CS2R R106, SRZ ;  /* 0x00000000006a7805 */ /* 0x000fe2000001ff00 */
[----:B------:R-:W-:Y:S01]  /*33c0*/  @P6 STS [R221+0x100c], RZ ;  /* 0x00100cffdd006388 */ /* 0x000fe20000000800 */
[----:B------:R-:W-:Y:S01]  /*33d0*/  CS2R R104, SRZ ;  /* 0x0000000000687805 */ /* 0x000fe2000001ff00 */
[----:B------:R-:W-:Y:S01]  /*33e0*/  @!P3 IMAD R13, R13, UR24, RZ ;  /* 0x000000180d0dbc24 */ /* 0x000fe2000f8e02ff */
[----:B------:R-:W-:Y:S01]  /*33f0*/  CS2R R102, SRZ ;  /* 0x0000000000667805 */ /* 0x000fe2000001ff00 */
[----:B------:R-:W-:Y:S01]  /*3400*/  @P6 STS [R221+0x3000], RZ ;  /* 0x003000ffdd006388 */ /* 0x000fe20000000800 */
[----:B------:R-:W-:Y:S01]  /*3410*/  CS2R R100, SRZ ;  /* 0x0000000000647805 */ /* 0x000fe2000001ff00 */
[----:B------:R-:W-:Y:S01]  /*3420*/  @!P3 IMAD R29, R3, UR25, R13 ;  /* 0x00000019031dbc24 */ /* 0x000fe2000f8e020d */
        /* <DEDUP_REMOVED lines=13> */
[----:B------:R-:W-:Y:S01]  /*3500*/  @!PT LDS RZ, [RZ] ;  /* 0x00000000fffff984 */ /* 0x000fe20000000800 */
[----:B------:R-:W-:Y:S01]  /*3510*/  @!PT LDS RZ, [RZ] ;  /* 0x00000000fffff984 */ /* 0x000fe20000000800 */
[----:B------:R-:W-:Y:S01]  /*3520*/  @!PT LDS RZ, [RZ] ;  /* 0x00000000fffff984 */ /* 0x000fe20000000800 */
[----:B------:R-:W-:Y:S01]  /*3530*/  @!P6 LDGSTS.E.BYPASS.LTC128B.128 [R221+0x1000], desc[UR8][R10.64] ;  /* 0x010000000addefae */ /* 0x000fe2000b901d48 */
[----:B------:R-:W-:Y:S02]  /*3540*/  CS2R R82, SRZ ;  /* 0x0000000000527805 */ /* 0x000fe4000001ff00 */
[----:B------:R-:W-:Y:S02]  /*3550*/  CS2R R80, SRZ ;  /* 0x0000000000507805 */ /* 0x000fe4000001ff00 */
[----:B------:R-:W-:Y:S01]  /*3560*/  CS2R R74, SRZ ;  /* 0x00000000004a7805 */ /* 0x000fe2000001ff00 */
[----:B------:R1:W-:Y:S01]  /*3570*/  @!P6 LDGSTS.E.BYPASS.LTC128B.128 [R221+0x3000], desc[UR8][R10.64+0x80] ;  /* 0x030000800addefae */ /* 0x0003e2000b901d48 */
[----:B------:R-:W-:-:S02]  /*3580*/  ISETP.GE.AND P6, PT, R12, UR7, PT ;  /* 0x000000070c007c0c */ /* 0x000fc4000bfc6270 */
[----:B------:R-:W-:Y:S02]  /*3590*/  CS2R R72, SRZ ;  /* 0x0000000000487805 */ /* 0x000fe4000001ff00 */
[C---:B------:R-:W-:Y:S01]  /*35a0*/  @!P2 IADD3 R12, P0, R2.reuse, 0x60, RZ ;  /* 0x00000060020ca810 */ /* 0x040fe20007f1e0ff */
[----:B------:R-:W-:Y:S01]  /*35b0*/  @P5 STS.128 [R0+0xc000], RZ ;  /* 0x00c000ff00005388 */ /* 0x000fe20000000c00 */
[----:B------:R-:W-:Y:S02]  /*35c0*/  CS2R R70, SRZ ;  /* 0x0000000000467805 */ /* 0x000fe4000001ff00 */
[----:B------:R-:W-:Y:S02]  /*35d0*/  CS2R R68, SRZ ;  /* 0x0000000000447805 */ /* 0x000fe4000001ff00 */
[----:B------:R-:W-:Y:S01]  /*35e0*/  CS2R R62, SRZ ;  /* 0x00000000003e7805 */ /* 0x000fe2000001ff00 */
[--C-:B------:R-:W-:Y:S01]  /*35f0*/  @!P2 IMAD.X R17, RZ, RZ, R35.reuse, P0 ;  /* 0x000000ffff11a224 */ /* 0x100fe200000e0623 */
[C---:B------:R-:W-:Y:S01]  /*3600*/  @!P4 IADD3 R18, P0, R2.reuse, 0x20, RZ ;  /* 0x000000200212c810 */ /* 0x040fe20007f1e0ff */
[----:B------:R-:W-:Y:S01]  /*3610*/  @P5 STS.128 [R0+0x10000], RZ ;  /* 0x010000ff00005388 */ /* 0x000fe20000000c00 */
[----:B------:R-:W-:Y:S01]  /*3620*/  CS2R R60, SRZ ;  /* 0x00000000003c7805 */ /* 0x000fe2000001ff00 */
[----:B------:R-:W-:Y:S01]  /*3630*/  @!P2 IMAD R13, R17, UR24, RZ ;  /* 0x00000018110dac24 */ /* 0x000fe2000f8e02ff */
[----:B------:R-:W-:Y:S01]  /*3640*/  CS2R R66, SRZ ;  /* 0x0000000000427805 */ /* 0x000fe2000001ff00 */
[----:B------:R-:W-:Y:S01]  /*3650*/  @!P4 IMAD.X R24, RZ, RZ, R35, P0 ;  /* 0x000000ffff18c224 */ /* 0x000fe200000e0623 */
[----:B------:R-:W-:Y:S01]  /*3660*/  @!P3 IADD3 R16, P0, R2, 0x40, RZ ;  /* 0x000000400210b810 */ /* 0x000fe20007f1e0ff */
[----:B------:R-:W-:Y:S01]  /*3670*/  @!P2 IMAD R28, R12, UR25, R13 ;  /* 0x000000190c1cac24 */ /* 0x000fe2000f8e020d */
[----:B------:R-:W-:-:S02]  /*3680*/  CS2R R64, SRZ ;  /* 0x0000000000407805 */ /* 0x000fc4000001ff00 */
[----:B------:R-:W-:Y:S02]  /*3690*/  CS2R R58, SRZ ;  /* 0x00000000003a7805 */ /* 0x000fe4000001ff00 */
[----:B------:R-:W-:Y:S01]  /*36a0*/  CS2R R56, SRZ ;  /* 0x0000000000387805 */ /* 0x000fe2000001ff00 */
[----:B------:R-:W-:Y:S01]  /*36b0*/  @!P3 IMAD.X R19, RZ, RZ, R35, P0 ;  /* 0x000000ffff13b224 */ /* 0x000fe200000e0623 */
[----:B------:R-:W-:Y:S02]  /*36c0*/  CS2R R54, SRZ ;  /* 0x0000000000367805 */ /* 0x000fe4000001ff00 */
[----:B------:R-:W-:Y:S02]  /*36d0*/  CS2R R52, SRZ ;  /* 0x0000000000347805 */ /* 0x000fe4000001ff00 */
[----:B------:R-:W-:Y:S02]  /*36e0*/  CS2R R46, SRZ ;  /* 0x00000000002e7805 */ /* 0x000fe4000001ff00 */
[----:B------:R-:W-:-:S02]  /*36f0*/  CS2R R44, SRZ ;  /* 0x00000000002c7805 */ /* 0x000fc4000001ff00 */
[----:B------:R-:W-:Y:S02]  /*3700*/  CS2R R50, SRZ ;  /* 0x0000000000327805 */ /* 0x000fe4000001ff00 */
[----:B------:R-:W-:Y:S01]  /*3710*/  CS2R R48, SRZ ;  /* 0x0000000000307805 */ /* 0x000fe2000001ff00 */
[--C-:B-1----:R-:W-:Y:S01]  /*3720*/  @!P2 IMAD.MOV.U32 R10, RZ, RZ, R4.reuse ;  /* 0x000000ffff0aa224 */ /* 0x102fe200078e0004 */
[----:B------:R-:W-:Y:S01]  /*3730*/  CS2R R42, SRZ ;  /* 0x00000000002a7805 */ /* 0x000fe2000001ff00 */
[--C-:B------:R-:W-:Y:S01]  /*3740*/  @!P2 IMAD.MOV.U32 R11, RZ, RZ, R5.reuse ;  /* 0x000000ffff0ba224 */ /* 0x100fe200078e0005 */
[----:B------:R-:W-:Y:S01]  /*3750*/  CS2R R40, SRZ ;  /* 0x0000000000287805 */ /* 0x000fe2000001ff00 */
[----:B------:R-:W-:Y:S01]  /*3760*/  @!P3 IMAD.WIDE.U32 R4, R3, UR24, R4 ;  /* 0x000000180304bc25 */ /* 0x000fe2000f8e0004 */
[----:B------:R-:W-:Y:S01]  /*3770*/  ULDC UR20, c[0x0][0x394] ;  /* 0x0000e50000147ab9 */ /* 0x000fe20000000800 */
[----:B------:R-:W-:Y:S02]  /*3780*/  ULDC UR26, c[0x0][0x398] ;  /* 0x0000e600001a7ab9 */ /* 0x000fe40000000800 */
[----:B------:R-:W-:-:S02]  /*3790*/  @!P5 IMAD R3, R35, UR24, RZ ;  /* 0x000000182303dc24 */ /* 0x000fc4000f8e02ff */
[----:B------:R-:W-:Y:S01]  /*37a0*/  @!P2 IMAD.WIDE.U32 R12, R12, UR24, R10 ;  /* 0x000000180c0cac25 */ /* 0x000fe2000f8e000a */
[----:B----4-:R-:W-:-:S03]  /*37b0*/  @!P5 LEA R10, P0, R8, R26, 0x1 ;  /* 0x0000001a080ad211 */ /* 0x010fc600078008ff */
[----:B------:R-:W-:Y:S01]  /*37c0*/  @!P5 IMAD R17, R2, UR25, R3 ;  /* 0x000000190211dc24 */ /* 0x000fe2000f8e0203 */
[----:B------:R-:W-:Y:S01]  /*37d0*/  SEL R212, R212, R218, !P1 ;  /* 0x000000dad4d47207 */ /* 0x000fe20004800000 */
[----:B------:R-:W-:Y:S01]  /*37e0*/  @!P4 IMAD R3, R24, UR14, RZ ;  /* 0x0000000e1803cc24 */ /* 0x000fe2000f8e02ff */
[----:B------:R-:W-:Y:S01]  /*37f0*/  SEL R211, R211, R220, !P1 ;  /* 0x000000dcd3d37207 */ /* 0x000fe20004800000 */
[----:B------:R-:W-:Y:S01]  /*3800*/  @!P5 IMAD.IADD R11, R9, 0x1, R17 ;  /* 0x00000001090bd824 */ /* 0x000fe200078e0211 */
[----:B------:R-:W1:Y:S01]  /*3810*/  @!P5 LDC.64 R24, c[0x0][0x220] ;  /* 0x00008800ff18db82 */ /* 0x000e620000000a00 */
[----:B------:R-:W-:Y:S01]  /*3820*/  @!P3 IMAD R9, R19, UR14, RZ ;  /* 0x0000000e1309bc24 */ /* 0x000fe2000f8e02ff */
[----:B------:R-:W-:Y:S01]  /*3830*/  ULDC UR25, c[0x0][0x2dc] ;  /* 0x0000b70000197ab9 */ /* 0x000fe20000000800 */
[----:B------:R-:W-:Y:S01]  /*3840*/  @!P4 IMAD R34, R18, UR15, R3 ;  /* 0x0000000f1222cc24 */ /* 0x000fe2000f8e0203 */
[----:B------:R-:W-:Y:S01]  /*3850*/  @!P5 LEA.HI.X R11, R8, R27, R11, 0x1, P0 ;  /* 0x0000001b080bd211 */ /* 0x000fe200000f0c0b */
[----:B------:R-:W-:Y:S01]  /*3860*/  @!P4 IMAD.WIDE.U32 R18, R18, UR14, R14 ;  /* 0x0000000e1212cc25 */ /* 0x000fe2000f8e000e */
[----:B--2---:R-:W-:-:S03]  /*3870*/  @!P3 LEA R14, P0, R4, R30, 0x1 ;  /* 0x0000001e040eb211 */ /* 0x004fc600078008ff */
        /* <DEDUP_REMOVED lines=9> */
[----:B---3--:R-:W-:Y:S01]  /*3910*/  @!P2 LEA R8, P0, R12, R32, 0x1 ;  /* 0x000000200c08a211 */ /* 0x008fe200078008ff */
        /* <DEDUP_REMOVED lines=53> */
[C---:B------:R-:W-:Y:S01]  /*3c70*/  VIADD R5, R241.reuse, 0x20 ;  /* 0x00000020f1057836 */ /* 0x040fe20000000000 */
        /* <DEDUP_REMOVED lines=36> */
[----:B------:R-:W-:Y:S01]  /*3ec0*/  LEA.HI R0, R39, R38, RZ, 0x4 ;  /* 0x0000002627007211 */ /* 0x000fe200078f20ff */
[----:B------:R-:W-:Y:S02]  /*3ed0*/  UIADD3 UR7, UR30, UR13, URZ ;  /* 0x0000000d1e077290 */ /* 0x000fe4000fffe03f */
[----:B------:R2:W5:Y:S01]  /*3ee0*/  @!P0 LDG.E R238, desc[UR8][R4.64] ;  /* 0x0000000804ee8981 */ /* 0x000562000c1e1900 */
[----:B------:R-:W-:-:S05]  /*3ef0*/  LOP3.LUT R0, R0, 0xfffffff0, RZ, 0xc0, !PT ;  /* 0xfffffff000007812 */ /* 0x000fca00078ec0ff */
[----:B------:R-:W-:-:S05]  /*3f00*/  IMAD.IADD R0, R38, 0x1, -R0 ;  /* 0x0000000126007824 */ /* 0x000fca00078e0a00 */
[----:B-1----:R-:W-:-:S04]  /*3f10*/  SHF.R.S32.HI R2, RZ, 0x1f, R0 ;  /* 0x0000001fff027819 */ /* 0x002fc80000011400 */
[----:B------:R-:W-:-:S04]  /*3f20*/  LEA.HI R2, R2, R0, RZ, 0x3 ;  /* 0x0000000002027211 */ /* 0x000fc800078f18ff */
[----:B------:R-:W-:-:S05]  /*3f30*/  LOP3.LUT R2, R2, 0xfffffff8, RZ, 0xc0, !PT ;  /* 0xfffffff802027812 */ /* 0x000fca00078ec0ff */
[----:B------:R-:W-:Y:S01]  /*3f40*/  IMAD.IADD R0, R0, 0x1, -R2 ;  /* 0x0000000100007824 */ /* 0x000fe200078e0a02 */
[----:B------:R-:W-:-:S04]  /*3f50*/  UIADD3 UR7, -UR5, 0x80, UR7 ;  /* 0x0000008005077890 */ /* 0x000fc8000fffe107 */
[C---:B------:R-:W-:Y:S02]  /*3f60*/  LOP3.LUT P0, RZ, R0.reuse, 0x2, RZ, 0xc0, !PT ;  /* 0x0000000200ff7812 */ /* 0x040fe4000780c0ff */
[----:B------:R-:W-:Y:S01]  /*3f70*/  LOP3.LUT P2, RZ, R0, 0x4, RZ, 0xc0, !PT ;  /* 0x0000000400ff7812 */ /* 0x000fe2000784c0ff */
[C---:B------:R-:W-:Y:S01]  /*3f80*/  VIADD R0, R241.reuse, 0xffffffc0 ;  /* 0xffffffc0f1007836 */ /* 0x040fe20000000000 */
[----:B------:R-:W-:Y:S02]  /*3f90*/  CS2R R38, SRZ ;  /* 0x0000000000267805 */ /* 0x000fe4000001ff00 */
[----:B------:R-:W-:Y:S02]  /*3fa0*/  CS2R R36, SRZ ;  /* 0x0000000000247805 */ /* 0x000fe4000001ff00 */
[----:B------:R-:W-:Y:S01]  /*3fb0*/  SHF.L.U64.HI R243, R241, 0x2, R6 ;  /* 0x00000002f1f37819 */ /* 0x000fe20000010206 */
[----:B------:R-:W-:Y:S01]  /*3fc0*/  IMAD.SHL.U32 R242, R0, 0x4, RZ ;  /* 0x0000000400f27824 */ /* 0x000fe200078e00ff */
[----:B------:R-:W-:-:S02]  /*3fd0*/  LEA R212, R212, UR4, 0x1 ;  /* 0x00000004d4d47c11 */ /* 0x000fc4000f8e08ff */
[----:B------:R-:W-:Y:S02]  /*3fe0*/  LEA R211, R211, UR4, 0x1 ;  /* 0x00000004d3d37c11 */ /* 0x000fe4000f8e08ff */
[----:B------:R-:W-:Y:S02]  /*3ff0*/  SEL R219, R219, 0xffffffe0, !P0 ;  /* 0xffffffe0dbdb7807 */ /* 0x000fe40004000000 */
[----:B------:R-:W-:Y:S01]  /*4000*/  SEL R217, R217, 0xffffffc0, !P2 ;  /* 0xffffffc0d9d97807 */ /* 0x000fe20005000000 */
[----:B------:R-:W-:Y:S01]  /*4010*/  UIADD3 UR24, UR7, -UR36, URZ ;  /* 0x8000002407187290 */ /* 0x000fe2000fffe03f */
[----:B------:R-:W-:Y:S02]  /*4020*/  UMOV UR15, UR20 ;  /* 0x00000014000f7c82 */ /* 0x000fe40008000000 */
[----:B--2---:R-:W-:-:S09]  /*4030*/  ULDC UR7, c[0x0][0x2ec] ;  /* 0x0000bb0000077ab9 */ /* 0x004fd20000000800 */
.L_x_570:
[----:B------:R-:W0:Y:S01]  /*4040*/  LDGDEPBAR ;  /* 0x00000000000079af */ /* 0x000e220000000000 */
[----:B------:R-:W-:Y:S01]  /*4050*/  IMAD.IADD R0, R212, 0x1, R219 ;  /* 0x00000001d4007824 */ /* 0x000fe200078e02db */
[----:B------:R-:W-:Y:S01]  /*4060*/  IADD3 R2, P0, R244, UR19, RZ ;  /* 0x00000013f4027c10 */ /* 0x000fe2000ff1e0ff */
[----:B------:R-:W-:Y:S01]  /*4070*/  IMAD.MOV.U32 R230, RZ, RZ, R201 ;  /* 0x000000ffffe67224 */ /* 0x000fe200078e00c9 */
[----:B------:R-:W-:Y:S01]  /*4080*/  USHF.L.U32 UR10, UR6, 0x6, URZ ;  /* 0x00000006060a7899 */ /* 0x000fe2000800063f */
[----:B------:R-:W-:Y:S01]  /*4090*/  MOV R231, R200 ;  /* 0x000000c800e77202 */ /* 0x000fe20000000f00 */
[----:B------:R-:W-:Y:S01]  /*40a0*/  UMOV UR12, UR58 ;  /* 0x0000003a000c7c82 */ /* 0x000fe20008000000 */
        /* <DEDUP_REMOVED lines=25> */
[----:B-1----:R-:W-:Y:S04]  /*4240*/  IMAD.IADD R3, R212, 0x1, R217 ;  /* 0x00000001d4037824 */ /* 0x002fe800078e02d9 */
[-C--:B------:R-:W-:Y:S01]  /*4250*/  HMMA.16816.F32 R28, R28, R166.reuse, RZ ;  /* 0x000000a61c1c723c */ /* 0x080fe200000018ff */
[----:B------:R-:W-:Y:S01]  /*4260*/  IADD3 R2, R0, R217, RZ ;  /* 0x000000d900027210 */ /* 0x000fe20007ffe0ff */
        /* <DEDUP_REMOVED lines=86> */
[----:B------:R-:W-:Y:S03]  /*47d0*/  UIADD3 UR11, UR15, UR12, -UR5 ;  /* 0x0000000c0f0b7290 */ /* 0x000fe6000fffe805 */
[----:B------:R-:W-:Y:S01]  /*47e0*/  UMOV UR12, UR15 ;  /* 0x0000000f000c7c82 */ /* 0x000fe20008000000 */
[----:B------:R-:W-:Y:S01]  /*47f0*/  UISETP.GE.AND UP0, UPT, UR20, UR11, UPT ;  /* 0x0000000b1400728c */ /* 0x000fe2000bf06270 */
[----:B------:R-:W-:Y:S05]  /*4800*/  IMAD.U32 R0, RZ, RZ, UR14 ;  /* 0x0000000eff007e24 */ /* 0x000fea000f8e00ff */
[----:B------:R-:W-:Y:S02]  /*4810*/  ISETP.LT.AND P0, PT, R0, UR5, PT ;  /* 0x0000000500007c0c */ /* 0x000fe4000bf01270 */
[----:B------:R-:W-:Y:S11]  /*4820*/  PLOP3.LUT P1, PT, PT, PT, UP0, 0x80, 0x0 ;  /* 0x000000000000781c */ /* 0x000ff60003f2f008 */
[----:B------:R-:W-:Y:S02]  /*4830*/  @!UPT UIADD3 URZ, URZ, URZ, URZ ;  /* 0x0000003f3f3ff290 */ /* 0x000fe4000fffe03f */
[----:B------:R-:W-:Y:S05]  /*4840*/  @!P1 BRA P0, `(.L_x_567) ;  /* 0x0000000800009947 */ /* 0x000fea0000000000 */
.L_x_566:
        /* <DEDUP_REMOVED lines=128> */
.L_x_567:
[C---:B------:R-:W-:Y:S01]  /*5050*/  FMUL.FTZ R164, R239.reuse, 1.4426950216293334961 ;  /* 0x3fb8aa3befa47820 */ /* 0x040fe20000410000 */
[----:B------:R-:W-:Y:S01]  /*5060*/  FSETP.NEU.FTZ.AND P0, PT, R239, -INF , PT ;  /* 0xff800000ef00780b */ /* 0x000fe20003f1d000 */
[----:B------:R-:W-:Y:S01]  /*5070*/  FMUL.FTZ R3, R240, 1.4426950216293334961 ;  /* 0x3fb8aa3bf0037820 */ /* 0x000fe20000410000 */
[----:B------:R-:W-:Y:S01]  /*5080*/  FMUL.FTZ R2, R237, 1.4426950216293334961 ;  /* 0x3fb8aa3bed027820 */ /* 0x000fe20000410000 */
[----:B------:R-:W-:Y:S01]  /*5090*/  FMUL.FTZ R0, R238, 1.4426950216293334961 ;  /* 0x3fb8aa3bee007820 */ /* 0x000fe20000410000 */
[----:B------:R-:W-:Y:S01]  /*50a0*/  FSEL R164, R164, RZ, P0 ;  /* 0x000000ffa4a47208 */ /* 0x000fe20000000000 */
[----:B------:R-:W-:Y:S01]  /*50b0*/  UISETP.GT.AND UP3, UPT, UR6, UR22, UPT ;  /* 0x000000160600728c */ /* 0x000fe2000bf64270 */
[----:B------:R-:W-:Y:S02]  /*50c0*/  FSETP.NEU.FTZ.AND P0, PT, R240, -INF , PT ;  /* 0xff800000f000780b */ /* 0x000fe40003f1d000 */
[----:B------:R-:W-:Y:S01]  /*50d0*/  MOV R217, 0x40 ;  /* 0x0000004000d97802 */ /* 0x000fe20000000f00 */
[--C-:B------:R-:W-:Y:S01]  /*50e0*/  FFMA.FTZ R4, R4, UR7, -R164.reuse ;  /* 0x0000000704047c23 */ /* 0x100fe200080108a4 */
[----:B------:R-:W-:Y:S01]  /*50f0*/  FSEL R3, R3, RZ, P0 ;  /* 0x000000ff03037208 */ /* 0x000fe20000000000 */
[--C-:B------:R-:W-:Y:S01]  /*5100*/  FFMA.FTZ R5, R5, UR7, -R164.reuse ;  /* 0x0000000705057c23 */ /* 0x100fe200080108a4 */
[----:B------:R-:W-:Y:S01]  /*5110*/  FSETP.NEU.FTZ.AND P0, PT, R237, -INF , PT ;  /* 0xff800000ed00780b */ /* 0x000fe20003f1d000 */
[--C-:B------:R-:W-:Y:S01]  /*5120*/  FFMA.FTZ R16, R16, UR7, -R164.reuse ;  /* 0x0000000710107c23 */ /* 0x100fe200080108a4 */
[----:B------:R-:W-:Y:S01]  /*5130*/  FFMA.FTZ R17, R17, UR7, -R164 ;  /* 0x0000000711117c23 */ /* 0x000fe200080108a4 */
[--C-:B------:R-:W-:Y:S01]  /*5140*/  FFMA.FTZ R18, R18, UR7, -R3.reuse ;  /* 0x0000000712127c23 */ /* 0x100fe20008010803 */
[----:B------:R-:W-:Y:S01]  /*5150*/  FSEL R2, R2, RZ, P0 ;  /* 0x000000ff02027208 */ /* 0x000fe20000000000 */
[--C-:B------:R-:W-:Y:S01]  /*5160*/  FFMA.FTZ R19, R19, UR7, -R3.reuse ;  /* 0x0000000713137c23 */ /* 0x100fe20008010803 */
[--C-:B------:R-:W-:Y:S01]  /*5170*/  FFMA.FTZ R34, R34, UR7, -R3.reuse ;  /* 0x0000000722227c23 */ /* 0x100fe20008010803 */
[--C-:B------:R-:W-:Y:S01]  /*5180*/  FFMA.FTZ R6, R6, UR7, -R3.reuse ;  /* 0x0000000706067c23 */ /* 0x100fe20008010803 */
[--C-:B------:R-:W-:Y:S01]  /*5190*/  FFMA.FTZ R7, R7, UR7, -R3.reuse ;  /* 0x0000000707077c23 */ /* 0x100fe20008010803 */
[--C-:B------:R-:W-:Y:S01]  /*51a0*/  FFMA.FTZ R22, R22, UR7, -R3.reuse ;  /* 0x0000000716167c23 */ /* 0x100fe20008010803 */
[--C-:B------:R-:W-:Y:S01]  /*51b0*/  FFMA.FTZ R23, R23, UR7, -R3.reuse ;  /* 0x0000000717177c23 */ /* 0x100fe20008010803 */
[----:B------:R-:W-:Y:S01]  /*51c0*/  FFMA.FTZ R3, R35, UR7, -R3 ;  /* 0x0000000723037c23 */ /* 0x000fe20008010803 */
        /* <DEDUP_REMOVED lines=8> */
[----:B------:R-:W-:Y:S01]  /*5250*/  MUFU.EX2 R180, R4 ;  /* 0x0000000400b47308 */ /* 0x000fe20000000800 */
[----:B------:R-:W-:Y:S01]  /*5260*/  FSETP.NEU.FTZ.AND P0, PT, R238, -INF , PT ;  /* 0xff800000ee00780b */ /* 0x000fe20003f1d000 */
[--C-:B------:R-:W-:Y:S01]  /*5270*/  FFMA.FTZ R20, R20, UR7, -R164.reuse ;  /* 0x0000000714147c23 */ /* 0x100fe200080108a4 */
[--C-:B------:R-:W-:Y:S01]  /*5280*/  FFMA.FTZ R21, R21, UR7, -R164.reuse ;  /* 0x0000000715157c23 */ /* 0x100fe200080108a4 */
[--C-:B------:R-:W-:Y:S01]  /*5290*/  FFMA.FTZ R32, R32, UR7, -R164.reuse ;  /* 0x0000000720207c23 */ /* 0x100fe200080108a4 */
[----:B------:R-:W-:Y:S01]  /*52a0*/  FSEL R0, R0, RZ, P0 ;  /* 0x000000ff00007208 */ /* 0x000fe20000000000 */
[----:B------:R-:W-:Y:S01]  /*52b0*/  FFMA.FTZ R164, R33, UR7, -R164 ;  /* 0x0000000721a47c23 */ /* 0x000fe200080108a4 */
[----:B------:R-:W-:Y:S03]  /*52c0*/  SEL R217, R217, 0xffffffc0, !P2 ;  /* 0xffffffc0d9d97807 */ /* 0x000fe60005000000 */
[----:B------:R-:W1:Y:S01]  /*52d0*/  MUFU.EX2 R179, R5 ;  /* 0x0000000500b37308 */ /* 0x000e620000000800 */
[----:B------:R-:W-:Y:S01]  /*52e0*/  PLOP3.LUT P0, PT, PT, PT, UP3, 0x80, 0x0 ;  /* 0x000000000000781c */ /* 0x000fe20003f0f038 */
[--C-:B------:R-:W-:Y:S01]  /*52f0*/  FFMA.FTZ R10, R10, UR7, -R0.reuse ;  /* 0x000000070a0a7c23 */ /* 0x100fe20008010800 */
[--C-:B------:R-:W-:Y:S01]  /*5300*/  FFMA.FTZ R11, R11, UR7, -R0.reuse ;  /* 0x000000070b0b7c23 */ /* 0x100fe20008010800 */
[--C-:B------:R-:W-:Y:S01]  /*5310*/  FFMA.FTZ R14, R14, UR7, -R0.reuse ;  /* 0x000000070e0e7c23 */ /* 0x100fe20008010800 */
[--C-:B------:R-:W-:Y:S01]  /*5320*/  FFMA.FTZ R15, R15, UR7, -R0.reuse ;  /* 0x000000070f0f7c23 */ /* 0x100fe20008010800 */
[--C-:B------:R-:W-:Y:S01]  /*5330*/  FFMA.FTZ R30, R30, UR7, -R0.reuse ;  /* 0x000000071e1e7c23 */ /* 0x100fe20008010800 */
[--C-:B------:R-:W-:Y:S03]  /*5340*/  FFMA.FTZ R26, R26, UR7, -R0.reuse ;  /* 0x000000071a1a7c23 */ /* 0x100fe60008010800 */
[----:B------:R-:W-:Y:S01]  /*5350*/  MUFU.EX2 R178, R6 ;  /* 0x0000000600b27308 */ /* 0x000fe20000000800 */
[--C-:B------:R-:W-:Y:S01]  /*5360*/  FFMA.FTZ R27, R27, UR7, -R0.reuse ;  /* 0x000000071b1b7c23 */ /* 0x100fe20008010800 */
[----:B------:R-:W-:Y:S08]  /*5370*/  FFMA.FTZ R0, R31, UR7, -R0 ;  /* 0x000000071f007c23 */ /* 0x000ff00008010800 */
[----:B------:R-:W2:Y:S10]  /*5380*/  MUFU.EX2 R177, R7 ;  /* 0x0000000700b17308 */ /* 0x000eb40000000800 */
[----:B------:R2:W-:Y:S10]  /*5390*/  MUFU.EX2 R233, R3 ;  /* 0x0000000300e97308 */ /* 0x0005f40000000800 */
        /* <DEDUP_REMOVED lines=58> */
[C---:B----4-:R-:W-:Y:S03]  /*5740*/  LEA R0, R218.reuse, UR4, 0x1 ;  /* 0x00000004da007c11 */ /* 0x050fe6000f8e08ff */
[----:B------:R1:W-:Y:S04]  /*5750*/  STS [R227+0x21400], R2 ;  /* 0x02140002e3007388 */ /* 0x0003e80000000800 */
[----:B------:R-:W-:Y:S08]  /*5760*/  LDSM.16.M88.4 R32, [R0+0x8000] ;  /* 0x008000000020783b */ /* 0x000ff00000000200 */
[----:B------:R-:W2:Y:S08]  /*5770*/  LDSM.16.M88.4 R16, [R214+UR4+0x14000] ;  /* 0x01400004d610783b */ /* 0x000eb00008000200 */
[----:B------:R-:W3:Y:S01]  /*5780*/  LDSM.16.M88.4 R28, [R0+0x9000] ;  /* 0x00900000001c783b */ /* 0x000ee20000000200 */
[----:B-1----:R-:W-:Y:S07]  /*5790*/  LEA R2, R218, UR4, 0x1 ;  /* 0x00000004da027c11 */ /* 0x002fee000f8e08ff */
[----:B------:R-:W1:Y:S01]  /*57a0*/  LDSM.16.M88.4 R164, [R214+UR4+0x14800] ;  /* 0x01480004d6a4783b */ /* 0x000e620008000200 */
[-C--:B------:R-:W-:Y:S02]  /*57b0*/  IADD3 R3, R219, R2.reuse, RZ ;  /* 0x00000002db037210 */ /* 0x080fe40007ffe0ff */
[C---:B------:R-:W-:Y:S02]  /*57c0*/  IADD3 R208, R217.reuse, R2, RZ ;  /* 0x00000002d9d07210 */ /* 0x040fe40007ffe0ff */
[----:B------:R-:W-:Y:S03]  /*57d0*/  IADD3 R2, R217, R3, RZ ;  /* 0x00000003d9027210 */ /* 0x000fe60007ffe0ff */
        /* <DEDUP_REMOVED lines=46> */
[----:B------:R-:W2:Y:S01]  /*5ac0*/  LDSM.16.M88.4 R168, [R214+UR4+0x18000] ;  /* 0x01800004d6a8783b */ /* 0x000ea20008000200 */
[----:B-1----:R-:W-:Y:S01]  /*5ad0*/  SHF.L.U32 R0, R220, 0x1, RZ ;  /* 0x00000001dc007819 */ /* 0x002fe200000006ff */
        /* <DEDUP_REMOVED lines=38> */
[-C--:B------:R-:W-:Y:S01]  /*5d40*/  HMMA.16816.F32 R12, R168, R166.reuse, R12 ;  /* 0x000000a6a80c723c */ /* 0x080fe2000000180c */
[----:B------:R-:W-:Y:S04]  /*5d50*/  MOV R164, UR4 ;  /* 0x0000000400a47c02 */ /* 0x000fe80008000f00 */
[----:B------:R-:W-:Y:S01]  /*5d60*/  IADD3 R164, R0, 0x8000, R164 ;  /* 0x0000800000a47810 */ /* 0x000fe20007ffe0a4 */
[C---:B------:R-:W-:Y:S06]  /*5d70*/  HMMA.16816.F32 R16, R172.reuse, R166, R16 ;  /* 0x000000a6ac10723c */ /* 0x040fec0000001810 */
        /* <DEDUP_REMOVED lines=9> */
[----:B------:R-:W1:Y:S01]  /*5e10*/  LDSM.16.M88.4 R4, [R215+0xc800] ;  /* 0x00c80000d704783b */ /* 0x000e620000000200 */
[C---:B------:R-:W-:Y:S01]  /*5e20*/  FADD.FTZ R9, -R197.reuse, R9 ;  /* 0x00000009c5097221 */ /* 0x040fe20000010100 */
[C---:B------:R-:W-:Y:S01]  /*5e30*/  FADD.FTZ R10, -R196.reuse, R10 ;  /* 0x0000000ac40a7221 */ /* 0x040fe20000010100 */
[C---:B------:R-:W-:Y:S01]  /*5e40*/  FADD.FTZ R11, -R196.reuse, R11 ;  /* 0x0000000bc40b7221 */ /* 0x040fe20000010100 */
        /* <DEDUP_REMOVED lines=15> */
[C---:B------:R-:W-:Y:S02]  /*5f40*/  IADD3 R176, R164.reuse, 0x40, RZ ;  /* 0x00000040a4b07810 */ /* 0x040fe40007ffe0ff */
[----:B------:R-:W-:Y:S01]  /*5f50*/  @P2 IADD3 R176, R164, -0x40, RZ ;  /* 0xffffffc0a4b02810 */ /* 0x000fe20007ffe0ff */
[----:B------:R-:W-:Y:S01]  /*5f60*/  FMUL.FTZ R18, R206, R18 ;  /* 0x00000012ce127220 */ /* 0x000fe20000410000 */
[----:B------:R-:W-:Y:S01]  /*5f70*/  F2FP.F16.F32.PACK_AB R165, R9, R165 ;  /* 0x000000a509a5723e */ /* 0x000fe200000000ff */
[----:B------:R-:W-:Y:S01]  /*5f80*/  FMUL.FTZ R14, R205, R19 ;  /* 0x00000013cd0e7220 */ /* 0x000fe20000410000 */
[----:B------:R-:W-:Y:S02]  /*5f90*/  F2FP.F16.F32.PACK_AB R164, R11, R10 ;  /* 0x0000000a0ba4723e */ /* 0x000fe400000000ff */
[----:B------:R-:W-:Y:S02]  /*5fa0*/  F2FP.F16.F32.PACK_AB R167, R179, R180 ;  /* 0x000000b4b3a7723e */ /* 0x000fe400000000ff */
[----:B------:R-:W-:Y:S02]  /*5fb0*/  F2FP.F16.F32.PACK_AB R166, R177, R178 ;  /* 0x000000b2b1a6723e */ /* 0x000fe400000000ff */
[----:B------:R-:W-:Y:S01]  /*5fc0*/  F2FP.F16.F32.PACK_AB R14, R14, R18 ;  /* 0x000000120e0e723e */ /* 0x000fe200000000ff */
[-C--:B-1----:R-:W-:Y:S06]  /*5fd0*/  HMMA.16816.F32 R20, R172, R4.reuse, R20 ;  /* 0x00000004ac14723c */ /* 0x082fec0000001814 */
[C---:B------:R-:W-:Y:S06]  /*5fe0*/  HMMA.16816.F32 R24, R168.reuse, R4, R24 ;  /* 0x00000004a818723c */ /* 0x040fec0000001818 */
[-C--:B------:R-:W-:Y:S05]  /*5ff0*/  HMMA.16816.F32 R28, R168, R6.reuse, R28 ;  /* 0x00000006a81c723c */ /* 0x080fea000000181c */
[----:B------:R-:W-:Y:S01]  /*6000*/  FMUL.FTZ R4, R186, R15 ;  /* 0x0000000fba047220 */ /* 0x000fe20000410000 */
[----:B------:R-:W-:Y:S05]  /*6010*/  HMMA.16816.F32 R32, R172, R6, R32 ;  /* 0x00000006ac20723c */ /* 0x000fea0000001820 */
[----:B------:R-:W-:Y:S01]  /*6020*/  FMUL.FTZ R5, R232, R16 ;  /* 0x00000010e8057220 */ /* 0x000fe20000410000 */
[C---:B------:R-:W-:Y:S01]  /*6030*/  FADD.FTZ R20, -R198.reuse, R20 ;  /* 0x00000014c6147221 */ /* 0x040fe20000010100 */
[----:B------:R-:W-:Y:S01]  /*6040*/  FADD.FTZ R21, -R198, R21 ;  /* 0x00000015c6157221 */ /* 0x000fe20000010100 */
[C---:B------:R-:W-:Y:S03]  /*6050*/  FADD.FTZ R22, -R199.reuse, R22 ;  /* 0x00000016c7167221 */ /* 0x040fe60000010100 */
[----:B------:R-:W-:Y:S01]  /*6060*/  FADD.FTZ R23, -R199, R23 ;  /* 0x00000017c7177221 */ /* 0x000fe20000010100 */
[C---:B------:R-:W-:Y:S01]  /*6070*/  FADD.FTZ R24, -R197.reuse, R24 ;  /* 0x00000018c5187221 */ /* 0x040fe20000010100 */
[----:B------:R-:W-:Y:S01]  /*6080*/  FADD.FTZ R25, -R197, R25 ;  /* 0x00000019c5197221 */ /* 0x000fe20000010100 */
[C---:B------:R-:W-:Y:S01]  /*6090*/  FADD.FTZ R26, -R196.reuse, R26 ;  /* 0x0000001ac41a7221 */ /* 0x040fe20000010100 */
[C---:B------:R-:W-:Y:S01]  /*60a0*/  FADD.FTZ R27, -R196.reuse, R27 ;  /* 0x0000001bc41b7221 */ /* 0x040fe20000010100 */
        /* <DEDUP_REMOVED lines=44> */
[----:B-1----:R-:W-:Y:S05]  /*6370*/  IMAD.U32 R4, R18, -0x40, RZ ;  /* 0xffffffc012047824 */ /* 0x002fea00078e00ff */
        /* <DEDUP_REMOVED lines=14> */
.L_x_568:
        /* <DEDUP_REMOVED lines=73> */
[----:B------:R-:W3:Y:S01]  /*68f0*/  LDSM.16.MT88.4 R28, [R210+0x23800] ;  /* 0x02380000d21c783b */ /* 0x000ee20000004200 */
[----:B------:R-:W-:Y:S04]  /*6900*/  BAR.SYNC.DEFER_BLOCKING 0x0 ;  /* 0x0000000000007b1d */ /* 0x000fe80000010000 */
[C---:B-----5:R-:W-:Y:S06]  /*6910*/  HMMA.16816.F32 R40, R24.reuse, R12, R40 ;  /* 0x0000000c1828723c */ /* 0x060fec0000001828 */
        /* <DEDUP_REMOVED lines=51> */
.L_x_569:
[----:B-1----:R-:W-:Y:S01]  /*6c50*/  LEA R0, R218, UR4, 0x1 ;  /* 0x00000004da007c11 */ /* 0x002fe2000f8e08ff */
[----:B------:R-:W-:Y:S01]  /*6c60*/  LDSM.16.MT88.4 R16, [R209] ;  /* 0x00000000d110783b */ /* 0x000fe20000004200 */
[----:B------:R-:W-:Y:S02]  /*6c70*/  ULOP3.LUT UR10, UR6, 0x1, URZ, 0xc0, !UPT ;  /* 0x00000001060a7892 */ /* 0x000fe4000f8ec03f */
[----:B------:R-:W-:Y:S01]  /*6c80*/  UISETP.GT.AND UP2, UPT, UR6, UR22, UPT ;  /* 0x000000160600728c */ /* 0x000fe2000bf44270 */
        /* <DEDUP_REMOVED lines=91> */
[C---:B------:R-:W-:Y:S01]  /*7240*/  IMAD.SHL.U32 R172, R173.reuse, 0x10, RZ ;  /* 0x00000010adac7824 */ /* 0x040fe200078e00ff */
        /* <DEDUP_REMOVED lines=134> */
[----:B------:R-:W-:Y:S01]  /*7ab0*/  PLOP3.LUT P0, PT, PT, PT, UP2, 0x80, 0x0 ;  /* 0x000000000000781c */ /* 0x000fe20003f0f028 */
[----:B------:R-:W-:Y:S02]  /*7ac0*/  @UP3 UIADD3 UR19, UP0, UR19, -0x100, URZ ;  /* 0xffffff0013133890 */ /* 0x000fe4000ff1e03f */
[----:B------:R-:W-:Y:S02]  /*7ad0*/  REDG.E.ADD.F32.FTZ.RN.STRONG.GPU desc[UR8][R8.64], R30 ;  /* 0x0000001e080079a6 */ /* 0x000fe4000c10f388 */
        /* <DEDUP_REMOVED lines=309> */
.L_x_571:
        /* <DEDUP_REMOVED lines=24> */
.L_x_572:
        /* <DEDUP_REMOVED lines=51> */
.L_x_574:
[----:B------:R-:W-:Y:S05]  /*92e0*/  BSYNC B0 ;  /* 0x0000000000007941 */ /* 0x000fea0003800000 */
.L_x_573:
        /* <DEDUP_REMOVED lines=15> */
.L_x_576:
[----:B------:R-:W-:Y:S05]  /*93e0*/  BSYNC B0 ;  /* 0x0000000000007941 */ /* 0x000fea0003800000 */
.L_x_575:
        /* <DEDUP_REMOVED lines=17> */
.L_x_578:
[----:B------:R-:W-:Y:S05]  /*9500*/  BSYNC B0 ;  /* 0x0000000000007941 */ /* 0x000fea0003800000 */
.L_x_577:
        /* <DEDUP_REMOVED lines=17> */
.L_x_580:
[----:B------:R-:W-:Y:S05]  /*9620*/  BSYNC B0 ;  /* 0x0000000000007941 */ /* 0x000fea0003800000 */
.L_x_579:
        /* <DEDUP_REMOVED lines=29> */
.L_x_582:
[----:B------:R-:W-:Y:S05]  /*9800*/  BSYNC B0 ;  /* 0x0000000000007941 */ /* 0x000fea0003800000 */
.L_x_581:
        /* <DEDUP_REMOVED lines=15> */
.L_x_584:
[----:B------:R-:W-:Y:S05]  /*9900*/  BSYNC B0 ;  /* 0x0000000000007941 */ /* 0x000fea0003800000 */
.L_x_583:
        /* <DEDUP_REMOVED lines=15> */
.L_x_586:
[----:B------:R-:W-:Y:S05]  /*9a00*/  BSYNC B0 ;  /* 0x0000000000007941 */ /* 0x000fea0003800000 */
.L_x_585:
        /* <DEDUP_REMOVED lines=12> */
[----:B------:R1:W-:Y:S02]  /*9ad0*/  STG.E.128 desc[UR8][R2.64+0x80], R48 ;  /* 0x0000803002007986 */ /* 0x0003e4000c101d08 */
.L_x_565:
[----:B------:R-:W-:Y:S05]  /*9ae0*/  BSYNC B1 ;  /* 0x0000000000017941 */ /* 0x000fea0003800000 */
.L_x_543:
[----:B-1----:R-:W3:Y:S01]  /*9af0*/  LDL R2, [R1+0x4] ;  /* 0x0000040001027983 */ /* 0x002ee20000100800 */
[----:B------:R-:W-:Y:S02]  /*9b00*/  ULDC UR5, c[0x0][0xc] ;  /* 0x0000030000057ab9 */ /* 0x000fe40000000800 */
[----:B------:R-:W-:Y:S01]  /*9b10*/  UIADD3 UR21, UR5, UR21, URZ ;  /* 0x0000001505157290 */ /* 0x000fe2000fffe03f */
[----:B---3--:R-:W-:-:S13]  /*9b20*/  R2UR UR6, R2 ;  /* 0x00000000020672ca */ /* 0x008fda00000e0000 */
[----:B------:R-:W-:-:S06]  /*9b30*/  UISETP.GE.AND UP0, UPT, UR21, UR6, UPT ;  /* 0x000000061500728c */ /* 0x000fcc000bf06270 */
[----:B------:R-:W-:-:S13]  /*9b40*/  PLOP3.LUT P0, PT, PT, PT, UP0, 0x80, 0x0 ;  /* 0x000000000000781c */ /* 0x000fda0003f0f008 */
[----:B------:R-:W-:Y:S05]  /*9b50*/  @P0 BRA `(.L_x_587) ;  /* 0x0000000000040947 */ /* 0x000fea0003800000 */
[----:B------:R-:W-:Y:S05]  /*9b60*/  BRA `(.L_x_588) ;  /* 0xffffff6c00b87947 */ /* 0x000fea000383ffff */
.L_x_587:
[----:B------:R-:W-:Y:S05]  /*9b70*/  EXIT ;  /* 0x000000000000794d */ /* 0x000fea0003800000 */
.L_x_589:
        /* <DEDUP_REMOVED lines=16> */
.L_x_2062:


//--------------------- .text._ZN5flash44flash_bwd_dq_dk_dv_loop_seqk_parallel_kernelI23Flash_bwd_kernel_traitsILi128ELi64ELi128ELi8ELi2ELi4ELi2ELb0ELb0EN7cutlass6half_tE19Flash_kernel_traitsILi128ELi64ELi128ELi8ES3_EELb0ELb0ELb1ELb1ELb0ELb0ELb0EEEvNS_16Flash_bwd_paramsE --------------------------
	.section	.text._ZN5flash44flash_bwd_dq_dk_dv_loop_seqk_parallel_kernelI23Flash_bwd_kernel_traitsILi128ELi64ELi128ELi8ELi2ELi4ELi2ELb0ELb0EN7cutlass6half_tE19Flash_kernel_traitsILi128ELi64ELi128ELi8ES3_EELb0ELb0ELb1ELb1ELb0ELb0ELb0EEEvNS_16Flash_bwd_paramsE,"ax",@progbits
	.align	128
        .global         _ZN5flash44flash_bwd_dq_dk_dv_loop_seqk_parallel_kernelI23Flash_bwd_kernel_traitsILi128ELi64ELi128ELi8ELi2ELi4ELi2ELb0ELb0EN7cutlass6half_tE19Flash_kernel_traitsILi128ELi64ELi128ELi8ES3_EELb0ELb0ELb1ELb1ELb0ELb0ELb0EEEvNS_16Flash_bwd_paramsE
        .type           _ZN5flash44flash_bwd_dq_dk_dv_loop_seqk_parallel_kernelI23Flash_bwd_kernel_traitsILi128ELi64ELi128ELi8ELi2ELi4ELi2ELb0ELb0EN7cutlass6half_tE19Flash_kernel_traitsILi128ELi64ELi128ELi8ES3_EELb0ELb0ELb1ELb1ELb0ELb0ELb0EEEvNS_16Flash_bwd_paramsE,@function
        .size           _ZN5flash44flash_bwd_dq_dk_dv_loop_seqk_parallel_kernelI23Flash_bwd_kernel_traitsILi128ELi64ELi128ELi8ELi2ELi4ELi2ELb0ELb0EN7cutlass6half_tE19Flash_kernel_traitsILi128ELi64ELi128ELi8ES3_EELb0ELb0ELb1ELb1ELb0ELb0ELb0EEEvNS_16Flash_bwd_paramsE,(.L_x_2063 - _ZN5flash44flash_bwd_dq_dk_dv_loop_seqk_parallel_kernelI23Flash_bwd_kernel_traitsILi128ELi64ELi128ELi8ELi2ELi4ELi2ELb0ELb0EN7cutlass6half_tE19Flash_kernel_traitsILi128ELi64ELi128ELi8ES3_EELb0ELb0ELb1ELb1ELb0ELb0ELb0EEEvNS_16Flash_bwd_paramsE)
        .other          _ZN5flash44flash_bwd_dq_dk_dv_loop_seqk_parallel_kernelI23Flash_bwd_kernel_traitsILi128ELi64ELi128ELi8ELi2ELi4ELi2ELb0ELb0EN7cutlass6half_tE19Flash_kernel_traitsILi128ELi64ELi128ELi8ES3_EELb0ELb0ELb1ELb1ELb0ELb0ELb0EEEvNS_16Flash_bwd_paramsE,@"STO_CUDA_ENTRY STV_DEFAULT"
_ZN5flash44flash_bwd_dq_dk_dv_loop_seqk_parallel_kernelI23Flash_bwd_kernel_traitsILi128ELi64ELi128ELi8ELi2ELi4ELi2ELb0ELb0EN7cutlass6half_tE19Flash_kernel_traitsILi128ELi64ELi128ELi8ES3_EELb0ELb0ELb1ELb1ELb0ELb0ELb0EEEvNS_16Flash_bwd_paramsE:
.text._ZN5flash44flash_bwd_dq_dk_dv_loop_seqk_parallel_kernelI23Flash_bwd_kernel_traitsILi128ELi64ELi128ELi8ELi2ELi4ELi2ELb0ELb0EN7cutlass6half_tE19Flash_kernel_traitsILi128ELi64ELi128ELi8ES3_EELb0ELb0ELb1ELb1ELb0ELb0ELb0EEEvNS_16Flash_bwd_paramsE:
        /* <DEDUP_REMOVED lines=16> */
[----:B------:R-:W-:Y:S01]  /*0100*/  ULDC UR59, c[0x0][0x394] ;  /* 0x0000e500003b7ab9 */ /* 0x000fe20000000800 */
[----:B------:R-:W-:-:S03]  /*0110*/  UMOV UR60, 0xffffc000 ;  /* 0xffffc000003c7882 */ /* 0x000fc60000000000 */
[----:B------:R-:W3:Y:S08]  /*0120*/  S2UR UR56, SR_CTAID.Z ;  /* 0x00000000003879c3 */ /* 0x000ef00000002700 */
[----:B------:R-:W4:Y:S01]  /*0130*/  S2UR UR47, SR_CTAID.Y ;  /* 0x00000000002f79c3 */ /* 0x000f220000002600 */
[----:B--2---:R-:W-:-:S06]  /*0140*/  ULEA UR4, UR4, UR5, 0x18 ;  /* 0x0000000504047291 */ /* 0x004fcc000f8ec03f */
[----:B------:R-:W-:Y:S01]  /*0150*/  IMAD.U32 R216, RZ, RZ, UR4 ;  /* 0x00000004ffd87e24 */ /* 0x000fe2000f8e00ff */
[----:B-1----:R-:W-:Y:S01]  /*0160*/  SHF.R.S32.HI R11, RZ, 0x1f, R15 ;  /* 0x0000001fff0b7819 */ /* 0x002fe2000001140f */
[----:B---3--:R-:W-:-:S03]  /*0170*/  USHF.R.S32.HI UR5, URZ, 0x1f, UR56 ;  /* 0x0000001f3f057899 */ /* 0x008fc60008011438 */
[CC--:B------:R-:W-:Y:S02]  /*0180*/  LEA.HI R5, R11.reuse, R15.reuse, RZ, 0x5 ;  /* 0x0000000f0b057211 */ /* 0x0c0fe400078f28ff */
[CC--:B------:R-:W-:Y:S02]  /*0190*/  LEA.HI R17, R11.reuse, R15.reuse, RZ, 0x2 ;  /* 0x0000000f0b117211 */ /* 0x0c0fe400078f10ff */
[----:B------:R-:W-:Y:S01]  /*01a0*/  LEA.HI R9, R11, R15, RZ, 0x4 ;  /* 0x0000000f0b097211 */ /* 0x000fe200078f20ff */
[----:B----4-:R-:W-:Y:S01]  /*01b0*/  USHF.L.U32 UR6, UR47, 0x7, URZ ;  /* 0x000000072f067899 */ /* 0x010fe2000800063f */
[--C-:B------:R-:W-:Y:S02]  /*01c0*/  SHF.R.S32.HI R6, RZ, 0x5, R5.reuse ;  /* 0x00000005ff067819 */ /* 0x100fe40000011405 */
[----:B------:R-:W-:Y:S02]  /*01d0*/  SHF.R.S32.HI R0, RZ, 0x1f, R5 ;  /* 0x0000001fff007819 */ /* 0x000fe40000011405 */
[----:B------:R-:W-:-:S02]  /*01e0*/  SHF.R.S32.HI R8, RZ, 0x2, R17 ;  /* 0x00000002ff087819 */ /* 0x000fc40000011411 */
[----:B------:R-:W-:Y:S02]  /*01f0*/  SHF.R.S32.HI R2, RZ, 0x1f, R17 ;  /* 0x0000001fff027819 */ /* 0x000fe40000011411 */
[----:B------:R-:W-:Y:S02]  /*0200*/  SHF.R.S32.HI R7, RZ, 0x4, R9 ;  /* 0x00000004ff077819 */ /* 0x000fe40000011409 */
[-C--:B------:R-:W-:Y:S02]  /*0210*/  LEA.HI R4, R5, R6.reuse, RZ, 0x1 ;  /* 0x0000000605047211 */ /* 0x080fe400078f08ff */
[----:B------:R-:W-:Y:S02]  /*0220*/  LEA.HI R0, R0, R6, RZ, 0x2 ;  /* 0x0000000600007211 */ /* 0x000fe400078f10ff */
[----:B------:R-:W-:Y:S02]  /*0230*/  LEA.HI R2, R2, R8, RZ, 0x3 ;  /* 0x0000000802027211 */ /* 0x000fe400078f18ff */
[----:B------:R-:W-:-:S02]  /*0240*/  LEA.HI R3, R9, R7, RZ, 0x1 ;  /* 0x0000000709037211 */ /* 0x000fc400078f08ff */
[----:B------:R-:W-:Y:S02]  /*0250*/  LOP3.LUT R4, R4, 0xfffffffe, RZ, 0xc0, !PT ;  /* 0xfffffffe04047812 */ /* 0x000fe400078ec0ff */
[----:B------:R-:W-:Y:S02]  /*0260*/  LOP3.LUT R0, R0, 0xfffffffc, RZ, 0xc0, !PT ;  /* 0xfffffffc00007812 */ /* 0x000fe400078ec0ff */
[-C--:B------:R-:W-:Y:S01]  /*0270*/  LEA.HI R16, R11, R15.reuse, RZ, 0x3 ;  /* 0x0000000f0b107211 */ /* 0x080fe200078f18ff */
[----:B------:R-:W-:Y:S01]  /*0280*/  IMAD.IADD R13, R6, 0x1, -R4 ;  /* 0x00000001060d7824 */ /* 0x000fe200078e0a04 */
[----:B------:R-:W-:Y:S01]  /*0290*/  LOP3.LUT R2, R2, 0xfffffff8, RZ, 0xc0, !PT ;  /* 0xfffffff802027812 */ /* 0x000fe200078ec0ff */
[----:B------:R-:W-:Y:S01]  /*02a0*/  IMAD.IADD R12, R6, 0x1, -R0 ;  /* 0x00000001060c7824 */ /* 0x000fe200078e0a00 */
[----:B------:R-:W-:Y:S02]  /*02b0*/  LOP3.LUT R3, R3, 0xfffffffe, RZ, 0xc0, !PT ;  /* 0xfffffffe03037812 */ /* 0x000fe400078ec0ff */
[----:B------:R-:W-:Y:S01]  /*02c0*/  LOP3.LUT R0, R16, 0xfffffff8, RZ, 0xc0, !PT ;  /* 0xfffffff810007812 */ /* 0x000fe200078ec0ff */
[----:B------:R-:W-:Y:S01]  /*02d0*/  IMAD.IADD R8, R8, 0x1, -R2 ;  /* 0x0000000108087824 */ /* 0x000fe200078e0a02 */
[----:B------:R-:W-:Y:S01]  /*02e0*/  SHF.R.S32.HI R4, RZ, 0x3, R16 ;  /* 0x00000003ff047819 */ /* 0x000fe20000011410 */
[----:B------:R-:W-:Y:S01]  /*02f0*/  IMAD.IADD R10, R7, 0x1, -R3 ;  /* 0x00000001070a7824 */ /* 0x000fe200078e0a03 */
[----:B------:R-:W-:Y:S01]  /*0300*/  LOP3.LUT R2, R9, 0xfffffff0, RZ, 0xc0, !PT ;  /* 0xfffffff009027812 */ /* 0x000fe200078ec0ff */
[----:B------:R-:W-:Y:S01]  /*0310*/  IMAD.IADD R0, R15, 0x1, -R0 ;  /* 0x000000010f007824 */ /* 0x000fe200078e0a00 */
[----:B------:R-:W-:Y:S01]  /*0320*/  LOP3.LUT R3, R5, 0xffffffe0, RZ, 0xc0, !PT ;  /* 0xffffffe005037812 */ /* 0x000fe200078ec0ff */
[----:B------:R-:W-:Y:S01]  /*0330*/  IMAD.SHL.U32 R5, R4, 0x40, RZ ;  /* 0x0000004004057824 */ /* 0x000fe200078e00ff */
[----:B------:R-:W-:Y:S01]  /*0340*/  LEA.HI R14, R11, R15, RZ, 0x7 ;  /* 0x0000000f0b0e7211 */ /* 0x000fe200078f38ff */
[C---:B------:R-:W-:Y:S01]  /*0350*/  IMAD.IADD R2, R15.reuse, 0x1, -R2 ;  /* 0x000000010f027824 */ /* 0x040fe200078e0a02 */
[C---:B------:R-:W-:Y:S01]  /*0360*/  LOP3.LUT P4, RZ, R0.reuse, 0x2, RZ, 0xc0, !PT ;  /* 0x0000000200ff7812 */ /* 0x040fe2000788c0ff */
[----:B------:R-:W-:Y:S01]  /*0370*/  IMAD.IADD R4, R15, 0x1, -R3 ;  /* 0x000000010f047824 */ /* 0x000fe200078e0a03 */
[----:B------:R-:W-:Y:S01]  /*0380*/  LOP3.LUT R3, R5, 0x1c0, RZ, 0xc0, !PT ;  /* 0x000001c005037812 */ /* 0x000fe200078ec0ff */
[----:B------:R-:W-:Y:S01]  /*0390*/  IMAD.SHL.U32 R232, R0, 0x8, RZ ;  /* 0x0000000800e87824 */ /* 0x000fe200078e00ff */
[----:B------:R-:W-:-:S02]  /*03a0*/  SHF.R.S32.HI R6, RZ, 0x1f, R2 ;  /* 0x0000001fff067819 */ /* 0x000fc40000011402 */
[C---:B------:R-:W-:Y:S01]  /*03b0*/  LOP3.LUT P3, RZ, R0.reuse, 0x4, RZ, 0xc0, !PT ;  /* 0x0000000400ff7812 */ /* 0x040fe2000786c0ff */
[----:B------:R-:W-:Y:S01]  /*03c0*/  IMAD.SHL.U32 R0, R0, 0x40, RZ ;  /* 0x0000004000007824 */ /* 0x000fe200078e00ff */
[----:B------:R-:W-:Y:S01]  /*03d0*/  LOP3.LUT R5, R3, 0x38, R232, 0xf8, !PT ;  /* 0x0000003803057812 */ /* 0x000fe200078ef8e8 */
[----:B------:R-:W-:Y:S01]  /*03e0*/  VIADD R241, R232, 0x40 ;  /* 0x00000040e8f17836 */ /* 0x000fe20000000000 */
[----:B------:R-:W-:Y:S02]  /*03f0*/  SHF.R.U32.HI R3, RZ, 0x3, R3 ;  /* 0x00000003ff037819 */ /* 0x000fe40000011603 */
[----:B------:R-:W-:Y:S01]  /*0400*/  LEA.HI R205, R6, R2, RZ, 0x3 ;  /* 0x0000000206cd7211 */ /* 0x000fe200078f18ff */
[----:B------:R-:W-:Y:S01]  /*0410*/  IMAD.SHL.U32 R6, R10, 0x20, RZ ;  /* 0x000000200a067824 */ /* 0x000fe200078e00ff */
[----:B------:R-:W-:Y:S01]  /*0420*/  LOP3.LUT R247, R5, R3, RZ, 0x3c, !PT ;  /* 0x0000000305f77212 */ /* 0x000fe200078e3cff */
[----:B------:R-:W-:Y:S01]  /*0430*/  IMAD.SHL.U32 R3, R12, 0x10, RZ ;  /* 0x000000100c037824 */ /* 0x000fe200078e00ff */
[C---:B------:R-:W-:Y:S01]  /*0440*/  LOP3.LUT R5, R205.reuse, 0xfffffff8, RZ, 0xc0, !PT ;  /* 0xfffffff8cd057812 */ /* 0x040fe200078ec0ff */
[----:B------:R-:W-:Y:S01]  /*0450*/  IMAD.SHL.U32 R205, R205, 0x40, RZ ;  /* 0x00000040cdcd7824 */ /* 0x000fe200078e00ff */
[----:B------:R-:W-:-:S02]  /*0460*/  LOP3.LUT R0, R0, 0x1c0, RZ, 0xc0, !PT ;  /* 0x000001c000007812 */ /* 0x000fc400078ec0ff */
[----:B------:R-:W-:Y:S01]  /*0470*/  SHF.R.S32.HI R7, RZ, 0x1f, R4 ;  /* 0x0000001fff077819 */ /* 0x000fe20000011404 */
[----:B------:R-:W-:Y:S01]  /*0480*/  IMAD.IADD R19, R2, 0x1, -R5 ;  /* 0x0000000102137824 */ /* 0x000fe200078e0a05 */
[----:B------:R-:W-:Y:S02]  /*0490*/  LOP3.LUT R3, R0, 0x30, R3, 0xf8, !PT ;  /* 0x0000003000037812 */ /* 0x000fe400078ef803 */
[----:B------:R-:W-:Y:S02]  /*04a0*/  LEA.HI R2, R11, R15, RZ, 0x6 ;  /* 0x0000000f0b027211 */ /* 0x000fe400078f30ff */
[----:B------:R-:W-:Y:S01]  /*04b0*/  LOP3.LUT R11, R3, 0x8, R16, 0xf8, !PT ;  /* 0x00000008030b7812 */ /* 0x000fe200078ef810 */
[----:B------:R-:W-:Y:S01]  /*04c0*/  STL [R1+0x14], R19 ;  /* 0x0000141301007387 */ /* 0x000fe20000100800 */
[----:B------:R-:W-:Y:S01]  /*04d0*/  LEA.HI R18, R7, R4, RZ, 0x2 ;  /* 0x0000000407127211 */ /* 0x000fe200078f10ff */
[----:B------:R-:W-:Y:S01]  /*04e0*/  IMAD.SHL.U32 R7, R10, 0x200, RZ ;  /* 0x000002000a077824 */ /* 0x000fe200078e00ff */
[----:B------:R-:W-:-:S02]  /*04f0*/  SHF.R.S32.HI R2, RZ, 0x6, R2 ;  /* 0x00000006ff027819 */ /* 0x000fc40000011402 */
[----:B------:R-:W-:Y:S02]  /*0500*/  LOP3.LUT R3, R0, 0x8, R16, 0xf8, !PT ;  /* 0x0000000800037812 */ /* 0x000fe400078ef810 */
[----:B------:R-:W-:Y:S01]  /*0510*/  SHF.R.U32.HI R206, RZ, 0x3, R0 ;  /* 0x00000003ffce7819 */ /* 0x000fe20000011600 */
[----:B------:R-:W-:Y:S01]  /*0520*/  IMAD R5, R2, 0x800, R7 ;  /* 0x0000080002057824 */ /* 0x000fe200078e0207 */
[----:B------:R-:W-:Y:S01]  /*0530*/  LOP3.LUT R4, R8, 0x1, RZ, 0xc0, !PT ;  /* 0x0000000108047812 */ /* 0x000fe200078ec0ff */
[C---:B------:R-:W-:Y:S01]  /*0540*/  IMAD.SHL.U32 R9, R2.reuse, 0x8, RZ ;  /* 0x0000000802097824 */ /* 0x040fe200078e00ff */
[----:B------:R-:W-:Y:S01]  /*0550*/  LOP3.LUT R0, R17, 0x7ffffffc, RZ, 0xc0, !PT ;  /* 0x7ffffffc11007812 */ /* 0x000fe200078ec0ff */
[----:B------:R-:W-:Y:S01]  /*0560*/  IMAD R247, R2, 0x200, R247 ;  /* 0x0000020002f77824 */ /* 0x000fe200078e02f7 */
[----:B------:R-:W-:Y:S02]  /*0570*/  LOP3.LUT R3, R3, R206, RZ, 0x3c, !PT ;  /* 0x000000ce03037212 */ /* 0x000fe400078e3cff */
[----:B------:R-:W-:Y:S01]  /*0580*/  ISETP.NE.U32.AND P0, PT, R4, 0x1, PT ;  /* 0x000000010400780c */ /* 0x000fe20003f05070 */
[----:B------:R-:W-:Y:S01]  /*0590*/  IMAD.IADD R4, R15, 0x1, -R0 ;  /* 0x000000010f047824 */ /* 0x000fe200078e0a00 */
[----:B------:R-:W-:Y:S01]  /*05a0*/  LOP3.LUT R6, R6, 0x20, RZ, 0xc0, !PT ;  /* 0x0000002006067812 */ /* 0x000fe200078ec0ff */
[----:B------:R-:W-:Y:S01]  /*05b0*/  IMAD.IADD R0, R5, 0x1, R3 ;  /* 0x0000000105007824 */ /* 0x000fe200078e0203 */
[----:B------:R-:W-:Y:S01]  /*05c0*/  SHF.R.S32.HI R3, RZ, 0x7, R14 ;  /* 0x00000007ff037819 */ /* 0x000fe2000001140e */
[----:B------:R-:W-:Y:S01]  /*05d0*/  IMAD.SHL.U32 R4, R4, 0x2, RZ ;  /* 0x0000000204047824 */ /* 0x000fe200078e00ff */
[----:B------:R-:W-:Y:S01]  /*05e0*/  LOP3.LUT R14, R6, 0x18, R9, 0xf8, !PT ;  /* 0x00000018060e7812 */ /* 0x000fe200078ef809 */
[----:B------:R-:W-:Y:S01]  /*05f0*/  IMAD.SHL.U32 R15, R15, 0x2, RZ ;  /* 0x000000020f0f7824 */ /* 0x000fe200078e00ff */
[----:B------:R-:W-:Y:S01]  /*0600*/  LOP3.LUT R206, R7, R11, R206, 0xf6, !PT ;  /* 0x0000000b07ce7212 */ /* 0x000fe200078ef6ce */
[--C-:B------:R-:W-:Y:S01]  /*0610*/  IMAD R12, R12, 0x400, R4.reuse ;  /* 0x000004000c0c7824 */ /* 0x100fe200078e0204 */
[----:B------:R-:W-:Y:S01]  /*0620*/  LOP3.LUT R205, R205, 0xfffffe00, RZ, 0xc0, !PT ;  /* 0xfffffe00cdcd7812 */ /* 0x000fe200078ec0ff */
[----:B------:R-:W-:Y:S01]  /*0630*/  IMAD R9, R3, 0x1000, R4 ;  /* 0x0000100003097824 */ /* 0x000fe200078e0204 */
[C---:B------:R-:W-:Y:S01]  /*0640*/  R2P PR, R8.reuse, 0x6 ;  /* 0x0000000608007804 */ /* 0x040fe20000000000 */
[----:B------:R-:W-:Y:S01]  /*0650*/  IMAD.SHL.U32 R4, R8, 0x40, RZ ;  /* 0x0000004008047824 */ /* 0x000fe200078e00ff */
[----:B------:R-:W-:Y:S01]  /*0660*/  SEL R223, R223, 0x10, !P0 ;  /* 0x00000010dfdf7807 */ /* 0x000fe20004000000 */
[----:B------:R-:W-:Y:S01]  /*0670*/  IMAD.SHL.U32 R3, R3, 0x8, RZ ;  /* 0x0000000803037824 */ /* 0x000fe200078e00ff */
[----:B------:R-:W-:Y:S01]  /*0680*/  LEA R206, R206, UR4, 0x1 ;  /* 0x00000004cece7c11 */ /* 0x000fe2000f8e08ff */
        /* <DEDUP_REMOVED lines=8> */
[----:B------:R-:W-:Y:S01]  /*0710*/  LOP3.LUT R217, R3, 0x10, R6, 0xf8, !PT ;  /* 0x0000001003d97812 */ /* 0x000fe200078ef806 */
[----:B------:R-:W-:Y:S01]  /*0720*/  STL [R1+0x4], R7 ;  /* 0x0000040701007387 */ /* 0x000fe20000100800 */
[----:B------:R-:W-:Y:S01]  /*0730*/  LOP3.LUT R6, R4, R2, R3, 0x1e, !PT ;  /* 0x0000000204067212 */ /* 0x000fe200078e1e03 */
[----:B------:R-:W-:Y:S01]  /*0740*/  IMAD.SHL.U32 R2, R19, 0x40, RZ ;  /* 0x0000004013027824 */ /* 0x000fe200078e00ff */
[----:B------:R-:W-:Y:S01]  /*0750*/  LOP3.LUT R4, R5, R4, RZ, 0x3c, !PT ;  /* 0x0000000405047212 */ /* 0x000fe200078e3cff */
[----:B------:R-:W-:Y:S02]  /*0760*/  IMAD R3, R13, 0x400, R9 ;  /* 0x000004000d037824 */ /* 0x000fe400078e0209 */
[----:B------:R-:W-:Y:S01]  /*0770*/  IMAD.IADD R12, R12, 0x1, R6 ;  /* 0x000000010c0c7824 */ /* 0x000fe200078e0206 */
[----:B------:R-:W-:Y:S01]  /*0780*/  LOP3.LUT R2, R2, 0x1c0, RZ, 0xc0, !PT ;  /* 0x000001c002027812 */ /* 0x000fe200078ec0ff */
[----:B------:R-:W-:-:S02]  /*0790*/  IMAD.IADD R224, R4, 0x1, R3 ;  /* 0x0000000104e07824 */ /* 0x000fc400078e0203 */
[----:B------:R-:W-:Y:S01]  /*07a0*/  IMAD.SHL.U32 R4, R10, 0x8, RZ ;  /* 0x000000080a047824 */ /* 0x000fe200078e00ff */
[----:B------:R-:W-:Y:S02]  /*07b0*/  SHF.R.U32.HI R3, RZ, 0x3, R2 ;  /* 0x00000003ff037819 */ /* 0x000fe40000011602 */
[----:B------:R-:W-:Y:S02]  /*07c0*/  LEA R224, R224, UR4, 0x1 ;  /* 0x00000004e0e07c11 */ /* 0x000fe4000f8e08ff */
[----:B------:R-:W-:Y:S02]  /*07d0*/  LOP3.LUT R5, R2, 0x8, R4, 0xf8, !PT ;  /* 0x0000000802057812 */ /* 0x000fe400078ef804 */
[C-C-:B------:R-:W-:Y:S01]  /*07e0*/  LOP3.LUT R217, R3.reuse, R217, R2.reuse, 0x1e, !PT ;  /* 0x000000d903d97212 */ /* 0x140fe200078e1e02 */
[----:B------:R-:W-:Y:S01]  /*07f0*/  IMAD.IADD R225, R224, 0x1, R223 ;  /* 0x00000001e0e17824 */ /* 0x000fe200078e02df */
[----:B------:R-:W-:Y:S02]  /*0800*/  LOP3.LUT R6, R3, R14, R2, 0x1e, !PT ;  /* 0x0000000e03067212 */ /* 0x000fe400078e1e02 */
[----:B------:R-:W-:Y:S01]  /*0810*/  LOP3.LUT R2, R5, R3, RZ, 0x3c, !PT ;  /* 0x0000000305027212 */ /* 0x000fe200078e3cff */
[----:B------:R-:W-:Y:S01]  /*0820*/  IMAD R3, R13, 0x400, R205 ;  /* 0x000004000d037824 */ /* 0x000fe200078e02cd */
[----:B------:R-:W-:-:S02]  /*0830*/  SHF.R.S32.HI R4, RZ, 0x2, R18 ;  /* 0x00000002ff047819 */ /* 0x000fc40000011412 */
[-C--:B------:R-:W-:Y:S01]  /*0840*/  LOP3.LUT R217, R217, R205.reuse, RZ, 0xfc, !PT ;  /* 0x000000cdd9d97212 */ /* 0x080fe200078efcff */
[----:B------:R-:W-:Y:S01]  /*0850*/  IMAD.IADD R215, R3, 0x1, R2 ;  /* 0x0000000103d77824 */ /* 0x000fe200078e0202 */
[----:B------:R-:W-:Y:S01]  /*0860*/  LOP3.LUT R205, R6, R205, RZ, 0xfc, !PT ;  /* 0x000000cd06cd7212 */ /* 0x000fe200078efcff */
[----:B------:R-:W-:Y:S01]  /*0870*/  IMAD.U32 R3, RZ, RZ, UR5 ;  /* 0x00000005ff037e24 */ /* 0x000fe2000f8e00ff */
[----:B------:R-:W-:Y:S01]  /*0880*/  USHF.R.S32.HI UR5, URZ, 0x1f, UR47 ;  /* 0x0000001f3f057899 */ /* 0x000fe2000801142f */
[----:B------:R-:W-:Y:S02]  /*0890*/  IMAD R246, R13, 0x10, R4 ;  /* 0x000000100df67824 */ /* 0x000fe400078e0204 */
[----:B------:R-:W-:Y:S01]  /*08a0*/  IMAD.U32 R4, RZ, RZ, UR6 ;  /* 0x00000006ff047e24 */ /* 0x000fe2000f8e00ff */
[----:B------:R-:W-:Y:S01]  /*08b0*/  USHF.R.S32.HI UR6, URZ, 0x1f, UR56 ;  /* 0x0000001f3f067899 */ /* 0x000fe20008011438 */
[----:B------:R-:W-:Y:S02]  /*08c0*/  IMAD.MOV.U32 R2, RZ, RZ, 0x20 ;  /* 0x00000020ff027424 */ /* 0x000fe400078e00ff */
[----:B------:R-:W-:Y:S01]  /*08d0*/  IMAD.U32 R4, RZ, RZ, UR5 ;  /* 0x00000005ff047e24 */ /* 0x000fe2000f8e00ff */
[----:B------:R-:W-:Y:S01]  /*08e0*/  UIADD3 UR5, UR4, 0xc000, URZ ;  /* 0x0000c00004057890 */ /* 0x000fe2000fffe03f */
[----:B------:R-:W-:Y:S01]  /*08f0*/  IMAD.MOV.U32 R3, RZ, RZ, 0x40 ;  /* 0x00000040ff037424 */ /* 0x000fe200078e00ff */
[C---:B------:R-:W-:Y:S01]  /*0900*/  SEL R210, R2.reuse, 0xffffffe0, !P4 ;  /* 0xffffffe002d27807 */ /* 0x040fe20006000000 */
[----:B------:R-:W-:Y:S01]  /*0910*/  IMAD.U32 R4, RZ, RZ, UR6 ;  /* 0x00000006ff047e24 */ /* 0x000fe2000f8e00ff */
[----:B------:R-:W-:Y:S01]  /*0920*/  SEL R2, R2, 0xffffffe0, !P1 ;  /* 0xffffffe002027807 */ /* 0x000fe20004800000 */
[----:B------:R-:W-:Y:S01]  /*0930*/  IMAD.SHL.U32 R209, R217, 0x2, RZ ;  /* 0x00000002d9d17824 */ /* 0x000fe200078e00ff */
[----:B------:R-:W-:Y:S01]  /*0940*/  LEA R252, R12, UR5, 0x1 ;  /* 0x000000050cfc7c11 */ /* 0x000fe2000f8e08ff */
[----:B------:R-:W-:Y:S01]  /*0950*/  VIADD R213, R211, UR5 ;  /* 0x00000005d3d57c36 */ /* 0x000fe20008000000 */
[C---:B------:R-:W-:Y:S01]  /*0960*/  SEL R0, R3.reuse, 0xffffffc0, !P2 ;  /* 0xffffffc003007807 */ /* 0x040fe20005000000 */
[----:B------:R-:W-:Y:S01]  /*0970*/  IMAD.IADD R222, R224, 0x1, R2 ;  /* 0x00000001e0de7824 */ /* 0x000fe200078e0202 */
[----:B------:R-:W-:Y:S01]  /*0980*/  SEL R212, R3, 0xffffffc0, !P3 ;  /* 0xffffffc003d47807 */ /* 0x000fe20005800000 */
[----:B------:R-:W-:Y:S01]  /*0990*/  IMAD.IADD R5, R2, 0x1, R252 ;  /* 0x0000000102057824 */ /* 0x000fe200078e02fc */
[----:B------:R-:W-:Y:S01]  /*09a0*/  LEA R205, R205, UR5, 0x1 ;  /* 0x00000005cdcd7c11 */ /* 0x000fe2000f8e08ff */
[C---:B------:R-:W-:Y:S01]  /*09b0*/  IMAD.IADD R2, R252.reuse, 0x1, R0 ;  /* 0x00000001fc027824 */ /* 0x040fe200078e0200 */
[----:B------:R-:W-:Y:S01]  /*09c0*/  IADD3 R216, R209, 0x8000, R216 ;  /* 0x00008000d1d87810 */ /* 0x000fe20007ffe0d8 */
[C---:B------:R-:W-:Y:S01]  /*09d0*/  VIADD R4, R252.reuse, 0x420 ;  /* 0x00000420fc047836 */ /* 0x040fe20000000000 */
[----:B------:R-:W-:Y:S01]  /*09e0*/  STL [R1+0x8], R5 ;  /* 0x0000080501007387 */ /* 0x000fe20000100800 */
[----:B------:R-:W-:-:S02]  /*09f0*/  @P1 VIADD R4, R252, 0x3e0 ;  /* 0x000003e0fc041836 */ /* 0x000fc40000000000 */
[C---:B------:R-:W-:Y:S01]  /*0a00*/  IMAD.IADD R210, R213.reuse, 0x1, R210 ;  /* 0x00000001d5d27824 */ /* 0x040fe200078e02d2 */
[----:B------:R1:W-:Y:S01]  /*0a10*/  STL [R1], R2 ;  /* 0x0000000201007387 */ /* 0x0003e20000100800 */
[--C-:B------:R-:W-:Y:S02]  /*0a20*/  IMAD.IADD R213, R213, 0x1, R212.reuse ;  /* 0x00000001d5d57824 */ /* 0x100fe400078e02d4 */
[----:B------:R-:W-:Y:S01]  /*0a30*/  IMAD.IADD R212, R210, 0x1, R212 ;  /* 0x00000001d2d47824 */ /* 0x000fe200078e02d4 */
[----:B------:R2:W-:Y:S01]  /*0a40*/  STL [R1+0x18], R4 ;  /* 0x0000180401007387 */ /* 0x0005e20000100800 */
[----:B------:R-:W-:Y:S02]  /*0a50*/  IMAD.IADD R223, R223, 0x1, R222 ;  /* 0x00000001dfdf7824 */ /* 0x000fe400078e02de */
[----:B-1----:R-:W-:Y:S02]  /*0a60*/  IMAD.IADD R2, R5, 0x1, R0 ;  /* 0x0000000105027824 */ /* 0x002fe400078e0200 */
[----:B------:R-:W-:-:S03]  /*0a70*/  IMAD.IADD R0, R0, 0x1, R4 ;  /* 0x0000000100007824 */ /* 0x000fc600078e0204 */
[----:B------:R2:W-:Y:S04]  /*0a80*/  STL [R1+0xc], R2 ;  /* 0x00000c0201007387 */ /* 0x0005e80000100800 */
[----:B------:R2:W-:Y:S02]  /*0a90*/  STL [R1+0x10], R0 ;  /* 0x0000100001007387 */ /* 0x0005e40000100800 */
.L_x_662:
        /* <DEDUP_REMOVED lines=67> */
.L_x_590:
        /* <DEDUP_REMOVED lines=16> */
[----:B------:R-:W-:-:S02]  /*0fd0*/  ULDC.64 UR24, c[0x0][0x240] ;  /* 0x0000900000187ab9 */ /* 0x000fc40000000a00 */
[----:B------:R-:W-:Y:S01]  /*0fe0*/  @!UP2 ULDC.64 UR6, c[0x0][0x418] ;  /* 0x000106000006aab9 */ /* 0x000fe20000000a00 */
[----:B------:R-:W-:Y:S02]  /*0ff0*/  USHF.R.S32.HI UR39, URZ, 0x1f, UR58 ;  /* 0x0000001f3f277899 */ /* 0x000fe4000801143a */
[----:B------:R-:W-:Y:S01]  /*1000*/  @!UP2 UIMAD.WIDE.U32 UR32, UR47, UR6, URZ ;  /* 0x000000062f20a2a5 */ /* 0x000fe2000f8e003f */
        /* <DEDUP_REMOVED lines=9> */
[----:B------:R-:W-:-:S02]  /*10a0*/  UIADD3 UR50, UR21, UR28, URZ ;  /* 0x0000001c15327290 */ /* 0x000fc4000fffe03f */
[----:B------:R-:W-:Y:S02]  /*10b0*/  USEL UR37, UR13, URZ, UP0 ;  /* 0x0000003f0d257287 */ /* 0x000fe40008000000 */
[----:B--2---:R-:W-:Y:S02]  /*10c0*/  UIMAD.WIDE.U32 UR30, UR11, UR8, URZ ;  /* 0x000000080b1e72a5 */ /* 0x004fe4000f8e003f */
[----:B------:R-:W-:Y:S02]  /*10d0*/  USEL UR55, UR20, UR18, !UP2 ;  /* 0x0000001214377287 */ /* 0x000fe4000d000000 */
[----:B------:R-:W-:Y:S02]  /*10e0*/  UIMAD UR41, UR11, UR9, UR31 ;  /* 0x000000090b2972a4 */ /* 0x000fe4000f8e021f */
[----:B------:R-:W-:Y:S01]  /*10f0*/  USHF.L.U32 UR11, UR47, 0x7, URZ ;  /* 0x000000072f0b7899 */ /* 0x000fe2000800063f */
[----:B------:R-:W-:Y:S01]  /*1100*/  @UP2 ULDC.64 UR8, c[0x0][0x420] ;  /* 0x0001080000082ab9 */ /* 0x000fe20000000a00 */
[----:B------:R-:W-:Y:S01]  /*1110*/  ULDC.U8 UR31, c[0x0][0x3d8] ;  /* 0x0000f600001f7ab9 */ /* 0x000fe20000000000 */
        /* <DEDUP_REMOVED lines=10> */
[----:B------:R-:W-:Y:S02]  /*11c0*/  UISETP.NE.AND UP3, UPT, UR31, URZ, UPT ;  /* 0x0000003f1f00728c */ /* 0x000fe4000bf65270 */
[----:B------:R-:W-:Y:S01]  /*11d0*/  UIADD3 UR22, UR6, UR22, -UR12 ;  /* 0x0000001606167290 */ /* 0x000fe2000fffe80c */
[----:B------:R-:W1:Y:S01]  /*11e0*/  F2I.FTZ.U32.TRUNC.NTZ R3, R2 ;  /* 0x0000000200037305 */ /* 0x000e62000021f000 */
[----:B------:R-:W-:Y:S02]  /*11f0*/  UIMAD.WIDE UR10, UR46, UR61, URZ ;  /* 0x0000003d2e0a72a5 */ /* 0x000fe4000f8e023f */
[----:B------:R-:W-:Y:S02]  /*1200*/  UIMAD.WIDE.U32 UR8, UR47, UR58, URZ ;  /* 0x0000003a2f0872a5 */ /* 0x000fe4000f8e003f */
[----:B------:R-:W-:-:S02]  /*1210*/  ULEA.HI UR31, UR17, UR7, URZ, 0x6 ;  /* 0x00000007111f7291 */ /* 0x000fc4000f8f303f */
[----:B------:R-:W-:Y:S02]  /*1220*/  UIMAD UR17, UR39, UR47, URZ ;  /* 0x0000002f271172a4 */ /* 0x000fe4000f8e023f */
[----:B------:R-:W-:Y:S02]  /*1230*/  @UP2 UIADD3 UR50, UR19, UR23, URZ ;  /* 0x0000001713322290 */ /* 0x000fe4000fffe03f */
[----:B------:R-:W-:Y:S02]  /*1240*/  UIADD3 UR13, UR22, 0x3f, URZ ;  /* 0x0000003f160d7890 */ /* 0x000fe4000fffe03f */
[----:B------:R-:W-:Y:S01]  /*1250*/  UIMAD.WIDE.U32 UR20, UR10, UR8, URZ ;  /* 0x000000080a1472a5 */ /* 0x000fe2000f8e003f */
[----:B-1----:R-:W-:Y:S01]  /*1260*/  IMAD.MOV R0, RZ, RZ, -R3 ;  /* 0x000000ffff007224 */ /* 0x002fe200078e0a03 */
[----:B------:R-:W-:Y:S01]  /*1270*/  UIMAD UR23, UR11, UR8, URZ ;  /* 0x000000080b1772a4 */ /* 0x000fe2000f8e023f */
[----:B------:R-:W-:Y:S01]  /*1280*/  IMAD.MOV.U32 R2, RZ, RZ, RZ ;  /* 0x000000ffff027224 */ /* 0x000fe200078e00ff */
[----:B------:R-:W-:Y:S01]  /*1290*/  UIMAD UR8, UR57, UR58, UR17 ;  /* 0x0000003a390872a4 */ /* 0x000fe2000f8e0211 */
[----:B------:R-:W-:Y:S01]  /*12a0*/  IMAD R0, R0, R5, RZ ;  /* 0x0000000500007224 */ /* 0x000fe200078e02ff */
[----:B------:R-:W-:-:S02]  /*12b0*/  USHF.R.S32.HI UR17, URZ, 0x1f, UR13 ;  /* 0x0000001f3f117899 */ /* 0x000fc4000801140d */
[----:B------:R-:W-:Y:S01]  /*12c0*/  UIADD3 UR8, UR9, UR8, URZ ;  /* 0x0000000809087290 */ /* 0x000fe2000fffe03f */
[----:B------:R-:W-:Y:S01]  /*12d0*/  IMAD.HI.U32 R0, R3, R0, R2 ;  /* 0x0000000003007227 */ /* 0x000fe200078e0002 */
[----:B------:R-:W-:Y:S01]  /*12e0*/  MOV R2, R4 ;  /* 0x0000000400027202 */ /* 0x000fe20000000f00 */
[----:B------:R-:W-:Y:S02]  /*12f0*/  ULEA.HI UR22, UR17, UR13, URZ, 0x6 ;  /* 0x0000000d11167291 */ /* 0x000fe4000f8f303f */
[----:B------:R-:W-:Y:S02]  /*1300*/  UIMAD UR13, UR10, UR8, UR23 ;  /* 0x000000080a0d72a4 */ /* 0x000fe4000f8e0217 */
[----:B------:R-:W-:Y:S01]  /*1310*/  IMAD.HI.U32 R0, R0, R2, RZ ;  /* 0x0000000200007227 */ /* 0x000fe200078e00ff */
[----:B------:R-:W-:Y:S02]  /*1320*/  UIMAD UR48, UR56, UR46, URZ ;  /* 0x0000002e383072a4 */ /* 0x000fe4000f8e023f */
[----:B------:R-:W-:Y:S01]  /*1330*/  UIADD3 UR46, UR21, UR13, URZ ;  /* 0x0000000d152e7290 */ /* 0x000fe2000fffe03f */
[----:B------:R-:W-:Y:S01]  /*1340*/  IMAD.MOV R3, RZ, RZ, -R0 ;  /* 0x000000ffff037224 */ /* 0x000fe200078e0a00 */
[----:B------:R-:W-:-:S02]  /*1350*/  USHF.R.S32.HI UR17, URZ, 0x6, UR31 ;  /* 0x000000063f117899 */ /* 0x000fc4000801141f */
[----:B------:R-:W-:Y:S01]  /*1360*/  USHF.R.S32.HI UR13, URZ, 0x6, UR22 ;  /* 0x000000063f0d7899 */ /* 0x000fe20008011416 */
[C---:B------:R-:W-:Y:S01]  /*1370*/  IMAD R2, R5.reuse, R3, R2 ;  /* 0x0000000305027224 */ /* 0x040fe200078e0202 */
[----:B------:R-:W-:Y:S02]  /*1380*/  UIMAD.WIDE.U32 UR18, UR10, UR5, URZ ;  /* 0x000000050a1272a5 */ /* 0x000fe4000f8e003f */
[----:B------:R-:W-:Y:S02]  /*1390*/  UISETP.LT.AND UP0, UPT, UR17, UR13, UPT ;  /* 0x0000000d1100728c */ /* 0x000fe4000bf01270 */
[----:B------:R-:W-:Y:S01]  /*13a0*/  ISETP.GT.U32.AND P1, PT, R5, R2, PT ;  /* 0x000000020500720c */ /* 0x000fe20003f24070 */
[----:B------:R-:W-:Y:S01]  /*13b0*/  ULDC.U8 UR43, c[0x0][0x480] ;  /* 0x00012000002b7ab9 */ /* 0x000fe20000000000 */
[----:B------:R-:W-:Y:S01]  /*13c0*/  ULDC UR51, c[0x0][0x2c4] ;  /* 0x0000b10000337ab9 */ /* 0x000fe20000000800 */
[----:B------:R-:W-:Y:S02]  /*13d0*/  USEL UR54, UR20, UR18, !UP2 ;  /* 0x0000001214367287 */ /* 0x000fe4000d000000 */
[----:B------:R-:W-:-:S02]  /*13e0*/  UISETP.NE.AND UP4, UPT, UR43, URZ, UPT ;  /* 0x0000003f2b00728c */ /* 0x000fc4000bf85270 */
[----:B------:R-:W-:Y:S02]  /*13f0*/  @UP3 UIMAD UR20, UR47, UR51, URZ ;  /* 0x000000332f1432a4 */ /* 0x000fe4000f8e023f */
[----:B------:R-:W-:Y:S02]  /*1400*/  USEL UR43, UR17, UR13, UP0 ;  /* 0x0000000d112b7287 */ /* 0x000fe40008000000 */
[----:B------:R-:W-:Y:S02]  /*1410*/  UISETP.NE.AND UP1, UPT, UR40, -0x1, UPT ;  /* 0xffffffff2800788c */ /* 0x000fe4000bf25270 */
[----:B------:R-:W-:Y:S01]  /*1420*/  @!P1 IMAD.IADD R2, R2, 0x1, -R5 ;  /* 0x0000000102029824 */ /* 0x000fe200078e0a05 */
[----:B------:R-:W-:Y:S01]  /*1430*/  @UP3 USEL UR20, UR20, UR5, !UP2 ;  /* 0x0000000514143287 */ /* 0x000fe2000d000000 */
[----:B------:R-:W-:Y:S01]  /*1440*/  @!P1 IADD3 R0, R0, 0x1, RZ ;  /* 0x0000000100009810 */ /* 0x000fe20007ffe0ff */
[----:B------:R-:W-:Y:S01]  /*1450*/  ULEA UR17, UR43, 0xffffffc0, 0x6 ;  /* 0xffffffc02b117891 */ /* 0x000fe2000f8e303f */
[----:B------:R-:W-:Y:S01]  /*1460*/  PLOP3.LUT P1, PT, PT, PT, UP1, 0x80, 0x0 ;  /* 0x000000000000781c */ /* 0x000fe20003f2f018 */
[----:B------:R-:W-:Y:S01]  /*1470*/  @UP3 ULDC UR13, c[0x0][0x2e4] ;  /* 0x0000b900000d3ab9 */ /* 0x000fe20000000800 */
[----:B------:R-:W-:Y:S01]  /*1480*/  ISETP.GE.U32.AND P0, PT, R2, R5, PT ;  /* 0x000000050200720c */ /* 0x000fe20003f06070 */
[----:B------:R-:W-:Y:S01]  /*1490*/  @UP3 UIMAD UR23, UR56, UR13, UR20 ;  /* 0x0000000d381732a4 */ /* 0x000fe2000f8e0214 */
[----:B------:R-:W-:Y:S01]  /*14a0*/  LOP3.LUT R2, R6, UR56, RZ, 0x3c, !PT ;  /* 0x0000003806027c12 */ /* 0x000fe2000f8e3cff */
[----:B------:R-:W-:-:S02]  /*14b0*/  USHF.R.S32.HI UR22, URZ, 0x1f, UR17 ;  /* 0x0000001f3f167899 */ /* 0x000fc40008011411 */
[----:B------:R-:W-:Y:S01]  /*14c0*/  UIADD3 UR13, UP0, UR17, UR38, URZ ;  /* 0x00000026110d7290 */ /* 0x000fe2000ff1e03f */
[----:B------:R-:W-:Y:S01]  /*14d0*/  ISETP.GE.AND P2, PT, R2, RZ, PT ;  /* 0x000000ff0200720c */ /* 0x000fe20003f46270 */
[----:B------:R-:W-:Y:S02]  /*14e0*/  UIMAD UR18, UR11, UR5, URZ ;  /* 0x000000050b1272a4 */ /* 0x000fe4000f8e023f */
[----:B------:R-:W-:Y:S02]  /*14f0*/  UIADD3.X UR20, UR22, UR37, URZ, UP0, !UPT ;  /* 0x0000002516147290 */ /* 0x000fe400087fe43f */
[----:B------:R-:W-:Y:S02]  /*1500*/  UIMAD UR11, UR11, UR13, URZ ;  /* 0x0000000d0b0b72a4 */ /* 0x000fe4000f8e023f */
[----:B------:R-:W-:Y:S01]  /*1510*/  @UP1 UIADD3 UR29, UR27, UR40, URZ ;  /* 0x000000281b1d1290 */ /* 0x000fe2000fffe03f */
[----:B------:R-:W-:Y:S01]  /*1520*/  @P0 VIADD R0, R0, 0x1 ;  /* 0x0000000100000836 */ /* 0x000fe20000000000 */
[----:B------:R-:W-:Y:S01]  /*1530*/  @!UP2 UIADD3 UR49, UR33, UR36, URZ ;  /* 0x000000242131a290 */ /* 0x000fe2000fffe03f */
[----:B------:R-:W-:Y:S01]  /*1540*/  PLOP3.LUT P0, PT, PT, PT, UP3, 0x80, 0x0 ;  /* 0x000000000000781c */ /* 0x000fe20003f0f038 */
[----:B------:R-:W-:Y:S01]  /*1550*/  @UP1 UIADD3 UR34, UR27, UR40, URZ ;  /* 0x000000281b221290 */ /* 0x000fe2000fffe03f */
[----:B------:R-:W-:Y:S01]  /*1560*/  IMAD.MOV.U32 R14, RZ, RZ, R0 ;  /* 0x000000ffff0e7224 */ /* 0x000fe200078e0000 */
[----:B------:R-:W-:Y:S01]  /*1570*/  @UP1 ULDC.64 UR8, c[0x0][0x250] ;  /* 0x0000940000081ab9 */ /* 0x000fe20000000a00 */
[----:B------:R-:W-:-:S02]  /*1580*/  UIMAD.WIDE.U32 UR36, UR10, UR13, URZ ;  /* 0x0000000d0a2472a5 */ /* 0x000fc4000f8e003f */
[----:B------:R-:W-:Y:S01]  /*1590*/  UIMAD UR13, UR10, UR20, UR11 ;  /* 0x000000140a0d72a4 */ /* 0x000fe2000f8e020b */
[----:B------:R-:W-:Y:S01]  /*15a0*/  @!P2 IADD3 R14, -R14, RZ, RZ ;  /* 0x000000ff0e0ea210 */ /* 0x000fe20007ffe1ff */
[----:B------:R-:W-:Y:S01]  /*15b0*/  @UP1 ULDC.64 UR6, c[0x0][0x248] ;  /* 0x0000920000061ab9 */ /* 0x000fe20000000a00 */
[----:B------:R-:W-:Y:S01]  /*15c0*/  @UP1 UIMAD.WIDE.U32 UR10, UR29, UR8, URZ ;  /* 0x000000081d0a12a5 */ /* 0x000fe2000f8e003f */
[----:B------:R-:W-:Y:S01]  /*15d0*/  @!P3 LOP3.LUT R14, RZ, R6, RZ, 0x33, !PT ;  /* 0x00000006ff0eb212 */ /* 0x000fe200078e33ff */
[----:B------:R-:W-:Y:S02]  /*15e0*/  @UP2 UIADD3 UR46, UR19, UR18, URZ ;  /* 0x00000012132e2290 */ /* 0x000fe4000fffe03f */
[----:B------:R-:W-:Y:S02]  /*15f0*/  @UP1 UIMAD.WIDE.U32 UR18, UR34, UR6, URZ ;  /* 0x00000006221212a5 */ /* 0x000fe4000f8e003f */
[----:B------:R-:W-:Y:S02]  /*1600*/  @!UP3 UIMAD UR21, UR47, UR61, UR56 ;  /* 0x0000003d2f15b2a4 */ /* 0x000fe4000f8e0238 */
[----:B------:R-:W-:-:S02]  /*1610*/  @UP1 UIMAD UR34, UR34, UR7, URZ ;  /* 0x00000007222212a4 */ /* 0x000fc4000f8e023f */
[----:B------:R-:W-:Y:S02]  /*1620*/  @UP1 UIMAD UR20, UR29, UR9, URZ ;  /* 0x000000091d1412a4 */ /* 0x000fe4000f8e023f */
[----:B------:R-:W-:Y:S02]  /*1630*/  @!UP3 UIMAD UR23, UR21, UR51, URZ ;  /* 0x000000331517b2a4 */ /* 0x000fe4000f8e023f */
[----:B------:R-:W-:Y:S02]  /*1640*/  USHF.R.S32.HI UR42, URZ, 0x1f, UR35 ;  /* 0x0000001f3f2a7899 */ /* 0x000fe40008011423 */
[----:B------:R-:W-:Y:S02]  /*1650*/  USHF.R.S32.HI UR51, URZ, 0x1f, UR48 ;  /* 0x0000001f3f337899 */ /* 0x000fe40008011430 */
[----:B------:R-:W-:Y:S02]  /*1660*/  USEL UR53, UR30, URZ, UP4 ;  /* 0x0000003f1e357287 */ /* 0x000fe4000a000000 */
[----:B------:R-:W-:-:S02]  /*1670*/  @UP1 UIADD3 UR39, UR11, UR20, URZ ;  /* 0x000000140b271290 */ /* 0x000fc4000fffe03f */
[----:B------:R-:W-:Y:S02]  /*1680*/  USEL UR52, UR41, URZ, UP4 ;  /* 0x0000003f29347287 */ /* 0x000fe4000a000000 */
[----:B------:R-:W-:Y:S02]  /*1690*/  UIADD3 UR31, UR37, UR13, URZ ;  /* 0x0000000d251f7290 */ /* 0x000fe4000fffe03f */
        /* <DEDUP_REMOVED lines=15> */
.L_x_592:
        /* <DEDUP_REMOVED lines=13> */
.L_x_593:
        /* <DEDUP_REMOVED lines=11> */
.L_x_594:
[----:B------:R-:W-:-:S04]  /*1910*/  UIMAD UR5, UR47, UR61, UR56 ;  /* 0x0000003d2f0572a4 */ /* 0x000fc8000f8e0238 */
[----:B------:R-:W-:-:S12]  /*1920*/  UIMAD UR5, UR5, UR58, URZ ;  /* 0x0000003a050572a4 */ /* 0x000fd8000f8e023f */
.L_x_595:
[----:B------:R-:W1:Y:S01]  /*1930*/  S2R R6, SR_TID.X ;  /* 0x0000000000067919 */ /* 0x000e620000002100 */
[----:B------:R-:W2:Y:S01]  /*1940*/  LDC.64 R4, c[0x0][0x420] ;  /* 0x00010800ff047b82 */ /* 0x000ea20000000a00 */
[----:B------:R-:W-:Y:S01]  /*1950*/  ULDC UR13, c[0x0][0x2dc] ;  /* 0x0000b700000d7ab9 */ /* 0x000fe20000000800 */
[----:B------:R-:W-:Y:S01]  /*1960*/  UIADD3 UR30, UR17, UR5, URZ ;  /* 0x00000005111e7290 */ /* 0x000fe2000fffe03f */
[----:B------:R-:W-:Y:S01]  /*1970*/  SHF.R.S32.HI R233, RZ, 0x1f, R232 ;  /* 0x0000001fffe97819 */ /* 0x000fe200000114e8 */
[----:B------:R-:W-:Y:S01]  /*1980*/  UIMAD UR5, UR13, UR61, URZ ;  /* 0x0000003d0d0572a4 */ /* 0x000fe2000f8e023f */
[----:B------:R-:W-:Y:S01]  /*1990*/  BSSY B1, `(.L_x_591) ;  /* 0x00009ed000017945 */ /* 0x000fe20003800000 */
[----:B------:R-:W-:Y:S02]  /*19a0*/  UIADD3 UR11, UR17, UR23, URZ ;  /* 0x00000017110b7290 */ /* 0x000fe4000fffe03f */
[----:B------:R-:W-:Y:S01]  /*19b0*/  UIADD3 UR23, -UR12, UR16, UR35 ;  /* 0x000000100c177290 */ /* 0x000fe2000fffe123 */
[----:B------:R-:W-:Y:S01]  /*19c0*/  ULDC UR44, c[0x0][0x398] ;  /* 0x0000e600002c7ab9 */ /* 0x000fe20000000800 */
[----:B------:R-:W-:Y:S01]  /*19d0*/  USHF.R.S32.HI UR45, URZ, 0x1f, UR56 ;  /* 0x0000001f3f2d7899 */ /* 0x000fe20008011438 */
[----:B------:R-:W-:Y:S01]  /*19e0*/  ULDC.64 UR32, c[0x0][0x2b0] ;  /* 0x0000ac0000207ab9 */ /* 0x000fe20000000a00 */
[----:B------:R-:W-:Y:S01]  /*19f0*/  ULDC.64 UR20, c[0x0][0x428] ;  /* 0x00010a0000147ab9 */ /* 0x000fe20000000a00 */
[----:B------:R-:W-:Y:S01]  /*1a00*/  UIMAD.WIDE UR32, UR11, 0x4, UR32 ;  /* 0x000000040b2078a5 */ /* 0x000fe2000f8e0220 */
[----:B------:R-:W-:Y:S01]  /*1a10*/  IMAD.U32 R11, RZ, RZ, UR20 ;  /* 0x00000014ff0b7e24 */ /* 0x000fe2000f8e00ff */
[----:B------:R-:W-:Y:S01]  /*1a20*/  UIMAD UR11, UR45, UR20, URZ ;  /* 0x000000142d0b72a4 */ /* 0x000fe2000f8e023f */
[----:B------:R-:W-:Y:S01]  /*1a30*/  ULDC.64 UR28, c[0x0][0x3e0] ;  /* 0x0000f800001c7ab9 */ /* 0x000fe20000000a00 */
[----:B------:R-:W-:-:S02]  /*1a40*/  UIADD3 UR13, UR43, -0x1, URZ ;  /* 0xffffffff2b0d7890 */ /* 0x000fc4000fffe03f */
[----:B------:R-:W-:-:S03]  /*1a50*/  UIMAD UR41, UR56, UR21, UR11 ;  /* 0x00000015382972a4 */ /* 0x000fc6000f8e020b */
[----:B------:R-:W-:Y:S01]  /*1a60*/  ULDC.64 UR20, c[0x0][0x258] ;  /* 0x0000960000147ab9 */ /* 0x000fe20000000a00 */
[----:B-1----:R-:W-:-:S04]  /*1a70*/  SHF.R.S32.HI R3, RZ, 0x1f, R6 ;  /* 0x0000001fff037819 */ /* 0x002fc80000011406 */
[CC--:B------:R-:W-:Y:S02]  /*1a80*/  LEA.HI R2, R3.reuse, R6.reuse, RZ, 0x5 ;  /* 0x0000000603027211 */ /* 0x0c0fe400078f28ff */
[----:B------:R-:W-:Y:S02]  /*1a90*/  LEA.HI R3, R3, R6, RZ, 0x3 ;  /* 0x0000000603037211 */ /* 0x000fe400078f18ff */
[----:B------:R-:W-:Y:S02]  /*1aa0*/  LOP3.LUT R0, R2, 0xffffffe0, RZ, 0xc0, !PT ;  /* 0xffffffe002007812 */ /* 0x000fe400078ec0ff */
[----:B------:R-:W-:-:S03]  /*1ab0*/  SHF.R.S32.HI R2, RZ, 0x5, R2 ;  /* 0x00000005ff027819 */ /* 0x000fc60000011402 */
[----:B------:R-:W-:Y:S01]  /*1ac0*/  IMAD.IADD R0, R6, 0x1, -R0 ;  /* 0x0000000106007824 */ /* 0x000fe200078e0a00 */
[----:B------:R-:W-:Y:S01]  /*1ad0*/  IADD3 R6, P0, R232, UR10, RZ ;  /* 0x0000000ae8067c10 */ /* 0x000fe2000ff1e0ff */
[----:B------:R-:W-:Y:S02]  /*1ae0*/  ULDC.64 UR10, c[0x0][0x210] ;  /* 0x00008400000a7ab9 */ /* 0x000fe40000000a00 */
[----:B------:R-:W-:Y:S01]  /*1af0*/  IMAD R10, R2, UR5, R0 ;  /* 0x00000005020a7c24 */ /* 0x000fe2000f8e0200 */
[----:B------:R-:W-:Y:S01]  /*1b00*/  USHF.L.U32 UR5, UR5, 0x6, URZ ;  /* 0x0000000605057899 */ /* 0x000fe2000800063f */
[----:B------:R-:W-:Y:S01]  /*1b10*/  IADD3.X R7, R233, UR49, RZ, P0, !PT ;  /* 0x00000031e9077c10 */ /* 0x000fe200087fe4ff */
[----:B--2---:R-:W-:Y:S01]  /*1b20*/  IMAD R0, R4, UR22, RZ ;  /* 0x0000001604007c24 */ /* 0x004fe2000f8e02ff */
[----:B------:R-:W-:Y:S01]  /*1b30*/  SHF.R.S32.HI R2, RZ, 0x3, R3 ;  /* 0x00000003ff027819 */ /* 0x000fe20000011403 */
[----:B------:R-:W-:Y:S02]  /*1b40*/  UIADD3 UR19, UP2, UP0, UR36, UR5, UR48 ;  /* 0x0000000524137290 */ /* 0x000fe4000f85e030 */
[----:B------:R-:W-:Y:S01]  /*1b50*/  USHF.R.S32.HI UR5, URZ, 0x1f, UR5 ;  /* 0x0000001f3f057899 */ /* 0x000fe20008011405 */
[----:B------:R-:W-:Y:S01]  /*1b60*/  IMAD R0, R5, UR17, R0 ;  /* 0x0000001105007c24 */ /* 0x000fe2000f8e0200 */
[----:B------:R-:W-:Y:S01]  /*1b70*/  IADD3 R8, P0, R2, UR17, RZ ;  /* 0x0000001102087c10 */ /* 0x000fe2000ff1e0ff */
[----:B------:R-:W-:Y:S01]  /*1b80*/  IMAD.WIDE.U32 R6, R4, UR17, R6 ;  /* 0x0000001104067c25 */ /* 0x000fe2000f8e0006 */
[----:B------:R-:W-:Y:S01]  /*1b90*/  UIADD3.X UR17, UR31, UR5, UR51, UP2, UP0 ;  /* 0x000000051f117290 */ /* 0x000fe200097e0433 */
[----:B------:R-:W-:Y:S01]  /*1ba0*/  SHF.R.S32.HI R20, RZ, 0x1f, R2 ;  /* 0x0000001fff147819 */ /* 0x000fe20000011402 */
[----:B------:R-:W-:Y:S01]  /*1bb0*/  UIADD3 UR5, UR23, -UR44, URZ ;  /* 0x8000002c17057290 */ /* 0x000fe2000fffe03f */
[----:B------:R-:W-:Y:S01]  /*1bc0*/  IMAD.IADD R7, R7, 0x1, R0 ;  /* 0x0000000107077824 */ /* 0x000fe200078e0200 */
[----:B------:R-:W-:Y:S01]  /*1bd0*/  UIADD3 UR19, UP2, UP0, UR53, UR19, UR54 ;  /* 0x0000001335137290 */ /* 0x000fe2000f85e036 */
[----:B------:R-:W-:Y:S01]  /*1be0*/  IADD3.X R0, R20, UR22, RZ, P0, !PT ;  /* 0x0000001614007c10 */ /* 0x000fe200087fe4ff */
[----:B------:R-:W-:Y:S01]  /*1bf0*/  USHF.R.S32.HI UR23, URZ, 0x1f, UR5 ;  /* 0x0000001f3f177899 */ /* 0x000fe20008011405 */
[----:B------:R-:W-:Y:S01]  /*1c00*/  IMAD.WIDE.U32 R6, R11, UR56, R6 ;  /* 0x000000380b067c25 */ /* 0x000fe2000f8e0006 */
[----:B------:R-:W-:-:S02]  /*1c10*/  UIADD3.X UR17, UR52, UR17, UR46, UP2, UP0 ;  /* 0x0000001134117290 */ /* 0x000fc400097e042e */
[----:B------:R-:W-:Y:S01]  /*1c20*/  ULEA.HI UR23, UR23, UR5, URZ, 0x6 ;  /* 0x0000000517177291 */ /* 0x000fe2000f8f303f */
[----:B------:R-:W-:Y:S01]  /*1c30*/  IMAD R0, R0, UR24, RZ ;  /* 0x0000001800007c24 */ /* 0x000fe2000f8e02ff */
[----:B------:R-:W-:Y:S01]  /*1c40*/  ULDC.64 UR36, c[0x0][0x400] ;  /* 0x0001000000247ab9 */ /* 0x000fe20000000a00 */
[----:B------:R-:W-:Y:S01]  /*1c50*/  UIMAD UR5, UR45, UR20, URZ ;  /* 0x000000142d0572a4 */ /* 0x000fe2000f8e023f */
[----:B------:R-:W-:Y:S01]  /*1c60*/  VIADD R7, R7, UR41 ;  /* 0x0000002907077c36 */ /* 0x000fe20008000000 */
[----:B------:R-:W-:Y:S01]  /*1c70*/  USHF.R.S32.HI UR23, URZ, 0x6, UR23 ;  /* 0x000000063f177899 */ /* 0x000fe20008011417 */
[----:B------:R-:W-:Y:S01]  /*1c80*/  IMAD R3, R8, UR25, R0 ;  /* 0x0000001908037c24 */ /* 0x000fe2000f8e0200 */
[----:B------:R-:W-:Y:S01]  /*1c90*/  IADD3 R0, P0, R10, UR19, RZ ;  /* 0x000000130a007c10 */ /* 0x000fe2000ff1e0ff */
[----:B------:R-:W-:Y:S01]  /*1ca0*/  IMAD.WIDE.U32 R8, R8, UR24, R232 ;  /* 0x0000001808087c25 */ /* 0x000fe2000f8e00e8 */
[----:B------:R-:W-:Y:S02]  /*1cb0*/  UISETP.LT.AND UP0, UPT, URZ, UR23, UPT ;  /* 0x000000173f00728c */ /* 0x000fe4000bf01270 */
[----:B------:R-:W-:Y:S01]  /*1cc0*/  LEA.HI.X.SX32 R10, R10, UR17, 0x1, P0 ;  /* 0x000000110a0a7c11 */ /* 0x000fe200080f0eff */
[----:B------:R-:W-:Y:S01]  /*1cd0*/  ULDC.64 UR48, c[0x0][0x478] ;  /* 0x00011e0000307ab9 */ /* 0x000fe20000000a00 */
[----:B------:R-:W-:Y:S01]  /*1ce0*/  USEL UR23, URZ, UR23, !UP0 ;  /* 0x000000173f177287 */ /* 0x000fe2000c000000 */
[----:B------:R-:W-:Y:S01]  /*1cf0*/  LEA R218, P0, R0, UR36, 0x2 ;  /* 0x0000002400da7c11 */ /* 0x000fe2000f8010ff */
[----:B------:R-:W-:Y:S01]  /*1d00*/  UIMAD UR5, UR56, UR21, UR5 ;  /* 0x00000015380572a4 */ /* 0x000fe2000f8e0205 */
[----:B------:R-:W-:Y:S01]  /*1d10*/  IADD3 R8, P2, R8, UR55, RZ ;  /* 0x0000003708087c10 */ /* 0x000fe2000ff5e0ff */
[----:B------:R-:W-:Y:S01]  /*1d20*/  UISETP.GT.AND UP0, UPT, UR43, UR23, UPT ;  /* 0x000000172b00728c */ /* 0x000fe2000bf04270 */
[----:B------:R-:W-:Y:S01]  /*1d30*/  LEA.HI.X R219, R0, UR37, R10, 0x2, P0 ;  /* 0x0000002500db7c11 */ /* 0x000fe200080f140a */
[-C--:B------:R-:W-:Y:S01]  /*1d40*/  IMAD R0, R20, R4.reuse, RZ ;  /* 0x0000000414007224 */ /* 0x080fe200078e02ff */
[----:B------:R-:W-:Y:S01]  /*1d50*/  IADD3.X R9, R9, UR50, R3, P2, !PT ;  /* 0x0000003209097c10 */ /* 0x000fe200097fe403 */
[----:B------:R-:W-:Y:S01]  /*1d60*/  IMAD.U32 R3, RZ, RZ, UR20 ;  /* 0x00000014ff037e24 */ /* 0x000fe2000f8e00ff */
[----:B------:R-:W-:Y:S01]  /*1d70*/  UIMAD.WIDE UR30, UR30, 0x4, UR48 ;  /* 0x000000041e1e78a5 */ /* 0x000fe2000f8e0230 */
[----:B------:R-:W-:Y:S01]  /*1d80*/  PLOP3.LUT P0, PT, PT, PT, UP0, 0x80, 0x0 ;  /* 0x000000000000781c */ /* 0x000fe20003f0f008 */
[C---:B------:R-:W-:Y:S01]  /*1d90*/  IMAD R0, R2.reuse, R5, R0 ;  /* 0x0000000502007224 */ /* 0x040fe200078e0200 */
[----:B------:R-:W-:Y:S01]  /*1da0*/  UMOV UR20, UR32 ;  /* 0x0000002000147c82 */ /* 0x000fe20008000000 */
[----:B------:R-:W-:Y:S01]  /*1db0*/  IMAD.WIDE.U32 R6, R2, R4, R6 ;  /* 0x0000000402067225 */ /* 0x000fe200078e0006 */
[----:B------:R-:W-:-:S02]  /*1dc0*/  UMOV UR19, UR33 ;  /* 0x0000002100137c82 */ /* 0x000fc40008000000 */
[----:B------:R-:W-:Y:S01]  /*1dd0*/  UMOV UR22, UR30 ;  /* 0x0000001e00167c82 */ /* 0x000fe20008000000 */
[----:B------:R-:W-:Y:S01]  /*1de0*/  IMAD.WIDE.U32 R8, R3, UR56, R8 ;  /* 0x0000003803087c25 */ /* 0x000fe2000f8e0008 */
[----:B------:R-:W-:Y:S01]  /*1df0*/  LEA R228, P2, R6, UR28, 0x1 ;  /* 0x0000001c06e47c11 */ /* 0x000fe2000f8408ff */
[----:B------:R-:W-:Y:S02]  /*1e00*/  UMOV UR21, UR31 ;  /* 0x0000001f00157c82 */ /* 0x000fe40008000000 */
[----:B------:R-:W-:Y:S01]  /*1e10*/  IMAD.IADD R3, R7, 0x1, R0 ;  /* 0x0000000107037824 */ /* 0x000fe200078e0200 */
[----:B------:R-:W-:Y:S01]  /*1e20*/  LEA R230, P3, R8, UR10, 0x1 ;  /* 0x0000000a08e67c11 */ /* 0x000fe2000f8608ff */
[----:B------:R-:W-:-:S03]  /*1e30*/  VIADD R12, R9, UR5 ;  /* 0x00000005090c7c36 */ /* 0x000fc60008000000 */
        /* <DEDUP_REMOVED lines=22> */
.L_x_597:
        /* <DEDUP_REMOVED lines=19> */
.L_x_598:
        /* <DEDUP_REMOVED lines=38> */
.L_x_600:
[----:B------:R-:W-:Y:S05]  /*2330*/  BSYNC B0 ;  /* 0x0000000000007941 */ /* 0x000fea0003800000 */
.L_x_599:
        /* <DEDUP_REMOVED lines=18> */
.L_x_602:
[----:B------:R-:W-:Y:S05]  /*2460*/  BSYNC B0 ;  /* 0x0000000000007941 */ /* 0x000fea0003800000 */
.L_x_601:
        /* <DEDUP_REMOVED lines=18> */
.L_x_604:
[----:B------:R-:W-:Y:S05]  /*2590*/  BSYNC B0 ;  /* 0x0000000000007941 */ /* 0x000fea0003800000 */
.L_x_603:
        /* <DEDUP_REMOVED lines=18> */
.L_x_606:
[----:B------:R-:W-:Y:S05]  /*26c0*/  BSYNC B0 ;  /* 0x0000000000007941 */ /* 0x000fea0003800000 */
.L_x_605:
        /* <DEDUP_REMOVED lines=30> */
.L_x_608:
[----:B------:R-:W-:Y:S05]  /*28b0*/  BSYNC B0 ;  /* 0x0000000000007941 */ /* 0x000fea0003800000 */
.L_x_607:
        /* <DEDUP_REMOVED lines=18> */
.L_x_610:
[----:B------:R-:W-:Y:S05]  /*29e0*/  BSYNC B0 ;  /* 0x0000000000007941 */ /* 0x000fea0003800000 */
.L_x_609:
        /* <DEDUP_REMOVED lines=18> */
.L_x_612:
[----:B------:R-:W-:Y:S05]  /*2b10*/  BSYNC B0 ;  /* 0x0000000000007941 */ /* 0x000fea0003800000 */
.L_x_611:
        /* <DEDUP_REMOVED lines=18> */
.L_x_596:
        /* <DEDUP_REMOVED lines=29> */
.L_x_615:
[----:B------:R-:W-:Y:S05]  /*2e10*/  BSYNC B0 ;  /* 0x0000000000007941 */ /* 0x000fea0003800000 */
.L_x_614:
        /* <DEDUP_REMOVED lines=27> */
.L_x_617:
[----:B------:R-:W-:Y:S05]  /*2fd0*/  BSYNC B0 ;  /* 0x0000000000007941 */ /* 0x000fea0003800000 */
.L_x_616:
        /* <DEDUP_REMOVED lines=12> */
.L_x_619:
        /* <DEDUP_REMOVED lines=20> */
.L_x_620:
[----:B------:R-:W-:Y:S05]  /*31e0*/  BSYNC B0 ;  /* 0x0000000000007941 */ /* 0x000fea0003800000 */
.L_x_618:
        /* <DEDUP_REMOVED lines=13> */
.L_x_622:
        /* <DEDUP_REMOVED lines=29> */
.L_x_623:
[----:B------:R-:W-:Y:S05]  /*3490*/  BSYNC B0 ;  /* 0x0000000000007941 */ /* 0x000fea0003800000 */
.L_x_621:
        /* <DEDUP_REMOVED lines=55> */
.L_x_625:
[----:B------:R-:W-:Y:S05]  /*3810*/  BSYNC B0 ;  /* 0x0000000000007941 */ /* 0x000fea0003800000 */
.L_x_624:
        /* <DEDUP_REMOVED lines=33> */
.L_x_627:
[----:B------:R-:W-:Y:S05]  /*3a30*/  BSYNC B0 ;  /* 0x0000000000007941 */ /* 0x000fea0003800000 */
.L_x_626:
        /* <DEDUP_REMOVED lines=34> */
.L_x_629:
[----:B------:R-:W-:Y:S05]  /*3c60*/  BSYNC B0 ;  /* 0x0000000000007941 */ /* 0x000fea0003800000 */
.L_x_628:
        /* <DEDUP_REMOVED lines=33> */
.L_x_631:
[----:B------:R-:W-:Y:S05]  /*3e80*/  BSYNC B0 ;  /* 0x0000000000007941 */ /* 0x000fea0003800000 */
.L_x_630:
        /* <DEDUP_REMOVED lines=42> */
.L_x_633:
[----:B------:R-:W-:Y:S05]  /*4130*/  BSYNC B0 ;  /* 0x0000000000007941 */ /* 0x000fea0003800000 */
.L_x_632:
        /* <DEDUP_REMOVED lines=32> */
.L_x_635:
[----:B------:R-:W-:Y:S05]  /*4340*/  BSYNC B0 ;  /* 0x0000000000007941 */ /* 0x000fea0003800000 */
.L_x_634:
        /* <DEDUP_REMOVED lines=32> */
.L_x_637:
[----:B------:R-:W-:Y:S05]  /*4550*/  BSYNC B0 ;  /* 0x0000000000007941 */ /* 0x000fea0003800000 */
.L_x_636:
        /* <DEDUP_REMOVED lines=32> */
.L_x_639:
[----:B------:R-:W-:Y:S05]  /*4760*/  BSYNC B0 ;  /* 0x0000000000007941 */ /* 0x000fea0003800000 */
.L_x_638:
[----:B------:R-:W-:Y:S01]  /*4770*/  ULDC.64 UR8, c[0x0][0x3c8] ;  /* 0x0000f20000087ab9 */ /* 0x000fe20000000a00 */
[----:B------:R-:W-:Y:S01]  /*4780*/  USHF.R.S32.HI UR6, URZ, 0x1f, UR56 ;  /* 0x0000001f3f067899 */ /* 0x000fe20008011438 */
[----:B-1----:R-:W2:Y:S01]  /*4790*/  LDL R8, [R1+0x14] ;  /* 0x0000140001087983 */ /* 0x002ea20000100800 */
[----:B------:R-:W-:Y:S01]  /*47a0*/  UISETP.NE.U32.AND UP1, UPT, UR8, URZ, UPT ;  /* 0x0000003f0800728c */ /* 0x000fe2000bf25070 */
[----:B------:R-:W-:Y:S02]  /*47b0*/  SHF.R.S32.HI R7, RZ, 0x1f, R246 ;  /* 0x0000001fff077819 */ /* 0x000fe400000114f6 */
[----:B------:R-:W-:Y:S01]  /*47c0*/  ISETP.NE.AND P3, PT, R16, RZ, PT ;  /* 0x000000ff1000720c */ /* 0x000fe20003f65270 */
[----:B------:R-:W-:Y:S01]  /*47d0*/  UISETP.NE.AND.EX UP1, UPT, UR9, URZ, UPT, UP1 ;  /* 0x0000003f0900728c */ /* 0x000fe2000bf25310 */
[----:B------:R-:W-:Y:S01]  /*47e0*/  ISETP.NE.AND P6, PT, R17, RZ, PT ;  /* 0x000000ff1100720c */ /* 0x000fe20003fc5270 */
[----:B------:R-:W0:Y:S01]  /*47f0*/  LDGDEPBAR ;  /* 0x00000000000079af */ /* 0x000e220000000000 */
[----:B------:R-:W-:-:S02]  /*4800*/  ISETP.NE.AND P5, PT, R19, RZ, PT ;  /* 0x000000ff1300720c */ /* 0x000fc40003fa5270 */
[----:B------:R-:W-:Y:S01]  /*4810*/  ISETP.NE.AND P4, PT, R18, RZ, PT ;  /* 0x000000ff1200720c */ /* 0x000fe20003f85270 */
[----:B------:R-:W-:Y:S01]  /*4820*/  IMAD.MOV.U32 R244, RZ, RZ, 0x7f800000 ;  /* 0x7f800000fff47424 */ /* 0x000fe200078e00ff */
[----:B------:R-:W-:Y:S01]  /*4830*/  PLOP3.LUT P0, PT, PT, PT, UP1, 0x80, 0x0 ;  /* 0x000000000000781c */ /* 0x000fe20003f0f018 */
[----:B------:R-:W-:Y:S01]  /*4840*/  IMAD.MOV.U32 R245, RZ, RZ, 0x7f800000 ;  /* 0x7f800000fff57424 */ /* 0x000fe200078e00ff */
[----:B------:R-:W-:Y:S01]  /*4850*/  SHF.R.S32.HI R5, RZ, 0x1f, R11 ;  /* 0x0000001fff057819 */ /* 0x000fe2000001140b */
[----:B------:R-:W-:Y:S01]  /*4860*/  IMAD.MOV.U32 R242, RZ, RZ, 0x7f800000 ;  /* 0x7f800000fff27424 */ /* 0x000fe200078e00ff */
[----:B------:R-:W-:Y:S01]  /*4870*/  @UP1 ULDC.64 UR10, c[0x0][0x3d0] ;  /* 0x0000f400000a1ab9 */ /* 0x000fe20000000a00 */
[----:B------:R-:W-:Y:S01]  /*4880*/  @UP1 UMOV UR7, UR6 ;  /* 0x0000000600071c82 */ /* 0x000fe20008000000 */
[----:B------:R-:W-:Y:S01]  /*4890*/  @UP1 UIMAD UR5, UR57, UR10, URZ ;  /* 0x0000000a390512a4 */ /* 0x000fe2000f8e023f */
[----:B------:R-:W-:Y:S01]  /*48a0*/  @UP1 UMOV UR6, UR56 ;  /* 0x0000003800061c82 */ /* 0x000fe20008000000 */
[----:B------:R-:W-:Y:S01]  /*48b0*/  IMAD.MOV.U32 R243, RZ, RZ, 0x7f800000 ;  /* 0x7f800000fff37424 */ /* 0x000fe200078e00ff */
[----:B------:R-:W-:-:S02]  /*48c0*/  @UP1 UIMAD.WIDE.U32 UR6, UR47, UR10, UR6 ;  /* 0x0000000a2f0612a5 */ /* 0x000fc4000f8e0006 */
[----:B------:R-:W-:Y:S02]  /*48d0*/  @UP1 UIMAD UR5, UR47, UR11, UR5 ;  /* 0x0000000b2f0512a4 */ /* 0x000fe4000f8e0205 */
[----:B------:R-:W-:Y:S02]  /*48e0*/  @UP1 ULEA UR8, UP0, UR6, UR8, 0x2 ;  /* 0x0000000806081291 */ /* 0x000fe4000f80103f */
[----:B------:R-:W-:Y:S01]  /*48f0*/  @UP1 UIADD3 UR5, UR7, UR5, URZ ;  /* 0x0000000507051290 */ /* 0x000fe2000fffe03f */
[----:B------:R-:W-:Y:S01]  /*4900*/  IMAD.MOV.U32 R214, RZ, RZ, 0x20 ;  /* 0x00000020ffd67424 */ /* 0x000fe200078e00ff */
[----:B------:R-:W-:Y:S01]  /*4910*/  ULDC UR25, c[0x0][0x2d0] ;  /* 0x0000b40000197ab9 */ /* 0x000fe20000000800 */
[----:B------:R-:W-:Y:S01]  /*4920*/  IMAD.MOV.U32 R200, RZ, RZ, 0x40 ;  /* 0x00000040ffc87424 */ /* 0x000fe200078e00ff */
[----:B------:R-:W-:Y:S01]  /*4930*/  @UP1 ULEA.HI.X UR9, UR6, UR9, UR5, 0x2, UP0 ;  /* 0x0000000906091291 */ /* 0x000fe200080f1405 */
[----:B------:R-:W-:Y:S01]  /*4940*/  IMAD.U32 R2, RZ, RZ, UR8 ;  /* 0x00000008ff027e24 */ /* 0x000fe2000f8e00ff */
[C---:B--234-:R-:W-:Y:S01]  /*4950*/  SHF.L.U64.HI R0, R246.reuse, 0x2, R7 ;  /* 0x00000002f6007819 */ /* 0x05cfe20000010207 */
[----:B------:R-:W-:Y:S01]  /*4960*/  @UP1 ULDC UR5, c[0x0][0x2e8] ;  /* 0x0000ba0000051ab9 */ /* 0x000fe20000000800 */
[----:B------:R-:W-:Y:S01]  /*4970*/  IMAD.MOV.U32 R226, RZ, RZ, R220 ;  /* 0x000000ffffe27224 */ /* 0x000fe200078e00dc */
[----:B------:R-:W-:Y:S01]  /*4980*/  CS2R R158, SRZ ;  /* 0x00000000009e7805 */ /* 0x000fe2000001ff00 */
[----:B------:R-:W-:Y:S01]  /*4990*/  IMAD.U32 R3, RZ, RZ, UR9 ;  /* 0x00000009ff037e24 */ /* 0x000fe2000f8e00ff */
[----:B------:R-:W-:Y:S01]  /*49a0*/  CS2R R156, SRZ ;  /* 0x00000000009c7805 */ /* 0x000fe2000001ff00 */
[----:B------:R-:W-:Y:S01]  /*49b0*/  IMAD.SHL.U32 R251, R246, 0x4, RZ ;  /* 0x00000004f6fb7824 */ /* 0x000fe200078e00ff */
[----:B------:R-:W-:-:S02]  /*49c0*/  CS2R R162, SRZ ;  /* 0x0000000000a27805 */ /* 0x000fc4000001ff00 */
[----:B------:R-:W-:Y:S01]  /*49d0*/  CS2R R160, SRZ ;  /* 0x0000000000a07805 */ /* 0x000fe2000001ff00 */
[----:B------:R1:W2:Y:S01]  /*49e0*/  @P0 LDG.E R6, desc[UR14][R2.64] ;  /* 0x0000000e02060981 */ /* 0x0002a2000c1e1900 */
        /* <DEDUP_REMOVED lines=24> */
[----:B-1----:R-:W-:Y:S01]  /*4b70*/  IMAD.SHL.U32 R2, R246, 0x4, RZ ;  /* 0x00000004f6027824 */ /* 0x002fe200078e00ff */
[----:B------:R-:W-:Y:S02]  /*4b80*/  CS2R R106, SRZ ;  /* 0x00000000006a7805 */ /* 0x000fe4000001ff00 */
[----:B------:R-:W-:Y:S02]  /*4b90*/  CS2R R104, SRZ ;  /* 0x0000000000687805 */ /* 0x000fe4000001ff00 */
[----:B------:R-:W-:Y:S02]  /*4ba0*/  CS2R R102, SRZ ;  /* 0x0000000000667805 */ /* 0x000fe4000001ff00 */
[----:B------:R-:W-:Y:S02]  /*4bb0*/  CS2R R100, SRZ ;  /* 0x0000000000647805 */ /* 0x000fe4000001ff00 */
[----:B------:R-:W-:-:S02]  /*4bc0*/  IADD3 R2, P2, R2, UR20, RZ ;  /* 0x0000001402027c10 */ /* 0x000fc4000ff5e0ff */
[----:B------:R-:W-:Y:S02]  /*4bd0*/  CS2R R94, SRZ ;  /* 0x00000000005e7805 */ /* 0x000fe4000001ff00 */
[----:B------:R-:W-:Y:S02]  /*4be0*/  CS2R R92, SRZ ;  /* 0x00000000005c7805 */ /* 0x000fe4000001ff00 */
[----:B------:R-:W-:Y:S02]  /*4bf0*/  CS2R R98, SRZ ;  /* 0x0000000000627805 */ /* 0x000fe4000001ff00 */
[----:B------:R-:W-:Y:S02]  /*4c00*/  IADD3.X R3, R0, UR19, RZ, P2, !PT ;  /* 0x0000001300037c10 */ /* 0x000fe400097fe4ff */
[----:B------:R-:W-:Y:S01]  /*4c10*/  CS2R R96, SRZ ;  /* 0x0000000000607805 */ /* 0x000fe2000001ff00 */
[----:B------:R-:W2:Y:S01]  /*4c20*/  @P0 MUFU.RCP R0, UR5 ;  /* 0x0000000500000d08 */ /* 0x000ea20008001000 */
[----:B------:R-:W-:-:S02]  /*4c30*/  @!P3 LEA R4, P2, R11, UR20, 0x2 ;  /* 0x000000140b04bc11 */ /* 0x000fc4000f8410ff */
[----:B------:R-:W-:Y:S01]  /*4c40*/  CS2R R90, SRZ ;  /* 0x00000000005a7805 */ /* 0x000fe2000001ff00 */
[----:B------:R-:W5:Y:S01]  /*4c50*/  @!P6 LDG.E R244, desc[UR14][R2.64] ;  /* 0x0000000e02f4e981 */ /* 0x000f62000c1e1900 */
[----:B------:R-:W-:Y:S02]  /*4c60*/  CS2R R88, SRZ ;  /* 0x0000000000587805 */ /* 0x000fe4000001ff00 */
[----:B------:R-:W-:Y:S02]  /*4c70*/  @!P3 LEA.HI.X R5, R11, UR19, R5, 0x2, P2 ;  /* 0x000000130b05bc11 */ /* 0x000fe400090f1405 */
[----:B------:R-:W-:Y:S01]  /*4c80*/  CS2R R86, SRZ ;  /* 0x0000000000567805 */ /* 0x000fe2000001ff00 */
[----:B------:R-:W5:Y:S01]  /*4c90*/  @!P5 LDG.E R245, desc[UR14][R2.64+0x20] ;  /* 0x0000200e02f5d981 */ /* 0x000f62000c1e1900 */
[----:B------:R-:W-:Y:S02]  /*4ca0*/  CS2R R84, SRZ ;  /* 0x0000000000547805 */ /* 0x000fe4000001ff00 */
[----:B------:R-:W-:-:S02]  /*4cb0*/  CS2R R78, SRZ ;  /* 0x00000000004e7805 */ /* 0x000fc4000001ff00 */
[----:B------:R-:W-:Y:S01]  /*4cc0*/  CS2R R76, SRZ ;  /* 0x00000000004c7805 */ /* 0x000fe2000001ff00 */
[----:B------:R1:W5:Y:S01]  /*4cd0*/  @!P4 LDG.E R242, desc[UR14][R2.64+0x80] ;  /* 0x0000800e02f2c981 */ /* 0x000362000c1e1900 */
[----:B------:R-:W-:Y:S01]  /*4ce0*/  UIADD3 UR5, UR35, UR16, URZ ;  /* 0x0000001023057290 */ /* 0x000fe2000fffe03f */
[----:B------:R-:W-:Y:S02]  /*4cf0*/  CS2R R82, SRZ ;  /* 0x0000000000527805 */ /* 0x000fe4000001ff00 */
[----:B------:R-:W-:Y:S01]  /*4d00*/  CS2R R80, SRZ ;  /* 0x0000000000507805 */ /* 0x000fe2000001ff00 */
[----:B------:R3:W5:Y:S01]  /*4d10*/  @!P3 LDG.E R243, desc[UR14][R4.64] ;  /* 0x0000000e04f3b981 */ /* 0x000762000c1e1900 */
[----:B------:R-:W-:Y:S01]  /*4d20*/  UIADD3 UR24, -UR12, 0x80, UR5 ;  /* 0x000000800c187890 */ /* 0x000fe2000fffe105 */
        /* <DEDUP_REMOVED lines=18> */
[----:B------:R-:W-:Y:S01]  /*4e50*/  CS2R R38, SRZ ;  /* 0x0000000000267805 */ /* 0x000fe2000001ff00 */
[----:B-1----:R-:W-:Y:S01]  /*4e60*/  VIADD R2, R217, 0x2000 ;  /* 0x00002000d9027836 */ /* 0x002fe20000000000 */
[----:B------:R-:W-:Y:S01]  /*4e70*/  CS2R R36, SRZ ;  /* 0x0000000000247805 */ /* 0x000fe2000001ff00 */
[----:B------:R-:W-:Y:S01]  /*4e80*/  VIADD R3, R215, 0x2000 ;  /* 0x00002000d7037836 */ /* 0x000fe20000000000 */
[----:B------:R-:W-:Y:S01]  /*4e90*/  ULDC UR17, c[0x0][0x394] ;  /* 0x0000e50000117ab9 */ /* 0x000fe20000000800 */
[----:B------:R-:W-:Y:S01]  /*4ea0*/  ULDC UR30, c[0x0][0x398] ;  /* 0x0000e600001e7ab9 */ /* 0x000fe20000000800 */
[----:B------:R-:W-:Y:S01]  /*4eb0*/  SEL R207, R2, R217, !P1 ;  /* 0x000000d902cf7207 */ /* 0x000fe20004800000 */
[----:B------:R-:W-:Y:S01]  /*4ec0*/  ULDC UR29, c[0x0][0x2dc] ;  /* 0x0000b700001d7ab9 */ /* 0x000fe20000000800 */
[----:B------:R-:W-:Y:S01]  /*4ed0*/  SEL R3, R3, R215, !P1 ;  /* 0x000000d703037207 */ /* 0x000fe20004800000 */
[----:B------:R-:W-:Y:S01]  /*4ee0*/  ULDC UR28, c[0x0][0x270] ;  /* 0x00009c00001c7ab9 */ /* 0x000fe20000000800 */
[----:B------:R-:W-:-:S02]  /*4ef0*/  SHF.L.U64.HI R250, R246, 0x2, R7 ;  /* 0x00000002f6fa7819 */ /* 0x000fc40000010207 */
[----:B------:R-:W-:Y:S02]  /*4f00*/  LEA R207, R207, UR4, 0x1 ;  /* 0x00000004cfcf7c11 */ /* 0x000fe4000f8e08ff */
[----:B------:R-:W-:Y:S01]  /*4f10*/  LEA R208, R3, UR4, 0x1 ;  /* 0x0000000403d07c11 */ /* 0x000fe2000f8e08ff */
[----:B------:R-:W-:Y:S01]  /*4f20*/  UMOV UR5, URZ ;  /* 0x0000003f00057c82 */ /* 0x000fe20008000000 */
[----:B------:R-:W-:Y:S01]  /*4f30*/  UMOV UR18, UR17 ;  /* 0x0000001100127c82 */ /* 0x000fe20008000000 */
[----:B------:R-:W-:Y:S01]  /*4f40*/  UIADD3 UR24, UR24, -UR44, URZ ;  /* 0x8000002c18187290 */ /* 0x000fe2000fffe03f */
[----:B------:R-:W-:Y:S01]  /*4f50*/  ULDC UR17, c[0x0][0x2ec] ;  /* 0x0000bb0000117ab9 */ /* 0x000fe20000000800 */
[C---:B------:R-:W-:Y:S02]  /*4f60*/  LOP3.LUT P3, RZ, R8.reuse, 0x4, RZ, 0xc0, !PT ;  /* 0x0000000408ff7812 */ /* 0x040fe4000786c0ff */
[----:B------:R-:W-:Y:S02]  /*4f70*/  LOP3.LUT P2, RZ, R8, 0x4, RZ, 0xc0, !PT ;  /* 0x0000000408ff7812 */ /* 0x000fe4000784c0ff */
[----:B------:R-:W-:Y:S01]  /*4f80*/  SEL R200, R200, 0xffffffc0, !P3 ;  /* 0xffffffc0c8c87807 */ /* 0x000fe20005800000 */
[----:B--2---:R-:W-:-:S05]  /*4f90*/  @P0 FMUL.FTZ R0, R6, R0 ;  /* 0x0000000006000220 */ /* 0x004fca0000410000 */
[----:B------:R-:W-:Y:S01]  /*4fa0*/  @P0 R2UR UR6, R0 ;  /* 0x00000000000602ca */ /* 0x000fe200000e0000 */
[----:B------:R-:W-:Y:S01]  /*4fb0*/  VIADD R0, R246, 0xffffffc0 ;  /* 0xffffffc0f6007836 */ /* 0x000fe20000000000 */
[----:B------:R-:W-:-:S04]  /*4fc0*/  LOP3.LUT P0, RZ, R8, 0x2, RZ, 0xc0, !PT ;  /* 0x0000000208ff7812 */ /* 0x000fc8000780c0ff */
[----:B------:R-:W-:Y:S01]  /*4fd0*/  SHF.R.S32.HI R2, RZ, 0x1f, R0 ;  /* 0x0000001fff027819 */ /* 0x000fe20000011400 */
[----:B------:R-:W-:Y:S01]  /*4fe0*/  IMAD.SHL.U32 R248, R0, 0x4, RZ ;  /* 0x0000000400f87824 */ /* 0x000fe200078e00ff */
[----:B------:R-:W-:Y:S02]  /*4ff0*/  SEL R214, R214, 0xffffffe0, !P0 ;  /* 0xffffffe0d6d67807 */ /* 0x000fe40004000000 */
[----:B------:R-:W-:-:S03]  /*5000*/  SHF.L.U64.HI R249, R0, 0x2, R2 ;  /* 0x0000000200f97819 */ /* 0x000fc60000010202 */
[----:B---3--:R-:W-:-:S05]  /*5010*/  @UP1 UMOV UR5, UR6 ;  /* 0x0000000600051c82 */ /* 0x008fca0008000000 */
.L_x_644:
[----:B------:R-:W0:Y:S01]  /*5020*/  LDGDEPBAR ;  /* 0x00000000000079af */ /* 0x000e220000000000 */
[----:B------:R-:W-:Y:S01]  /*5030*/  IMAD.IADD R0, R208, 0x1, R214 ;  /* 0x00000001d0007824 */ /* 0x000fe200078e02d6 */
[----:B------:R-:W-:Y:S01]  /*5040*/  IADD3 R2, P0, R251, UR22, RZ ;  /* 0x00000016fb027c10 */ /* 0x000fe2000ff1e0ff */
[----:B------:R-:W-:Y:S03]  /*5050*/  USHF.L.U32 UR6, UR13, 0x6, URZ ;  /* 0x000000060d067899 */ /* 0x000fe6000800063f */
[----:B------:R-:W2:Y:S01]  /*5060*/  LDL R204, [R1+0x4] ;  /* 0x0000040001cc7983 */ /* 0x000ea20000100800 */
[----:B------:R-:W-:Y:S01]  /*5070*/  UMOV UR8, UR59 ;  /* 0x0000003b00087c82 */ /* 0x000fe20008000000 */
[----:B------:R-:W-:Y:S01]  /*5080*/  IADD3.X R3, R250, UR21, RZ, P0, !PT ;  /* 0x00000015fa037c10 */ /* 0x000fe200087fe4ff */
[----:B------:R-:W-:Y:S01]  /*5090*/  UISETP.GE.AND UP0, UPT, UR6, UR24, UPT ;  /* 0x000000180600728c */ /* 0x000fe2000bf06270 */
[----:B------:R-:W-:Y:S04]  /*50a0*/  DEPBAR.LE SB0, 0x0 ;  /* 0x000080000000791a */ /* 0x000fe80000000000 */
[----:B------:R-:W-:Y:S06]  /*50b0*/  BAR.SYNC.DEFER_BLOCKING 0x0 ;  /* 0x0000000000007b1d */ /* 0x000fec0000010000 */
[----:B------:R-:W-:Y:S06]  /*50c0*/  LDSM.16.M88.4 R32, [R208] ;  /* 0x00000000d020783b */ /* 0x000fec0000000200 */
[----:B------:R-:W1:Y:S06]  /*50d0*/  LDSM.16.M88.4 R16, [R211+UR4+0xc000] ;  /* 0x00c00004d310783b */ /* 0x000e6c0008000200 */
[----:B------:R-:W3:Y:S06]  /*50e0*/  LDSM.16.M88.4 R28, [R208+0x1000] ;  /* 0x00100000d01c783b */ /* 0x000eec0000000200 */
[----:B------:R-:W4:Y:S06]  /*50f0*/  LDSM.16.M88.4 R164, [R211+UR4+0xc800] ;  /* 0x00c80004d3a4783b */ /* 0x000f2c0008000200 */
[----:B------:R-:W-:Y:S06]  /*5100*/  LDSM.16.M88.4 R168, [R0] ;  /* 0x0000000000a8783b */ /* 0x000fec0000000200 */
[----:B------:R-:W4:Y:S06]  /*5110*/  LDSM.16.M88.4 R172, [R210] ;  /* 0x00000000d2ac783b */ /* 0x000f2c0000000200 */
[----:B------:R-:W4:Y:S06]  /*5120*/  LDSM.16.M88.4 R176, [R0+0x1000] ;  /* 0x0010000000b0783b */ /* 0x000f2c0000000200 */
[----:B------:R-:W4:Y:S01]  /*5130*/  LDSM.16.M88.4 R180, [R210+0x800] ;  /* 0x00080000d2b4783b */ /* 0x000f220000000200 */
[-C--:B-1----:R-:W-:Y:S05]  /*5140*/  HMMA.16816.F32 R4, R32, R16.reuse, RZ ;  /* 0x000000102004723c */ /* 0x082fea00000018ff */
[----:B------:R-:W-:Y:S01]  /*5150*/  LDSM.16.M88.4 R188, [R213] ;  /* 0x00000000d5bc783b */ /* 0x000fe20000000200 */
[C---:B---3--:R-:W-:Y:S05]  /*5160*/  HMMA.16816.F32 R8, R28.reuse, R16, RZ ;  /* 0x000000101c08723c */ /* 0x048fea00000018ff */
[----:B-----5:R-:W5:Y:S01]  /*5170*/  LDG.E R203, desc[UR14][R2.64] ;  /* 0x0000000e02cb7981 */ /* 0x020f62000c1e1900 */
[-C--:B------:R-:W-:Y:S05]  /*5180*/  HMMA.16816.F32 R12, R28, R18.reuse, RZ ;  /* 0x000000121c0c723c */ /* 0x080fea00000018ff */
[----:B------:R-:W5:Y:S06]  /*5190*/  LDG.E R221, desc[UR14][R2.64+0x20] ;  /* 0x0000200e02dd7981 */ /* 0x000f6c000c1e1900 */
[----:B------:R-:W5:Y:S01]  /*51a0*/  LDG.E R202, desc[UR14][R2.64+0x80] ;  /* 0x0000800e02ca7981 */ /* 0x000f62000c1e1900 */
[C---:B------:R-:W-:Y:S05]  /*51b0*/  HMMA.16816.F32 R16, R32.reuse, R18, RZ ;  /* 0x000000122010723c */ /* 0x040fea00000018ff */
[----:B------:R1:W5:Y:S01]  /*51c0*/  LDG.E R201, desc[UR14][R2.64+0xa0] ;  /* 0x0000a00e02c97981 */ /* 0x000362000c1e1900 */
[-C--:B----4-:R-:W-:Y:S06]  /*51d0*/  HMMA.16816.F32 R20, R32, R164.reuse, RZ ;  /* 0x000000a42014723c */ /* 0x090fec00000018ff */
[C---:B------:R-:W-:Y:S06]  /*51e0*/  HMMA.16816.F32 R24, R28.reuse, R164, RZ ;  /* 0x000000a41c18723c */ /* 0x040fec00000018ff */
[-C--:B------:R-:W-:Y:S06]  /*51f0*/  HMMA.16816.F32 R28, R28, R166.reuse, RZ ;  /* 0x000000a61c1c723c */ /* 0x080fec00000018ff */
[----:B------:R-:W-:Y:S01]  /*5200*/  HMMA.16816.F32 R32, R32, R166, RZ ;  /* 0x000000a62020723c */ /* 0x000fe200000018ff */
[----:B------:R-:W-:Y:S01]  /*5210*/  LDSM.16.M88.4 R164, [R213+0x800] ;  /* 0x00080000d5a4783b */ /* 0x000fe20000000200 */
[--C-:B-1----:R-:W-:Y:S04]  /*5220*/  IMAD.IADD R3, R208, 0x1, R200.reuse ;  /* 0x00000001d0037824 */ /* 0x102fe800078e02c8 */
[-C--:B------:R-:W-:Y:S01]  /*5230*/  HMMA.16816.F32 R4, R168, R172.reuse, R4 ;  /* 0x000000aca804723c */ /* 0x080fe20000001804 */
[----:B------:R-:W1:Y:S04]  /*5240*/  LDSM.16.M88.4 R184, [R3] ;  /* 0x0000000003b8783b */ /* 0x000e680000000200 */
[----:B------:R-:W-:Y:S01]  /*5250*/  IMAD.IADD R2, R0, 0x1, R200 ;  /* 0x0000000100027824 */ /* 0x000fe200078e02c8 */
[C---:B------:R-:W-:Y:S01]  /*5260*/  HMMA.16816.F32 R8, R176.reuse, R172, R8 ;  /* 0x000000acb008723c */ /* 0x040fe20000001808 */
[----:B------:R-:W3:Y:S05]  /*5270*/  LDSM.16.M88.4 R192, [R3+0x1000] ;  /* 0x0010000003c0783b */ /* 0x000eea0000000200 */
[-C--:B------:R-:W-:Y:S01]  /*5280*/  HMMA.16816.F32 R12, R176, R174.reuse, R12 ;  /* 0x000000aeb00c723c */ /* 0x080fe2000000180c */
[----:B------:R-:W-:Y:S05]  /*5290*/  LDSM.16.M88.4 R196, [R2+0x1000] ;  /* 0x0010000002c4783b */ /* 0x000fea0000000200 */
        /* <DEDUP_REMOVED lines=9> */
[----:B------:R-:W-:Y:S05]  /*5330*/  LDSM.16.M88.4 R180, [R208+0x2000] ;  /* 0x00200000d0b4783b */ /* 0x000fea0000000200 */
[C---:B---3--:R-:W-:Y:S06]  /*5340*/  HMMA.16816.F32 R8, R192.reuse, R188, R8 ;  /* 0x000000bcc008723c */ /* 0x048fec0000001808 */
[-C--:B------:R-:W-:Y:S06]  /*5350*/  HMMA.16816.F32 R12, R192, R190.reuse, R12 ;  /* 0x000000bec00c723c */ /* 0x080fec000000180c */
[C---:B------:R-:W-:Y:S01]  /*5360*/  HMMA.16816.F32 R16, R184.reuse, R190, R16 ;  /* 0x000000beb810723c */ /* 0x040fe20000001810 */
[----:B------:R-:W1:Y:S05]  /*5370*/  LDSM.16.M88.4 R188, [R211+UR4+0x10000] ;  /* 0x01000004d3bc783b */ /* 0x000e6a0008000200 */
[-C--:B------:R-:W-:Y:S06]  /*5380*/  HMMA.16816.F32 R20, R184, R164.reuse, R20 ;  /* 0x000000a4b814723c */ /* 0x080fec0000001814 */
[C---:B------:R-:W-:Y:S06]  /*5390*/  HMMA.16816.F32 R24, R192.reuse, R164, R24 ;  /* 0x000000a4c018723c */ /* 0x040fec0000001818 */
[-C--:B------:R-:W-:Y:S01]  /*53a0*/  HMMA.16816.F32 R28, R192, R166.reuse, R28 ;  /* 0x000000a6c01c723c */ /* 0x080fe2000000181c */
[----:B------:R-:W3:Y:S05]  /*53b0*/  LDSM.16.M88.4 R192, [R208+0x3000] ;  /* 0x00300000d0c0783b */ /* 0x000eea0000000200 */
[----:B------:R-:W-:Y:S01]  /*53c0*/  HMMA.16816.F32 R32, R184, R166, R32 ;  /* 0x000000a6b820723c */ /* 0x000fe20000001820 */
[----:B------:R-:W3:Y:S05]  /*53d0*/  LDSM.16.M88.4 R164, [R211+UR4+0x10800] ;  /* 0x01080004d3a4783b */ /* 0x000eea0008000200 */
[-C--:B----4-:R-:W-:Y:S01]  /*53e0*/  HMMA.16816.F32 R4, R172, R176.reuse, R4 ;  /* 0x000000b0ac04723c */ /* 0x090fe20000001804 */
[----:B------:R-:W-:Y:S05]  /*53f0*/  LDSM.16.M88.4 R184, [R210+0x4000] ;  /* 0x00400000d2b8783b */ /* 0x000fea0000000200 */
[C---:B------:R-:W-:Y:S06]  /*5400*/  HMMA.16816.F32 R8, R196.reuse, R176, R8 ;  /* 0x000000b0c408723c */ /* 0x040fec0000001808 */
[-C--:B------:R-:W-:Y:S06]  /*5410*/  HMMA.16816.F32 R12, R196, R178.reuse, R12 ;  /* 0x000000b2c40c723c */ /* 0x080fec000000180c */
[C---:B------:R-:W-:Y:S01]  /*5420*/  HMMA.16816.F32 R16, R172.reuse, R178, R16 ;  /* 0x000000b2ac10723c */ /* 0x040fe20000001810 */
[----:B------:R-:W4:Y:S05]  /*5430*/  LDSM.16.M88.4 R176, [R0+0x2000] ;  /* 0x0020000000b0783b */ /* 0x000f2a0000000200 */
[-C--:B------:R-:W-:Y:S06]  /*5440*/  HMMA.16816.F32 R20, R172, R168.reuse, R20 ;  /* 0x000000a8ac14723c */ /* 0x080fec0000001814 */
[C---:B------:R-:W-:Y:S06]  /*5450*/  HMMA.16816.F32 R24, R196.reuse, R168, R24 ;  /* 0x000000a8c418723c */ /* 0x040fec0000001818 */
[-C--:B------:R-:W-:Y:S01]  /*5460*/  HMMA.16816.F32 R28, R196, R170.reuse, R28 ;  /* 0x000000aac41c723c */ /* 0x080fe2000000181c */
[----:B------:R-:W4:Y:S05]  /*5470*/  LDSM.16.M88.4 R196, [R0+0x3000] ;  /* 0x0030000000c4783b */ /* 0x000f2a0000000200 */
[----:B------:R-:W-:Y:S01]  /*5480*/  HMMA.16816.F32 R32, R172, R170, R32 ;  /* 0x000000aaac20723c */ /* 0x000fe20000001820 */
[----:B------:R-:W2:Y:S05]  /*5490*/  LDSM.16.M88.4 R168, [R210+0x4800] ;  /* 0x00480000d2a8783b */ /* 0x000eaa0000000200 */
[-C--:B-1----:R-:W-:Y:S01]  /*54a0*/  HMMA.16816.F32 R4, R180, R188.reuse, R4 ;  /* 0x000000bcb404723c */ /* 0x082fe20000001804 */
[----:B------:R-:W-:Y:S05]  /*54b0*/  LDSM.16.M88.4 R172, [R3+0x2000] ;  /* 0x0020000003ac783b */ /* 0x000fea0000000200 */
[C---:B---3--:R-:W-:Y:S06]  /*54c0*/  HMMA.16816.F32 R8, R192.reuse, R188, R8 ;  /* 0x000000bcc008723c */ /* 0x048fec0000001808 */
[-C--:B------:R-:W-:Y:S06]  /*54d0*/  HMMA.16816.F32 R12, R192, R190.reuse, R12 ;  /* 0x000000bec00c723c */ /* 0x080fec000000180c */
[C---:B------:R-:W-:Y:S01]  /*54e0*/  HMMA.16816.F32 R16, R180.reuse, R190, R16 ;  /* 0x000000beb410723c */ /* 0x040fe20000001810 */
[----:B------:R-:W1:Y:S05]  /*54f0*/  LDSM.16.M88.4 R188, [R213+0x4000] ;  /* 0x00400000d5bc783b */ /* 0x000e6a0000000200 */
[-C--:B------:R-:W-:Y:S06]  /*5500*/  HMMA.16816.F32 R20, R180, R164.reuse, R20 ;  /* 0x000000a4b414723c */ /* 0x080fec0000001814 */
[C---:B------:R-:W-:Y:S06]  /*5510*/  HMMA.16816.F32 R24, R192.reuse, R164, R24 ;  /* 0x000000a4c018723c */ /* 0x040fec0000001818 */
[-C--:B------:R-:W-:Y:S01]  /*5520*/  HMMA.16816.F32 R28, R192, R166.reuse, R28 ;  /* 0x000000a6c01c723c */ /* 0x080fe2000000181c */
[----:B------:R3:W1:Y:S05]  /*5530*/  LDSM.16.M88.4 R192, [R3+0x3000] ;  /* 0x0030000003c0783b */ /* 0x00066a0000000200 */
[----:B------:R-:W-:Y:S01]  /*5540*/  HMMA.16816.F32 R32, R180, R166, R32 ;  /* 0x000000a6b420723c */ /* 0x000fe20000001820 */
[----:B------:R-:W1:Y:S05]  /*5550*/  LDSM.16.M88.4 R164, [R213+0x4800] ;  /* 0x00480000d5a4783b */ /* 0x000e6a0000000200 */
[-C--:B----4-:R-:W-:Y:S06]  /*5560*/  HMMA.16816.F32 R4, R176, R184.reuse, R4 ;  /* 0x000000b8b004723c */ /* 0x090fec0000001804 */
[C---:B------:R-:W-:Y:S06]  /*5570*/  HMMA.16816.F32 R8, R196.reuse, R184, R8 ;  /* 0x000000b8c408723c */ /* 0x040fec0000001808 */
[-C--:B------:R-:W-:Y:S01]  /*5580*/  HMMA.16816.F32 R12, R196, R186.reuse, R12 ;  /* 0x000000bac40c723c */ /* 0x080fe2000000180c */
[----:B---3--:R-:W-:Y:S04]  /*5590*/  IMAD.U32 R3, RZ, RZ, UR26 ;  /* 0x0000001aff037e24 */ /* 0x008fe8000f8e00ff */
[----:B--2---:R-:W-:Y:S01]  /*55a0*/  IMAD R3, R3, 0x80, R204 ;  /* 0x0000008003037824 */ /* 0x004fe200078e02cc */
[C---:B------:R-:W-:Y:S05]  /*55b0*/  HMMA.16816.F32 R16, R176.reuse, R186, R16 ;  /* 0x000000bab010723c */ /* 0x040fea0000001810 */
[----:B------:R-:W-:Y:S01]  /*55c0*/  IADD3 R0, R246, -UR16, -R3 ;  /* 0x80000010f6007c10 */ /* 0x000fe2000fffe803 */
[-C--:B------:R-:W-:Y:S05]  /*55d0*/  HMMA.16816.F32 R20, R176, R168.reuse, R20 ;  /* 0x000000a8b014723c */ /* 0x080fea0000001814 */
[----:B------:R-:W-:Y:S01]  /*55e0*/  VIADD R0, R0, UR12 ;  /* 0x0000000c00007c36 */ /* 0x000fe20008000000 */
[C---:B------:R-:W-:Y:S05]  /*55f0*/  HMMA.16816.F32 R24, R196.reuse, R168, R24 ;  /* 0x000000a8c418723c */ /* 0x040fea0000001818 */
[----:B------:R-:W-:Y:S01]  /*5600*/  VIADD R0, R0, UR6 ;  /* 0x0000000600007c36 */ /* 0x000fe20008000000 */
[-C--:B------:R-:W-:Y:S05]  /*5610*/  HMMA.16816.F32 R28, R196, R170.reuse, R28 ;  /* 0x000000aac41c723c */ /* 0x080fea000000181c */
[C---:B------:R-:W-:Y:S01]  /*5620*/  VIADD R183, R0.reuse, 0x27 ;  /* 0x0000002700b77836 */ /* 0x040fe20000000000 */
[----:B------:R-:W-:Y:S01]  /*5630*/  HMMA.16816.F32 R32, R176, R170, R32 ;  /* 0x000000aab020723c */ /* 0x000fe20000001820 */
[----:B------:R-:W-:Y:S03]  /*5640*/  LDSM.16.M88.4 R168, [R212+0x4000] ;  /* 0x00400000d4a8783b */ /* 0x000fe60000000200 */
[----:B------:R-:W-:Y:S01]  /*5650*/  ISETP.GE.AND P0, PT, R183, RZ, PT ;  /* 0x000000ffb700720c */ /* 0x000fe20003f06270 */
[----:B------:R-:W-:Y:S01]  /*5660*/  VIADD R182, R0, 0xffffffff ;  /* 0xffffffff00b67836 */ /* 0x000fe20000000000 */
[-C--:B-1----:R-:W-:Y:S01]  /*5670*/  HMMA.16816.F32 R4, R172, R188.reuse, R4 ;  /* 0x000000bcac04723c */ /* 0x082fe20000001804 */
[----:B------:R-:W-:Y:S04]  /*5680*/  LDSM.16.M88.4 R176, [R212+0x4800] ;  /* 0x00480000d4b0783b */ /* 0x000fe80000000200 */
[----:B------:R-:W-:Y:S01]  /*5690*/  ISETP.GE.AND P5, PT, R182, RZ, PT ;  /* 0x000000ffb600720c */ /* 0x000fe20003fa6270 */
[C---:B------:R-:W-:Y:S05]  /*56a0*/  HMMA.16816.F32 R8, R192.reuse, R188, R8 ;  /* 0x000000bcc008723c */ /* 0x040fea0000001808 */
[C---:B------:R-:W-:Y:S01]  /*56b0*/  @!P0 IADD3 R183, -R0.reuse, -0x27, RZ ;  /* 0xffffffd900b78810 */ /* 0x040fe20007ffe1ff */
[-C--:B------:R-:W-:Y:S05]  /*56c0*/  HMMA.16816.F32 R12, R192, R190.reuse, R12 ;  /* 0x000000bec00c723c */ /* 0x080fea000000180c */
[----:B------:R-:W-:Y:S01]  /*56d0*/  I2FP.F32.S32 R183, R183 ;  /* 0x000000b700b77245 */ /* 0x000fe20000201400 */
[C---:B------:R-:W-:Y:S05]  /*56e0*/  HMMA.16816.F32 R16, R172.reuse, R190, R16 ;  /* 0x000000beac10723c */ /* 0x040fea0000001810 */
[C---:B------:R-:W-:Y:S01]  /*56f0*/  @!P5 IADD3 R182, -R0.reuse, 0x1, RZ ;  /* 0x0000000100b6d810 */ /* 0x040fe20007ffe1ff */
[-C--:B------:R-:W-:Y:S05]  /*5700*/  HMMA.16816.F32 R20, R172, R164.reuse, R20 ;  /* 0x000000a4ac14723c */ /* 0x080fea0000001814 */
[----:B------:R-:W-:Y:S01]  /*5710*/  I2FP.F32.S32 R182, R182 ;  /* 0x000000b600b67245 */ /* 0x000fe20000201400 */
[C---:B------:R-:W-:Y:S05]  /*5720*/  HMMA.16816.F32 R24, R192.reuse, R164, R24 ;  /* 0x000000a4c018723c */ /* 0x040fea0000001818 */
[C---:B------:R-:W-:Y:S01]  /*5730*/  VIADD R181, R0.reuse, 0x8 ;  /* 0x0000000800b57836 */ /* 0x040fe20000000000 */
[-C--:B------:R-:W-:Y:S04]  /*5740*/  HMMA.16816.F32 R28, R192, R166.reuse, R28 ;  /* 0x000000a6c01c723c */ /* 0x080fe8000000181c */
[----:B------:R-:W-:Y:S01]  /*5750*/  ISETP.GE.AND P4, PT, R181, RZ, PT ;  /* 0x000000ffb500720c */ /* 0x000fe20003f86270 */
[----:B------:R-:W-:Y:S01]  /*5760*/  VIADD R180, R0, 0x7 ;  /* 0x0000000700b47836 */ /* 0x000fe20000000000 */
[----:B------:R-:W-:Y:S01]  /*5770*/  HMMA.16816.F32 R32, R172, R166, R32 ;  /* 0x000000a6ac20723c */ /* 0x000fe20000001820 */
[----:B------:R-:W1:Y:S03]  /*5780*/  LDSM.16.M88.4 R164, [R2+0x2000] ;  /* 0x0020000002a4783b */ /* 0x000e660000000200 */
[----:B------:R-:W-:Y:S01]  /*5790*/  ISETP.GE.AND P3, PT, R180, RZ, PT ;  /* 0x000000ffb400720c */ /* 0x000fe20003f66270 */
[C---:B------:R-:W-:Y:S02]  /*57a0*/  VIADD R189, R0.reuse, 0xfffffff7 ;  /* 0xfffffff700bd7836 */ /* 0x040fe40000000000 */
[----:B------:R2:W3:Y:S01]  /*57b0*/  LDSM.16.M88.4 R172, [R2+0x3000] ;  /* 0x0030000002ac783b */ /* 0x0004e20000000200 */
[C---:B------:R-:W-:Y:S02]  /*57c0*/  VIADD R185, R0.reuse, 0x20 ;  /* 0x0000002000b97836 */ /* 0x040fe40000000000 */
[----:B------:R-:W-:Y:S01]  /*57d0*/  ISETP.GE.AND P0, PT, R189, RZ, PT ;  /* 0x000000ffbd00720c */ /* 0x000fe20003f06270 */
[C---:B------:R-:W-:Y:S01]  /*57e0*/  VIADD R184, R0.reuse, 0x1f ;  /* 0x0000001f00b87836 */ /* 0x040fe20000000000 */
[C---:B------:R-:W-:Y:S01]  /*57f0*/  @!P4 IADD3 R181, -R0.reuse, -0x8, RZ ;  /* 0xfffffff800b5c810 */ /* 0x040fe20007ffe1ff */
[C---:B------:R-:W-:Y:S01]  /*5800*/  VIADD R187, R0.reuse, 0x18 ;  /* 0x0000001800bb7836 */ /* 0x040fe20000000000 */
[----:B------:R-:W-:Y:S01]  /*5810*/  ISETP.GE.AND P6, PT, R185, RZ, PT ;  /* 0x000000ffb900720c */ /* 0x000fe20003fc6270 */
[----:B------:R-:W-:Y:S01]  /*5820*/  VIADD R186, R0, 0x17 ;  /* 0x0000001700ba7836 */ /* 0x000fe20000000000 */
        /* <DEDUP_REMOVED lines=8> */
[C---:B------:R-:W-:Y:S01]  /*58b0*/  @!P0 IADD3 R189, -R0.reuse, 0x9, RZ ;  /* 0x0000000900bd8810 */ /* 0x040fe20007ffe1ff */
[----:B------:R-:W-:Y:S01]  /*58c0*/  VIADD R192, R0, 0x10 ;  /* 0x0000001000c07836 */ /* 0x000fe20000000000 */
[----:B------:R-:W-:Y:S01]  /*58d0*/  ISETP.GE.AND P0, PT, R194, RZ, PT ;  /* 0x000000ffc200720c */ /* 0x000fe20003f06270 */
[C---:B------:R-:W-:Y:S01]  /*58e0*/  VIADD R193, R0.reuse, 0xf ;  /* 0x0000000f00c17836 */ /* 0x040fe20000000000 */
[C---:B------:R-:W-:Y:S01]  /*58f0*/  @!P6 IADD3 R185, -R0.reuse, -0x20, RZ ;  /* 0xffffffe000b9e810 */ /* 0x040fe20007ffe1ff */
[C---:B------:R-:W-:Y:S01]  /*5900*/  VIADD R195, R0.reuse, 0xffffffe8 ;  /* 0xffffffe800c37836 */ /* 0x040fe20000000000 */
[C---:B------:R-:W-:Y:S01]  /*5910*/  @!P5 IADD3 R184, -R0.reuse, -0x1f, RZ ;  /* 0xffffffe100b8d810 */ /* 0x040fe20007ffe1ff */
[C---:B--2---:R-:W-:Y:S01]  /*5920*/  VIADD R2, R0.reuse, 0x28 ;  /* 0x0000002800027836 */ /* 0x044fe20000000000 */
[----:B------:R-:W-:Y:S02]  /*5930*/  ISETP.GE.AND P6, PT, R191, RZ, PT ;  /* 0x000000ffbf00720c */ /* 0x000fe40003fc6270 */
[----:B------:R-:W-:Y:S02]  /*5940*/  @!P4 IADD3 R187, -R0, -0x18, RZ ;  /* 0xffffffe800bbc810 */ /* 0x000fe40007ffe1ff */
[----:B------:R-:W-:Y:S02]  /*5950*/  ISETP.GE.AND P1, PT, R2, RZ, PT ;  /* 0x000000ff0200720c */ /* 0x000fe40003f26270 */
[----:B------:R-:W-:Y:S02]  /*5960*/  @!P3 IADD3 R186, -R0, -0x17, RZ ;  /* 0xffffffe900bab810 */ /* 0x000fe40007ffe1ff */
[----:B------:R-:W-:Y:S01]  /*5970*/  ISETP.GE.AND P5, PT, R190, RZ, PT ;  /* 0x000000ffbe00720c */ /* 0x000fe20003fa6270 */
[-C--:B-1----:R-:W-:Y:S05]  /*5980*/  HMMA.16816.F32 R4, R164, R168.reuse, R4 ;  /* 0x000000a8a404723c */ /* 0x082fea0000001804 */
[----:B------:R-:W-:Y:S01]  /*5990*/  ISETP.GE.AND P4, PT, R192, RZ, PT ;  /* 0x000000ffc000720c */ /* 0x000fe20003f86270 */
[C---:B---3--:R-:W-:Y:S04]  /*59a0*/  HMMA.16816.F32 R8, R172.reuse, R168, R8 ;  /* 0x000000a8ac08723c */ /* 0x048fe80000001808 */
[----:B------:R-:W-:Y:S02]  /*59b0*/  ISETP.GE.AND P3, PT, R193, RZ, PT ;  /* 0x000000ffc100720c */ /* 0x000fe40003f66270 */
[----:B------:R-:W-:Y:S01]  /*59c0*/  @!P1 IADD3 R2, -R0, -0x28, RZ ;  /* 0xffffffd800029810 */ /* 0x000fe20007ffe1ff */
[-C--:B------:R-:W-:Y:S03]  /*59d0*/  HMMA.16816.F32 R12, R172, R170.reuse, R12 ;  /* 0x000000aaac0c723c */ /* 0x080fe6000000180c */
[----:B------:R-:W-:Y:S02]  /*59e0*/  ISETP.GE.AND P1, PT, R188, RZ, PT ;  /* 0x000000ffbc00720c */ /* 0x000fe40003f26270 */
[----:B------:R-:W-:Y:S01]  /*59f0*/  I2FP.F32.S32 R2, R2 ;  /* 0x0000000200027245 */ /* 0x000fe20000201400 */
[C---:B------:R-:W-:Y:S05]  /*5a00*/  HMMA.16816.F32 R16, R164.reuse, R170, R16 ;  /* 0x000000aaa410723c */ /* 0x040fea0000001810 */
[C---:B------:R-:W-:Y:S01]  /*5a10*/  @!P0 IADD3 R194, -R0.reuse, 0x19, RZ ;  /* 0x0000001900c28810 */ /* 0x040fe20007ffe1ff */
[-C--:B------:R-:W-:Y:S01]  /*5a20*/  HMMA.16816.F32 R20, R164, R176.reuse, R20 ;  /* 0x000000b0a414723c */ /* 0x080fe20000001814 */
[----:B------:R-:W-:Y:S04]  /*5a30*/  PLOP3.LUT P0, PT, PT, PT, UP0, 0x80, 0x0 ;  /* 0x000000000000781c */ /* 0x000fe80003f0f008 */
[----:B------:R-:W-:Y:S01]  /*5a40*/  @!P1 IADD3 R188, -R0, 0x8, RZ ;  /* 0x0000000800bc9810 */ /* 0x000fe20007ffe1ff */
[C---:B------:R-:W-:Y:S04]  /*5a50*/  HMMA.16816.F32 R24, R172.reuse, R176, R24 ;  /* 0x000000b0ac18723c */ /* 0x040fe80000001818 */
[----:B------:R-:W-:Y:S01]  /*5a60*/  ISETP.GE.AND P1, PT, R195, RZ, PT ;  /* 0x000000ffc300720c */ /* 0x000fe20003f26270 */
[----:B------:R-:W-:Y:S01]  /*5a70*/  FFMA.FTZ R10, R2, -UR5, R10 ;  /* 0x80000005020a7c23 */ /* 0x000fe2000801000a */
[----:B------:R-:W-:Y:S01]  /*5a80*/  IABS R168, R0 ;  /* 0x0000000000a87213 */ /* 0x000fe20000000000 */
[-C--:B------:R-:W-:Y:S04]  /*5a90*/  HMMA.16816.F32 R28, R172, R178.reuse, R28 ;  /* 0x000000b2ac1c723c */ /* 0x080fe8000000181c */
[----:B------:R-:W-:Y:S01]  /*5aa0*/  @!P6 IADD3 R191, -R0, 0x10, RZ ;  /* 0x0000001000bfe810 */ /* 0x000fe20007ffe1ff */
[----:B------:R-:W-:Y:S01]  /*5ab0*/  FFMA.FTZ R5, R182, -UR5, R5 ;  /* 0x80000005b6057c23 */ /* 0x000fe20008010005 */
[C---:B------:R-:W-:Y:S01]  /*5ac0*/  @!P5 IADD3 R190, -R0.reuse, 0x11, RZ ;  /* 0x0000001100bed810 */ /* 0x040fe20007ffe1ff */
[----:B------:R-:W-:Y:S04]  /*5ad0*/  HMMA.16816.F32 R32, R164, R178, R32 ;  /* 0x000000b2a420723c */ /* 0x000fe80000001820 */
[C---:B------:R-:W-:Y:S01]  /*5ae0*/  @!P4 IADD3 R192, -R0.reuse, -0x10, RZ ;  /* 0xfffffff000c0c810 */ /* 0x040fe20007ffe1ff */
[----:B------:R-:W-:Y:S01]  /*5af0*/  FFMA.FTZ R11, R183, -UR5, R11 ;  /* 0x80000005b70b7c23 */ /* 0x000fe2000801000b */
[----:B------:R-:W-:Y:S01]  /*5b00*/  @!P3 IADD3 R193, -R0, -0xf, RZ ;  /* 0xfffffff100c1b810 */ /* 0x000fe20007ffe1ff */
[----:B------:R-:W-:Y:S01]  /*5b10*/  FFMA.FTZ R19, R182, -UR5, R19 ;  /* 0x80000005b6137c23 */ /* 0x000fe20008010013 */
[----:B------:R-:W-:Y:S03]  /*5b20*/  @!P1 IADD3 R195, -R0, 0x18, RZ ;  /* 0x0000001800c39810 */ /* 0x000fe60007ffe1ff */
[----:B------:R-:W-:Y:S02]  /*5b30*/  I2FP.F32.S32 R0, R188 ;  /* 0x000000bc00007245 */ /* 0x000fe40000201400 */
[----:B------:R-:W-:Y:S02]  /*5b40*/  I2FP.F32.S32 R2, R189 ;  /* 0x000000bd00027245 */ /* 0x000fe40000201400 */
[----:B------:R-:W-:Y:S01]  /*5b50*/  I2FP.F32.S32 R181, R181 ;  /* 0x000000b500b57245 */ /* 0x000fe20000201400 */
[C---:B------:R-:W-:Y:S01]  /*5b60*/  FFMA.FTZ R16, R0.reuse, -UR5, R16 ;  /* 0x8000000500107c23 */ /* 0x040fe20008010010 */
[----:B------:R-:W-:Y:S01]  /*5b70*/  FFMA.FTZ R22, R0, -UR5, R22 ;  /* 0x8000000500167c23 */ /* 0x000fe20008010016 */
[C---:B------:R-:W-:Y:S01]  /*5b80*/  FFMA.FTZ R17, R2.reuse, -UR5, R17 ;  /* 0x8000000502117c23 */ /* 0x040fe20008010011 */
[----:B------:R-:W-:Y:S01]  /*5b90*/  FFMA.FTZ R23, R2, -UR5, R23 ;  /* 0x8000000502177c23 */ /* 0x000fe20008010017 */
[----:B------:R-:W-:Y:S01]  /*5ba0*/  I2FP.F32.S32 R180, R180 ;  /* 0x000000b400b47245 */ /* 0x000fe20000201400 */
[C---:B------:R-:W-:Y:S01]  /*5bb0*/  FFMA.FTZ R6, R181.reuse, -UR5, R6 ;  /* 0x80000005b5067c23 */ /* 0x040fe20008010006 */
[----:B------:R-:W-:Y:S01]  /*5bc0*/  I2FP.F32.S32 R168, R168 ;  /* 0x000000a800a87245 */ /* 0x000fe20000201400 */
[----:B------:R-:W-:Y:S01]  /*5bd0*/  FFMA.FTZ R28, R181, -UR5, R28 ;  /* 0x80000005b51c7c23 */ /* 0x000fe2000801001c */
[----:B------:R-:W-:Y:S01]  /*5be0*/  I2FP.F32.S32 R185, R185 ;  /* 0x000000b900b97245 */ /* 0x000fe20000201400 */
[----:B------:R-:W-:Y:S01]  /*5bf0*/  FFMA.FTZ R7, R180, -UR5, R7 ;  /* 0x80000005b4077c23 */ /* 0x000fe20008010007 */
[----:B------:R-:W-:Y:S01]  /*5c00*/  I2FP.F32.S32 R184, R184 ;  /* 0x000000b800b87245 */ /* 0x000fe20000201400 */
[----:B------:R-:W-:Y:S01]  /*5c10*/  FFMA.FTZ R4, R168, -UR5, R4 ;  /* 0x80000005a8047c23 */ /* 0x000fe20008010004 */
[----:B------:R-:W-:Y:S01]  /*5c20*/  I2FP.F32.S32 R187, R187 ;  /* 0x000000bb00bb7245 */ /* 0x000fe20000201400 */
[C---:B------:R-:W-:Y:S01]  /*5c30*/  FFMA.FTZ R8, R185.reuse, -UR5, R8 ;  /* 0x80000005b9087c23 */ /* 0x040fe20008010008 */
        /* <DEDUP_REMOVED lines=26> */
[----:B------:R-:W-:Y:S06]  /*5de0*/  @!P0 BRA `(.L_x_640) ;  /* 0x0000000000308947 */ /* 0x000fec0003800000 */
        /* <DEDUP_REMOVED lines=12> */
.L_x_640:
[----:B------:R-:W-:Y:S01]  /*5eb0*/  UIADD3 UR9, UR12, 0x1, -UR16 ;  /* 0x000000010c097890 */ /* 0x000fe2000fffe810 */
[----:B------:R-:W-:Y:S01]  /*5ec0*/  VIADD R164, R246, UR6 ;  /* 0x00000006f6a47c36 */ /* 0x000fe20008000000 */
[----:B------:R-:W-:Y:S01]  /*5ed0*/  UIADD3 UR7, -UR8, UR12, -UR16 ;  /* 0x0000000c08077290 */ /* 0x000fe2000fffe910 */
[C---:B------:R-:W-:Y:S01]  /*5ee0*/  VIADD R172, R3.reuse, 0x1 ;  /* 0x0000000103ac7836 */ /* 0x040fe20000000000 */
[----:B------:R-:W-:Y:S01]  /*5ef0*/  UIADD3 UR6, UR9, UR30, URZ ;  /* 0x0000001e09067290 */ /* 0x000fe2000fffe03f */
[C---:B------:R-:W-:Y:S01]  /*5f00*/  VIADD R171, R3.reuse, 0x8 ;  /* 0x0000000803ab7836 */ /* 0x040fe20000000000 */
[----:B------:R-:W-:Y:S01]  /*5f10*/  UMOV UR18, UR8 ;  /* 0x0000000800127c82 */ /* 0x000fe20008000000 */
[C---:B------:R-:W-:Y:S01]  /*5f20*/  VIADD R170, R3.reuse, 0x9 ;  /* 0x0000000903aa7836 */ /* 0x040fe20000000000 */
[----:B------:R-:W-:Y:S01]  /*5f30*/  VIADDMNMX R2, R164, UR7, RZ, !PT ;  /* 0x00000007a4027c46 */ /* 0x000fe2000f8001ff */
[C---:B------:R-:W-:Y:S02]  /*5f40*/  VIADD R169, R3.reuse, 0x10 ;  /* 0x0000001003a97836 */ /* 0x040fe40000000000 */
[----:B------:R-:W-:Y:S01]  /*5f50*/  IMAD.U32 R0, RZ, RZ, UR6 ;  /* 0x00000006ff007e24 */ /* 0x000fe2000f8e00ff */
[CC--:B------:R-:W-:Y:S01]  /*5f60*/  ISETP.GE.AND P1, PT, R3.reuse, R2.reuse, PT ;  /* 0x000000020300720c */ /* 0x0c0fe20003f26270 */
[C---:B------:R-:W-:Y:S01]  /*5f70*/  VIADD R168, R3.reuse, 0x11 ;  /* 0x0000001103a87836 */ /* 0x040fe20000000000 */
[----:B------:R-:W-:Y:S01]  /*5f80*/  ISETP.GE.AND P0, PT, R172, R2, PT ;  /* 0x00000002ac00720c */ /* 0x000fe20003f06270 */
[C---:B------:R-:W-:Y:S01]  /*5f90*/  VIADD R167, R3.reuse, 0x18 ;  /* 0x0000001803a77836 */ /* 0x040fe20000000000 */
[C---:B------:R-:W-:Y:S01]  /*5fa0*/  VIADDMNMX R0, R164.reuse, R0, UR12, PT ;  /* 0x0000000ca4007e46 */ /* 0x040fe2000b800100 */
[----:B------:R-:W-:Y:S01]  /*5fb0*/  VIADD R166, R3, 0x19 ;  /* 0x0000001903a67836 */ /* 0x000fe20000000000 */
[----:B------:R-:W-:Y:S01]  /*5fc0*/  ISETP.GE.AND P6, PT, R171, R2, PT ;  /* 0x00000002ab00720c */ /* 0x000fe20003fc6270 */
[----:B------:R-:W-:Y:S01]  /*5fd0*/  IMAD.U32 R174, RZ, RZ, UR6 ;  /* 0x00000006ffae7e24 */ /* 0x000fe2000f8e00ff */
[-C--:B------:R-:W-:Y:S01]  /*5fe0*/  ISETP.GE.OR P1, PT, R3, R0.reuse, !P1 ;  /* 0x000000000300720c */ /* 0x080fe20004f26670 */
[----:B------:R-:W-:Y:S01]  /*5ff0*/  VIADD R165, R164, 0x20 ;  /* 0x00000020a4a57836 */ /* 0x000fe20000000000 */
[----:B------:R-:W-:Y:S01]  /*6000*/  ISETP.GE.OR P0, PT, R172, R0, !P0 ;  /* 0x00000000ac00720c */ /* 0x000fe20004706670 */
[----:B------:R-:W-:Y:S01]  /*6010*/  IMAD.U32 R173, RZ, RZ, UR6 ;  /* 0x00000006ffad7e24 */ /* 0x000fe2000f8e00ff */
[----:B------:R-:W-:Y:S02]  /*6020*/  FSEL R4, R4, -INF , !P1 ;  /* 0xff80000004047808 */ /* 0x000fe40004800000 */
[----:B------:R-:W-:Y:S02]  /*6030*/  FSEL R5, R5, -INF , !P0 ;  /* 0xff80000005057808 */ /* 0x000fe40004000000 */
        /* <DEDUP_REMOVED lines=56> */
[----:B------:R-:W-:Y:S02]  /*63c0*/  ISETP.GE.OR P0, PT, R170, R164, !P0 ;  /* 0x000000a4aa00720c */ /* 0x000fe40004706670 */
        /* <DEDUP_REMOVED lines=12> */
[----:B------:R-:W-:Y:S02]  /*6490*/  ISETP.GE.AND P0, PT, R172, R2, PT ;  /* 0x00000002ac00720c */ /* 0x000fe40003f06270 */
[----:B------:R-:W-:Y:S02]  /*64a0*/  VIMNMX R0, R173, UR12, PT ;  /* 0x0000000cad007c48 */ /* 0x000fe4000bfe0100 */
[-C--:B------:R-:W-:Y:S02]  /*64b0*/  ISETP.GE.OR P6, PT, R169, R164.reuse, !P6 ;  /* 0x000000a4a900720c */ /* 0x080fe400077c6670 */
[-C--:B------:R-:W-:Y:S02]  /*64c0*/  ISETP.GE.OR P5, PT, R168, R164.reuse, !P5 ;  /* 0x000000a4a800720c */ /* 0x080fe40006fa6670 */
[-C--:B------:R-:W-:Y:S02]  /*64d0*/  ISETP.GE.OR P4, PT, R167, R164.reuse, !P4 ;  /* 0x000000a4a700720c */ /* 0x080fe40006786670 */
[----:B------:R-:W-:Y:S02]  /*64e0*/  ISETP.GE.OR P3, PT, R166, R164, !P3 ;  /* 0x000000a4a600720c */ /* 0x000fe40005f66670 */
        /* <DEDUP_REMOVED lines=26> */
.L_x_641:
        /* <DEDUP_REMOVED lines=38> */
[----:B------:R-:W-:Y:S03]  /*68f0*/  PLOP3.LUT P1, PT, PT, PT, UP3, 0x80, 0x0 ;  /* 0x000000000000781c */ /* 0x000fe60003f2f038 */
[----:B------:R-:W1:Y:S01]  /*6900*/  MUFU.EX2 R177, R5 ;  /* 0x0000000500b17308 */ /* 0x000e620000000800 */
[--C-:B------:R-:W-:Y:S01]  /*6910*/  FFMA.FTZ R10, R10, UR17, -R0.reuse ;  /* 0x000000110a0a7c23 */ /* 0x100fe20008010800 */
[--C-:B------:R-:W-:Y:S01]  /*6920*/  FFMA.FTZ R11, R11, UR17, -R0.reuse ;  /* 0x000000110b0b7c23 */ /* 0x100fe20008010800 */
[--C-:B------:R-:W-:Y:S01]  /*6930*/  FFMA.FTZ R14, R14, UR17, -R0.reuse ;  /* 0x000000110e0e7c23 */ /* 0x100fe20008010800 */
[--C-:B------:R-:W-:Y:S01]  /*6940*/  FFMA.FTZ R15, R15, UR17, -R0.reuse ;  /* 0x000000110f0f7c23 */ /* 0x100fe20008010800 */
[--C-:B------:R-:W-:Y:S01]  /*6950*/  FFMA.FTZ R30, R30, UR17, -R0.reuse ;  /* 0x000000111e1e7c23 */ /* 0x100fe20008010800 */
[--C-:B------:R-:W-:Y:S04]  /*6960*/  FFMA.FTZ R26, R26, UR17, -R0.reuse ;  /* 0x000000111a1a7c23 */ /* 0x100fe80008010800 */
        /* <DEDUP_REMOVED lines=65> */
[-C--:B------:R-:W-:Y:S03]  /*6d80*/  IADD3 R204, R200, R0.reuse, RZ ;  /* 0x00000000c8cc7210 */ /* 0x080fe60007ffe0ff */
[----:B------:R-:W-:Y:S08]  /*6d90*/  LDSM.16.M88.4 R32, [R0+0x8000] ;  /* 0x008000000020783b */ /* 0x000ff00000000200 */
[----:B------:R-:W2:Y:S08]  /*6da0*/  LDSM.16.M88.4 R16, [R211+UR4+0x14000] ;  /* 0x01400004d310783b */ /* 0x000eb00008000200 */
[----:B------:R-:W3:Y:S01]  /*6db0*/  LDSM.16.M88.4 R28, [R0+0x9000] ;  /* 0x00900000001c783b */ /* 0x000ee20000000200 */
[----:B-1----:R-:W-:Y:S07]  /*6dc0*/  IADD3 R2, R214, R0, RZ ;  /* 0x00000000d6027210 */ /* 0x002fee0007ffe0ff */
[----:B------:R-:W1:Y:S01]  /*6dd0*/  LDSM.16.M88.4 R164, [R211+UR4+0x14800] ;  /* 0x01480004d3a4783b */ /* 0x000e620008000200 */
[----:B------:R-:W-:Y:S07]  /*6de0*/  IADD3 R3, R200, R2, RZ ;  /* 0x00000002c8037210 */ /* 0x000fee0007ffe0ff */
        /* <DEDUP_REMOVED lines=112> */
[C---:B------:R-:W-:Y:S01]  /*74f0*/  FADD.FTZ R8, -R202.reuse, R8 ;  /* 0x00000008ca087221 */ /* 0x040fe20000010100 */
[----:B------:R-:W-:Y:S01]  /*7500*/  FADD.FTZ R9, -R202, R9 ;  /* 0x00000009ca097221 */ /* 0x000fe20000010100 */
[----:B------:R-:W-:Y:S01]  /*7510*/  FADD.FTZ R19, -R221, R19 ;  /* 0x00000013dd137221 */ /* 0x000fe20000010100 */
[----:B------:R-:W-:Y:S01]  /*7520*/  F2FP.F16.F32.PACK_AB R179, R5, R4 ;  /* 0x0000000405b3723e */ /* 0x000fe200000000ff */
[----:B------:R-:W-:Y:S01]  /*7530*/  FMUL.FTZ R6, R236, R16 ;  /* 0x00000010ec067220 */ /* 0x000fe20000410000 */
[----:B------:R-:W-:Y:S01]  /*7540*/  F2FP.F16.F32.PACK_AB R176, R11, R10 ;  /* 0x0000000a0bb0723e */ /* 0x000fe200000000ff */
[----:B------:R-:W-:Y:S01]  /*7550*/  FMUL.FTZ R5, R235, R17 ;  /* 0x00000011eb057220 */ /* 0x000fe20000410000 */
[----:B------:R-:W-:Y:S01]  /*7560*/  FMUL.FTZ R4, R234, R18 ;  /* 0x00000012ea047220 */ /* 0x000fe20000410000 */
[----:B------:R-:W-:Y:S01]  /*7570*/  FMUL.FTZ R8, R182, R8 ;  /* 0x00000008b6087220 */ /* 0x000fe20000410000 */
[-C--:B-1----:R-:W-:Y:S03]  /*7580*/  HMMA.16816.F32 R20, R164, R168.reuse, R20 ;  /* 0x000000a8a414723c */ /* 0x082fe60000001814 */
[----:B------:R-:W-:Y:S01]  /*7590*/  FMUL.FTZ R9, R181, R9 ;  /* 0x00000009b5097220 */ /* 0x000fe20000410000 */
[----:B------:R-:W-:Y:S01]  /*75a0*/  FMUL.FTZ R18, R227, R19 ;  /* 0x00000013e3127220 */ /* 0x000fe20000410000 */
[----:B------:R-:W-:Y:S01]  /*75b0*/  F2FP.F16.F32.PACK_AB R19, R5, R6 ;  /* 0x000000060513723e */ /* 0x000fe200000000ff */
[C---:B------:R-:W-:Y:S05]  /*75c0*/  HMMA.16816.F32 R24, R172.reuse, R168, R24 ;  /* 0x000000a8ac18723c */ /* 0x040fea0000001818 */
[----:B------:R-:W-:Y:S01]  /*75d0*/  F2FP.F16.F32.PACK_AB R177, R9, R8 ;  /* 0x0000000809b1723e */ /* 0x000fe200000000ff */
        /* <DEDUP_REMOVED lines=17> */
[----:B------:R-:W-:Y:S01]  /*76f0*/  FADD.FTZ R31, -R201, R31 ;  /* 0x0000001fc91f7221 */ /* 0x000fe20000010100 */
[----:B------:R-:W-:Y:S01]  /*7700*/  FMUL.FTZ R22, R197, R22 ;  /* 0x00000016c5167220 */ /* 0x000fe20000410000 */
        /* <DEDUP_REMOVED lines=28> */
[----:B------:R-:W-:Y:S01]  /*78d0*/  ISETP.GE.AND P4, PT, R232, UR25, PT ;  /* 0x00000019e8007c0c */ /* 0x000fe2000bf86270 */
[----:B------:R-:W-:Y:S01]  /*78e0*/  ULOP3.LUT UR6, UR13, 0x1, URZ, 0xc0, !UPT ;  /* 0x000000010d067892 */ /* 0x000fe2000f8ec03f */
[----:B------:R-:W-:Y:S03]  /*78f0*/  ISETP.GE.AND P3, PT, R241, UR25, PT ;  /* 0x00000019f1007c0c */ /* 0x000fe6000bf66270 */
[----:B------:R-:W-:Y:S02]  /*7900*/  UISETP.NE.U32.AND UP0, UPT, UR6, 0x1, UPT ;  /* 0x000000010600788c */ /* 0x000fe4000bf05070 */
[----:B------:R-:W2:Y:S02]  /*7910*/  LDC R20, c[0x0][0x244] ;  /* 0x00009100ff147b82 */ /* 0x000ea40000000800 */
[----:B------:R-:W-:Y:S06]  /*7920*/  USEL UR6, UR60, 0x4000, !UP0 ;  /* 0x000040003c067887 */ /* 0x000fec000c000000 */
[----:B------:R-:W-:Y:S02]  /*7930*/  VIADD R220, R220, UR6 ;  /* 0x00000006dcdc7c36 */ /* 0x000fe40008000000 */
[----:B------:R-:W-:Y:S02]  /*7940*/  VIADD R226, R226, UR6 ;  /* 0x00000006e2e27c36 */ /* 0x000fe40008000000 */
[----:B------:R-:W-:Y:S01]  /*7950*/  VIADD R208, R208, UR6 ;  /* 0x00000006d0d07c36 */ /* 0x000fe20008000000 */
[----:B------:R3:W-:Y:S04]  /*7960*/  @P4 STS [R220], RZ ;  /* 0x000000ffdc004388 */ /* 0x0007e80000000800 */
[----:B------:R3:W-:Y:S04]  /*7970*/  @P4 STS [R220+0x4], RZ ;  /* 0x000004ffdc004388 */ /* 0x0007e80000000800 */
[----:B------:R3:W-:Y:S04]  /*7980*/  @P4 STS [R220+0x8], RZ ;  /* 0x000008ffdc004388 */ /* 0x0007e80000000800 */
[----:B------:R3:W-:Y:S01]  /*7990*/  @P4 STS [R220+0xc], RZ ;  /* 0x00000cffdc004388 */ /* 0x0007e20000000800 */
[----:B-1----:R-:W-:Y:S05]  /*79a0*/  IMAD.U32 R5, R9, -0x40, RZ ;  /* 0xffffffc009057824 */ /* 0x002fea00078e00ff */
        /* <DEDUP_REMOVED lines=40> */
.L_x_642:
[----:B------:R-:W-:Y:S01]  /*7c30*/  STS [R224+0x1c000], R179 ;  /* 0x01c000b3e0007388 */ /* 0x000fe20000000800 */
[----:B------:R-:W-:Y:S03]  /*7c40*/  UIMAD UR7, UR29, UR28, URZ ;  /* 0x0000001c1d0772a4 */ /* 0x000fe6000f8e023f */
[----:B------:R-:W-:Y:S01]  /*7c50*/  STS [R224+0x1c400], R178 ;  /* 0x01c400b2e0007388 */ /* 0x000fe20000000800 */
[----:B------:R-:W-:Y:S03]  /*7c60*/  ULEA UR6, -UR7, URZ, 0x6 ;  /* 0x0000003f07067291 */ /* 0x000fe6000f8e313f */
[----:B------:R-:W-:Y:S04]  /*7c70*/  STS [R225+0x1c000], R19 ;  /* 0x01c00013e1007388 */ /* 0x000fe80000000800 */
[----:B------:R-:W-:Y:S04]  /*7c80*/  STS [R225+0x1c400], R18 ;  /* 0x01c40012e1007388 */ /* 0x000fe80000000800 */
[----:B------:R-:W-:Y:S04]  /*7c90*/  STS [R224+0x1d000], R177 ;  /* 0x01d000b1e0007388 */ /* 0x000fe80000000800 */
[----:B------:R1:W-:Y:S04]  /*7ca0*/  STS [R224+0x1d400], R176 ;  /* 0x01d400b0e0007388 */ /* 0x0003e80000000800 */
[----:B------:R-:W-:Y:S04]  /*7cb0*/  STS [R225+0x1d000], R169 ;  /* 0x01d000a9e1007388 */ /* 0x000fe80000000800 */
[----:B------:R-:W-:Y:S04]  /*7cc0*/  STS [R225+0x1d400], R168 ;  /* 0x01d400a8e1007388 */ /* 0x000fe80000000800 */
[----:B------:R-:W-:Y:S04]  /*7cd0*/  STS [R222+0x1c000], R17 ;  /* 0x01c00011de007388 */ /* 0x000fe80000000800 */
[----:B------:R-:W-:Y:S04]  /*7ce0*/  STS [R222+0x1c400], R16 ;  /* 0x01c40010de007388 */ /* 0x000fe80000000800 */
[----:B------:R-:W-:Y:S04]  /*7cf0*/  STS [R223+0x1c000], R11 ;  /* 0x01c0000bdf007388 */ /* 0x000fe80000000800 */
[----:B------:R-:W-:Y:S01]  /*7d00*/  STS [R223+0x1c400], R10 ;  /* 0x01c4000adf007388 */ /* 0x000fe20000000800 */
[----:B-1----:R-:W-:Y:S03]  /*7d10*/  IMAD.IADD R176, R216, 0x1, R200 ;  /* 0x00000001d8b07824 */ /* 0x002fe600078e02c8 */
        /* <DEDUP_REMOVED lines=78> */
[-C--:B--2---:R-:W-:Y:S01]  /*8200*/  HMMA.16816.F32 R36, R16, R20.reuse, R36 ;  /* 0x000000141024723c */ /* 0x084fe20000001824 */
[----:B------:R-:W-:Y:S01]  /*8210*/  IMAD.U32 R4, RZ, RZ, UR6 ;  /* 0x00000006ff047e24 */ /* 0x000fe2000f8e00ff */
[----:B------:R-:W-:Y:S04]  /*8220*/  MOV R5, UR6 ;  /* 0x0000000600057c02 */ /* 0x000fe80008000f00 */
[C---:B---3--:R-:W-:Y:S05]  /*8230*/  HMMA.16816.F32 R40, R28.reuse, R20, R40 ;  /* 0x000000141c28723c */ /* 0x048fea0000001828 */
        /* <DEDUP_REMOVED lines=19> */
[----:B------:R-:W-:Y:S01]  /*8370*/  ISETP.GE.AND P3, PT, R241, UR25, PT ;  /* 0x00000019f1007c0c */ /* 0x000fe2000bf66270 */
[----:B------:R-:W1:Y:S01]  /*8380*/  LDC R12, c[0x0][0x420] ;  /* 0x00010800ff0c7b82 */ /* 0x000e620000000800 */
[----:B------:R-:W-:Y:S11]  /*8390*/  ISETP.GE.AND P4, PT, R232, UR25, PT ;  /* 0x00000019e8007c0c */ /* 0x000ff6000bf86270 */
[----:B------:R-:W2:Y:S08]  /*83a0*/  @!P3 LDC R9, c[0x0][0x424] ;  /* 0x00010900ff09bb82 */ /* 0x000eb00000000800 */
[----:B------:R-:W3:Y:S01]  /*83b0*/  @!P4 LDC R11, c[0x0][0x424] ;  /* 0x00010900ff0bcb82 */ /* 0x000ee20000000800 */
[C---:B-1----:R-:W-:Y:S05]  /*83c0*/  IMAD.U32 R5, R12.reuse, -0x40, RZ ;  /* 0xffffffc00c057824 */ /* 0x042fea00078e00ff */
[----:B------:R-:W-:Y:S02]  /*83d0*/  SHF.R.S32.HI R6, RZ, 0x1f, R5 ;  /* 0x0000001fff067819 */ /* 0x000fe40000011405 */
[C---:B------:R-:W-:Y:S02]  /*83e0*/  @!P3 LEA R7, P5, R12.reuse, R5, 0x5 ;  /* 0x000000050c07b211 */ /* 0x040fe400078a28ff */
[----:B------:R-:W-:Y:S02]  /*83f0*/  LEA R4, P0, R5, R228, 0x1 ;  /* 0x000000e405047211 */ /* 0x000fe400078008ff */
[C---:B--2---:R-:W-:Y:S02]  /*8400*/  @!P3 LEA.HI.X R9, R12.reuse, R6, R9, 0x5, P5 ;  /* 0x000000060c09b211 */ /* 0x044fe400028f2c09 */
[----:B------:R-:W-:Y:S02]  /*8410*/  LEA R6, R247, UR4, 0x1 ;  /* 0x00000004f7067c11 */ /* 0x000fe4000f8e08ff */
[----:B------:R-:W-:Y:S02]  /*8420*/  LEA.HI.X.SX32 R5, R5, R229, 0x1, P0 ;  /* 0x000000e505057211 */ /* 0x000fe400000f0eff */
[C---:B------:R-:W-:Y:S01]  /*8430*/  @!P4 LEA R10, P5, R12.reuse, R4, 0x6 ;  /* 0x000000040c0ac211 */ /* 0x040fe200078a30ff */
[----:B------:R1:W-:Y:S01]  /*8440*/  @P4 STS.128 [R6+0x8000], RZ ;  /* 0x008000ff06004388 */ /* 0x0003e20000000c00 */
[C---:B------:R-:W-:Y:S01]  /*8450*/  @!P3 LEA R8, P0, R7.reuse, R228, 0x1 ;  /* 0x000000e40708b211 */ /* 0x040fe200078008ff */
[----:B------:R-:W-:Y:S01]  /*8460*/  IMAD.MOV.U32 R228, RZ, RZ, R4 ;  /* 0x000000ffffe47224 */ /* 0x000fe200078e0004 */
[----:B---3--:R-:W-:Y:S01]  /*8470*/  @!P4 LEA.HI.X R11, R12, R5, R11, 0x6, P5 ;  /* 0x000000050c0bc211 */ /* 0x008fe200028f340b */
[----:B------:R-:W-:Y:S01]  /*8480*/  @!PT LDS RZ, [RZ] ;  /* 0x00000000fffff984 */ /* 0x000fe20000000800 */
[----:B------:R-:W-:Y:S01]  /*8490*/  @!PT LDS RZ, [RZ] ;  /* 0x00000000fffff984 */ /* 0x000fe20000000800 */
[----:B------:R-:W-:Y:S01]  /*84a0*/  @!PT LDS RZ, [RZ] ;  /* 0x00000000fffff984 */ /* 0x000fe20000000800 */
[----:B------:R1:W-:Y:S01]  /*84b0*/  @!P4 LDGSTS.E.BYPASS.LTC128B.128 [R6+0x8000], desc[UR14][R4.64] ;  /* 0x080000000406cfae */ /* 0x0003e2000b901d4e */
[----:B------:R-:W-:Y:S01]  /*84c0*/  @!P3 LEA.HI.X R9, R7, R229, R9, 0x1, P0 ;  /* 0x000000e50709b211 */ /* 0x000fe200000f0c09 */
[----:B------:R-:W-:Y:S02]  /*84d0*/  IMAD.MOV.U32 R229, RZ, RZ, R5 ;  /* 0x000000ffffe57224 */ /* 0x000fe400078e0005 */
        /* <DEDUP_REMOVED lines=16> */
.L_x_643:
[----:B------:R-:W-:Y:S01]  /*85e0*/  LDSM.16.M88.4 R32, [R0+0x1c000] ;  /* 0x01c000000020783b */ /* 0x000fe20000000200 */
[----:B------:R-:W-:Y:S01]  /*85f0*/  USHF.L.U32 UR6, UR7, 0x3, URZ ;  /* 0x0000000307067899 */ /* 0x000fe2000800063f */
[----:B------:R-:W-:Y:S01]  /*8600*/  IMAD.MOV.U32 R221, RZ, RZ, 0x40 ;  /* 0x00000040ffdd7424 */ /* 0x000fe200078e00ff */
[----:B------:R-:W-:Y:S01]  /*8610*/  USHF.L.U32 UR11, UR7, 0x4, URZ ;  /* 0x00000004070b7899 */ /* 0x000fe2000800063f */
[----:B------:R-:W1:Y:S01]  /*8620*/  LDSM.16.MT88.4 R16, [R205] ;  /* 0x00000000cd10783b */ /* 0x000e620000004200 */
[----:B------:R-:W-:Y:S02]  /*8630*/  UIMAD UR8, UR7, 0x18, URZ ;  /* 0x00000018070878a4 */ /* 0x000fe4000f8e023f */
[----:B------:R-:W-:Y:S01]  /*8640*/  USHF.L.U32 UR10, UR7, 0x5, URZ ;  /* 0x00000005070a7899 */ /* 0x000fe2000800063f */
[----:B------:R-:W2:Y:S01]  /*8650*/  LDSM.16.M88.4 R28, [R0+0x1d000] ;  /* 0x01d00000001c783b */ /* 0x000ea20000000200 */
[----:B------:R-:W-:Y:S02]  /*8660*/  UIMAD UR9, UR7, 0x28, URZ ;  /* 0x00000028070978a4 */ /* 0x000fe4000f8e023f */
[----:B------:R-:W-:Y:S01]  /*8670*/  UISETP.GT.AND UP2, UPT, UR13, UR23, UPT ;  /* 0x000000170d00728c */ /* 0x000fe2000bf44270 */
        /* <DEDUP_REMOVED lines=11> */
[C---:B--2---:R-:W-:Y:S06]  /*8730*/  HMMA.16816.F32 R8, R28.reuse, R16, RZ ;  /* 0x000000101c08723c */ /* 0x044fec00000018ff */
        /* <DEDUP_REMOVED lines=24> */
[-C--:B-1----:R-:W-:Y:S06]  /*88c0*/  HMMA.16816.F32 R20, R184, R196.reuse, R20 ;  /* 0x000000c4b814723c */ /* 0x082fec0000001814 */
[C---:B------:R-:W-:Y:S06]  /*88d0*/  HMMA.16816.F32 R24, R192.reuse, R196, R24 ;  /* 0x000000c4c018723c */ /* 0x040fec0000001818 */
[-C--:B------:R-:W-:Y:S01]  /*88e0*/  HMMA.16816.F32 R28, R192, R198.reuse, R28 ;  /* 0x000000c6c01c723c */ /* 0x080fe2000000181c */
[----:B------:R-:W1:Y:S05]  /*88f0*/  LDSM.16.MT88.4 R192, [R205+0x6000] ;  /* 0x00600000cdc0783b */ /* 0x000e6a0000004200 */
[----:B------:R-:W-:Y:S01]  /*8900*/  HMMA.16816.F32 R32, R184, R198, R32 ;  /* 0x000000c6b820723c */ /* 0x000fe20000001820 */
[----:B------:R-:W-:Y:S01]  /*8910*/  LDSM.16.MT88.4 R184, [R205+0x2800] ;  /* 0x00280000cdb8783b */ /* 0x000fe20000004200 */
[----:B--2---:R-:W-:Y:S03]  /*8920*/  IMAD.U32 R0, RZ, RZ, UR6 ;  /* 0x00000006ff007e24 */ /* 0x004fe6000f8e00ff */
[----:B------:R-:W-:Y:S01]  /*8930*/  LDSM.16.M88.4 R196, [R2+0x1f000] ;  /* 0x01f0000002c4783b */ /* 0x000fe20000000200 */
[-C--:B------:R-:W-:Y:S06]  /*8940*/  HMMA.16816.F32 R4, R164, R172.reuse, R4 ;  /* 0x000000aca404723c */ /* 0x080fec0000001804 */
[C---:B------:R-:W-:Y:S06]  /*8950*/  HMMA.16816.F32 R8, R200.reuse, R172, R8 ;  /* 0x000000acc808723c */ /* 0x040fec0000001808 */
[-C--:B------:R-:W-:Y:S06]  /*8960*/  HMMA.16816.F32 R12, R200, R174.reuse, R12 ;  /* 0x000000aec80c723c */ /* 0x080fec000000180c */
[C---:B------:R-:W-:Y:S01]  /*8970*/  HMMA.16816.F32 R16, R164.reuse, R174, R16 ;  /* 0x000000aea410723c */ /* 0x040fe20000001810 */
[----:B------:R2:W1:Y:S05]  /*8980*/  LDSM.16.M88.4 R172, [R2+0x1e000] ;  /* 0x01e0000002ac783b */ /* 0x00046a0000000200 */
[-C--:B---3--:R-:W-:Y:S06]  /*8990*/  HMMA.16816.F32 R20, R164, R176.reuse, R20 ;  /* 0x000000b0a414723c */ /* 0x088fec0000001814 */
[C---:B------:R-:W-:Y:S06]  /*89a0*/  HMMA.16816.F32 R24, R200.reuse, R176, R24 ;  /* 0x000000b0c818723c */ /* 0x040fec0000001818 */
[-C--:B------:R-:W-:Y:S01]  /*89b0*/  HMMA.16816.F32 R28, R200, R178.reuse, R28 ;  /* 0x000000b2c81c723c */ /* 0x080fe2000000181c */
[----:B------:R-:W3:Y:S05]  /*89c0*/  LDSM.16.MT88.4 R200, [R205+0x6800] ;  /* 0x00680000cdc8783b */ /* 0x000eea0000004200 */
[----:B------:R-:W-:Y:S01]  /*89d0*/  HMMA.16816.F32 R32, R164, R178, R32 ;  /* 0x000000b2a420723c */ /* 0x000fe20000001820 */
[----:B------:R-:W-:Y:S04]  /*89e0*/  LDSM.16.M88.4 R164, [R204+0x1e000] ;  /* 0x01e00000cca4783b */ /* 0x000fe80000000200 */
[----:B------:R-:W3:Y:S01]  /*89f0*/  LDSM.16.MT88.4 R176, [R205+0x3000] ;  /* 0x00300000cdb0783b */ /* 0x000ee20000004200 */
[-C--:B----4-:R-:W-:Y:S05]  /*8a00*/  HMMA.16816.F32 R4, R168, R180.reuse, R4 ;  /* 0x000000b4a804723c */ /* 0x090fea0000001804 */
[----:B--2---:R-:W-:Y:S01]  /*8a10*/  @P1 IADD3 R2, P0, R248, UR20, RZ ;  /* 0x00000014f8021c10 */ /* 0x004fe2000ff1e0ff */
[C---:B------:R-:W-:Y:S01]  /*8a20*/  HMMA.16816.F32 R8, R188.reuse, R180, R8 ;  /* 0x000000b4bc08723c */ /* 0x040fe20000001808 */
[----:B------:R-:W-:Y:S05]  /*8a30*/  @UP3 UIADD3 UR20, UP1, UR20, -0x100, URZ ;  /* 0xffffff0014143890 */ /* 0x000fea000ff3e03f */
[-C--:B------:R-:W-:Y:S06]  /*8a40*/  HMMA.16816.F32 R12, R188, R182.reuse, R12 ;  /* 0x000000b6bc0c723c */ /* 0x080fec000000180c */
[C---:B------:R-:W-:Y:S01]  /*8a50*/  HMMA.16816.F32 R16, R168.reuse, R182, R16 ;  /* 0x000000b6a810723c */ /* 0x040fe20000001810 */
[----:B------:R-:W2:Y:S05]  /*8a60*/  LDSM.16.M88.4 R180, [R204+0x1f000] ;  /* 0x01f00000ccb4783b */ /* 0x000eaa0000000200 */
[-C--:B-1----:R-:W-:Y:S06]  /*8a70*/  HMMA.16816.F32 R20, R168, R192.reuse, R20 ;  /* 0x000000c0a814723c */ /* 0x082fec0000001814 */
[C---:B------:R-:W-:Y:S06]  /*8a80*/  HMMA.16816.F32 R24, R188.reuse, R192, R24 ;  /* 0x000000c0bc18723c */ /* 0x040fec0000001818 */
[-C--:B------:R-:W-:Y:S01]  /*8a90*/  HMMA.16816.F32 R28, R188, R194.reuse, R28 ;  /* 0x000000c2bc1c723c */ /* 0x080fe2000000181c */
[----:B------:R-:W1:Y:S05]  /*8aa0*/  LDSM.16.MT88.4 R188, [R205+0x7000] ;  /* 0x00700000cdbc783b */ /* 0x000e6a0000004200 */
[----:B------:R-:W-:Y:S01]  /*8ab0*/  HMMA.16816.F32 R32, R168, R194, R32 ;  /* 0x000000c2a820723c */ /* 0x000fe20000001820 */
[----:B------:R-:W-:Y:S04]  /*8ac0*/  LDSM.16.M88.4 R168, [R3+0x1e000] ;  /* 0x01e0000003a8783b */ /* 0x000fe80000000200 */
[----:B------:R4:W-:Y:S01]  /*8ad0*/  LDSM.16.M88.4 R192, [R3+0x1f000] ;  /* 0x01f0000003c0783b */ /* 0x0009e20000000200 */
[-C--:B------:R-:W-:Y:S06]  /*8ae0*/  HMMA.16816.F32 R4, R172, R184.reuse, R4 ;  /* 0x000000b8ac04723c */ /* 0x080fec0000001804 */
[C---:B------:R-:W-:Y:S06]  /*8af0*/  HMMA.16816.F32 R8, R196.reuse, R184, R8 ;  /* 0x000000b8c408723c */ /* 0x040fec0000001808 */
[-C--:B------:R-:W-:Y:S06]  /*8b00*/  HMMA.16816.F32 R12, R196, R186.reuse, R12 ;  /* 0x000000bac40c723c */ /* 0x080fec000000180c */
[C---:B------:R-:W-:Y:S01]  /*8b10*/  HMMA.16816.F32 R16, R172.reuse, R186, R16 ;  /* 0x000000baac10723c */ /* 0x040fe20000001810 */
[----:B------:R-:W1:Y:S04]  /*8b20*/  LDSM.16.MT88.4 R184, [R205+0x3800] ;  /* 0x00380000cdb8783b */ /* 0x000e680000004200 */
[----:B----4-:R-:W-:Y:S01]  /*8b30*/  @P1 IADD3.X R3, R249, UR19, RZ, P0, !PT ;  /* 0x00000013f9031c10 */ /* 0x010fe200087fe4ff */
[-C--:B---3--:R-:W-:Y:S01]  /*8b40*/  HMMA.16816.F32 R20, R172, R200.reuse, R20 ;  /* 0x000000c8ac14723c */ /* 0x088fe20000001814 */
[----:B------:R-:W-:Y:S03]  /*8b50*/  @UP3 UIADD3.X UR19, UR19, -0x1, URZ, UP1, !UPT ;  /* 0xffffffff13133890 */ /* 0x000fe60008ffe43f */
[----:B------:R-:W5:Y:S02]  /*8b60*/  @P1 LDG.E R244, desc[UR14][R2.64] ;  /* 0x0000000e02f41981 */ /* 0x000f64000c1e1900 */
[C---:B------:R-:W-:Y:S02]  /*8b70*/  HMMA.16816.F32 R24, R196.reuse, R200, R24 ;  /* 0x000000c8c418723c */ /* 0x040fe40000001818 */
[----:B------:R-:W5:Y:S04]  /*8b80*/  @P1 LDG.E R245, desc[UR14][R2.64+0x20] ;  /* 0x0000200e02f51981 */ /* 0x000f68000c1e1900 */
[-C--:B------:R-:W-:Y:S01]  /*8b90*/  HMMA.16816.F32 R28, R196, R202.reuse, R28 ;  /* 0x000000cac41c723c */ /* 0x080fe2000000181c */
[----:B------:R-:W3:Y:S04]  /*8ba0*/  LDSM.16.MT88.4 R196, [R205+0x7800] ;  /* 0x00780000cdc4783b */ /* 0x000ee80000004200 */
[----:B------:R-:W5:Y:S01]  /*8bb0*/  @P1 LDG.E R242, desc[UR14][R2.64+0x80] ;  /* 0x0000800e02f21981 */ /* 0x000f62000c1e1900 */
[----:B------:R-:W-:Y:S03]  /*8bc0*/  HMMA.16816.F32 R32, R172, R202, R32 ;  /* 0x000000caac20723c */ /* 0x000fe60000001820 */
[----:B------:R-:W-:Y:S02]  /*8bd0*/  LDSM.16.MT88.4 R172, [R207+0x3800] ;  /* 0x00380000cfac783b */ /* 0x000fe40000004200 */
[----:B------:R-:W-:Y:S01]  /*8be0*/  SEL R200, R221, 0xffffffc0, !P2 ;  /* 0xffffffc0ddc87807 */ /* 0x000fe20005000000 */
[-C--:B------:R-:W-:Y:S01]  /*8bf0*/  HMMA.16816.F32 R4, R164, R176.reuse, R4 ;  /* 0x000000b0a404723c */ /* 0x080fe20000001804 */
[----:B------:R4:W5:Y:S05]  /*8c00*/  @P1 LDG.E R243, desc[UR14][R2.64+0xa0] ;  /* 0x0000a00e02f31981 */ /* 0x00096a000c1e1900 */
[C---:B--2---:R-:W-:Y:S06]  /*8c10*/  HMMA.16816.F32 R8, R180.reuse, R176, R8 ;  /* 0x000000b0b408723c */ /* 0x044fec0000001808 */
[-C--:B------:R-:W-:Y:S05]  /*8c20*/  HMMA.16816.F32 R12, R180, R178.reuse, R12 ;  /* 0x000000b2b40c723c */ /* 0x080fea000000180c */
[----:B------:R-:W-:Y:S01]  /*8c30*/  IMAD.IADD R176, R200, 0x1, R207 ;  /* 0x00000001c8b07824 */ /* 0x000fe200078e02cf */
[C---:B------:R-:W-:Y:S06]  /*8c40*/  HMMA.16816.F32 R16, R164.reuse, R178, R16 ;  /* 0x000000b2a410723c */ /* 0x040fec0000001810 */
[-C--:B-1----:R-:W-:Y:S01]  /*8c50*/  HMMA.16816.F32 R20, R164, R188.reuse, R20 ;  /* 0x000000bca414723c */ /* 0x082fe20000001814 */
[----:B----4-:R-:W-:Y:S05]  /*8c60*/  IMAD.U32 R2, RZ, RZ, UR6 ;  /* 0x00000006ff027e24 */ /* 0x010fea000f8e00ff */
[C---:B------:R-:W-:Y:S05]  /*8c70*/  HMMA.16816.F32 R24, R180.reuse, R188, R24 ;  /* 0x000000bcb418723c */ /* 0x040fea0000001818 */
[-C--:B------:R-:W-:Y:S01]  /*8c80*/  LEA R2, P0, R2, R218.reuse, 0x2 ;  /* 0x000000da02027211 */ /* 0x080fe200078010ff */
[-C--:B------:R-:W-:Y:S05]  /*8c90*/  HMMA.16816.F32 R28, R180, R190.reuse, R28 ;  /* 0x000000beb41c723c */ /* 0x080fea000000181c */
[-C--:B------:R-:W-:Y:S01]  /*8ca0*/  LEA.HI.X.SX32 R3, R0, R219.reuse, 0x2, P0 ;  /* 0x000000db00037211 */ /* 0x080fe200000f16ff */
[----:B------:R-:W-:Y:S01]  /*8cb0*/  HMMA.16816.F32 R32, R164, R190, R32 ;  /* 0x000000bea420723c */ /* 0x000fe20000001820 */
[----:B------:R-:W-:Y:S05]  /*8cc0*/  IMAD.U32 R0, RZ, RZ, UR8 ;  /* 0x00000008ff007e24 */ /* 0x000fea000f8e00ff */
[-C--:B------:R-:W-:Y:S01]  /*8cd0*/  HMMA.16816.F32 R4, R168, R184.reuse, R4 ;  /* 0x000000b8a804723c */ /* 0x080fe20000001804 */
        /* <DEDUP_REMOVED lines=13> */
[-C--:B------:R-:W-:Y:S06]  /*8db0*/  HMMA.16816.F32 R28, R192, R198.reuse, R28 ;  /* 0x000000c6c01c723c */ /* 0x080fec000000181c */
[----:B------:R-:W-:Y:S01]  /*8dc0*/  HMMA.16816.F32 R32, R168, R198, R32 ;  /* 0x000000c6a820723c */ /* 0x000fe20000001820 */
[----:B------:R-:W-:Y:S01]  /*8dd0*/  LDSM.16.MT88.4 R168, [R176+0x3000] ;  /* 0x00300000b0a8783b */ /* 0x000fe20000004200 */
[----:B-1----:R-:W-:Y:S01]  /*8de0*/  IMAD.U32 R4, RZ, RZ, UR8 ;  /* 0x00000008ff047e24 */ /* 0x002fe2000f8e00ff */
[----:B------:R-:W-:Y:S02]  /*8df0*/  UIMAD UR8, UR7, 0x30, URZ ;  /* 0x00000030070878a4 */ /* 0x000fe4000f8e023f */
[----:B------:R-:W-:Y:S02]  /*8e00*/  UIMAD UR7, UR7, 0x38, URZ ;  /* 0x00000038070778a4 */ /* 0x000fe4000f8e023f */
        /* <DEDUP_REMOVED lines=63> */
[----:B------:R-:W-:Y:S01]  /*9200*/  IMAD.U32 R0, RZ, RZ, UR7 ;  /* 0x00000007ff007e24 */ /* 0x000fe2000f8e00ff */
[----:B------:R-:W-:Y:S03]  /*9210*/  UIADD3 UR8, UR6, UR9, URZ ;  /* 0x0000000906087290 */ /* 0x000fe6000fffe03f */
[----:B------:R2:W-:Y:S03]  /*9220*/  REDG.E.ADD.F32.FTZ.RN.STRONG.GPU desc[UR14][R4.64], R15 ;  /* 0x0000000f040079a6 */ /* 0x0005e6000c10f38e */
[----:B------:R-:W-:Y:S01]  /*9230*/  IMAD.U32 R10, RZ, RZ, UR8 ;  /* 0x00000008ff0a7e24 */ /* 0x000fe2000f8e00ff */
        /* <DEDUP_REMOVED lines=9> */
[----:B------:R-:W-:Y:S01]  /*92d0*/  IMAD.U32 R0, RZ, RZ, UR9 ;  /* 0x00000009ff007e24 */ /* 0x000fe2000f8e00ff */
[-C--:B------:R-:W-:Y:S02]  /*92e0*/  LEA R4, P0, R4, R218.reuse, 0x2 ;  /* 0x000000da04047211 */ /* 0x080fe400078010ff */
[-C--:B------:R-:W-:Y:S01]  /*92f0*/  LEA R8, P1, R8, R218.reuse, 0x2 ;  /* 0x000000da08087211 */ /* 0x080fe200078210ff */
[----:B------:R1:W-:Y:S01]  /*9300*/  REDG.E.ADD.F32.FTZ.RN.STRONG.GPU desc[UR14][R6.64], R22 ;  /* 0x00000016060079a6 */ /* 0x0003e2000c10f38e */
[-C--:B------:R-:W-:Y:S01]  /*9310*/  LEA.HI.X.SX32 R5, R0, R219.reuse, 0x2, P0 ;  /* 0x000000db00057211 */ /* 0x080fe200000f16ff */
[----:B------:R-:W-:Y:S01]  /*9320*/  IMAD.U32 R0, RZ, RZ, UR8 ;  /* 0x00000008ff007e24 */ /* 0x000fe2000f8e00ff */
[----:B------:R-:W-:Y:S01]  /*9330*/  UIADD3 UR8, UR6, UR7, URZ ;  /* 0x0000000706087290 */ /* 0x000fe2000fffe03f */
[-C--:B------:R-:W-:Y:S02]  /*9340*/  LEA R10, P0, R10, R218.reuse, 0x2 ;  /* 0x000000da0a0a7211 */ /* 0x080fe400078010ff */
[----:B------:R2:W-:Y:S01]  /*9350*/  REDG.E.ADD.F32.FTZ.RN.STRONG.GPU desc[UR14][R4.64], R23 ;  /* 0x00000017040079a6 */ /* 0x0005e2000c10f38e */
[----:B------:R-:W-:Y:S01]  /*9360*/  UIADD3 UR9, UR6, UR8, URZ ;  /* 0x0000000806097290 */ /* 0x000fe2000fffe03f */
[-C--:B------:R-:W-:Y:S01]  /*9370*/  LEA.HI.X.SX32 R11, R0, R219.reuse, 0x2, P0 ;  /* 0x000000db000b7211 */ /* 0x080fe200000f16ff */
[----:B------:R-:W-:Y:S01]  /*9380*/  IMAD.U32 R0, RZ, RZ, UR8 ;  /* 0x00000008ff007e24 */ /* 0x000fe2000f8e00ff */
[----:B------:R-:W-:Y:S01]  /*9390*/  UIADD3 UR8, UR11, 0x60, URZ ;  /* 0x000000600b087890 */ /* 0x000fe2000fffe03f */
[----:B------:R-:W-:Y:S04]  /*93a0*/  LDSM.16.MT88.4 R20, [R207+0x2000] ;  /* 0x00200000cf14783b */ /* 0x000fe80000004200 */
[----:B------:R-:W-:Y:S01]  /*93b0*/  REDG.E.ADD.F32.FTZ.RN.STRONG.GPU desc[UR14][R10.64], R24 ;  /* 0x000000180a0079a6 */ /* 0x000fe2000c10f38e */
[CC--:B-1----:R-:W-:Y:S04]  /*93c0*/  LEA R6, P0, R0.reuse, R218.reuse, 0x2 ;  /* 0x000000da00067211 */ /* 0x0c2fe800078010ff */
[-C--:B------:R-:W-:Y:S01]  /*93d0*/  LEA.HI.X.SX32 R7, R0, R219.reuse, 0x2, P0 ;  /* 0x000000db00077211 */ /* 0x080fe200000f16ff */
[----:B------:R-:W-:Y:S02]  /*93e0*/  IMAD.U32 R0, RZ, RZ, UR8 ;  /* 0x00000008ff007e24 */ /* 0x000fe4000f8e00ff */
[----:B--2---:R-:W-:Y:S01]  /*93f0*/  IMAD.U32 R4, RZ, RZ, UR7 ;  /* 0x00000007ff047e24 */ /* 0x004fe2000f8e00ff */
[----:B------:R-:W-:Y:S01]  /*9400*/  UIADD3 UR7, UR6, UR8, URZ ;  /* 0x0000000806077290 */ /* 0x000fe2000fffe03f */
[----:B------:R-:W-:Y:S03]  /*9410*/  IMAD.U32 R5, RZ, RZ, UR9 ;  /* 0x00000009ff057e24 */ /* 0x000fe6000f8e00ff */
[-C--:B------:R-:W-:Y:S01]  /*9420*/  LEA.HI.X.SX32 R9, R4, R219.reuse, 0x2, P1 ;  /* 0x000000db04097211 */ /* 0x080fe200008f16ff */
[----:B------:R-:W-:Y:S01]  /*9430*/  UIADD3 UR9, UR6, UR7, URZ ;  /* 0x0000000706097290 */ /* 0x000fe2000fffe03f */
[CC--:B------:R-:W-:Y:S03]  /*9440*/  LEA R4, P0, R5.reuse, R218.reuse, 0x2 ;  /* 0x000000da05047211 */ /* 0x0c0fe600078010ff */
[----:B------:R-:W-:Y:S01]  /*9450*/  REDG.E.ADD.F32.FTZ.RN.STRONG.GPU desc[UR14][R8.64], R25 ;  /* 0x00000019080079a6 */ /* 0x000fe2000c10f38e */
[-C--:B------:R-:W-:Y:S01]  /*9460*/  LEA.HI.X.SX32 R5, R5, R219.reuse, 0x2, P0 ;  /* 0x000000db05057211 */ /* 0x080fe200000f16ff */
[----:B------:R-:W-:Y:S02]  /*9470*/  UIADD3 UR8, UR6, UR9, URZ ;  /* 0x0000000906087290 */ /* 0x000fe4000fffe03f */
[----:B------:R1:W-:Y:S04]  /*9480*/  REDG.E.ADD.F32.FTZ.RN.STRONG.GPU desc[UR14][R6.64], R26 ;  /* 0x0000001a060079a6 */ /* 0x0003e8000c10f38e */
[----:B------:R2:W-:Y:S04]  /*9490*/  REDG.E.ADD.F32.FTZ.RN.STRONG.GPU desc[UR14][R4.64], R27 ;  /* 0x0000001b040079a6 */ /* 0x0005e8000c10f38e */
[----:B------:R-:W-:Y:S04]  /*94a0*/  REDG.E.ADD.F32.FTZ.RN.STRONG.GPU desc[UR14][R218.64+0x180], R32 ;  /* 0x00018020da0079a6 */ /* 0x000fe8000c10f38e */
[----:B------:R3:W-:Y:S04]  /*94b0*/  REDG.E.ADD.F32.FTZ.RN.STRONG.GPU desc[UR14][R2.64+0x180], R33 ;  /* 0x00018021020079a6 */ /* 0x0007e8000c10f38e */
[----:B------:R-:W-:Y:S01]  /*94c0*/  LDSM.16.MT88.4 R24, [R176+0x2000] ;  /* 0x00200000b018783b */ /* 0x000fe20000004200 */
[----:B-1----:R-:W-:Y:S01]  /*94d0*/  IMAD.U32 R6, RZ, RZ, UR7 ;  /* 0x00000007ff067e24 */ /* 0x002fe2000f8e00ff */
[----:B------:R-:W-:Y:S01]  /*94e0*/  UIADD3 UR7, UR6, UR8, URZ ;  /* 0x0000000806077290 */ /* 0x000fe2000fffe03f */
[----:B------:R-:W-:Y:S01]  /*94f0*/  IMAD.U32 R7, RZ, RZ, UR8 ;  /* 0x00000008ff077e24 */ /* 0x000fe2000f8e00ff */
[CC--:B--2---:R-:W-:Y:S02]  /*9500*/  LEA R4, P0, R0.reuse, R218.reuse, 0x2 ;  /* 0x000000da00047211 */ /* 0x0c4fe400078010ff */
[----:B------:R-:W-:Y:S02]  /*9510*/  UIADD3 UR6, UR6, UR7, URZ ;  /* 0x0000000706067290 */ /* 0x000fe4000fffe03f */
[-C--:B------:R-:W-:Y:S01]  /*9520*/  LEA.HI.X.SX32 R5, R0, R219.reuse, 0x2, P0 ;  /* 0x000000db00057211 */ /* 0x080fe200000f16ff */
[----:B------:R-:W-:Y:S01]  /*9530*/  IMAD.U32 R0, RZ, RZ, UR9 ;  /* 0x00000009ff007e24 */ /* 0x000fe2000f8e00ff */
[CC--:B------:R-:W-:Y:S02]  /*9540*/  LEA R10, P0, R6.reuse, R218.reuse, 0x2 ;  /* 0x000000da060a7211 */ /* 0x0c0fe400078010ff */
[----:B---3--:R-:W-:Y:S01]  /*9550*/  IMAD.U32 R3, RZ, RZ, UR6 ;  /* 0x00000006ff037e24 */ /* 0x008fe2000f8e00ff */
[----:B------:R1:W-:Y:S01]  /*9560*/  REDG.E.ADD.F32.FTZ.RN.STRONG.GPU desc[UR14][R4.64], R34 ;  /* 0x00000022040079a6 */ /* 0x0003e2000c10f38e */
[-C--:B------:R-:W-:Y:S01]  /*9570*/  LEA.HI.X.SX32 R11, R6, R219.reuse, 0x2, P0 ;  /* 0x000000db060b7211 */ /* 0x080fe200000f16ff */
[----:B------:R-:W-:Y:S01]  /*9580*/  ULOP3.LUT UR6, UR13, 0x1, URZ, 0xc0, !UPT ;  /* 0x000000010d067892 */ /* 0x000fe2000f8ec03f */
[CC--:B------:R-:W-:Y:S02]  /*9590*/  LEA R8, P0, R0.reuse, R218.reuse, 0x2 ;  /* 0x000000da00087211 */ /* 0x0c0fe400078010ff */
[-C--:B------:R-:W-:Y:S01]  /*95a0*/  LEA R6, P3, R7, R218.reuse, 0x2 ;  /* 0x000000da07067211 */ /* 0x080fe200078610ff */
[----:B------:R-:W-:Y:S01]  /*95b0*/  REDG.E.ADD.F32.FTZ.RN.STRONG.GPU desc[UR14][R10.64], R35 ;  /* 0x000000230a0079a6 */ /* 0x000fe2000c10f38e */
[-C--:B------:R-:W-:Y:S01]  /*95c0*/  LEA.HI.X.SX32 R9, R0, R219.reuse, 0x2, P0 ;  /* 0x000000db00097211 */ /* 0x080fe200000f16ff */
[----:B------:R-:W-:Y:S01]  /*95d0*/  VIADD R0, R207, 0xffffc000 ;  /* 0xffffc000cf007836 */ /* 0x000fe20000000000 */
        /* <DEDUP_REMOVED lines=106> */
[----:B------:R-:W4:Y:S04]  /*9c80*/  LDL R181, [R1] ;  /* 0x0000000001b57983 */ /* 0x000f280000100800 */
        /* <DEDUP_REMOVED lines=43> */
[----:B------:R-:W-:-:S03]  /*9f40*/  F2FP.F16.F32.PACK_AB R23, R23, R118 ;  /* 0x000000761717723e */ /* 0x000fc600000000ff */
[----:B------:R-:W-:Y:S01]  /*9f50*/  STS [R252+0x400], R31 ;  /* 0x0004001ffc007388 */ /* 0x000fe20000000800 */
        /* <DEDUP_REMOVED lines=85> */
[----:B------:R-:W-:Y:S01]  /*a4b0*/  F2FP.F16.F32.PACK_AB R90, R91, R90 ;  /* 0x0000005a5b5a723e */ /* 0x000fe200000000ff */
[----:B------:R-:W-:Y:S01]  /*a4c0*/  UISETP.NE.AND UP0, UPT, UR40, -0x1, UPT ;  /* 0xffffffff2800788c */ /* 0x000fe2000bf05270 */
[----:B------:R-:W-:-:S02]  /*a4d0*/  F2FP.F16.F32.PACK_AB R92, R93, R92 ;  /* 0x0000005c5d5c723e */ /* 0x000fc400000000ff */
        /* <DEDUP_REMOVED lines=14> */
[----:B----4-:R-:W-:Y:S04]  /*a5c0*/  STS [R181], R24 ;  /* 0x00000018b5007388 */ /* 0x010fe80000000800 */
        /* <DEDUP_REMOVED lines=70> */
.L_x_645:
        /* <DEDUP_REMOVED lines=23> */
.L_x_646:
        /* <DEDUP_REMOVED lines=13> */
[----:B------:R-:W-:Y:S01]  /*ac70*/  ULDC.64 UR16, c[0x0][0x468] ;  /* 0x00011a0000107ab9 */ /* 0x000fe20000000a00 */
[----:B------:R-:W-:Y:S01]  /*ac80*/  ISETP.GE.AND P5, PT, R0, UR12, PT ;  /* 0x0000000c00007c0c */ /* 0x000fe2000bfa6270 */
[----:B------:R-:W-:Y:S01]  /*ac90*/  IMAD.U32 R3, RZ, RZ, UR11 ;  /* 0x0000000bff037e24 */ /* 0x000fe2000f8e00ff */
[----:B------:R-:W-:Y:S01]  /*aca0*/  IADD3 R4, P0, R4, UR20, RZ ;  /* 0x0000001404047c10 */ /* 0x000fe2000ff1e0ff */
[----:B------:R-:W-:Y:S01]  /*acb0*/  UIMAD UR11, UR13, UR16, URZ ;  /* 0x000000100d0b72a4 */ /* 0x000fe2000f8e023f */
[C---:B------:R-:W-:Y:S01]  /*acc0*/  VIADD R6, R0.reuse, 0x20 ;  /* 0x0000002000067836 */ /* 0x040fe20000000000 */
[----:B------:R-:W-:Y:S01]  /*acd0*/  SHF.R.S32.HI R22, RZ, 0x1f, R0 ;  /* 0x0000001fff167819 */ /* 0x000fe20000011400 */
[----:B------:R-:W-:Y:S01]  /*ace0*/  VIADD R7, R0, 0x40 ;  /* 0x0000004000077836 */ /* 0x000fe20000000000 */
[----:B------:R-:W-:Y:S01]  /*acf0*/  IADD3.X R5, R5, UR21, R3, P0, !PT ;  /* 0x0000001505057c10 */ /* 0x000fe200087fe403 */
[----:B------:R-:W-:Y:S01]  /*ad00*/  IMAD.U32 R3, RZ, RZ, UR16 ;  /* 0x00000010ff037e24 */ /* 0x000fe2000f8e00ff */
[----:B------:R-:W-:Y:S01]  /*ad10*/  UIMAD UR17, UR56, UR17, UR11 ;  /* 0x00000011381172a4 */ /* 0x000fe2000f8e020b */
[----:B------:R1:W2:Y:S01]  /*ad20*/  LDS.128 R28, [R2+0xd000] ;  /* 0x00d00000021c7984 */ /* 0x0002a20000000c00 */
[----:B------:R-:W-:Y:S01]  /*ad30*/  ISETP.GE.AND P4, PT, R6, UR12, PT ;  /* 0x0000000c06007c0c */ /* 0x000fe2000bf86270 */
[----:B------:R-:W-:Y:S01]  /*ad40*/  IMAD.WIDE.U32 R4, R3, UR56, R4 ;  /* 0x0000003803047c25 */ /* 0x000fe2000f8e0004 */
[----:B------:R-:W-:Y:S01]  /*ad50*/  ISETP.GE.AND P3, PT, R7, UR12, PT ;  /* 0x0000000c07007c0c */ /* 0x000fe2000bf66270 */
[----:B------:R1:W3:Y:S02]  /*ad60*/  LDS.128 R24, [R2+0x11000] ;  /* 0x0110000002187984 */ /* 0x0002e40000000c00 */
[----:B------:R-:W-:-:S02]  /*ad70*/  VIADD R6, R0, 0x60 ;  /* 0x0000006000067836 */ /* 0x000fc40000000000 */
[----:B------:R1:W4:Y:S01]  /*ad80*/  LDS.128 R36, [R2+0x15000] ;  /* 0x0150000002247984 */ /* 0x0003220000000c00 */
[----:B------:R-:W-:Y:S02]  /*ad90*/  VIADD R20, R5, UR17 ;  /* 0x0000001105147c36 */ /* 0x000fe40008000000 */
[----:B------:R-:W-:Y:S01]  /*ada0*/  ISETP.GE.AND P2, PT, R6, UR12, PT ;  /* 0x0000000c06007c0c */ /* 0x000fe2000bf46270 */
        /* <DEDUP_REMOVED lines=22> */
.L_x_648:
[----:B------:R-:W-:Y:S05]  /*af10*/  BSYNC B0 ;  /* 0x0000000000007941 */ /* 0x000fea0003800000 */
.L_x_647:
        /* <DEDUP_REMOVED lines=18> */
.L_x_650:
[----:B------:R-:W-:Y:S05]  /*b040*/  BSYNC B0 ;  /* 0x0000000000007941 */ /* 0x000fea0003800000 */
.L_x_649:
        /* <DEDUP_REMOVED lines=20> */
.L_x_652:
[----:B------:R-:W-:Y:S05]  /*b190*/  BSYNC B0 ;  /* 0x0000000000007941 */ /* 0x000fea0003800000 */
.L_x_651:
        /* <DEDUP_REMOVED lines=20> */
.L_x_654:
[----:B------:R-:W-:Y:S05]  /*b2e0*/  BSYNC B0 ;  /* 0x0000000000007941 */ /* 0x000fea0003800000 */
.L_x_653:
        /* <DEDUP_REMOVED lines=23> */
[C---:B------:R-:W-:Y:S01]  /*b460*/  IMAD.WIDE.U32 R6, R0.reuse, UR8, R4 ;  /* 0x0000000800067c25 */ /* 0x040fe2000f8e0004 */
        /* <DEDUP_REMOVED lines=8> */
.L_x_656:
[----:B------:R-:W-:Y:S05]  /*b4f0*/  BSYNC B0 ;  /* 0x0000000000007941 */ /* 0x000fea0003800000 */
.L_x_655:
        /* <DEDUP_REMOVED lines=18> */
.L_x_658:
[----:B------:R-:W-:Y:S05]  /*b620*/  BSYNC B0 ;  /* 0x0000000000007941 */ /* 0x000fea0003800000 */
.L_x_657:
        /* <DEDUP_REMOVED lines=18> */
.L_x_660:
[----:B------:R-:W-:Y:S05]  /*b750*/  BSYNC B0 ;  /* 0x0000000000007941 */ /* 0x000fea0003800000 */
.L_x_659:
        /* <DEDUP_REMOVED lines=16> */
.L_x_613:
[----:B------:R-:W-:Y:S05]  /*b860*/  BSYNC B1 ;  /* 0x0000000000017941 */ /* 0x000fea0003800000 */
.L_x_591:
        /* <DEDUP_REMOVED lines=11> */
.L_x_661:
[----:B------:R-:W-:Y:S05]  /*b920*/  EXIT ;  /* 0x000000000000794d */ /* 0x000fea0003800000 */
.L_x_663:
        /* <DEDUP_REMOVED lines=13> */
.L_x_2063:


//--------------------- .text._ZN5flash27flash_bwd_convert_dq_kernelI23Flash_bwd_kernel_traitsILi128ELi64ELi64ELi8ELi4ELi2ELi2ELb1ELb0EN7cutlass6half_tE19Flash_kernel_traitsILi128ELi64ELi64ELi8ES3_EEEEvNS_16Flash_bwd_paramsEi --------------------------
	.section	.text._ZN5flash27flash_bwd_convert_dq_kernelI23Flash_bwd_kernel_traitsILi128ELi64ELi64ELi8ELi4ELi2ELi2ELb1ELb0EN7cutlass6half_tE19Flash_kernel_traitsILi128ELi64ELi64ELi8ES3_EEEEvNS_16Flash_bwd_paramsEi,"ax",@progbits
	.align	128
        .global         _ZN5flash27flash_bwd_convert_dq_kernelI23Flash_bwd_kernel_traitsILi128ELi64ELi64ELi8ELi4ELi2ELi2ELb1ELb0EN7cutlass6half_tE19Flash_kernel_traitsILi128ELi64ELi64ELi8ES3_EEEEvNS_16Flash_bwd_paramsEi
        .type           _ZN5flash27flash_bwd_convert_dq_kernelI23Flash_bwd_kernel_traitsILi128ELi64ELi64ELi8ELi4ELi2ELi2ELb1ELb0EN7cutlass6half_tE19Flash_kernel_traitsILi128ELi64ELi64ELi8ES3_EEEEvNS_16Flash_bwd_paramsEi,@function
        .size           _ZN5flash27flash_bwd_convert_dq_kernelI23Flash_bwd_kernel_traitsILi128ELi64ELi64ELi8ELi4ELi2ELi2ELb1ELb0EN7cutlass6half_tE19Flash_kernel_traitsILi128ELi64ELi64ELi8ES3_EEEEvNS_16Flash_bwd_paramsEi,(.L_x_2064 - _ZN5flash27flash_bwd_convert_dq_kernelI23Flash_bwd_kernel_traitsILi128ELi64ELi64ELi8ELi4ELi2ELi2ELb1ELb0EN7cutlass6half_tE19Flash_kernel_traitsILi128ELi64ELi64ELi8ES3_EEEEvNS_16Flash_bwd_paramsEi)
        .other          _ZN5flash27flash_bwd_convert_dq_kernelI23Flash_bwd_kernel_traitsILi128ELi64ELi64ELi8ELi4ELi2ELi2ELb1ELb0EN7cutlass6half_tE19Flash_kernel_traitsILi128ELi64ELi64ELi8ES3_EEEEvNS_16Flash_bwd_paramsEi,@"STO_CUDA_ENTRY STV_DEFAULT"
_ZN5flash27flash_bwd_convert_dq_kernelI23Flash_bwd_kernel_traitsILi128ELi64ELi64ELi8ELi4ELi2ELi2ELb1ELb0EN7cutlass6half_tE19Flash_kernel_traitsILi128ELi64ELi64ELi8ES3_EEEEvNS_16Flash_bwd_paramsEi:
.text._ZN5flash27flash_bwd_convert_dq_kernelI23Flash_bwd_kernel_traitsILi128ELi64ELi64ELi8ELi4ELi2ELi2ELb1ELb0EN7cutlass6half_tE19Flash_kernel_traitsILi128ELi64ELi64ELi8ES3_EEEEvNS_16Flash_bwd_paramsEi:
[----:B------:R-:W-:Y:S01]  /*0000*/  LDC R1, c[0x0][0x28] ;  /* 0x00000a00ff017b82 */ /* 0x000fe20000000800 */
[----:B------:R-:W0:Y:S07]  /*0010*/  S2R R32, SR_CTAID.Y ;  /* 0x0000000000207919 */ /* 0x000e2e0000002600 */
[----:B------:R-:W0:Y:S01]  /*0020*/  LDC.64 R4, c[0x0][0x2f0] ;  /* 0x0000bc00ff047b82 */ /* 0x000e220000000a00 */
[----:B------:R-:W-:Y:S01]  /*0030*/  ULDC.64 UR4, c[0x0][0x2f0] ;  /* 0x0000bc0000047ab9 */ /* 0x000fe20000000a00 */
[----:B------:R-:W-:Y:S01]  /*0040*/  MOV R35, 0xffffffff ;  /* 0xffffffff00237802 */ /* 0x000fe20000000f00 */
[----:B------:R-:W-:Y:S01]  /*0050*/  ULDC.64 UR6, c[0x0][0x208] ;  /* 0x0000820000067ab9 */ /* 0x000fe20000000a00 */
[----:B------:R-:W-:-:S04]  /*0060*/  ISETP.NE.U32.AND P0, PT, RZ, UR4, PT ;  /* 0x00000004ff007c0c */ /* 0x000fc8000bf05070 */
[----:B------:R-:W-:Y:S01]  /*0070*/  ISETP.NE.AND.EX P0, PT, RZ, UR5, PT, P0 ;  /* 0x00000005ff007c0c */ /* 0x000fe2000bf05300 */
[----:B0-----:R-:W-:-:S12]  /*0080*/  IMAD.WIDE R4, R32, 0x4, R4 ;  /* 0x0000000420047825 */ /* 0x001fd800078e0204 */
[----:B------:R-:W2:Y:S04]  /*0090*/  @P0 LDG.E R35, desc[UR6][R4.64] ;  /* 0x0000000604230981 */ /* 0x000ea8000c1e1900 */
[----:B------:R-:W2:Y:S01]  /*00a0*/  @P0 LDG.E R0, desc[UR6][R4.64+0x4] ;  /* 0x0000040604000981 */ /* 0x000ea2000c1e1900 */
[----:B------:R-:W0:Y:S02]  /*00b0*/  S2R R3, SR_CTAID.X ;  /* 0x0000000000037919 */ /* 0x000e240000002500 */
[----:B0-----:R-:W-:Y:S01]  /*00c0*/  SHF.L.U32 R3, R3, 0x6, RZ ;  /* 0x0000000603037819 */ /* 0x001fe200000006ff */
[----:B--2---:R-:W-:-:S06]  /*00d0*/  @P0 IMAD.IADD R0, R0, 0x1, -R35 ;  /* 0x0000000100000824 */ /* 0x004fcc00078e0a23 */
[----:B------:R-:W0:Y:S02]  /*00e0*/  @!P0 LDC R0, c[0x0][0x2c4] ;  /* 0x0000b100ff008b82 */ /* 0x000e240000000800 */
[----:B0-----:R-:W-:-:S13]  /*00f0*/  ISETP.GT.AND P1, PT, R0, R3, PT ;  /* 0x000000030000720c */ /* 0x001fda0003f24270 */
[----:B------:R-:W-:Y:S05]  /*0100*/  @!P1 EXIT ;  /* 0x000000000000994d */ /* 0x000fea0003800000 */
[----:B------:R-:W-:Y:S01]  /*0110*/  ISETP.NE.AND P2, PT, R35, -0x1, PT ;  /* 0xffffffff2300780c */ /* 0x000fe20003f45270 */
[----:B------:R-:W0:Y:S01]  /*0120*/  S2R R37, SR_TID.X ;  /* 0x0000000000257919 */ /* 0x000e220000002100 */
[----:B------:R-:W1:Y:S01]  /*0130*/  LDC R2, c[0x0][0x490] ;  /* 0x00012400ff027b82 */ /* 0x000e620000000800 */
[----:B------:R-:W-:Y:S01]  /*0140*/  IMAD.MOV.U32 R29, RZ, RZ, RZ ;  /* 0x000000ffff1d7224 */ /* 0x000fe200078e00ff */
[----:B------:R-:W-:Y:S01]  /*0150*/  SHF.R.S32.HI R41, RZ, 0x1f, R3 ;  /* 0x0000001fff297819 */ /* 0x000fe20000011403 */
[----:B------:R-:W2:Y:S01]  /*0160*/  S2R R4, SR_CTAID.Z ;  /* 0x0000000000047919 */ /* 0x000ea20000002700 */
[----:B------:R-:W-:Y:S02]  /*0170*/  CS2R R12, SRZ ;  /* 0x00000000000c7805 */ /* 0x000fe4000001ff00 */
[----:B------:R-:W-:Y:S02]  /*0180*/  CS2R R58, SRZ ;  /* 0x00000000003a7805 */ /* 0x000fe4000001ff00 */
[----:B------:R-:W-:-:S02]  /*0190*/  CS2R R54, SRZ ;  /* 0x0000000000367805 */ /* 0x000fc4000001ff00 */
[----:B------:R-:W-:Y:S02]  /*01a0*/  CS2R R14, SRZ ;  /* 0x00000000000e7805 */ /* 0x000fe4000001ff00 */
[----:B------:R-:W-:Y:S02]  /*01b0*/  CS2R R18, SRZ ;  /* 0x0000000000127805 */ /* 0x000fe4000001ff00 */
[----:B------:R-:W-:Y:S02]  /*01c0*/  CS2R R20, SRZ ;  /* 0x0000000000147805 */ /* 0x000fe4000001ff00 */
[----:B------:R-:W-:Y:S01]  /*01d0*/  CS2R R22, SRZ ;  /* 0x0000000000167805 */ /* 0x000fe2000001ff00 */
[----:B------:R-:W3:Y:S01]  /*01e0*/  @P2 LDC.64 R60, c[0x0][0x448] ;  /* 0x00011200ff3c2b82 */ /* 0x000ee20000000a00 */
[----:B------:R-:W-:Y:S02]  /*01f0*/  CS2R R24, SRZ ;  /* 0x0000000000187805 */ /* 0x000fe4000001ff00 */
[----:B------:R-:W-:Y:S01]  /*0200*/  CS2R R50, SRZ ;  /* 0x0000000000327805 */ /* 0x000fe2000001ff00 */
[----:B------:R-:W-:Y:S01]  /*0210*/  IMAD.MOV.U32 R5, RZ, RZ, RZ ;  /* 0x000000ffff057224 */ /* 0x000fe200078e00ff */
[----:B------:R-:W-:-:S02]  /*0220*/  CS2R R6, SRZ ;  /* 0x0000000000067805 */ /* 0x000fc4000001ff00 */
[----:B------:R-:W-:Y:S02]  /*0230*/  CS2R R8, SRZ ;  /* 0x0000000000087805 */ /* 0x000fe4000001ff00 */
[----:B------:R-:W-:Y:S02]  /*0240*/  CS2R R10, SRZ ;  /* 0x00000000000a7805 */ /* 0x000fe4000001ff00 */
[----:B------:R-:W-:Y:S02]  /*0250*/  CS2R R56, SRZ ;  /* 0x0000000000387805 */ /* 0x000fe4000001ff00 */
[----:B------:R-:W-:Y:S02]  /*0260*/  CS2R R16, SRZ ;  /* 0x0000000000107805 */ /* 0x000fe4000001ff00 */
[----:B------:R-:W-:Y:S02]  /*0270*/  CS2R R52, SRZ ;  /* 0x0000000000347805 */ /* 0x000fe4000001ff00 */
[----:B-1----:R-:W-:-:S02]  /*0280*/  ISETP.GE.AND P1, PT, R2, 0x1, PT ;  /* 0x000000010200780c */ /* 0x002fc40003f26270 */
[----:B0-----:R-:W-:Y:S01]  /*0290*/  SHF.R.S32.HI R28, RZ, 0x1f, R37 ;  /* 0x0000001fff1c7819 */ /* 0x001fe20000011425 */
[----:B---3--:R-:W-:-:S03]  /*02a0*/  @P2 IMAD.WIDE.U32 R62, R35, R60, RZ ;  /* 0x0000003c233e2225 */ /* 0x008fc600078e00ff */
[----:B------:R-:W-:Y:S01]  /*02b0*/  LEA.HI R28, R28, R37, RZ, 0x5 ;  /* 0x000000251c1c7211 */ /* 0x000fe200078f28ff */
[----:B------:R-:W-:Y:S01]  /*02c0*/  HFMA2.MMA R60, -RZ, RZ, 0, 0 ;  /* 0x00000000ff3c7435 */ /* 0x000fe200000001ff */
[----:B------:R-:W-:Y:S02]  /*02d0*/  @P2 IMAD R61, R35, R61, R63 ;  /* 0x0000003d233d2224 */ /* 0x000fe400078e023f */
[----:B------:R-:W-:Y:S01]  /*02e0*/  SHF.R.S32.HI R36, RZ, 0x5, R28 ;  /* 0x00000005ff247819 */ /* 0x000fe2000001141c */
[----:B--2---:R-:W-:Y:S07]  /*02f0*/  @P2 BRA `(.L_x_664) ;  /* 0x00000000001c2947 */ /* 0x004fee0003800000 */
[----:B------:R-:W0:Y:S01]  /*0300*/  LDC.64 R26, c[0x0][0x430] ;  /* 0x00010c00ff1a7b82 */ /* 0x000e220000000a00 */
[----:B------:R-:W-:Y:S02]  /*0310*/  SHF.R.S32.HI R31, RZ, 0x1f, R32 ;  /* 0x0000001fff1f7819 */ /* 0x000fe40000011420 */
[----:B------:R-:W-:-:S03]  /*0320*/  MOV R35, 0xffffffff ;  /* 0xffffffff00237802 */ /* 0x000fc60000000f00 */
[-C--:B0-----:R-:W-:Y:S02]  /*0330*/  IMAD R31, R31, R26.reuse, RZ ;  /* 0x0000001a1f1f7224 */ /* 0x081fe400078e02ff */
[----:B------:R-:W-:-:S04]  /*0340*/  IMAD.WIDE.U32 R62, R32, R26, RZ ;  /* 0x0000001a203e7225 */ /* 0x000fc800078e00ff */
[----:B------:R-:W-:-:S04]  /*0350*/  IMAD R27, R32, R27, R31 ;  /* 0x0000001b201b7224 */ /* 0x000fc800078e021f */
[----:B------:R-:W-:-:S07]  /*0360*/  IMAD.IADD R61, R63, 0x1, R27 ;  /* 0x000000013f3d7824 */ /* 0x000fce00078e021b */
.L_x_664:
[----:B------:R-:W-:Y:S05]  /*0370*/  @!P1 BRA `(.L_x_665) ;  /* 0x0000000800b49947 */ /* 0x000fea0003800000 */
[----:B------:R-:W0:Y:S01]  /*0380*/  LDC R33, c[0x0][0x2d4] ;  /* 0x0000b500ff217b82 */ /* 0x000e220000000800 */
[----:B------:R-:W-:Y:S01]  /*0390*/  IMAD.WIDE R26, R32, 0x80, RZ ;  /* 0x00000080201a7825 */ /* 0x000fe200078e02ff */
[----:B------:R-:W-:Y:S01]  /*03a0*/  LOP3.LUT R38, R28, 0xffffffe0, RZ, 0xc0, !PT ;  /* 0xffffffe01c267812 */ /* 0x000fe200078ec0ff */
[----:B------:R-:W-:Y:S01]  /*03b0*/  ULDC.64 UR10, c[0x0][0x488] ;  /* 0x00012200000a7ab9 */ /* 0x000fe20000000a00 */
[----:B------:R-:W-:Y:S01]  /*03c0*/  UMOV UR4, URZ ;  /* 0x0000003f00047c82 */ /* 0x000fe20008000000 */
[----:B------:R-:W-:Y:S01]  /*03d0*/  USHF.L.U64.HI UR5, UR10, 0x2, UR11 ;  /* 0x000000020a057899 */ /* 0x000fe2000801020b */
[----:B------:R-:W-:Y:S01]  /*03e0*/  SEL R26, R26, RZ, P0 ;  /* 0x000000ff1a1a7207 */ /* 0x000fe20000000000 */
[----:B------:R-:W-:Y:S01]  /*03f0*/  IMAD.IADD R37, R37, 0x1, -R38 ;  /* 0x0000000125257824 */ /* 0x000fe200078e0a26 */
[----:B------:R-:W1:Y:S01]  /*0400*/  LDC R12, c[0x0][0x270] ;  /* 0x00009c00ff0c7b82 */ /* 0x000e620000000800 */
[----:B------:R-:W-:Y:S01]  /*0410*/  SEL R34, R27, RZ, P0 ;  /* 0x000000ff1b227207 */ /* 0x000fe20000000000 */
[----:B------:R-:W-:Y:S01]  /*0420*/  ULDC.64 UR8, c[0x0][0x400] ;  /* 0x0001000000087ab9 */ /* 0x000fe20000000a00 */
[----:B------:R-:W-:-:S04]  /*0430*/  IADD3 R39, P0, R3, R26, RZ ;  /* 0x0000001a03277210 */ /* 0x000fc80007f1e0ff */
[----:B------:R-:W-:Y:S01]  /*0440*/  IADD3.X R41, R41, R34, RZ, P0, !PT ;  /* 0x0000002229297210 */ /* 0x000fe200007fe4ff */
[----:B------:R-:W2:Y:S01]  /*0450*/  LDC R43, c[0x0][0x2dc] ;  /* 0x0000b700ff2b7b82 */ /* 0x000ea20000000800 */
[----:B0-----:R-:W-:Y:S01]  /*0460*/  IMAD.WIDE R32, R32, R33, RZ ;  /* 0x0000002120207225 */ /* 0x001fe200078e02ff */
[----:B-1----:R-:W-:-:S03]  /*0470*/  SHF.R.S32.HI R26, RZ, 0x1f, R12 ;  /* 0x0000001fff1a7819 */ /* 0x002fc6000001140c */
[-C--:B------:R-:W-:Y:S02]  /*0480*/  IMAD R33, R33, R12.reuse, RZ ;  /* 0x0000000c21217224 */ /* 0x080fe400078e02ff */
[----:B------:R-:W-:Y:S02]  /*0490*/  IMAD R34, R41, R12, RZ ;  /* 0x0000000c29227224 */ /* 0x000fe400078e02ff */
[C---:B------:R-:W-:Y:S02]  /*04a0*/  IMAD R47, R32.reuse, R26, R33 ;  /* 0x0000001a202f7224 */ /* 0x040fe400078e0221 */
[----:B------:R-:W-:-:S04]  /*04b0*/  IMAD.WIDE.U32 R32, R32, R12, RZ ;  /* 0x0000000c20207225 */ /* 0x000fc800078e00ff */
[----:B--2---:R-:W-:-:S04]  /*04c0*/  IMAD.WIDE R30, R12, R43, RZ ;  /* 0x0000002b0c1e7225 */ /* 0x004fc800078e02ff */
[----:B------:R-:W-:Y:S02]  /*04d0*/  IMAD R27, R31, R35, RZ ;  /* 0x000000231f1b7224 */ /* 0x000fe400078e02ff */
[----:B------:R-:W-:Y:S02]  /*04e0*/  IMAD R49, R26, R39, R34 ;  /* 0x000000271a317224 */ /* 0x000fe400078e0222 */
[----:B------:R-:W-:Y:S02]  /*04f0*/  IMAD R45, R30, R29, R27 ;  /* 0x0000001d1e2d7224 */ /* 0x000fe400078e021b */
[----:B------:R-:W-:Y:S01]  /*0500*/  IMAD.IADD R40, R33, 0x1, R47 ;  /* 0x0000000121287824 */ /* 0x000fe200078e022f */
[----:B------:R-:W-:Y:S01]  /*0510*/  SHF.R.S32.HI R47, RZ, 0x1f, R43 ;  /* 0x0000001fff2f7819 */ /* 0x000fe2000001142b */
[----:B------:R-:W-:-:S04]  /*0520*/  IMAD.WIDE.U32 R26, R39, R12, RZ ;  /* 0x0000000c271a7225 */ /* 0x000fc800078e00ff */
[----:B------:R-:W-:Y:S01]  /*0530*/  IMAD R33, R40, R43, RZ ;  /* 0x0000002b28217224 */ /* 0x000fe200078e02ff */
[----:B------:R-:W-:Y:S01]  /*0540*/  IADD3 R40, R27, R49, RZ ;  /* 0x000000311b287210 */ /* 0x000fe20007ffe0ff */
[----:B------:R-:W-:-:S04]  /*0550*/  IMAD.WIDE.U32 R34, R30, R35, RZ ;  /* 0x000000231e227225 */ /* 0x000fc800078e00ff */
[----:B------:R-:W-:Y:S01]  /*0560*/  IMAD.WIDE.U32 R28, R32, R43, RZ ;  /* 0x0000002b201c7225 */ /* 0x000fe200078e00ff */
[----:B------:R-:W-:-:S03]  /*0570*/  IADD3 R38, R35, R45, RZ ;  /* 0x0000002d23267210 */ /* 0x000fc60007ffe0ff */
[-C--:B------:R-:W-:Y:S01]  /*0580*/  IMAD R40, R40, R43.reuse, RZ ;  /* 0x0000002b28287224 */ /* 0x080fe200078e02ff */
[----:B------:R-:W-:Y:S01]  /*0590*/  SEL R35, R28, R34, !P2 ;  /* 0x000000221c237207 */ /* 0x000fe20005000000 */
[----:B------:R-:W-:Y:S02]  /*05a0*/  IMAD R27, R47, R32, R33 ;  /* 0x000000202f1b7224 */ /* 0x000fe400078e0221 */
[-C--:B------:R-:W-:Y:S02]  /*05b0*/  IMAD R45, R4, R43.reuse, RZ ;  /* 0x0000002b042d7224 */ /* 0x080fe400078e02ff */
[-C--:B------:R-:W-:Y:S02]  /*05c0*/  IMAD R63, R12, R43.reuse, RZ ;  /* 0x0000002b0c3f7224 */ /* 0x080fe400078e02ff */
[----:B------:R-:W-:-:S03]  /*05d0*/  IMAD.WIDE.U32 R32, R26, R43, RZ ;  /* 0x0000002b1a207225 */ /* 0x000fc600078e00ff */
[----:B------:R-:W-:Y:S01]  /*05e0*/  SHF.L.U32 R43, R63, 0x3, RZ ;  /* 0x000000033f2b7819 */ /* 0x000fe200000006ff */
[----:B------:R-:W-:Y:S01]  /*05f0*/  IMAD R47, R47, R26, R40 ;  /* 0x0000001a2f2f7224 */ /* 0x000fe200078e0228 */
[----:B------:R-:W-:Y:S01]  /*0600*/  IADD3 R26, P0, R45, R35, RZ ;  /* 0x000000232d1a7210 */ /* 0x000fe20007f1e0ff */
[----:B------:R-:W-:Y:S01]  /*0610*/  @!P2 IMAD.IADD R38, R29, 0x1, R27 ;  /* 0x000000011d26a824 */ /* 0x000fe200078e021b */
[----:B------:R-:W-:Y:S01]  /*0620*/  IADD3 R12, R43, 0x20, R43 ;  /* 0x000000202b0c7810 */ /* 0x000fe20007ffe02b */
[----:B------:R-:W-:Y:S01]  /*0630*/  IMAD.IADD R29, R33, 0x1, R47 ;  /* 0x00000001211d7824 */ /* 0x000fe200078e022f */
[----:B------:R-:W-:Y:S01]  /*0640*/  SHF.L.U32 R28, R32, 0x2, RZ ;  /* 0x00000002201c7819 */ /* 0x000fe200000006ff */
[----:B------:R-:W-:Y:S01]  /*0650*/  IMAD R41, R41, R30, RZ ;  /* 0x0000001e29297224 */ /* 0x000fe200078e02ff */
[----:B------:R-:W-:Y:S01]  /*0660*/  LEA.HI.X.SX32 R27, R45, R38, 0x1, P0 ;  /* 0x000000262d1b7211 */ /* 0x000fe200000f0eff */
[----:B------:R-:W-:Y:S01]  /*0670*/  IMAD R37, R36, R63, R37 ;  /* 0x0000003f24257224 */ /* 0x000fe200078e0225 */
[----:B------:R-:W-:Y:S01]  /*0680*/  SHF.L.U64.HI R29, R32, 0x2, R29 ;  /* 0x00000002201d7819 */ /* 0x000fe2000001021d */
[-C--:B------:R-:W-:Y:S01]  /*0690*/  IMAD R32, R31, R39.reuse, R41 ;  /* 0x000000271f207224 */ /* 0x080fe200078e0229 */
[----:B------:R-:W-:Y:S01]  /*06a0*/  SHF.L.U64.HI R67, R35, 0x2, R38 ;  /* 0x0000000223437819 */ /* 0x000fe20000010226 */
[----:B------:R-:W-:Y:S01]  /*06b0*/  IMAD.WIDE.U32 R26, R30, R39, R26 ;  /* 0x000000271e1a7225 */ /* 0x000fe200078e001a */
[----:B------:R-:W-:-:S02]  /*06c0*/  SHF.R.S32.HI R31, RZ, 0x1f, R37 ;  /* 0x0000001fff1f7819 */ /* 0x000fc40000011425 */
[----:B------:R-:W-:Y:S01]  /*06d0*/  SHF.L.U32 R35, R35, 0x2, RZ ;  /* 0x0000000223237819 */ /* 0x000fe200000006ff */
[----:B------:R-:W-:Y:S01]  /*06e0*/  IMAD.IADD R36, R43, 0x1, R12 ;  /* 0x000000012b247824 */ /* 0x000fe200078e020c */
[----:B------:R-:W-:Y:S01]  /*06f0*/  IADD3 R30, P0, R37, R26, RZ ;  /* 0x0000001a251e7210 */ /* 0x000fe20007f1e0ff */
[----:B------:R-:W-:-:S03]  /*0700*/  IMAD.WIDE R40, R43, 0x4, R28 ;  /* 0x000000042b287825 */ /* 0x000fc600078e021c */
[----:B------:R-:W-:Y:S01]  /*0710*/  IADD3 R34, R43, R36, RZ ;  /* 0x000000242b227210 */ /* 0x000fe20007ffe0ff */
[----:B------:R-:W-:Y:S01]  /*0720*/  IMAD.WIDE R28, R45, 0x4, R28 ;  /* 0x000000042d1c7825 */ /* 0x000fe200078e021c */
[----:B------:R-:W-:Y:S02]  /*0730*/  IADD3.X R39, R31, R27, R32, P0, !PT ;  /* 0x0000001b1f277210 */ /* 0x000fe400007fe420 */
[C---:B------:R-:W-:Y:S01]  /*0740*/  SHF.L.U32 R38, R30.reuse, 0x2, RZ ;  /* 0x000000021e267819 */ /* 0x040fe200000006ff */
[----:B------:R-:W-:Y:S01]  /*0750*/  IMAD.WIDE R40, R45, 0x4, R40 ;  /* 0x000000042d287825 */ /* 0x000fe200078e0228 */
[----:B------:R-:W-:-:S03]  /*0760*/  SHF.L.U64.HI R39, R30, 0x2, R39 ;  /* 0x000000021e277819 */ /* 0x000fc60000010227 */
[----:B------:R-:W-:-:S04]  /*0770*/  IMAD.WIDE R26, R37, 0x4, R28 ;  /* 0x00000004251a7825 */ /* 0x000fc800078e021c */
[----:B------:R-:W-:Y:S01]  /*0780*/  IMAD.IADD R32, R43, 0x1, R34 ;  /* 0x000000012b207824 */ /* 0x000fe200078e0222 */
[----:B------:R-:W-:Y:S01]  /*0790*/  IADD3 R64, P0, R26, R35, RZ ;  /* 0x000000231a407210 */ /* 0x000fe20007f1e0ff */
[----:B------:R-:W-:-:S03]  /*07a0*/  IMAD.WIDE R40, R37, 0x4, R40 ;  /* 0x0000000425287825 */ /* 0x000fc600078e0228 */
[----:B------:R-:W-:Y:S01]  /*07b0*/  IADD3.X R65, R27, R67, RZ, P0, !PT ;  /* 0x000000431b417210 */ /* 0x000fe200007fe4ff */
[----:B------:R-:W-:Y:S01]  /*07c0*/  IMAD.IADD R31, R43, 0x1, R32 ;  /* 0x000000012b1f7824 */ /* 0x000fe200078e0220 */
[----:B------:R-:W-:Y:S01]  /*07d0*/  IADD3 R66, P0, R40, R35, RZ ;  /* 0x0000002328427210 */ /* 0x000fe20007f1e0ff */
[----:B------:R-:W-:-:S04]  /*07e0*/  IMAD.WIDE R26, R63, 0x20, R38 ;  /* 0x000000203f1a7825 */ /* 0x000fc800078e0226 */
[----:B------:R-:W-:Y:S02]  /*07f0*/  IMAD.IADD R29, R43, 0x1, R31 ;  /* 0x000000012b1d7824 */ /* 0x000fe400078e021f */
[----:B------:R-:W-:-:S04]  /*0800*/  IMAD.WIDE R30, R31, 0x4, R38 ;  /* 0x000000041f1e7825 */ /* 0x000fc800078e0226 */
[----:B------:R-:W-:-:S04]  /*0810*/  IMAD.WIDE R28, R29, 0x4, R38 ;  /* 0x000000041d1c7825 */ /* 0x000fc800078e0226 */
[----:B------:R-:W-:-:S04]  /*0820*/  IMAD.WIDE R32, R32, 0x4, R38 ;  /* 0x0000000420207825 */ /* 0x000fc800078e0226 */
[----:B------:R-:W-:-:S04]  /*0830*/  IMAD.WIDE R34, R34, 0x4, R38 ;  /* 0x0000000422227825 */ /* 0x000fc800078e0226 */
[----:B------:R-:W-:-:S04]  /*0840*/  IMAD.WIDE R36, R36, 0x4, R38 ;  /* 0x0000000424247825 */ /* 0x000fc800078e0226 */
[----:B------:R-:W-:Y:S01]  /*0850*/  IMAD.WIDE R38, R12, 0x4, R38 ;  /* 0x000000040c267825 */ /* 0x000fe200078e0226 */
[----:B------:R-:W-:-:S03]  /*0860*/  MOV R12, RZ ;  /* 0x000000ff000c7202 */ /* 0x000fc60000000f00 */
[----:B------:R-:W-:Y:S02]  /*0870*/  IMAD.X R67, R41, 0x1, R67, P0 ;  /* 0x0000000129437824 */ /* 0x000fe400000e0643 */
[----:B------:R-:W-:-:S07]  /*0880*/  IMAD.WIDE R26, R43, 0x4, R26 ;  /* 0x000000042b1a7825 */ /* 0x000fce00078e021a */
.L_x_666:
[----:B------:R-:W-:-:S04]  /*0890*/  IADD3 R46, P0, R26, UR8, RZ ;  /* 0x000000081a2e7c10 */ /* 0x000fc8000ff1e0ff */
[----:B------:R-:W-:-:S05]  /*08a0*/  IADD3.X R47, R27, UR9, RZ, P0, !PT ;  /* 0x000000091b2f7c10 */ /* 0x000fca00087fe4ff */
[----:B------:R0:W2:Y:S02]  /*08b0*/  LDG.E R69, desc[UR6][R46.64] ;  /* 0x000000062e457981 */ /* 0x0000a4000c1e1900 */
[----:B0-----:R-:W-:-:S04]  /*08c0*/  IMAD.WIDE R46, R63, 0x20, R46 ;  /* 0x000000203f2e7825 */ /* 0x001fc800078e022e */
[C---:B------:R-:W-:Y:S01]  /*08d0*/  IMAD.WIDE R42, R63.reuse, 0x20, R46 ;  /* 0x000000203f2a7825 */ /* 0x040fe200078e022e */
[----:B------:R-:W-:Y:S01]  /*08e0*/  IADD3 R68, P0, R64, UR8, RZ ;  /* 0x0000000840447c10 */ /* 0x000fe2000ff1e0ff */
[----:B------:R-:W3:Y:S02]  /*08f0*/  LDG.E R46, desc[UR6][R46.64] ;  /* 0x000000062e2e7981 */ /* 0x000ee4000c1e1900 */
[C---:B------:R-:W-:Y:S02]  /*0900*/  IMAD.WIDE R40, R63.reuse, 0x20, R42 ;  /* 0x000000203f287825 */ /* 0x040fe400078e022a */
[----:B------:R-:W4:Y:S02]  /*0910*/  LDG.E R42, desc[UR6][R42.64] ;  /* 0x000000062a2a7981 */ /* 0x000f24000c1e1900 */
[C---:B------:R-:W-:Y:S02]  /*0920*/  IMAD.WIDE R44, R63.reuse, 0x20, R40 ;  /* 0x000000203f2c7825 */ /* 0x040fe400078e0228 */
[----:B------:R-:W5:Y:S02]  /*0930*/  LDG.E R40, desc[UR6][R40.64] ;  /* 0x0000000628287981 */ /* 0x000f64000c1e1900 */
[----:B------:R-:W-:-:S02]  /*0940*/  IMAD.WIDE R48, R63, 0x20, R44 ;  /* 0x000000203f307825 */ /* 0x000fc400078e022c */
[----:B------:R-:W5:Y:S04]  /*0950*/  LDG.E R44, desc[UR6][R44.64] ;  /* 0x000000062c2c7981 */ /* 0x000f68000c1e1900 */
[----:B------:R-:W5:Y:S01]  /*0960*/  LDG.E R49, desc[UR6][R48.64] ;  /* 0x0000000630317981 */ /* 0x000f62000c1e1900 */
[----:B--2---:R-:W-:Y:S01]  /*0970*/  FADD.FTZ R56, R69, R56 ;  /* 0x0000003845387221 */ /* 0x004fe20000010000 */
[----:B------:R-:W-:-:S05]  /*0980*/  IADD3.X R69, R65, UR9, RZ, P0, !PT ;  /* 0x0000000941457c10 */ /* 0x000fca00087fe4ff */
[----:B------:R-:W2:Y:S04]  /*0990*/  LDG.E R48, desc[UR6][R68.64] ;  /* 0x0000000644307981 */ /* 0x000ea8000c1e1900 */
[----:B------:R-:W2:Y:S04]  /*09a0*/  LDG.E R43, desc[UR6][R68.64+0x100] ;  /* 0x00010006442b7981 */ /* 0x000ea8000c1e1900 */
[----:B------:R-:W2:Y:S01]  /*09b0*/  LDG.E R47, desc[UR6][R68.64+0x80] ;  /* 0x00008006442f7981 */ /* 0x000ea2000c1e1900 */
[----:B---3--:R-:W-:Y:S01]  /*09c0*/  FADD.FTZ R17, R46, R17 ;  /* 0x000000112e117221 */ /* 0x008fe20000010000 */
[----:B----4-:R-:W-:-:S02]  /*09d0*/  FADD.FTZ R55, R42, R55 ;  /* 0x000000372a377221 */ /* 0x010fc40000010000 */
[----:B------:R-:W3:Y:S01]  /*09e0*/  LDG.E R42, desc[UR6][R68.64+0x180] ;  /* 0x00018006442a7981 */ /* 0x000ee2000c1e1900 */
[----:B-----5:R-:W-:Y:S01]  /*09f0*/  FADD.FTZ R11, R40, R11 ;  /* 0x0000000b280b7221 */ /* 0x020fe20000010000 */
[----:B------:R-:W-:-:S04]  /*0a00*/  IADD3 R40, P0, R66, UR8, RZ ;  /* 0x0000000842287c10 */ /* 0x000fc8000ff1e0ff */
[----:B------:R-:W-:Y:S01]  /*0a10*/  IADD3.X R41, R67, UR9, RZ, P0, !PT ;  /* 0x0000000943297c10 */ /* 0x000fe200087fe4ff */
[----:B------:R-:W-:-:S04]  /*0a20*/  FADD.FTZ R53, R44, R53 ;  /* 0x000000352c357221 */ /* 0x000fc80000010000 */
[----:B------:R-:W4:Y:S04]  /*0a30*/  LDG.E R44, desc[UR6][R40.64] ;  /* 0x00000006282c7981 */ /* 0x000f28000c1e1900 */
[----:B------:R-:W5:Y:S04]  /*0a40*/  LDG.E R46, desc[UR6][R40.64+0x80] ;  /* 0x00008006282e7981 */ /* 0x000f68000c1e1900 */
[----:B------:R-:W5:Y:S01]  /*0a50*/  LDG.E R45, desc[UR6][R40.64+0x180] ;  /* 0x00018006282d7981 */ /* 0x000f62000c1e1900 */
[----:B--2---:R-:W-:-:S03]  /*0a60*/  FADD.FTZ R51, R48, R51 ;  /* 0x0000003330337221 */ /* 0x004fc60000010000 */
[----:B------:R0:W2:Y:S01]  /*0a70*/  LDG.E R48, desc[UR6][R40.64+0x100] ;  /* 0x0001000628307981 */ /* 0x0000a2000c1e1900 */
[----:B------:R-:W-:Y:S01]  /*0a80*/  FADD.FTZ R50, R43, R50 ;  /* 0x000000322b327221 */ /* 0x000fe20000010000 */
[----:B------:R-:W-:Y:S01]  /*0a90*/  FADD.FTZ R52, R49, R52 ;  /* 0x0000003431347221 */ /* 0x000fe20000010000 */
[----:B---3--:R-:W-:Y:S01]  /*0aa0*/  FADD.FTZ R18, R42, R18 ;  /* 0x000000122a127221 */ /* 0x008fe20000010000 */
[----:B------:R-:W-:-:S04]  /*0ab0*/  IADD3 R42, P0, R38, UR8, RZ ;  /* 0x00000008262a7c10 */ /* 0x000fc8000ff1e0ff */
[----:B------:R-:W-:Y:S02]  /*0ac0*/  IADD3.X R43, R39, UR9, RZ, P0, !PT ;  /* 0x00000009272b7c10 */ /* 0x000fe400087fe4ff */
[----:B0-----:R-:W-:Y:S01]  /*0ad0*/  IADD3 R40, P0, R36, UR8, RZ ;  /* 0x0000000824287c10 */ /* 0x001fe2000ff1e0ff */
[----:B------:R-:W-:Y:S02]  /*0ae0*/  FADD.FTZ R16, R47, R16 ;  /* 0x000000102f107221 */ /* 0x000fe40000010000 */
[----:B------:R-:W3:Y:S01]  /*0af0*/  LDG.E R47, desc[UR6][R42.64] ;  /* 0x000000062a2f7981 */ /* 0x000ee2000c1e1900 */
[----:B------:R-:W-:-:S03]  /*0b00*/  IADD3.X R41, R37, UR9, RZ, P0, !PT ;  /* 0x0000000925297c10 */ /* 0x000fc600087fe4ff */
[----:B------:R-:W3:Y:S04]  /*0b10*/  LDG.E R49, desc[UR6][R42.64+0x80] ;  /* 0x000080062a317981 */ /* 0x000ee8000c1e1900 */
[----:B------:R0:W3:Y:S01]  /*0b20*/  LDG.E R69, desc[UR6][R42.64+0x100] ;  /* 0x000100062a457981 */ /* 0x0000e2000c1e1900 */
[----:B--2---:R-:W-:-:S03]  /*0b30*/  FADD.FTZ R25, R48, R25 ;  /* 0x0000001930197221 */ /* 0x004fc60000010000 */
[----:B------:R-:W2:Y:S01]  /*0b40*/  LDG.E R48, desc[UR6][R40.64] ;  /* 0x0000000628307981 */ /* 0x000ea2000c1e1900 */
[----:B0-----:R-:W-:Y:S01]  /*0b50*/  IADD3 R42, P0, R34, UR8, RZ ;  /* 0x00000008222a7c10 */ /* 0x001fe2000ff1e0ff */
[----:B----4-:R-:W-:Y:S01]  /*0b60*/  FADD.FTZ R15, R44, R15 ;  /* 0x0000000f2c0f7221 */ /* 0x010fe20000010000 */
[----:B-----5:R-:W-:Y:S01]  /*0b70*/  FADD.FTZ R57, R46, R57 ;  /* 0x000000392e397221 */ /* 0x020fe20000010000 */
[----:B------:R-:W4:Y:S01]  /*0b80*/  LDG.E R44, desc[UR6][R40.64+0x100] ;  /* 0x00010006282c7981 */ /* 0x000f22000c1e1900 */
[----:B------:R-:W-:-:S03]  /*0b90*/  IADD3.X R43, R35, UR9, RZ, P0, !PT ;  /* 0x00000009232b7c10 */ /* 0x000fc600087fe4ff */
[----:B------:R0:W5:Y:S01]  /*0ba0*/  LDG.E R46, desc[UR6][R40.64+0x80] ;  /* 0x00008006282e7981 */ /* 0x000162000c1e1900 */
[----:B------:R-:W-:-:S03]  /*0bb0*/  FADD.FTZ R14, R45, R14 ;  /* 0x0000000e2d0e7221 */ /* 0x000fc60000010000 */
[----:B------:R-:W4:Y:S01]  /*0bc0*/  LDG.E R45, desc[UR6][R42.64+0x100] ;  /* 0x000100062a2d7981 */ /* 0x000f22000c1e1900 */
[----:B0-----:R-:W-:-:S04]  /*0bd0*/  IADD3 R40, P0, R32, UR8, RZ ;  /* 0x0000000820287c10 */ /* 0x001fc8000ff1e0ff */
[----:B------:R-:W-:Y:S01]  /*0be0*/  IADD3.X R41, R33, UR9, RZ, P0, !PT ;  /* 0x0000000921297c10 */ /* 0x000fe200087fe4ff */
[----:B---3--:R-:W-:-:S04]  /*0bf0*/  FADD.FTZ R10, R47, R10 ;  /* 0x0000000a2f0a7221 */ /* 0x008fc80000010000 */
[----:B------:R-:W3:Y:S01]  /*0c00*/  LDG.E R68, desc[UR6][R40.64] ;  /* 0x0000000628447981 */ /* 0x000ee2000c1e1900 */
[----:B------:R-:W-:-:S03]  /*0c10*/  FADD.FTZ R24, R49, R24 ;  /* 0x0000001831187221 */ /* 0x000fc60000010000 */
[----:B------:R-:W3:Y:S04]  /*0c20*/  LDG.E R47, desc[UR6][R42.64+0x80] ;  /* 0x000080062a2f7981 */ /* 0x000ee8000c1e1900 */
[----:B------:R0:W3:Y:S01]  /*0c30*/  LDG.E R49, desc[UR6][R42.64] ;  /* 0x000000062a317981 */ /* 0x0000e2000c1e1900 */
[----:B--2---:R-:W-:-:S03]  /*0c40*/  FADD.FTZ R9, R48, R9 ;  /* 0x0000000930097221 */ /* 0x004fc60000010000 */
[----:B------:R-:W2:Y:S01]  /*0c50*/  LDG.E R48, desc[UR6][R40.64+0x80] ;  /* 0x0000800628307981 */ /* 0x000ea2000c1e1900 */
[----:B0-----:R-:W-:-:S04]  /*0c60*/  IADD3 R42, P0, R30, UR8, RZ ;  /* 0x000000081e2a7c10 */ /* 0x001fc8000ff1e0ff */
[----:B------:R-:W-:Y:S01]  /*0c70*/  IADD3.X R43, R31, UR9, RZ, P0, !PT ;  /* 0x000000091f2b7c10 */ /* 0x000fe200087fe4ff */
[----:B-----5:R-:W-:Y:S02]  /*0c80*/  FADD.FTZ R23, R46, R23 ;  /* 0x000000172e177221 */ /* 0x020fe40000010000 */
[----:B------:R0:W5:Y:S01]  /*0c90*/  LDG.E R46, desc[UR6][R40.64+0x100] ;  /* 0x00010006282e7981 */ /* 0x000162000c1e1900 */
[----:B------:R-:W-:Y:S01]  /*0ca0*/  FADD.FTZ R60, R69, R60 ;  /* 0x0000003c453c7221 */ /* 0x000fe20000010000 */
[----:B----4-:R-:W-:Y:S01]  /*0cb0*/  FADD.FTZ R54, R44, R54 ;  /* 0x000000362c367221 */ /* 0x010fe20000010000 */
[----:B------:R-:W-:Y:S01]  /*0cc0*/  FADD.FTZ R58, R45, R58 ;  /* 0x0000003a2d3a7221 */ /* 0x000fe20000010000 */
[----:B------:R-:W4:Y:S01]  /*0cd0*/  LDG.E R69, desc[UR6][R42.64+0x100] ;  /* 0x000100062a457981 */ /* 0x000f22000c1e1900 */
[----:B0-----:R-:W-:-:S04]  /*0ce0*/  IADD3 R40, P0, R28, UR8, RZ ;  /* 0x000000081c287c10 */ /* 0x001fc8000ff1e0ff */
[----:B------:R-:W-:-:S05]  /*0cf0*/  IADD3.X R41, R29, UR9, RZ, P0, !PT ;  /* 0x000000091d297c10 */ /* 0x000fca00087fe4ff */
[----:B------:R-:W4:Y:S01]  /*0d00*/  LDG.E R44, desc[UR6][R40.64] ;  /* 0x00000006282c7981 */ /* 0x000f22000c1e1900 */
[----:B---3--:R-:W-:-:S03]  /*0d10*/  FADD.FTZ R22, R47, R22 ;  /* 0x000000162f167221 */ /* 0x008fc60000010000 */
[----:B------:R-:W3:Y:S01]  /*0d20*/  LDG.E R47, desc[UR6][R42.64+0x80] ;  /* 0x000080062a2f7981 */ /* 0x000ee2000c1e1900 */
[----:B------:R-:W-:-:S03]  /*0d30*/  FADD.FTZ R8, R49, R8 ;  /* 0x0000000831087221 */ /* 0x000fc60000010000 */
[----:B------:R-:W3:Y:S04]  /*0d40*/  LDG.E R49, desc[UR6][R42.64] ;  /* 0x000000062a317981 */ /* 0x000ee8000c1e1900 */
[----:B------:R-:W3:Y:S01]  /*0d50*/  LDG.E R45, desc[UR6][R40.64+0x100] ;  /* 0x00010006282d7981 */ /* 0x000ee2000c1e1900 */
[----:B--2---:R-:W-:-:S03]  /*0d60*/  FADD.FTZ R21, R48, R21 ;  /* 0x0000001530157221 */ /* 0x004fc60000010000 */
[----:B------:R-:W2:Y:S01]  /*0d70*/  LDG.E R48, desc[UR6][R40.64+0x80] ;  /* 0x0000800628307981 */ /* 0x000ea2000c1e1900 */
[----:B------:R-:W-:-:S06]  /*0d80*/  UIADD3 UR4, UR4, 0x1, URZ ;  /* 0x0000000104047890 */ /* 0x000fcc000fffe03f */
[----:B------:R-:W-:Y:S01]  /*0d90*/  ISETP.LE.AND P0, PT, R2, UR4, PT ;  /* 0x0000000402007c0c */ /* 0x000fe2000bf03270 */
[----:B------:R-:W-:Y:S01]  /*0da0*/  ULEA UR8, UP0, UR10, UR8, 0x2 ;  /* 0x000000080a087291 */ /* 0x000fe2000f80103f */
[----:B------:R-:W-:-:S03]  /*0db0*/  FADD.FTZ R7, R68, R7 ;  /* 0x0000000744077221 */ /* 0x000fc60000010000 */
[----:B------:R-:W-:Y:S01]  /*0dc0*/  UIADD3.X UR9, UR9, UR5, URZ, UP0, !UPT ;  /* 0x0000000509097290 */ /* 0x000fe200087fe43f */
[----:B-----5:R-:W-:Y:S01]  /*0dd0*/  FADD.FTZ R59, R46, R59 ;  /* 0x0000003b2e3b7221 */ /* 0x020fe20000010000 */
[----:B----4-:R-:W-:Y:S01]  /*0de0*/  FADD.FTZ R13, R69, R13 ;  /* 0x0000000d450d7221 */ /* 0x010fe20000010000 */
[----:B------:R-:W-:Y:S01]  /*0df0*/  FADD.FTZ R5, R44, R5 ;  /* 0x000000052c057221 */ /* 0x000fe20000010000 */
[----:B---3--:R-:W-:Y:S01]  /*0e00*/  FADD.FTZ R20, R47, R20 ;  /* 0x000000142f147221 */ /* 0x008fe20000010000 */
[----:B------:R-:W-:Y:S01]  /*0e10*/  FADD.FTZ R6, R49, R6 ;  /* 0x0000000631067221 */ /* 0x000fe20000010000 */
[----:B------:R-:W-:Y:S01]  /*0e20*/  FADD.FTZ R12, R45, R12 ;  /* 0x0000000c2d0c7221 */ /* 0x000fe20000010000 */
[----:B--2---:R-:W-:Y:S01]  /*0e30*/  FADD.FTZ R19, R48, R19 ;  /* 0x0000001330137221 */ /* 0x004fe20000010000 */
[----:B------:R-:W-:Y:S06]  /*0e40*/  @!P0 BRA `(.L_x_666) ;  /* 0xfffffff800908947 */ /* 0x000fec000383ffff */
.L_x_665:
[----:B------:R-:W0:Y:S01]  /*0e50*/  S2R R35, SR_TID.X ;  /* 0x0000000000237919 */ /* 0x000e220000002100 */
[----:B------:R-:W1:Y:S01]  /*0e60*/  S2UR UR5, SR_CgaCtaId ;  /* 0x00000000000579c3 */ /* 0x000e620000008800 */
[----:B------:R-:W-:Y:S01]  /*0e70*/  ULDC UR8, c[0x0][0x390] ;  /* 0x0000e40000087ab9 */ /* 0x000fe20000000800 */
[----:B------:R-:W-:Y:S01]  /*0e80*/  UMOV UR4, 0x400 ;  /* 0x0000040000047882 */ /* 0x000fe20000000000 */
        /* <DEDUP_REMOVED lines=21> */
[----:B-1----:R-:W-:Y:S01]  /*0fe0*/  ULEA UR4, UR5, UR4, 0x18 ;  /* 0x0000000405047291 */ /* 0x002fe2000f8ec03f */
[----:B------:R-:W-:Y:S01]  /*0ff0*/  FMUL.FTZ R18, R18, UR8 ;  /* 0x0000000812127c20 */ /* 0x000fe20008410000 */
[----:B------:R-:W-:Y:S01]  /*1000*/  FMUL.FTZ R60, R60, UR8 ;  /* 0x000000083c3c7c20 */ /* 0x000fe20008410000 */
[----:B------:R-:W-:Y:S01]  /*1010*/  FMUL.FTZ R7, R54, UR8 ;  /* 0x0000000836077c20 */ /* 0x000fe20008410000 */
[----:B------:R-:W-:Y:S01]  /*1020*/  F2FP.F16.F32.PACK_AB R16, R57, R16 ;  /* 0x000000103910723e */ /* 0x000fe200000000ff */
[----:B------:R-:W-:Y:S01]  /*1030*/  FMUL.FTZ R22, R22, UR8 ;  /* 0x0000000816167c20 */ /* 0x000fe20008410000 */
[----:B------:R-:W-:Y:S01]  /*1040*/  F2FP.F16.F32.PACK_AB R9, R9, R10 ;  /* 0x0000000a0909723e */ /* 0x000fe200000000ff */
[----:B------:R-:W-:Y:S01]  /*1050*/  FMUL.FTZ R21, R21, UR8 ;  /* 0x0000000815157c20 */ /* 0x000fe20008410000 */
[----:B0-----:R-:W-:Y:S01]  /*1060*/  SHF.R.S32.HI R28, RZ, 0x1f, R35 ;  /* 0x0000001fff1c7819 */ /* 0x001fe20000011423 */
[----:B------:R-:W-:Y:S01]  /*1070*/  FMUL.FTZ R20, R20, UR8 ;  /* 0x0000000814147c20 */ /* 0x000fe20008410000 */
[----:B------:R-:W-:Y:S01]  /*1080*/  FMUL.FTZ R19, R19, UR8 ;  /* 0x0000000813137c20 */ /* 0x000fe20008410000 */
[----:B------:R-:W-:Y:S01]  /*1090*/  FMUL.FTZ R58, R58, UR8 ;  /* 0x000000083a3a7c20 */ /* 0x000fe20008410000 */
[CC--:B------:R-:W-:Y:S01]  /*10a0*/  LEA.HI R2, R28.reuse, R35.reuse, RZ, 0x2 ;  /* 0x000000231c027211 */ /* 0x0c0fe200078f10ff */
[----:B------:R-:W-:Y:S01]  /*10b0*/  FMUL.FTZ R59, R59, UR8 ;  /* 0x000000083b3b7c20 */ /* 0x000fe20008410000 */
[CC--:B------:R-:W-:Y:S01]  /*10c0*/  LEA.HI R29, R28.reuse, R35.reuse, RZ, 0x5 ;  /* 0x000000231c1d7211 */ /* 0x0c0fe200078f28ff */
[----:B------:R-:W-:Y:S01]  /*10d0*/  FMUL.FTZ R13, R13, UR8 ;  /* 0x000000080d0d7c20 */ /* 0x000fe20008410000 */
[----:B------:R-:W-:Y:S01]  /*10e0*/  LEA.HI R30, R28, R35, RZ, 0x3 ;  /* 0x000000231c1e7211 */ /* 0x000fe200078f18ff */
[----:B------:R-:W-:Y:S01]  /*10f0*/  FMUL.FTZ R12, R12, UR8 ;  /* 0x000000080c0c7c20 */ /* 0x000fe20008410000 */
[--C-:B------:R-:W-:Y:S01]  /*1100*/  SHF.R.S32.HI R26, RZ, 0x2, R2.reuse ;  /* 0x00000002ff1a7819 */ /* 0x100fe20000011402 */
[----:B------:R-:W-:Y:S01]  /*1110*/  ULDC.64 UR10, c[0x0][0x448] ;  /* 0x00011200000a7ab9 */ /* 0x000fe20000000a00 */
[----:B------:R-:W-:Y:S01]  /*1120*/  SHF.R.S32.HI R27, RZ, 0x1f, R2 ;  /* 0x0000001fff1b7819 */ /* 0x000fe20000011402 */
[----:B------:R-:W-:Y:S01]  /*1130*/  BSSY B0, `(.L_x_667) ;  /* 0x0000066000007945 */ /* 0x000fe20003800000 */
[----:B------:R-:W-:-:S02]  /*1140*/  SHF.R.S32.HI R34, RZ, 0x5, R29 ;  /* 0x00000005ff227819 */ /* 0x000fc4000001141d */
[----:B------:R-:W-:Y:S02]  /*1150*/  LOP3.LUT R29, R30, 0x1ffffff8, RZ, 0xc0, !PT ;  /* 0x1ffffff81e1d7812 */ /* 0x000fe400078ec0ff */
[----:B------:R-:W-:Y:S02]  /*1160*/  LEA.HI R27, R27, R26, RZ, 0x3 ;  /* 0x0000001a1b1b7211 */ /* 0x000fe400078f18ff */
[----:B------:R-:W-:Y:S02]  /*1170*/  LEA.HI R31, R34, R34, RZ, 0x1 ;  /* 0x00000022221f7211 */ /* 0x000fe400078f08ff */
[----:B------:R-:W-:Y:S02]  /*1180*/  LOP3.LUT R32, R2, 0x3ffffffc, RZ, 0xc0, !PT ;  /* 0x3ffffffc02207812 */ /* 0x000fe400078ec0ff */
[----:B------:R-:W-:Y:S01]  /*1190*/  SHF.R.S32.HI R2, RZ, 0x3, R30 ;  /* 0x00000003ff027819 */ /* 0x000fe2000001141e */
[----:B------:R-:W-:Y:S01]  /*11a0*/  IMAD.IADD R30, R35, 0x1, -R29 ;  /* 0x00000001231e7824 */ /* 0x000fe200078e0a1d */
[----:B------:R-:W-:-:S02]  /*11b0*/  LOP3.LUT R27, R27, 0xfffffff8, RZ, 0xc0, !PT ;  /* 0xfffffff81b1b7812 */ /* 0x000fc400078ec0ff */
[----:B------:R-:W-:Y:S01]  /*11c0*/  LOP3.LUT R29, R31, 0x1ffffe, RZ, 0xc0, !PT ;  /* 0x001ffffe1f1d7812 */ /* 0x000fe200078ec0ff */
[----:B------:R-:W-:Y:S01]  /*11d0*/  IMAD.SHL.U32 R31, R2, 0x40, RZ ;  /* 0x00000040021f7824 */ /* 0x000fe200078e00ff */
[----:B------:R-:W-:Y:S02]  /*11e0*/  LEA.HI R28, R28, R35, RZ, 0x6 ;  /* 0x000000231c1c7211 */ /* 0x000fe400078f30ff */
[----:B------:R-:W-:Y:S02]  /*11f0*/  IADD3 R27, R26, -R27, RZ ;  /* 0x8000001b1a1b7210 */ /* 0x000fe40007ffe0ff */
[----:B------:R-:W-:Y:S01]  /*1200*/  IADD3 R35, -R32, R35, RZ ;  /* 0x0000002320237210 */ /* 0x000fe20007ffe1ff */
[----:B------:R-:W-:Y:S01]  /*1210*/  IMAD.IADD R32, R34, 0x1, -R29 ;  /* 0x0000000122207824 */ /* 0x000fe200078e0a1d */
[----:B------:R-:W-:Y:S01]  /*1220*/  SHF.R.S32.HI R29, RZ, 0x6, R28 ;  /* 0x00000006ff1d7819 */ /* 0x000fe2000001141c */
[----:B------:R-:W-:Y:S01]  /*1230*/  IMAD.SHL.U32 R28, R27, 0x40, RZ ;  /* 0x000000401b1c7824 */ /* 0x000fe200078e00ff */
[----:B------:R-:W-:Y:S01]  /*1240*/  LOP3.LUT R31, R31, 0x1c0, RZ, 0xc0, !PT ;  /* 0x000001c01f1f7812 */ /* 0x000fe200078ec0ff */
[----:B------:R-:W-:Y:S01]  /*1250*/  IMAD R32, R32, 0x200, R35 ;  /* 0x0000020020207824 */ /* 0x000fe200078e0223 */
[----:B------:R-:W-:-:S02]  /*1260*/  SHF.L.U32 R33, R29, 0x3, RZ ;  /* 0x000000031d217819 */ /* 0x000fc400000006ff */
[----:B------:R-:W-:Y:S02]  /*1270*/  LOP3.LUT R28, R28, 0x1c0, RZ, 0xc0, !PT ;  /* 0x000001c01c1c7812 */ /* 0x000fe400078ec0ff */
[----:B------:R-:W-:Y:S02]  /*1280*/  SHF.L.U32 R26, R30, 0x3, RZ ;  /* 0x000000031e1a7819 */ /* 0x000fe400000006ff */
[----:B------:R-:W-:Y:S02]  /*1290*/  LOP3.LUT R33, R28, 0x18, R33, 0xf8, !PT ;  /* 0x000000181c217812 */ /* 0x000fe400078ef821 */
[----:B------:R-:W-:Y:S02]  /*12a0*/  SHF.R.U32.HI R28, RZ, 0x3, R28 ;  /* 0x00000003ff1c7819 */ /* 0x000fe4000001161c */
[----:B------:R-:W-:Y:S02]  /*12b0*/  SHF.R.U32.HI R30, RZ, 0x3, R31 ;  /* 0x00000003ff1e7819 */ /* 0x000fe4000001161f */
[----:B------:R-:W-:Y:S01]  /*12c0*/  LOP3.LUT R33, R33, R28, RZ, 0x3c, !PT ;  /* 0x0000001c21217212 */ /* 0x000fe200078e3cff */
[----:B------:R-:W-:Y:S01]  /*12d0*/  FMUL.FTZ R28, R15, UR8 ;  /* 0x000000080f1c7c20 */ /* 0x000fe20008410000 */
[----:B------:R-:W-:-:S02]  /*12e0*/  LOP3.LUT R31, R31, 0x38, R26, 0xf8, !PT ;  /* 0x000000381f1f7812 */ /* 0x000fc400078ef81a */
[----:B------:R-:W-:Y:S01]  /*12f0*/  LOP3.LUT P0, RZ, R27, 0x4, RZ, 0xc0, !PT ;  /* 0x000000041bff7812 */ /* 0x000fe2000780c0ff */
[----:B------:R-:W-:Y:S01]  /*1300*/  IMAD.U32 R15, R32, 0x2, R33 ;  /* 0x00000002200f7824 */ /* 0x000fe200078e0021 */
[----:B------:R-:W-:Y:S02]  /*1310*/  LOP3.LUT R30, R31, R30, RZ, 0x3c, !PT ;  /* 0x0000001e1f1e7212 */ /* 0x000fe400078e3cff */
[----:B------:R-:W-:Y:S02]  /*1320*/  F2FP.F16.F32.PACK_AB R25, R25, R50 ;  /* 0x000000321919723e */ /* 0x000fe400000000ff */
[----:B------:R-:W-:Y:S01]  /*1330*/  LEA R27, R29, R30, 0x9 ;  /* 0x0000001e1d1b7211 */ /* 0x000fe200078e48ff */
[----:B------:R-:W-:Y:S01]  /*1340*/  FMUL.FTZ R30, R11, UR8 ;  /* 0x000000080b1e7c20 */ /* 0x000fe20008410000 */
[----:B------:R-:W-:Y:S01]  /*1350*/  LEA R14, R15, UR4, 0x1 ;  /* 0x000000040f0e7c11 */ /* 0x000fe2000f8e08ff */
[----:B------:R-:W-:Y:S01]  /*1360*/  FMUL.FTZ R29, R53, UR8 ;  /* 0x00000008351d7c20 */ /* 0x000fe20008410000 */
[----:B------:R-:W-:-:S02]  /*1370*/  F2FP.F16.F32.PACK_AB R11, R28, R51 ;  /* 0x000000331c0b723e */ /* 0x000fc400000000ff */
[C---:B------:R-:W-:Y:S01]  /*1380*/  IADD3 R15, R14.reuse, 0x40, RZ ;  /* 0x000000400e0f7810 */ /* 0x040fe20007ffe0ff */
[----:B------:R-:W-:Y:S01]  /*1390*/  @P0 VIADD R15, R14, 0xffffffc0 ;  /* 0xffffffc00e0f0836 */ /* 0x000fe20000000000 */
[----:B------:R-:W-:Y:S01]  /*13a0*/  F2FP.F16.F32.PACK_AB R28, R30, R55 ;  /* 0x000000371e1c723e */ /* 0x000fe200000000ff */
[----:B------:R-:W-:Y:S01]  /*13b0*/  STS [R14], R11 ;  /* 0x0000000b0e007388 */ /* 0x000fe20000000800 */
[----:B------:R-:W-:Y:S02]  /*13c0*/  F2FP.F16.F32.PACK_AB R29, R52, R29 ;  /* 0x0000001d341d723e */ /* 0x000fe400000000ff */
[----:B------:R-:W-:Y:S01]  /*13d0*/  F2FP.F16.F32.PACK_AB R23, R23, R24 ;  /* 0x000000181717723e */ /* 0x000fe200000000ff */
[----:B------:R-:W-:Y:S01]  /*13e0*/  STS [R14+0x400], R17 ;  /* 0x000400110e007388 */ /* 0x000fe20000000800 */
[----:B------:R-:W-:Y:S02]  /*13f0*/  F2FP.F16.F32.PACK_AB R5, R5, R18 ;  /* 0x000000120505723e */ /* 0x000fe400000000ff */
[----:B------:R-:W-:Y:S01]  /*1400*/  F2FP.F16.F32.PACK_AB R7, R7, R60 ;  /* 0x0000003c0707723e */ /* 0x000fe200000000ff */
[----:B------:R0:W-:Y:S01]  /*1410*/  STS [R15], R16 ;  /* 0x000000100f007388 */ /* 0x0001e20000000800 */
[----:B------:R-:W-:-:S02]  /*1420*/  F2FP.F16.F32.PACK_AB R21, R21, R22 ;  /* 0x000000161515723e */ /* 0x000fc400000000ff */
[----:B------:R-:W-:Y:S01]  /*1430*/  F2FP.F16.F32.PACK_AB R19, R19, R20 ;  /* 0x000000141313723e */ /* 0x000fe200000000ff */
[----:B------:R-:W-:Y:S01]  /*1440*/  STS [R15+0x400], R9 ;  /* 0x000400090f007388 */ /* 0x000fe20000000800 */
[----:B------:R-:W-:Y:S02]  /*1450*/  F2FP.F16.F32.PACK_AB R58, R59, R58 ;  /* 0x0000003a3b3a723e */ /* 0x000fe400000000ff */
[----:B------:R-:W-:Y:S01]  /*1460*/  F2FP.F16.F32.PACK_AB R12, R12, R13 ;  /* 0x0000000d0c0c723e */ /* 0x000fe200000000ff */
[----:B------:R-:W-:Y:S01]  /*1470*/  STS [R14+0x1000], R28 ;  /* 0x0010001c0e007388 */ /* 0x000fe20000000800 */
[----:B------:R-:W-:Y:S01]  /*1480*/  LEA R22, R27, UR4, 0x1 ;  /* 0x000000041b167c11 */ /* 0x000fe2000f8e08ff */
[----:B------:R-:W-:Y:S01]  /*1490*/  ULDC.64 UR4, c[0x0][0x460] ;  /* 0x0001180000047ab9 */ /* 0x000fe20000000a00 */
[----:B0-----:R-:W-:Y:S01]  /*14a0*/  SHF.R.S32.HI R16, RZ, 0x1f, R3 ;  /* 0x0000001fff107819 */ /* 0x001fe20000011403 */
[----:B------:R-:W-:Y:S01]  /*14b0*/  STS [R14+0x1400], R29 ;  /* 0x0014001d0e007388 */ /* 0x000fe20000000800 */
[----:B------:R-:W-:-:S03]  /*14c0*/  SHF.R.S32.HI R27, RZ, 0x1f, R26 ;  /* 0x0000001fff1b7819 */ /* 0x000fc6000001141a */
[----:B------:R-:W-:Y:S01]  /*14d0*/  STS [R15+0x1000], R8 ;  /* 0x001000080f007388 */ /* 0x000fe20000000800 */
[----:B------:R-:W-:-:S03]  /*14e0*/  IMAD R16, R16, UR10, RZ ;  /* 0x0000000a10107c24 */ /* 0x000fc6000f8e02ff */
[----:B------:R-:W-:Y:S01]  /*14f0*/  STS [R15+0x1400], R6 ;  /* 0x001400060f007388 */ /* 0x000fe20000000800 */
[----:B------:R-:W-:-:S03]  /*1500*/  IMAD R16, R3, UR11, R16 ;  /* 0x0000000b03107c24 */ /* 0x000fc6000f8e0210 */
[----:B------:R-:W-:Y:S04]  /*1510*/  STS [R14+0x2000], R25 ;  /* 0x002000190e007388 */ /* 0x000fe80000000800 */
[----:B------:R0:W-:Y:S04]  /*1520*/  STS [R14+0x2400], R23 ;  /* 0x002400170e007388 */ /* 0x0001e80000000800 */
[----:B------:R1:W-:Y:S04]  /*1530*/  STS [R15+0x2000], R5 ;  /* 0x002000050f007388 */ /* 0x0003e80000000800 */
[----:B------:R2:W-:Y:S01]  /*1540*/  STS [R15+0x2400], R7 ;  /* 0x002400070f007388 */ /* 0x0005e20000000800 */
[----:B0-----:R-:W-:-:S03]  /*1550*/  IADD3 R23, R26, 0x40, RZ ;  /* 0x000000401a177810 */ /* 0x001fc60007ffe0ff */
[----:B------:R-:W-:Y:S01]  /*1560*/  STS [R14+0x3000], R21 ;  /* 0x003000150e007388 */ /* 0x000fe20000000800 */
[----:B-1----:R-:W-:-:S03]  /*1570*/  SHF.R.S32.HI R5, RZ, 0x1f, R4 ;  /* 0x0000001fff057819 */ /* 0x002fc60000011404 */
[----:B------:R0:W-:Y:S01]  /*1580*/  STS [R14+0x3400], R19 ;  /* 0x003400130e007388 */ /* 0x0001e20000000800 */
[C---:B--2---:R-:W-:Y:S01]  /*1590*/  IMAD.WIDE.U32 R6, R3.reuse, UR10, R26 ;  /* 0x0000000a03067c25 */ /* 0x044fe2000f8e001a */
[----:B------:R-:W-:Y:S02]  /*15a0*/  IADD3 R3, -R3, R0, RZ ;  /* 0x0000000003037210 */ /* 0x000fe40007ffe1ff */
[----:B------:R1:W-:Y:S01]  /*15b0*/  STS [R15+0x3000], R58 ;  /* 0x0030003a0f007388 */ /* 0x0003e20000000800 */
[----:B------:R-:W-:Y:S01]  /*15c0*/  IMAD R5, R5, UR4, RZ ;  /* 0x0000000405057c24 */ /* 0x000fe2000f8e02ff */
[----:B------:R-:W-:Y:S02]  /*15d0*/  ISETP.GE.AND P1, PT, R2, R3, PT ;  /* 0x000000030200720c */ /* 0x000fe40003f26270 */
[----:B------:R1:W-:Y:S01]  /*15e0*/  STS [R15+0x3400], R12 ;  /* 0x0034000c0f007388 */ /* 0x0003e20000000800 */
[----:B------:R-:W-:Y:S01]  /*15f0*/  BAR.SYNC.DEFER_BLOCKING 0x0 ;  /* 0x0000000000007b1d */ /* 0x000fe20000010000 */
[----:B------:R-:W-:Y:S01]  /*1600*/  IADD3 R62, P0, R62, R6, RZ ;  /* 0x000000063e3e7210 */ /* 0x000fe20007f1e0ff */
[----:B------:R-:W-:-:S02]  /*1610*/  VIADD R0, R2, 0x20 ;  /* 0x0000002002007836 */ /* 0x000fc40000000000 */
[----:B------:R-:W-:Y:S01]  /*1620*/  IMAD R5, R4, UR5, R5 ;  /* 0x0000000504057c24 */ /* 0x000fe2000f8e0205 */
[----:B------:R-:W-:Y:S02]  /*1630*/  IADD3.X R63, R61, R7, R16, P0, !PT ;  /* 0x000000073d3f7210 */ /* 0x000fe400007fe410 */
[----:B------:R-:W-:Y:S02]  /*1640*/  ISETP.GE.AND P0, PT, R0, R3, PT ;  /* 0x000000030000720c */ /* 0x000fe40003f06270 */
[----:B------:R-:W-:Y:S01]  /*1650*/  SHF.R.S32.HI R0, RZ, 0x1f, R2 ;  /* 0x0000001fff007819 */ /* 0x000fe20000011402 */
[----:B------:R-:W-:-:S04]  /*1660*/  IMAD.WIDE.U32 R62, R4, UR4, R62 ;  /* 0x00000004043e7c25 */ /* 0x000fc8000f8e003e */
[----:B0-----:R-:W-:Y:S01]  /*1670*/  IMAD.IADD R19, R63, 0x1, R5 ;  /* 0x000000013f137824 */ /* 0x001fe200078e0205 */
[----:B------:R1:W0:Y:S01]  /*1680*/  LDS.128 R8, [R22+0x1000] ;  /* 0x0010000016087984 */ /* 0x0002220000000c00 */
[----:B------:R-:W-:Y:S05]  /*1690*/  @P1 BRA `(.L_x_668) ;  /* 0x00000000003c1947 */ /* 0x000fea0003800000 */
[----:B------:R-:W-:Y:S01]  /*16a0*/  ULDC UR4, c[0x0][0x2d0] ;  /* 0x0000b40000047ab9 */ /* 0x000fe20000000800 */
[----:B------:R-:W2:Y:S01]  /*16b0*/  LDS.128 R4, [R22+0x2000] ;  /* 0x0020000016047984 */ /* 0x000ea20000000c00 */
[----:B------:R-:W-:Y:S01]  /*16c0*/  ISETP.GE.AND P1, PT, R26, UR4, PT ;  /* 0x000000041a007c0c */ /* 0x000fe2000bf26270 */
[----:B------:R-:W-:Y:S01]  /*16d0*/  IMAD R3, R0, UR10, RZ ;  /* 0x0000000a00037c24 */ /* 0x000fe2000f8e02ff */
[----:B------:R-:W-:Y:S01]  /*16e0*/  MOV R18, R62 ;  /* 0x0000003e00127202 */ /* 0x000fe20000000f00 */
[----:B------:R-:W-:Y:S01]  /*16f0*/  ULDC.64 UR8, c[0x0][0x3e8] ;  /* 0x0000fa0000087ab9 */ /* 0x000fe20000000a00 */
[----:B------:R-:W-:Y:S01]  /*1700*/  ISETP.GE.AND P2, PT, R23, UR4, PT ;  /* 0x0000000417007c0c */ /* 0x000fe2000bf46270 */
[C---:B------:R-:W-:Y:S02]  /*1710*/  IMAD R3, R2.reuse, UR11, R3 ;  /* 0x0000000b02037c24 */ /* 0x040fe4000f8e0203 */
[----:B------:R-:W-:-:S04]  /*1720*/  IMAD.WIDE.U32 R16, R2, UR10, R18 ;  /* 0x0000000a02107c25 */ /* 0x000fc8000f8e0012 */
[----:B------:R-:W-:Y:S01]  /*1730*/  IMAD.IADD R3, R17, 0x1, R3 ;  /* 0x0000000111037824 */ /* 0x000fe200078e0203 */
[C---:B------:R-:W-:Y:S01]  /*1740*/  LEA R20, P3, R16.reuse, UR8, 0x1 ;  /* 0x0000000810147c11 */ /* 0x040fe2000f8608ff */
[----:B-1----:R-:W1:Y:S03]  /*1750*/  @!P1 LDS.128 R12, [R22] ;  /* 0x00000000160c9984 */ /* 0x002e660000000c00 */
[----:B------:R-:W-:-:S05]  /*1760*/  LEA.HI.X R21, R16, UR9, R3, 0x1, P3 ;  /* 0x0000000910157c11 */ /* 0x000fca00098f0c03 */
[----:B--2---:R2:W-:Y:S04]  /*1770*/  @!P2 STG.E.128 desc[UR6][R20.64+0x80], R4 ;  /* 0x000080041400a986 */ /* 0x0045e8000c101d06 */
[----:B-1----:R2:W-:Y:S02]  /*1780*/  @!P1 STG.E.128 desc[UR6][R20.64], R12 ;  /* 0x0000000c14009986 */ /* 0x0025e4000c101d06 */
.L_x_668:
[----:B------:R-:W-:Y:S05]  /*1790*/  BSYNC B0 ;  /* 0x0000000000007941 */ /* 0x000fea0003800000 */
.L_x_667:
[----:B--2---:R2:W3:Y:S01]  /*17a0*/  LDS.128 R4, [R22+0x3000] ;  /* 0x0030000016047984 */ /* 0x0044e20000000c00 */
[----:B------:R-:W-:Y:S05]  /*17b0*/  @P0 EXIT ;  /* 0x000000000000094d */ /* 0x000fea0003800000 */
[----:B------:R-:W-:Y:S01]  /*17c0*/  IADD3 R13, P0, R2, 0x20, RZ ;  /* 0x00000020020d7810 */ /* 0x000fe20007f1e0ff */
[----:B------:R-:W-:Y:S01]  /*17d0*/  IMAD.MOV.U32 R2, RZ, RZ, R62 ;  /* 0x000000ffff027224 */ /* 0x000fe200078e003e */
[----:B------:R-:W-:Y:S01]  /*17e0*/  MOV R3, R19 ;  /* 0x0000001300037202 */ /* 0x000fe20000000f00 */
[----:B------:R-:W-:Y:S01]  /*17f0*/  ULDC.64 UR8, c[0x0][0x3e8] ;  /* 0x0000fa0000087ab9 */ /* 0x000fe20000000a00 */
[----:B------:R-:W-:Y:S01]  /*1800*/  IADD3.X R0, RZ, R0, RZ, P0, !PT ;  /* 0x00000000ff007210 */ /* 0x000fe200007fe4ff */
[----:B------:R-:W-:Y:S01]  /*1810*/  ULDC UR4, c[0x0][0x2d0] ;  /* 0x0000b40000047ab9 */ /* 0x000fe20000000800 */
[----:B------:R-:W-:Y:S01]  /*1820*/  IMAD.WIDE.U32 R2, R13, UR10, R2 ;  /* 0x0000000a0d027c25 */ /* 0x000fe2000f8e0002 */
[----:B------:R-:W-:-:S03]  /*1830*/  ISETP.GE.AND P1, PT, R26, UR4, PT ;  /* 0x000000041a007c0c */ /* 0x000fc6000bf26270 */
[----:B------:R-:W-:Y:S01]  /*1840*/  IMAD R0, R0, UR10, RZ ;  /* 0x0000000a00007c24 */ /* 0x000fe2000f8e02ff */
[----:B-1----:R-:W-:-:S03]  /*1850*/  LEA R12, P0, R2, UR8, 0x1 ;  /* 0x00000008020c7c11 */ /* 0x002fc6000f8008ff */
[----:B------:R-:W-:-:S05]  /*1860*/  IMAD R13, R13, UR11, R0 ;  /* 0x0000000b0d0d7c24 */ /* 0x000fca000f8e0200 */
[----:B------:R-:W-:-:S04]  /*1870*/  IADD3 R3, R3, R13, RZ ;  /* 0x0000000d03037210 */ /* 0x000fc80007ffe0ff */
[----:B------:R-:W-:Y:S02]  /*1880*/  LEA.HI.X R13, R2, UR9, R3, 0x1, P0 ;  /* 0x00000009020d7c11 */ /* 0x000fe400080f0c03 */
[----:B------:R-:W-:-:S03]  /*1890*/  ISETP.GE.AND P0, PT, R23, UR4, PT ;  /* 0x0000000417007c0c */ /* 0x000fc6000bf06270 */
[----:B0-----:R0:W-:Y:S10]  /*18a0*/  @!P1 STG.E.128 desc[UR6][R12.64], R8 ;  /* 0x000000080c009986 */ /* 0x0011f4000c101d06 */
[----:B------:R-:W-:Y:S05]  /*18b0*/  @P0 EXIT ;  /* 0x000000000000094d */ /* 0x000fea0003800000 */
[----:B---3--:R-:W-:Y:S01]  /*18c0*/  STG.E.128 desc[UR6][R12.64+0x80], R4 ;  /* 0x000080040c007986 */ /* 0x008fe2000c101d06 */
[----:B------:R-:W-:Y:S05]  /*18d0*/  EXIT ;  /* 0x000000000000794d */ /* 0x000fea0003800000 */
.L_x_669:
        /* <DEDUP_REMOVED lines=10> */
.L_x_2064:


//--------------------- .text._ZN5flash44flash_bwd_dq_dk_dv_loop_seqk_parallel_kernelI23Flash_bwd_kernel_traitsILi128ELi64ELi64ELi8ELi4ELi2ELi2ELb1ELb0EN7cutlass6half_tE19Flash_kernel_traitsILi128ELi64ELi64ELi8ES3_EELb1ELb0ELb0ELb0ELb0ELb1ELb0EEEvNS_16Flash_bwd_paramsE --------------------------
	.section	.text._ZN5flash44flash_bwd_dq_dk_dv_loop_seqk_parallel_kernelI23Flash_bwd_kernel_traitsILi128ELi64ELi64ELi8ELi4ELi2ELi2ELb1ELb0EN7cutlass6half_tE19Flash_kernel_traitsILi128ELi64ELi64ELi8ES3_EELb1ELb0ELb0ELb0ELb0ELb1ELb0EEEvNS_16Flash_bwd_paramsE,"ax",@progbits
	.align	128
        .global         _ZN5flash44flash_bwd_dq_dk_dv_loop_seqk_parallel_kernelI23Flash_bwd_kernel_traitsILi128ELi64ELi64ELi8ELi4ELi2ELi2ELb1ELb0EN7cutlass6half_tE19Flash_kernel_traitsILi128ELi64ELi64ELi8ES3_EELb1ELb0ELb0ELb0ELb0ELb1ELb0EEEvNS_16Flash_bwd_paramsE
        .type           _ZN5flash44flash_bwd_dq_dk_dv_loop_seqk_parallel_kernelI23Flash_bwd_kernel_traitsILi128ELi64ELi64ELi8ELi4ELi2ELi2ELb1ELb0EN7cutlass6half_tE19Flash_kernel_traitsILi128ELi64ELi64ELi8ES3_EELb1ELb0ELb0ELb0ELb0ELb1ELb0EEEvNS_16Flash_bwd_paramsE,@function
        .size           _ZN5flash44flash_bwd_dq_dk_dv_loop_seqk_parallel_kernelI23Flash_bwd_kernel_traitsILi128ELi64ELi64ELi8ELi4ELi2ELi2ELb1ELb0EN7cutlass6half_tE19Flash_kernel_traitsILi128ELi64ELi64ELi8ES3_EELb1ELb0ELb0ELb0ELb0ELb1ELb0EEEvNS_16Flash_bwd_paramsE,(.L_x_2065 - _ZN5flash44flash_bwd_dq_dk_dv_loop_seqk_parallel_kernelI23Flash_bwd_kernel_traitsILi128ELi64ELi64ELi8ELi4ELi2ELi2ELb1ELb0EN7cutlass6half_tE19Flash_kernel_traitsILi128ELi64ELi64ELi8ES3_EELb1ELb0ELb0ELb0ELb0ELb1ELb0EEEvNS_16Flash_bwd_paramsE)
        .other          _ZN5flash44flash_bwd_dq_dk_dv_loop_seqk_parallel_kernelI23Flash_bwd_kernel_traitsILi128ELi64ELi64ELi8ELi4ELi2ELi2ELb1ELb0EN7cutlass6half_tE19Flash_kernel_traitsILi128ELi64ELi64ELi8ES3_EELb1ELb0ELb0ELb0ELb0ELb1ELb0EEEvNS_16Flash_bwd_paramsE,@"STO_CUDA_ENTRY STV_DEFAULT"
_ZN5flash44flash_bwd_dq_dk_dv_loop_seqk_parallel_kernelI23Flash_bwd_kernel_traitsILi128ELi64ELi64ELi8ELi4ELi2ELi2ELb1ELb0EN7cutlass6half_tE19Flash_kernel_traitsILi128ELi64ELi64ELi8ES3_EELb1ELb0ELb0ELb0ELb0ELb1ELb0EEEvNS_16Flash_bwd_paramsE:
.text._ZN5flash44flash_bwd_dq_dk_dv_loop_seqk_parallel_kernelI23Flash_bwd_kernel_traitsILi128ELi64ELi64ELi8ELi4ELi2ELi2ELb1ELb0EN7cutlass6half_tE19Flash_kernel_traitsILi128ELi64ELi64ELi8ES3_EELb1ELb0ELb0ELb0ELb0ELb1ELb0EEEvNS_16Flash_bwd_paramsE:
        /* <DEDUP_REMOVED lines=13> */
[----:B------:R-:W-:-:S07]  /*00d0*/  UMOV UR5, 0x400 ;  /* 0x0000040000057882 */ /* 0x000fce0000000000 */
[----:B------:R-:W3:Y:S08]  /*00e0*/  S2UR UR61, SR_CTAID.Z ;  /* 0x00000000003d79c3 */ /* 0x000ef00000002700 */
[----:B------:R-:W4:Y:S01]  /*00f0*/  S2UR UR60, SR_CTAID.Y ;  /* 0x00000000003c79c3 */ /* 0x000f220000002600 */
[----:B--2---:R-:W-:Y:S01]  /*0100*/  ULEA UR4, UR4, UR5, 0x18 ;  /* 0x0000000504047291 */ /* 0x004fe2000f8ec03f */
[----:B-1----:R-:W-:Y:S01]  /*0110*/  SHF.R.S32.HI R0, RZ, 0x1f, R5 ;  /* 0x0000001fff007819 */ /* 0x002fe20000011405 */
[----:B---3--:R-:W-:-:S02]  /*0120*/  USHF.R.S32.HI UR5, URZ, 0x1f, UR61 ;  /* 0x0000001f3f057899 */ /* 0x008fc4000801143d */
[----:B------:R-:W-:Y:S01]  /*0130*/  USHF.R.S32.HI UR6, URZ, 0x1f, UR61 ;  /* 0x0000001f3f067899 */ /* 0x000fe2000801143d */
[CC--:B------:R-:W-:Y:S02]  /*0140*/  LEA.HI R4, R0.reuse, R5.reuse, RZ, 0x4 ;  /* 0x0000000500047211 */ /* 0x0c0fe400078f20ff */
[-C--:B------:R-:W-:Y:S01]  /*0150*/  LEA.HI R15, R0, R5.reuse, RZ, 0x3 ;  /* 0x00000005000f7211 */ /* 0x080fe200078f18ff */
[----:B------:R-:W-:Y:S01]  /*0160*/  IMAD.U32 R218, RZ, RZ, UR5 ;  /* 0x00000005ffda7e24 */ /* 0x000fe2000f8e00ff */
[----:B------:R-:W-:Y:S01]  /*0170*/  LOP3.LUT R2, R4, 0xfffffff0, RZ, 0xc0, !PT ;  /* 0xfffffff004027812 */ /* 0x000fe200078ec0ff */
[----:B----4-:R-:W-:Y:S01]  /*0180*/  USHF.L.U32 UR5, UR60, 0x7, URZ ;  /* 0x000000073c057899 */ /* 0x010fe2000800063f */
[CC--:B------:R-:W-:Y:S01]  /*0190*/  LEA.HI R3, R0.reuse, R5.reuse, RZ, 0x5 ;  /* 0x0000000500037211 */ /* 0x0c0fe200078f28ff */
[----:B------:R-:W-:Y:S01]  /*01a0*/  IMAD.U32 R225, RZ, RZ, UR6 ;  /* 0x00000006ffe17e24 */ /* 0x000fe2000f8e00ff */
[----:B------:R-:W-:Y:S01]  /*01b0*/  SHF.R.S32.HI R217, RZ, 0x3, R15 ;  /* 0x00000003ffd97819 */ /* 0x000fe2000001140f */
[----:B------:R-:W-:Y:S01]  /*01c0*/  IMAD.IADD R13, R5, 0x1, -R2 ;  /* 0x00000001050d7824 */ /* 0x000fe200078e0a02 */
[CC--:B------:R-:W-:Y:S01]  /*01d0*/  LEA.HI R7, R0.reuse, R5.reuse, RZ, 0x2 ;  /* 0x0000000500077211 */ /* 0x0c0fe200078f10ff */
[----:B------:R-:W-:Y:S01]  /*01e0*/  IMAD.U32 R227, RZ, RZ, UR5 ;  /* 0x00000005ffe37e24 */ /* 0x000fe2000f8e00ff */
[----:B------:R-:W-:Y:S01]  /*01f0*/  LOP3.LUT R6, R15, 0xfffffff8, RZ, 0xc0, !PT ;  /* 0xfffffff80f067812 */ /* 0x000fe200078ec0ff */
[----:B------:R-:W-:Y:S01]  /*0200*/  IMAD.SHL.U32 R9, R217, 0x40, RZ ;  /* 0x00000040d9097824 */ /* 0x000fe200078e00ff */
[--C-:B------:R-:W-:Y:S01]  /*0210*/  SHF.R.S32.HI R2, RZ, 0x5, R3.reuse ;  /* 0x00000005ff027819 */ /* 0x100fe20000011403 */
[----:B------:R-:W-:Y:S01]  /*0220*/  USHF.R.S32.HI UR5, URZ, 0x1f, UR60 ;  /* 0x0000001f3f057899 */ /* 0x000fe2000801143c */
[CC--:B------:R-:W-:Y:S01]  /*0230*/  LEA.HI R214, R0.reuse, R5.reuse, RZ, 0x7 ;  /* 0x0000000500d67211 */ /* 0x0c0fe200078f38ff */
[----:B------:R-:W-:Y:S01]  /*0240*/  IMAD.IADD R6, R5, 0x1, -R6 ;  /* 0x0000000105067824 */ /* 0x000fe200078e0a06 */
[----:B------:R-:W-:Y:S01]  /*0250*/  LEA.HI R8, R0, R5, RZ, 0x6 ;  /* 0x0000000500087211 */ /* 0x000fe200078f30ff */
[----:B------:R-:W-:Y:S01]  /*0260*/  IMAD.U32 R223, RZ, RZ, UR6 ;  /* 0x00000006ffdf7e24 */ /* 0x000fe2000f8e00ff */
[----:B------:R-:W-:Y:S01]  /*0270*/  LOP3.LUT R10, R3, 0xffffffe0, RZ, 0xc0, !PT ;  /* 0xffffffe0030a7812 */ /* 0x000fe200078ec0ff */
[----:B------:R-:W-:Y:S01]  /*0280*/  IMAD.SHL.U32 R220, R6, 0x8, RZ ;  /* 0x0000000806dc7824 */ /* 0x000fe200078e00ff */
[----:B------:R-:W-:Y:S01]  /*0290*/  LOP3.LUT R0, R7, 0x7ffffffc, RZ, 0xc0, !PT ;  /* 0x7ffffffc07007812 */ /* 0x000fe200078ec0ff */
[----:B------:R-:W-:Y:S01]  /*02a0*/  UIADD3 UR6, UR4, 0xc000, URZ ;  /* 0x0000c00004067890 */ /* 0x000fe2000fffe03f */
[----:B------:R-:W-:Y:S01]  /*02b0*/  SHF.R.S32.HI R215, RZ, 0x1f, R3 ;  /* 0x0000001fffd77819 */ /* 0x000fe20000011403 */
[----:B------:R-:W-:Y:S01]  /*02c0*/  IMAD.IADD R11, R5, 0x1, -R10 ;  /* 0x00000001050b7824 */ /* 0x000fe200078e0a0a */
[----:B------:R-:W-:Y:S01]  /*02d0*/  LEA.HI R3, R3, R2, RZ, 0x1 ;  /* 0x0000000203037211 */ /* 0x000fe200078f08ff */
[----:B------:R-:W-:Y:S01]  /*02e0*/  IMAD.IADD R5, R5, 0x1, -R0 ;  /* 0x0000000105057824 */ /* 0x000fe200078e0a00 */
[----:B------:R-:W-:Y:S01]  /*02f0*/  LOP3.LUT R9, R9, 0x1c0, RZ, 0xc0, !PT ;  /* 0x000001c009097812 */ /* 0x000fe200078ec0ff */
[----:B------:R-:W-:Y:S01]  /*0300*/  IMAD.U32 R226, RZ, RZ, UR5 ;  /* 0x00000005ffe27e24 */ /* 0x000fe2000f8e00ff */
[----:B------:R-:W-:Y:S01]  /*0310*/  SHF.R.S32.HI R0, RZ, 0x2, R7 ;  /* 0x00000002ff007819 */ /* 0x000fe20000011407 */
[----:B------:R-:W-:Y:S01]  /*0320*/  IMAD.U32 R224, RZ, RZ, UR5 ;  /* 0x00000005ffe07e24 */ /* 0x000fe2000f8e00ff */
[----:B------:R-:W-:Y:S01]  /*0330*/  SHF.R.S32.HI R17, RZ, 0x4, R4 ;  /* 0x00000004ff117819 */ /* 0x000fe20000011404 */
[----:B------:R-:W-:Y:S01]  /*0340*/  UIADD3 UR5, UR4, 0x10000, URZ ;  /* 0x0001000004057890 */ /* 0x000fe2000fffe03f */
[----:B------:R-:W-:-:S02]  /*0350*/  LOP3.LUT R3, R3, 0xfffffffe, RZ, 0xc0, !PT ;  /* 0xfffffffe03037812 */ /* 0x000fc400078ec0ff */
[----:B------:R-:W-:Y:S02]  /*0360*/  SHF.R.S32.HI R7, RZ, 0x1f, R7 ;  /* 0x0000001fff077819 */ /* 0x000fe40000011407 */
[----:B------:R-:W-:Y:S01]  /*0370*/  LEA.HI R215, R215, R2, RZ, 0x2 ;  /* 0x00000002d7d77211 */ /* 0x000fe200078f10ff */
[----:B------:R-:W-:Y:S01]  /*0380*/  IMAD.IADD R3, R2, 0x1, -R3 ;  /* 0x0000000102037824 */ /* 0x000fe200078e0a03 */
[----:B------:R-:W-:Y:S02]  /*0390*/  SHF.R.U32.HI R216, RZ, 0x3, R9 ;  /* 0x00000003ffd87819 */ /* 0x000fe40000011609 */
[----:B------:R-:W-:Y:S02]  /*03a0*/  LEA.HI R4, R4, R17, RZ, 0x1 ;  /* 0x0000001104047211 */ /* 0x000fe400078f08ff */
[----:B------:R-:W-:Y:S02]  /*03b0*/  LOP3.LUT P4, RZ, R6, 0x2, RZ, 0xc0, !PT ;  /* 0x0000000206ff7812 */ /* 0x000fe4000788c0ff */
[----:B------:R-:W-:-:S02]  /*03c0*/  LOP3.LUT R9, R9, 0x38, R220, 0xf8, !PT ;  /* 0x0000003809097812 */ /* 0x000fc400078ef8dc */
[C---:B------:R-:W-:Y:S01]  /*03d0*/  LOP3.LUT P3, RZ, R6.reuse, 0x4, RZ, 0xc0, !PT ;  /* 0x0000000406ff7812 */ /* 0x040fe2000786c0ff */
[----:B------:R-:W-:Y:S01]  /*03e0*/  IMAD.SHL.U32 R6, R6, 0x40, RZ ;  /* 0x0000004006067824 */ /* 0x000fe200078e00ff */
[----:B------:R-:W-:Y:S02]  /*03f0*/  LEA.HI R7, R7, R0, RZ, 0x3 ;  /* 0x0000000007077211 */ /* 0x000fe400078f18ff */
[----:B------:R-:W-:Y:S02]  /*0400*/  LOP3.LUT R215, R215, 0xfffffffc, RZ, 0xc0, !PT ;  /* 0xfffffffcd7d77812 */ /* 0x000fe400078ec0ff */
[----:B------:R-:W-:Y:S02]  /*0410*/  LOP3.LUT R4, R4, 0xfffffffe, RZ, 0xc0, !PT ;  /* 0xfffffffe04047812 */ /* 0x000fe400078ec0ff */
[----:B------:R-:W-:Y:S01]  /*0420*/  LOP3.LUT R216, R9, R216, RZ, 0x3c, !PT ;  /* 0x000000d809d87212 */ /* 0x000fe200078e3cff */
[----:B------:R-:W-:Y:S01]  /*0430*/  IMAD.SHL.U32 R9, R3, 0x10, RZ ;  /* 0x0000001003097824 */ /* 0x000fe200078e00ff */
[----:B------:R-:W-:Y:S01]  /*0440*/  LOP3.LUT R7, R7, 0xfffffff8, RZ, 0xc0, !PT ;  /* 0xfffffff807077812 */ /* 0x000fe200078ec0ff */
[----:B------:R-:W-:Y:S01]  /*0450*/  IMAD.IADD R215, R2, 0x1, -R215 ;  /* 0x0000000102d77824 */ /* 0x000fe200078e0ad7 */
[----:B------:R-:W-:Y:S01]  /*0460*/  LOP3.LUT R6, R6, 0x1c0, RZ, 0xc0, !PT ;  /* 0x000001c006067812 */ /* 0x000fe200078ec0ff */
[----:B------:R-:W-:Y:S01]  /*0470*/  IMAD.IADD R4, R17, 0x1, -R4 ;  /* 0x0000000111047824 */ /* 0x000fe200078e0a04 */
[----:B------:R-:W-:Y:S01]  /*0480*/  SHF.R.S32.HI R2, RZ, 0x1f, R11 ;  /* 0x0000001fff027819 */ /* 0x000fe2000001140b */
[----:B------:R-:W-:Y:S01]  /*0490*/  IMAD.IADD R7, R0, 0x1, -R7 ;  /* 0x0000000100077824 */ /* 0x000fe200078e0a07 */
[----:B------:R-:W-:Y:S01]  /*04a0*/  LOP3.LUT R210, R6, 0x10, R9, 0xf8, !PT ;  /* 0x0000001006d27812 */ /* 0x000fe200078ef809 */
[----:B------:R-:W-:Y:S01]  /*04b0*/  IMAD.SHL.U32 R14, R4, 0x20, RZ ;  /* 0x00000020040e7824 */ /* 0x000fe200078e00ff */
[----:B------:R-:W-:Y:S01]  /*04c0*/  LEA.HI R2, R2, R11, RZ, 0x2 ;  /* 0x0000000b02027211 */ /* 0x000fe200078f10ff */
[----:B------:R-:W-:Y:S01]  /*04d0*/  IMAD.SHL.U32 R11, R4, 0x200, RZ ;  /* 0x00000200040b7824 */ /* 0x000fe200078e00ff */
[----:B------:R-:W-:-:S02]  /*04e0*/  SHF.R.S32.HI R0, RZ, 0x1f, R13 ;  /* 0x0000001fff007819 */ /* 0x000fc4000001140d */
[--C-:B------:R-:W-:Y:S02]  /*04f0*/  LOP3.LUT R12, R6, 0x8, R15.reuse, 0xf8, !PT ;  /* 0x00000008060c7812 */ /* 0x100fe400078ef80f */
[----:B------:R-:W-:Y:S02]  /*0500*/  SHF.R.U32.HI R9, RZ, 0x3, R6 ;  /* 0x00000003ff097819 */ /* 0x000fe40000011606 */
[----:B------:R-:W-:Y:S02]  /*0510*/  LOP3.LUT R210, R210, 0x8, R15, 0xf8, !PT ;  /* 0x00000008d2d27812 */ /* 0x000fe400078ef80f */
[----:B------:R-:W-:Y:S02]  /*0520*/  LOP3.LUT R10, R7, 0x1, RZ, 0xc0, !PT ;  /* 0x00000001070a7812 */ /* 0x000fe400078ec0ff */
[----:B------:R-:W-:Y:S02]  /*0530*/  LEA.HI R0, R0, R13, RZ, 0x3 ;  /* 0x0000000d00007211 */ /* 0x000fe400078f18ff */
[----:B------:R-:W-:-:S02]  /*0540*/  LOP3.LUT R201, R12, R9, RZ, 0x3c, !PT ;  /* 0x000000090cc97212 */ /* 0x000fc400078e3cff */
[----:B------:R-:W-:Y:S02]  /*0550*/  LOP3.LUT R210, R11, R210, R9, 0xf6, !PT ;  /* 0x000000d20bd27212 */ /* 0x000fe400078ef609 */
[----:B------:R-:W-:Y:S01]  /*0560*/  ISETP.NE.U32.AND P0, PT, R10, 0x1, PT ;  /* 0x000000010a00780c */ /* 0x000fe20003f05070 */
[----:B------:R-:W-:Y:S01]  /*0570*/  IMAD.SHL.U32 R10, R5, 0x2, RZ ;  /* 0x00000002050a7824 */ /* 0x000fe200078e00ff */
[----:B------:R-:W-:Y:S01]  /*0580*/  SHF.R.S32.HI R9, RZ, 0x6, R8 ;  /* 0x00000006ff097819 */ /* 0x000fe20000011408 */
[C---:B------:R-:W-:Y:S01]  /*0590*/  IMAD.SHL.U32 R8, R7.reuse, 0x40, RZ ;  /* 0x0000004007087824 */ /* 0x040fe200078e00ff */
[C---:B------:R-:W-:Y:S01]  /*05a0*/  LOP3.LUT R6, R0.reuse, 0xfffffff8, RZ, 0xc0, !PT ;  /* 0xfffffff800067812 */ /* 0x040fe200078ec0ff */
[----:B------:R-:W-:Y:S01]  /*05b0*/  IMAD.SHL.U32 R0, R0, 0x40, RZ ;  /* 0x0000004000007824 */ /* 0x000fe200078e00ff */
[----:B------:R-:W-:Y:S01]  /*05c0*/  R2P PR, R7, 0x6 ;  /* 0x0000000607007804 */ /* 0x000fe20000000000 */
[----:B------:R-:W-:Y:S01]  /*05d0*/  IMAD.SHL.U32 R7, R9, 0x8, RZ ;  /* 0x0000000809077824 */ /* 0x000fe200078e00ff */
[----:B------:R-:W-:Y:S01]  /*05e0*/  LOP3.LUT R8, R8, 0x1c0, RZ, 0xc0, !PT ;  /* 0x000001c008087812 */ /* 0x000fe200078ec0ff */
[----:B------:R-:W-:Y:S01]  /*05f0*/  IMAD.IADD R6, R13, 0x1, -R6 ;  /* 0x000000010d067824 */ /* 0x000fe200078e0a06 */
[----:B------:R-:W-:Y:S01]  /*0600*/  SHF.R.S32.HI R214, RZ, 0x7, R214 ;  /* 0x00000007ffd67819 */ /* 0x000fe200000114d6 */
[----:B------:R-:W-:Y:S01]  /*0610*/  IMAD R216, R9, 0x200, R216 ;  /* 0x0000020009d87824 */ /* 0x000fe200078e02d8 */
[----:B------:R-:W-:Y:S01]  /*0620*/  LOP3.LUT R7, R7, 0x18, RZ, 0xc0, !PT ;  /* 0x0000001807077812 */ /* 0x000fe200078ec0ff */
[----:B------:R-:W-:Y:S01]  /*0630*/  IMAD.SHL.U32 R6, R6, 0x40, RZ ;  /* 0x0000004006067824 */ /* 0x000fe200078e00ff */
[----:B------:R-:W-:Y:S01]  /*0640*/  SHF.R.U32.HI R5, RZ, 0x3, R8 ;  /* 0x00000003ff057819 */ /* 0x000fe20000011608 */
[C---:B------:R-:W-:Y:S01]  /*0650*/  IMAD R12, R214.reuse, 0x800, R11 ;  /* 0x00000800d60c7824 */ /* 0x040fe200078e020b */
[----:B------:R-:W-:Y:S01]  /*0660*/  LOP3.LUT R211, R7, 0x20, R14, 0xf8, !PT ;  /* 0x0000002007d37812 */ /* 0x000fe200078ef80e */
[----:B------:R-:W-:Y:S01]  /*0670*/  IMAD.SHL.U32 R9, R214, 0x20, RZ ;  /* 0x00000020d6097824 */ /* 0x000fe200078e00ff */
[----:B------:R-:W-:Y:S01]  /*0680*/  LOP3.LUT R230, R5, R8, R7, 0x1e, !PT ;  /* 0x0000000805e67212 */ /* 0x000fe200078e1e07 */
[----:B------:R-:W-:Y:S01]  /*0690*/  IMAD.SHL.U32 R7, R4, 0x8, RZ ;  /* 0x0000000804077824 */ /* 0x000fe200078e00ff */
[----:B------:R-:W-:Y:S01]  /*06a0*/  LOP3.LUT R6, R6, 0x1c0, RZ, 0xc0, !PT ;  /* 0x000001c006067812 */ /* 0x000fe200078ec0ff */
[----:B------:R-:W-:Y:S01]  /*06b0*/  IMAD.IADD R201, R12, 0x1, R201 ;  /* 0x000000010cc97824 */ /* 0x000fe200078e02c9 */
[----:B------:R-:W-:Y:S01]  /*06c0*/  LOP3.LUT R12, R8, 0x20, R9, 0xf8, !PT ;  /* 0x00000020080c7812 */ /* 0x000fe200078ef809 */
[----:B------:R-:W-:Y:S01]  /*06d0*/  IMAD R229, R215, 0x400, R10 ;  /* 0x00000400d7e57824 */ /* 0x000fe200078e020a */
[----:B------:R-:W-:-:S02]  /*06e0*/  SHF.R.U32.HI R209, RZ, 0x3, R6 ;  /* 0x00000003ffd17819 */ /* 0x000fc40000011606 */
[----:B------:R-:W-:Y:S02]  /*06f0*/  LOP3.LUT R4, R6, 0x8, R7, 0xf8, !PT ;  /* 0x0000000806047812 */ /* 0x000fe400078ef807 */
[----:B------:R-:W-:Y:S02]  /*0700*/  LOP3.LUT R0, R0, 0xfffffe00, RZ, 0xc0, !PT ;  /* 0xfffffe0000007812 */ /* 0x000fe400078ec0ff */
[----:B------:R-:W-:Y:S01]  /*0710*/  LOP3.LUT R12, R12, R5, RZ, 0x3c, !PT ;  /* 0x000000050c0c7212 */ /* 0x000fe200078e3cff */
[----:B------:R-:W-:Y:S01]  /*0720*/  IMAD R5, R3, 0x400, R10 ;  /* 0x0000040003057824 */ /* 0x000fe200078e020a */
[----:B------:R-:W-:Y:S01]  /*0730*/  LOP3.LUT R211, R209, R211, R6, 0x1e, !PT ;  /* 0x000000d3d1d37212 */ /* 0x000fe200078e1e06 */
[----:B------:R-:W-:Y:S01]  /*0740*/  IMAD R212, R215, 0x400, R0 ;  /* 0x00000400d7d47824 */ /* 0x000fe200078e0200 */
[----:B------:R-:W-:Y:S01]  /*0750*/  LOP3.LUT R209, R4, R209, RZ, 0x3c, !PT ;  /* 0x000000d104d17212 */ /* 0x000fe200078e3cff */
[----:B------:R-:W-:Y:S01]  /*0760*/  IMAD.IADD R229, R229, 0x1, R12 ;  /* 0x00000001e5e57824 */ /* 0x000fe200078e020c */
[----:B------:R-:W-:Y:S01]  /*0770*/  LOP3.LUT R211, R211, R0, RZ, 0xfc, !PT ;  /* 0x00000000d3d37212 */ /* 0x000fe200078efcff */
[----:B------:R-:W-:Y:S01]  /*0780*/  IMAD R4, R3, 0x400, R0 ;  /* 0x0000040003047824 */ /* 0x000fe200078e0200 */
[----:B------:R-:W-:Y:S01]  /*0790*/  SHF.R.S32.HI R222, RZ, 0x2, R2 ;  /* 0x00000002ffde7819 */ /* 0x000fe20000011402 */
[----:B------:R-:W-:Y:S01]  /*07a0*/  IMAD.IADD R212, R212, 0x1, R209 ;  /* 0x00000001d4d47824 */ /* 0x000fe200078e02d1 */
[----:B------:R-:W-:Y:S01]  /*07b0*/  LEA R229, R229, UR4, 0x1 ;  /* 0x00000004e5e57c11 */ /* 0x000fe2000f8e08ff */
[----:B------:R-:W-:Y:S01]  /*07c0*/  IMAD.MOV.U32 R3, RZ, RZ, 0x20 ;  /* 0x00000020ff037424 */ /* 0x000fe200078e00ff */
[----:B------:R-:W-:Y:S01]  /*07d0*/  LEA R201, R201, UR4, 0x1 ;  /* 0x00000004c9c97c11 */ /* 0x000fe2000f8e08ff */
[----:B------:R-:W-:Y:S01]  /*07e0*/  IMAD.IADD R230, R5, 0x1, R230 ;  /* 0x0000000105e67824 */ /* 0x000fe200078e02e6 */
[----:B------:R-:W-:Y:S01]  /*07f0*/  LEA R210, R210, UR4, 0x1 ;  /* 0x00000004d2d27c11 */ /* 0x000fe2000f8e08ff */
[----:B------:R-:W-:Y:S01]  /*0800*/  IMAD.IADD R209, R209, 0x1, R4 ;  /* 0x00000001d1d17824 */ /* 0x000fe200078e0204 */
[----:B------:R-:W-:Y:S01]  /*0810*/  SEL R2, R3, 0xffffffe0, !P4 ;  /* 0xffffffe003027807 */ /* 0x000fe20006000000 */
[----:B------:R-:W-:Y:S01]  /*0820*/  IMAD.MOV.U32 R0, RZ, RZ, 0x40 ;  /* 0x00000040ff007424 */ /* 0x000fe200078e00ff */
[----:B------:R-:W-:Y:S01]  /*0830*/  LEA R230, R230, UR6, 0x1 ;  /* 0x00000006e6e67c11 */ /* 0x000fe2000f8e08ff */
[----:B------:R-:W-:Y:S01]  /*0840*/  IMAD.MOV.U32 R4, RZ, RZ, -0x10 ;  /* 0xfffffff0ff047424 */ /* 0x000fe200078e00ff */
[----:B------:R-:W-:Y:S01]  /*0850*/  LEA R228, R216, UR4, 0x1 ;  /* 0x00000004d8e47c11 */ /* 0x000fe2000f8e08ff */
[C---:B------:R-:W-:Y:S01]  /*0860*/  VIADD R231, R229.reuse, 0x20 ;  /* 0x00000020e5e77836 */ /* 0x040fe20000000000 */
[----:B------:R-:W-:Y:S01]  /*0870*/  SEL R0, R0, 0xffffffc0, !P3 ;  /* 0xffffffc000007807 */ /* 0x000fe20005800000 */
[----:B------:R-:W-:Y:S01]  /*0880*/  @P1 VIADD R231, R229, 0xffffffe0 ;  /* 0xffffffe0e5e71836 */ /* 0x000fe20000000000 */
[----:B------:R-:W-:Y:S01]  /*0890*/  SEL R4, R4, 0x10, !P0 ;  /* 0x0000001004047807 */ /* 0x000fe20004000000 */
[--C-:B------:R-:W-:Y:S01]  /*08a0*/  IMAD.IADD R200, R2, 0x1, R201.reuse ;  /* 0x0000000102c87824 */ /* 0x100fe200078e02c9 */
[C---:B------:R-:W-:Y:S01]  /*08b0*/  IADD3 R2, R0.reuse, R201, R2 ;  /* 0x000000c900027210 */ /* 0x040fe20007ffe002 */
[----:B------:R-:W-:Y:S01]  /*08c0*/  IMAD.IADD R3, R0, 0x1, R201 ;  /* 0x0000000100037824 */ /* 0x000fe200078e02c9 */
[----:B------:R-:W-:Y:S01]  /*08d0*/  LEA R209, R209, UR5, 0x1 ;  /* 0x00000005d1d17c11 */ /* 0x000fe2000f8e08ff */
[----:B------:R-:W-:Y:S01]  /*08e0*/  VIADD R232, R230, 0x40 ;  /* 0x00000040e6e87836 */ /* 0x000fe20000000000 */
[----:B------:R-:W-:Y:S01]  /*08f0*/  ULDC.64 UR6, c[0x0][0x208] ;  /* 0x0000820000067ab9 */ /* 0x000fe20000000a00 */
[----:B------:R-:W-:-:S02]  /*0900*/  IMAD R222, R215, 0x10, R222 ;  /* 0x00000010d7de7824 */ /* 0x000fc400078e02de */
[----:B------:R-:W-:Y:S02]  /*0910*/  IMAD.IADD R0, R0, 0x1, R210 ;  /* 0x0000000100007824 */ /* 0x000fe400078e02d2 */
[----:B------:R-:W-:Y:S02]  /*0920*/  IMAD.IADD R233, R229, 0x1, R4 ;  /* 0x00000001e5e97824 */ /* 0x000fe400078e0204 */
[----:B------:R-:W-:Y:S02]  /*0930*/  @P2 VIADD R232, R230, 0xffffffc0 ;  /* 0xffffffc0e6e82836 */ /* 0x000fe40000000000 */
[----:B------:R-:W-:-:S07]  /*0940*/  IMAD.IADD R237, R4, 0x1, R231 ;  /* 0x0000000104ed7824 */ /* 0x000fce00078e02e7 */
.L_x_698:
        /* <DEDUP_REMOVED lines=16> */
[----:B-12---:R-:W-:Y:S01]  /*0a50*/  IMAD.U32 R14, RZ, RZ, UR8 ;  /* 0x00000008ff0e7e24 */ /* 0x006fe2000f8e00ff */
[----:B------:R-:W-:-:S02]  /*0a60*/  @UP4 UIADD3 UR10, UP1, UR16, UR10, URZ ;  /* 0x0000000a100a4290 */ /* 0x000fc4000ff3e03f */
[----:B------:R-:W-:Y:S01]  /*0a70*/  UIADD3.X UR14, UR5, UR13, URZ, UP2, !UPT ;  /* 0x0000000d050e7290 */ /* 0x000fe200097fe43f */
[----:B------:R-:W-:Y:S01]  /*0a80*/  IMAD.U32 R15, RZ, RZ, UR9 ;  /* 0x00000009ff0f7e24 */ /* 0x000fe2000f8e00ff */
[----:B------:R-:W-:Y:S01]  /*0a90*/  UISETP.NE.AND.EX UP2, UPT, UR13, URZ, UPT, UP0 ;  /* 0x0000003f0d00728c */ /* 0x000fe2000bf45300 */
[----:B------:R-:W-:Y:S02]  /*0aa0*/  ULDC.U8 UR17, c[0x0][0x3c2] ;  /* 0x0000f08000117ab9 */ /* 0x000fe40000000000 */
[----:B------:R-:W-:Y:S01]  /*0ab0*/  ULDC.64 UR12, c[0x0][0x2f8] ;  /* 0x0000be00000c7ab9 */ /* 0x000fe20000000a00 */
[----:B------:R-:W-:Y:S01]  /*0ac0*/  @UP4 UIADD3.X UR11, UR5, UR11, URZ, UP1, !UPT ;  /* 0x0000000b050b4290 */ /* 0x000fe20008ffe43f */
[----:B---3--:R-:W-:Y:S01]  /*0ad0*/  IMAD.U32 R6, RZ, RZ, UR10 ;  /* 0x0000000aff067e24 */ /* 0x008fe2000f8e00ff */
[----:B------:R-:W-:Y:S01]  /*0ae0*/  UISETP.NE.AND UP1, UPT, UR17, URZ, UPT ;  /* 0x0000003f1100728c */ /* 0x000fe2000bf25270 */
[----:B------:R-:W2:Y:S01]  /*0af0*/  @P0 LDG.E R4, desc[UR6][R14.64] ;  /* 0x000000060e040981 */ /* 0x000ea2000c1e1900 */
[----:B------:R-:W-:Y:S01]  /*0b00*/  UISETP.EQ.U32.AND UP4, UPT, UR12, URZ, UPT ;  /* 0x0000003f0c00728c */ /* 0x000fe2000bf82070 */
[----:B------:R-:W-:Y:S01]  /*0b10*/  PLOP3.LUT P3, PT, PT, PT, UP2, 0x80, 0x0 ;  /* 0x000000000000781c */ /* 0x000fe20003f6f028 */
[----:B------:R-:W-:-:S02]  /*0b20*/  IMAD.U32 R7, RZ, RZ, UR11 ;  /* 0x0000000bff077e24 */ /* 0x000fc4000f8e00ff */
[----:B------:R-:W-:Y:S02]  /*0b30*/  UISETP.EQ.OR.EX UP4, UPT, UR13, URZ, !UP1, UP4 ;  /* 0x0000003f0d00728c */ /* 0x000fe4000cf82740 */
[----:B------:R-:W-:Y:S01]  /*0b40*/  UIADD3 UR8, UP0, UR16, UR12, URZ ;  /* 0x0000000c10087290 */ /* 0x000fe2000ff1e03f */
[----:B------:R-:W3:Y:S03]  /*0b50*/  @P1 LDG.E R6, desc[UR6][R6.64] ;  /* 0x0000000606061981 */ /* 0x000ee6000c1e1900 */
[----:B------:R-:W-:Y:S01]  /*0b60*/  PLOP3.LUT P2, PT, PT, PT, UP4, 0x80, 0x0 ;  /* 0x000000000000781c */ /* 0x000fe20003f4f048 */
[----:B------:R-:W-:Y:S01]  /*0b70*/  UIADD3.X UR5, UR5, UR13, URZ, UP0, !UPT ;  /* 0x0000000d05057290 */ /* 0x000fe200087fe43f */
[----:B------:R-:W-:Y:S02]  /*0b80*/  IMAD.U32 R12, RZ, RZ, UR15 ;  /* 0x0000000fff0c7e24 */ /* 0x000fe4000f8e00ff */
[----:B------:R-:W-:-:S02]  /*0b90*/  IMAD.U32 R13, RZ, RZ, UR14 ;  /* 0x0000000eff0d7e24 */ /* 0x000fc4000f8e00ff */
[----:B------:R-:W-:Y:S01]  /*0ba0*/  IMAD.U32 R10, RZ, RZ, UR8 ;  /* 0x00000008ff0a7e24 */ /* 0x000fe2000f8e00ff */
[----:B------:R-:W-:Y:S01]  /*0bb0*/  UMOV UR57, URZ ;  /* 0x0000003f00397c82 */ /* 0x000fe20008000000 */
[----:B------:R-:W-:Y:S01]  /*0bc0*/  IMAD.U32 R11, RZ, RZ, UR5 ;  /* 0x00000005ff0b7e24 */ /* 0x000fe2000f8e00ff */
[----:B----4-:R-:W4:Y:S01]  /*0bd0*/  @P3 LDG.E R8, desc[UR6][R12.64] ;  /* 0x000000060c083981 */ /* 0x010f22000c1e1900 */
[----:B------:R-:W-:Y:S01]  /*0be0*/  @!UP3 ULDC.64 UR8, c[0x0][0x318] ;  /* 0x0000c6000008bab9 */ /* 0x000fe20000000a00 */
[----:B------:R-:W-:Y:S02]  /*0bf0*/  @!UP3 ULDC UR5, c[0x0][0x2cc] ;  /* 0x0000b3000005bab9 */ /* 0x000fe40000000800 */
[----:B-----5:R-:W5:Y:S04]  /*0c00*/  @P3 LDG.E R5, desc[UR6][R12.64+0x4] ;  /* 0x000004060c053981 */ /* 0x020f68000c1e1900 */
[----:B------:R-:W5:Y:S01]  /*0c10*/  @!P2 LDG.E R7, desc[UR6][R10.64] ;  /* 0x000000060a07a981 */ /* 0x000f62000c1e1900 */
[----:B------:R-:W-:-:S04]  /*0c20*/  @!UP3 UISETP.NE.U32.AND UP0, UPT, UR8, URZ, UPT ;  /* 0x0000003f0800b28c */ /* 0x000fc8000bf05070 */
        /* <DEDUP_REMOVED lines=21> */
.L_x_670:
[----:B------:R-:W-:Y:S02]  /*0d80*/  @!UP3 UIADD3 UR5, UR9, UR8, -UR57 ;  /* 0x000000080905b290 */ /* 0x000fe4000fffe839 */
[----:B------:R-:W-:Y:S02]  /*0d90*/  @UP2 UIADD3 UR29, UR11, -UR16, URZ ;  /* 0x800000100b1d2290 */ /* 0x000fe4000fffe03f */
[----:B------:R-:W-:-:S05]  /*0da0*/  UISETP.GT.AND UP0, UPT, UR5, UR28, UPT ;  /* 0x0000001c0500728c */ /* 0x000fca000bf04270 */
[----:B------:R-:W-:Y:S01]  /*0db0*/  @!UP2 ULDC UR29, c[0x0][0x2c4] ;  /* 0x0000b100001daab9 */ /* 0x000fe20000000800 */
[----:B------:R-:W-:-:S13]  /*0dc0*/  PLOP3.LUT P0, PT, PT, PT, UP0, 0x80, 0x0 ;  /* 0x000000000000781c */ /* 0x000fda0003f0f008 */
[----:B------:R-:W-:Y:S05]  /*0dd0*/  @!P0 BRA `(.L_x_671) ;  /* 0x0000006800488947 */ /* 0x000fea0003800000 */
[----:B------:R-:W1:Y:S01]  /*0de0*/  LDC R4, c[0x0][0x278] ;  /* 0x00009e00ff047b82 */ /* 0x000e620000000800 */
[----:B------:R-:W-:Y:S01]  /*0df0*/  ULDC.64 UR10, c[0x0][0x488] ;  /* 0x00012200000a7ab9 */ /* 0x000fe20000000a00 */
[----:B------:R-:W-:Y:S02]  /*0e00*/  UISETP.NE.AND UP0, UPT, UR58, -0x1, UPT ;  /* 0xffffffff3a00788c */ /* 0x000fe4000bf05270 */
[----:B------:R-:W-:Y:S02]  /*0e10*/  UISETP.NE.AND UP1, UPT, UR16, -0x1, UPT ;  /* 0xffffffff1000788c */ /* 0x000fe4000bf25270 */
[----:B------:R-:W-:Y:S02]  /*0e20*/  UIADD3 UR14, UR29, 0x3f, URZ ;  /* 0x0000003f1d0e7890 */ /* 0x000fe4000fffe03f */
[----:B------:R-:W2:Y:S01]  /*0e30*/  S2UR UR12, SR_CTAID.X ;  /* 0x00000000000c79c3 */ /* 0x000ea20000002500 */
[----:B------:R-:W-:Y:S01]  /*0e40*/  ULDC.64 UR8, c[0x0][0x228] ;  /* 0x00008a0000087ab9 */ /* 0x000fe20000000a00 */
[----:B------:R-:W-:-:S02]  /*0e50*/  USHF.R.S32.HI UR20, URZ, 0x1f, UR14 ;  /* 0x0000001f3f147899 */ /* 0x000fc4000801140e */
[----:B------:R-:W-:Y:S02]  /*0e60*/  UIMAD.WIDE.U32 UR18, UR60, UR8, URZ ;  /* 0x000000083c1272a5 */ /* 0x000fe4000f8e003f */
[----:B------:R-:W-:Y:S01]  /*0e70*/  UIMAD UR8, UR50, UR8, URZ ;  /* 0x00000008320872a4 */ /* 0x000fe2000f8e023f */
[----:B------:R-:W-:Y:S01]  /*0e80*/  ULDC.64 UR32, c[0x0][0x240] ;  /* 0x0000900000207ab9 */ /* 0x000fe20000000a00 */
[----:B------:R-:W-:Y:S01]  /*0e90*/  ULDC.U8 UR39, c[0x0][0x480] ;  /* 0x0001200000277ab9 */ /* 0x000fe20000000000 */
[----:B------:R-:W-:Y:S01]  /*0ea0*/  ULDC UR51, c[0x0][0x2d4] ;  /* 0x0000b50000337ab9 */ /* 0x000fe20000000800 */
[----:B------:R-:W-:Y:S01]  /*0eb0*/  USHF.L.U64.HI UR15, UR60, 0x7, UR50 ;  /* 0x000000073c0f7899 */ /* 0x000fe20008010232 */
[----:B------:R-:W-:Y:S01]  /*0ec0*/  ULDC.U8 UR21, c[0x0][0x3d8] ;  /* 0x0000f60000157ab9 */ /* 0x000fe20000000000 */
[----:B------:R-:W-:Y:S01]  /*0ed0*/  @UP0 UIADD3 UR17, UR57, UR58, URZ ;  /* 0x0000003a39110290 */ /* 0x000fe2000fffe03f */
[----:B-1----:R-:W-:Y:S01]  /*0ee0*/  IABS R7, R4 ;  /* 0x0000000400077213 */ /* 0x002fe20000000000 */
[----:B------:R-:W-:Y:S01]  /*0ef0*/  UISETP.NE.AND UP4, UPT, UR39, URZ, UPT ;  /* 0x0000003f2700728c */ /* 0x000fe2000bf85270 */
[----:B------:R-:W-:Y:S01]  /*0f00*/  ISETP.NE.AND P3, PT, R4, RZ, PT ;  /* 0x000000ff0400720c */ /* 0x000fe20003f65270 */
[----:B------:R-:W-:Y:S01]  /*0f10*/  UIMAD UR23, UR60, UR9, UR8 ;  /* 0x000000093c1772a4 */ /* 0x000fe2000f8e0208 */
[----:B------:R-:W1:Y:S01]  /*0f20*/  I2F.RP R8, R7 ;  /* 0x0000000700087306 */ /* 0x000e620000209400 */
[----:B------:R-:W-:-:S02]  /*0f30*/  USHF.R.S32.HI UR31, URZ, 0x1f, UR51 ;  /* 0x0000001f3f1f7899 */ /* 0x000fc40008011433 */
[----:B------:R-:W-:Y:S02]  /*0f40*/  UISETP.NE.AND UP3, UPT, UR21, URZ, UPT ;  /* 0x0000003f1500728c */ /* 0x000fe4000bf65270 */
[----:B--2---:R-:W-:Y:S02]  /*0f50*/  UIMAD.WIDE.U32 UR24, UR12, UR10, URZ ;  /* 0x0000000a0c1872a5 */ /* 0x004fe4000f8e003f */
[----:B------:R-:W-:Y:S02]  /*0f60*/  ULEA.HI UR39, UR20, UR14, URZ, 0x6 ;  /* 0x0000000e14277291 */ /* 0x000fe4000f8f303f */
[----:B------:R-:W-:Y:S02]  /*0f70*/  UIMAD UR44, UR12, UR11, UR25 ;  /* 0x0000000b0c2c72a4 */ /* 0x000fe4000f8e0219 */
[----:B------:R-:W-:Y:S01]  /*0f80*/  USHF.L.U32 UR12, UR60, 0x7, URZ ;  /* 0x000000073c0c7899 */ /* 0x000fe2000800063f */
[----:B------:R-:W-:Y:S01]  /*0f90*/  @UP1 ULDC.64 UR10, c[0x0][0x420] ;  /* 0x00010800000a1ab9 */ /* 0x000fe20000000a00 */
[----:B------:R-:W-:Y:S01]  /*0fa0*/  @!UP1 ULDC.64 UR8, c[0x0][0x418] ;  /* 0x0001060000089ab9 */ /* 0x000fe20000000a00 */
[----:B-1----:R-:W1:Y:S01]  /*0fb0*/  MUFU.RCP R8, R8 ;  /* 0x0000000800087308 */ /* 0x002e620000001000 */
[----:B------:R-:W-:-:S02]  /*0fc0*/  USEL UR27, UR12, URZ, UP2 ;  /* 0x0000003f0c1b7287 */ /* 0x000fc40009000000 */
[----:B------:R-:W-:Y:S01]  /*0fd0*/  UIMAD.WIDE.U32 UR12, UR16, UR32, URZ ;  /* 0x00000020100c72a5 */ /* 0x000fe2000f8e003f */
[----:B------:R-:W-:Y:S01]  /*0fe0*/  @UP0 ULDC.64 UR20, c[0x0][0x248] ;  /* 0x0000920000140ab9 */ /* 0x000fe20000000a00 */
[----:B------:R-:W-:Y:S02]  /*0ff0*/  @UP1 UIMAD.WIDE.U32 UR36, UR16, UR10, URZ ;  /* 0x0000000a102412a5 */ /* 0x000fe4000f8e003f */
[----:B------:R-:W-:Y:S02]  /*1000*/  USEL UR30, UR15, URZ, UP2 ;  /* 0x0000003f0f1e7287 */ /* 0x000fe40009000000 */
[----:B------:R-:W-:Y:S02]  /*1010*/  USEL UR49, UR18, UR12, !UP1 ;  /* 0x0000000c12317287 */ /* 0x000fe4000c800000 */
[----:B------:R-:W-:Y:S02]  /*1020*/  @!UP1 UIMAD UR10, UR50, UR8, URZ ;  /* 0x00000008320a92a4 */ /* 0x000fe4000f8e023f */
[----:B------:R-:W-:-:S02]  /*1030*/  @UP0 UIMAD.WIDE.U32 UR14, UR17, UR20, URZ ;  /* 0x00000014110e02a5 */ /* 0x000fc4000f8e003f */
[----:B------:R-:W-:Y:S01]  /*1040*/  @UP0 UIMAD UR18, UR17, UR21, URZ ;  /* 0x00000015111202a4 */ /* 0x000fe2000f8e023f */
[----:B-1----:R-:W-:Y:S01]  /*1050*/  VIADD R8, R8, 0xffffffe ;  /* 0x0ffffffe08087836 */ /* 0x002fe20000000000 */
[----:B------:R-:W-:Y:S01]  /*1060*/  UIMAD UR17, UR31, UR60, URZ ;  /* 0x0000003c1f1172a4 */ /* 0x000fe2000f8e023f */
[----:B------:R-:W-:Y:S02]  /*1070*/  ULDC UR53, c[0x0][0x2dc] ;  /* 0x0000b70000357ab9 */ /* 0x000fe40000000800 */
[----:B------:R-:W1:Y:S01]  /*1080*/  F2I.FTZ.U32.TRUNC.NTZ R9, R8 ;  /* 0x0000000800097305 */ /* 0x000e62000021f000 */
[----:B------:R-:W-:Y:S01]  /*1090*/  ULDC UR52, c[0x0][0x270] ;  /* 0x00009c0000347ab9 */ /* 0x000fe20000000800 */
[----:B------:R-:W-:Y:S02]  /*10a0*/  @UP1 UIMAD UR41, UR16, UR11, UR37 ;  /* 0x0000000b102912a4 */ /* 0x000fe4000f8e0225 */
[----:B------:R-:W-:Y:S02]  /*10b0*/  @!UP1 UIMAD.WIDE.U32 UR34, UR60, UR8, URZ ;  /* 0x000000083c2292a5 */ /* 0x000fe4000f8e003f */
[----:B------:R-:W-:-:S02]  /*10c0*/  @!UP1 UIMAD UR26, UR60, UR9, UR10 ;  /* 0x000000093c1a92a4 */ /* 0x000fc4000f8e020a */
[----:B------:R-:W-:Y:S02]  /*10d0*/  UIMAD UR22, UR16, UR33, URZ ;  /* 0x00000021101672a4 */ /* 0x000fe4000f8e023f */
[----:B------:R-:W-:Y:S02]  /*10e0*/  UIMAD.WIDE UR8, UR53, UR52, URZ ;  /* 0x00000034350872a5 */ /* 0x000fe4000f8e023f */
[----:B------:R-:W-:Y:S02]  /*10f0*/  UIMAD.WIDE.U32 UR10, UR60, UR51, URZ ;  /* 0x000000333c0a72a5 */ /* 0x000fe4000f8e003f */
[----:B------:R-:W-:Y:S01]  /*1100*/  UIMAD UR17, UR50, UR51, UR17 ;  /* 0x00000033321172a4 */ /* 0x000fe2000f8e0211 */
[----:B-1----:R-:W-:Y:S01]  /*1110*/  IMAD.MOV R5, RZ, RZ, -R9 ;  /* 0x000000ffff057224 */ /* 0x002fe200078e0a09 */
[----:B------:R-:W-:Y:S01]  /*1120*/  UIADD3 UR23, UR19, UR23, URZ ;  /* 0x0000001713177290 */ /* 0x000fe2000fffe03f */
[----:B------:R-:W-:Y:S01]  /*1130*/  IMAD.MOV.U32 R8, RZ, RZ, RZ ;  /* 0x000000ffff087224 */ /* 0x000fe200078e00ff */
[----:B------:R-:W-:Y:S01]  /*1140*/  @UP1 UIADD3 UR23, UR13, UR22, URZ ;  /* 0x000000160d171290 */ /* 0x000fe2000fffe03f */
[----:B------:R-:W-:Y:S01]  /*1150*/  IMAD R6, R5, R7, RZ ;  /* 0x0000000705067224 */ /* 0x000fe200078e02ff */
[----:B------:R-:W-:Y:S01]  /*1160*/  IABS R5, UR61 ;  /* 0x0000003d00057c13 */ /* 0x000fe20008000000 */
[----:B------:R-:W-:-:S02]  /*1170*/  @UP0 UIADD3 UR43, UR15, UR18, URZ ;  /* 0x000000120f2b0290 */ /* 0x000fc4000fffe03f */
[----:B------:R-:W-:Y:S01]  /*1180*/  IMAD.HI.U32 R6, R9, R6, R8 ;  /* 0x0000000609067227 */ /* 0x000fe200078e0008 */
[----:B------:R-:W-:Y:S01]  /*1190*/  @UP0 UMOV UR42, UR14 ;  /* 0x0000000e002a0c82 */ /* 0x000fe20008000000 */
[----:B------:R-:W-:Y:S02]  /*11a0*/  UIMAD.WIDE.U32 UR12, UR8, UR10, URZ ;  /* 0x0000000a080c72a5 */ /* 0x000fe4000f8e003f */
[----:B------:R-:W-:Y:S02]  /*11b0*/  UIMAD UR15, UR9, UR10, URZ ;  /* 0x0000000a090f72a4 */ /* 0x000fe4000f8e023f */
[----:B------:R-:W-:Y:S01]  /*11c0*/  IMAD.HI.U32 R22, R6, R5, RZ ;  /* 0x0000000506167227 */ /* 0x000fe200078e00ff */
[----:B------:R-:W-:Y:S02]  /*11d0*/  UIADD3 UR14, UR11, UR17, URZ ;  /* 0x000000110b0e7290 */ /* 0x000fe4000fffe03f */
[----:B------:R-:W-:Y:S01]  /*11e0*/  UIMAD.WIDE.U32 UR10, UR8, UR16, URZ ;  /* 0x00000010080a72a5 */ /* 0x000fe2000f8e003f */
[----:B------:R-:W-:Y:S01]  /*11f0*/  IMAD.MOV R6, RZ, RZ, -R22 ;  /* 0x000000ffff067224 */ /* 0x000fe200078e0a16 */
[----:B------:R-:W-:Y:S01]  /*1200*/  ULDC UR38, c[0x0][0x2c4] ;  /* 0x0000b10000267ab9 */ /* 0x000fe20000000800 */
[----:B------:R-:W-:-:S02]  /*1210*/  UIMAD UR14, UR8, UR14, UR15 ;  /* 0x0000000e080e72a4 */ /* 0x000fc4000f8e020f */
[C---:B------:R-:W-:Y:S01]  /*1220*/  IMAD R6, R7.reuse, R6, R5 ;  /* 0x0000000607067224 */ /* 0x040fe200078e0205 */
[----:B------:R-:W-:Y:S01]  /*1230*/  @UP3 UIMAD UR15, UR60, UR38, URZ ;  /* 0x000000263c0f32a4 */ /* 0x000fe2000f8e023f */
[----:B------:R-:W-:Y:S01]  /*1240*/  LOP3.LUT R5, R4, UR61, RZ, 0x3c, !PT ;  /* 0x0000003d04057c12 */ /* 0x000fe2000f8e3cff */
[----:B------:R-:W-:Y:S02]  /*1250*/  USEL UR48, UR12, UR10, !UP1 ;  /* 0x0000000a0c307287 */ /* 0x000fe4000c800000 */
[----:B------:R-:W-:Y:S01]  /*1260*/  ISETP.GT.U32.AND P1, PT, R7, R6, PT ;  /* 0x000000060700720c */ /* 0x000fe20003f24070 */
[----:B------:R-:W-:Y:S01]  /*1270*/  ULOP3.LUT UR12, UR39, 0xffffffc0, URZ, 0xc0, !UPT ;  /* 0xffffffc0270c7892 */ /* 0x000fe2000f8ec03f */
[----:B------:R-:W-:Y:S01]  /*1280*/  ISETP.GE.AND P2, PT, R5, RZ, PT ;  /* 0x000000ff0500720c */ /* 0x000fe20003f46270 */
[----:B------:R-:W-:Y:S02]  /*1290*/  UIADD3 UR40, UR13, UR14, URZ ;  /* 0x0000000e0d287290 */ /* 0x000fe4000fffe03f */
[----:B------:R-:W-:-:S02]  /*12a0*/  @UP3 USEL UR10, UR15, UR16, !UP1 ;  /* 0x000000100f0a3287 */ /* 0x000fc4000c800000 */
[----:B------:R-:W-:Y:S01]  /*12b0*/  UIADD3 UR13, UR12, -0x40, URZ ;  /* 0xffffffc00c0d7890 */ /* 0x000fe2000fffe03f */
[----:B------:R-:W-:Y:S01]  /*12c0*/  @UP3 ULDC UR17, c[0x0][0x2e4] ;  /* 0x0000b90000113ab9 */ /* 0x000fe20000000800 */
[----:B------:R-:W-:Y:S02]  /*12d0*/  @!UP1 UIADD3 UR41, UR35, UR26, URZ ;  /* 0x0000001a23299290 */ /* 0x000fe4000fffe03f */
[----:B------:R-:W-:Y:S02]  /*12e0*/  @!UP3 UIMAD UR14, UR60, UR52, UR61 ;  /* 0x000000343c0eb2a4 */ /* 0x000fe4000f8e023d */
[-C--:B------:R-:W-:Y:S01]  /*12f0*/  @!P1 IADD3 R6, R6, -R7.reuse, RZ ;  /* 0x8000000706069210 */ /* 0x080fe20007ffe0ff */
[----:B------:R-:W-:Y:S01]  /*1300*/  @UP3 UIMAD UR26, UR61, UR17, UR10 ;  /* 0x000000113d1a32a4 */ /* 0x000fe2000f8e020a */
[----:B------:R-:W-:Y:S01]  /*1310*/  @!P1 VIADD R22, R22, 0x1 ;  /* 0x0000000116169836 */ /* 0x000fe20000000000 */
[----:B------:R-:W-:Y:S01]  /*1320*/  USHF.R.S32.HI UR15, URZ, 0x1f, UR13 ;  /* 0x0000001f3f0f7899 */ /* 0x000fe2000801140d */
[----:B------:R-:W-:Y:S01]  /*1330*/  ISETP.GE.U32.AND P0, PT, R6, R7, PT ;  /* 0x000000070600720c */ /* 0x000fe20003f06070 */
[----:B------:R-:W-:Y:S01]  /*1340*/  UIADD3 UR10, UP2, UR13, UR27, URZ ;  /* 0x0000001b0d0a7290 */ /* 0x000fe2000ff5e03f */
[----:B------:R-:W-:Y:S01]  /*1350*/  PLOP3.LUT P1, PT, PT, PT, UP0, 0x80, 0x0 ;  /* 0x000000000000781c */ /* 0x000fe20003f2f008 */
[----:B------:R-:W-:-:S02]  /*1360*/  @!UP3 UIMAD UR26, UR14, UR38, URZ ;  /* 0x000000260e1ab2a4 */ /* 0x000fc4000f8e023f */
[----:B------:R-:W-:Y:S02]  /*1370*/  UIMAD UR12, UR9, UR16, URZ ;  /* 0x00000010090c72a4 */ /* 0x000fe4000f8e023f */
[----:B------:R-:W-:Y:S02]  /*1380*/  UIADD3.X UR14, UR15, UR30, URZ, UP2, !UPT ;  /* 0x0000001e0f0e7290 */ /* 0x000fe400097fe43f */
[----:B------:R-:W-:Y:S02]  /*1390*/  UIMAD UR9, UR9, UR10, URZ ;  /* 0x0000000a090972a4 */ /* 0x000fe4000f8e023f */
[----:B------:R-:W-:Y:S01]  /*13a0*/  @UP0 UIADD3 UR25, UR57, UR58, URZ ;  /* 0x0000003a39190290 */ /* 0x000fe2000fffe03f */
[----:B------:R-:W-:Y:S01]  /*13b0*/  @UP0 ULDC.64 UR18, c[0x0][0x250] ;  /* 0x0000940000120ab9 */ /* 0x000fe20000000a00 */
[----:B------:R-:W-:Y:S01]  /*13c0*/  UIMAD.WIDE.U32 UR30, UR8, UR10, URZ ;  /* 0x0000000a081e72a5 */ /* 0x000fe2000f8e003f */
[----:B------:R-:W-:Y:S01]  /*13d0*/  @P0 VIADD R22, R22, 0x1 ;  /* 0x0000000116160836 */ /* 0x000fe20000000000 */
[----:B------:R-:W-:Y:S01]  /*13e0*/  UIMAD UR10, UR8, UR14, UR9 ;  /* 0x0000000e080a72a4 */ /* 0x000fe2000f8e0209 */
[----:B------:R-:W-:Y:S01]  /*13f0*/  PLOP3.LUT P0, PT, PT, PT, UP3, 0x80, 0x0 ;  /* 0x000000000000781c */ /* 0x000fe20003f0f038 */
[----:B------:R-:W-:-:S02]  /*1400*/  @UP0 UIMAD.WIDE.U32 UR8, UR25, UR18, URZ ;  /* 0x00000012190802a5 */ /* 0x000fc4000f8e003f */
[----:B------:R-:W-:Y:S01]  /*1410*/  @UP1 UIADD3 UR40, UR11, UR12, URZ ;  /* 0x0000000c0b281290 */ /* 0x000fe2000fffe03f */
[----:B------:R-:W-:Y:S01]  /*1420*/  @!P2 IADD3 R22, -R22, RZ, RZ ;  /* 0x000000ff1616a210 */ /* 0x000fe20007ffe1ff */
[----:B------:R-:W-:Y:S01]  /*1430*/  UIMAD UR45, UR61, UR53, URZ ;  /* 0x000000353d2d72a4 */ /* 0x000fe2000f8e023f */
[----:B------:R-:W-:Y:S01]  /*1440*/  @!P3 LOP3.LUT R22, RZ, R4, RZ, 0x33, !PT ;  /* 0x00000004ff16b212 */ /* 0x000fe200078e33ff */
[----:B------:R-:W-:Y:S02]  /*1450*/  @UP0 UIMAD UR11, UR25, UR19, URZ ;  /* 0x00000013190b02a4 */ /* 0x000fe4000f8e023f */
[----:B------:R-:W-:Y:S02]  /*1460*/  USHF.R.S32.HI UR47, URZ, 0x1f, UR28 ;  /* 0x0000001f3f2f7899 */ /* 0x000fe4000801141c */
[----:B------:R-:W-:Y:S02]  /*1470*/  USHF.R.S32.HI UR46, URZ, 0x1f, UR45 ;  /* 0x0000001f3f2e7899 */ /* 0x000fe4000801142d */
[----:B------:R-:W-:-:S02]  /*1480*/  USEL UR27, UR24, URZ, UP4 ;  /* 0x0000003f181b7287 */ /* 0x000fc4000a000000 */
[----:B------:R-:W-:Y:S02]  /*1490*/  @UP0 UIADD3 UR38, UR9, UR11, URZ ;  /* 0x0000000b09260290 */ /* 0x000fe4000fffe03f */
[----:B------:R-:W-:Y:S02]  /*14a0*/  USEL UR44, UR44, URZ, UP4 ;  /* 0x0000003f2c2c7287 */ /* 0x000fe4000a000000 */
[----:B------:R-:W-:Y:S01]  /*14b0*/  UIADD3 UR17, UR31, UR10, URZ ;  /* 0x0000000a1f117290 */ /* 0x000fe2000fffe03f */
[----:B------:R-:W-:Y:S01]  /*14c0*/  @UP0 UMOV UR25, UR8 ;  /* 0x0000000800190c82 */ /* 0x000fe20008000000 */
[----:B------:R-:W-:Y:S10]  /*14d0*/  @P1 BRA `(.L_x_672) ;  /* 0x0000000000301947 */ /* 0x000ff40003800000 */
[----:B------:R-:W-:Y:S01]  /*14e0*/  USHF.R.S32.HI UR8, URZ, 0x1f, UR57 ;  /* 0x0000001f3f087899 */ /* 0x000fe20008011439 */
[----:B------:R-:W-:-:S03]  /*14f0*/  ULDC.64 UR20, c[0x0][0x248] ;  /* 0x0000920000147ab9 */ /* 0x000fc60000000a00 */
[----:B------:R-:W-:Y:S02]  /*1500*/  UIMAD UR10, UR8, UR20, URZ ;  /* 0x00000014080a72a4 */ /* 0x000fe4000f8e023f */
[----:B------:R-:W-:Y:S02]  /*1510*/  UIMAD.WIDE.U32 UR8, UR57, UR20, URZ ;  /* 0x00000014390872a5 */ /* 0x000fe4000f8e003f */
[----:B------:R-:W-:-:S04]  /*1520*/  UIMAD UR10, UR57, UR21, UR10 ;  /* 0x00000015390a72a4 */ /* 0x000fc8000f8e020a */
[----:B------:R-:W-:-:S03]  /*1530*/  UIADD3 UR9, UR9, UR10, URZ ;  /* 0x0000000a09097290 */ /* 0x000fc6000fffe03f */
[----:B------:R-:W-:Y:S02]  /*1540*/  ULDC.64 UR10, c[0x0][0x230] ;  /* 0x00008c00000a7ab9 */ /* 0x000fe40000000a00 */
[----:B------:R-:W-:Y:S02]  /*1550*/  UIMAD.WIDE.U32 UR8, UR60, UR10, UR8 ;  /* 0x0000000a3c0872a5 */ /* 0x000fe4000f8e0008 */
[----:B------:R-:W-:-:S04]  /*1560*/  UIMAD UR10, UR50, UR10, URZ ;  /* 0x0000000a320a72a4 */ /* 0x000fc8000f8e023f */
[----:B------:R-:W-:Y:S01]  /*1570*/  UIMAD UR10, UR60, UR11, UR10 ;  /* 0x0000000b3c0a72a4 */ /* 0x000fe2000f8e020a */
[----:B------:R-:W-:-:S03]  /*1580*/  UMOV UR42, UR8 ;  /* 0x00000008002a7c82 */ /* 0x000fc60008000000 */
[----:B------:R-:W-:-:S12]  /*1590*/  UIADD3 UR43, UR9, UR10, URZ ;  /* 0x0000000a092b7290 */ /* 0x000fd8000fffe03f */
.L_x_672:
        /* <DEDUP_REMOVED lines=13> */
.L_x_673:
        /* <DEDUP_REMOVED lines=11> */
.L_x_674:
[----:B------:R-:W-:-:S04]  /*1720*/  UIMAD UR9, UR60, UR52, UR61 ;  /* 0x000000343c0972a4 */ /* 0x000fc8000f8e023d */
[----:B------:R-:W-:-:S12]  /*1730*/  UIMAD UR9, UR9, UR51, URZ ;  /* 0x00000033090972a4 */ /* 0x000fd8000f8e023f */
.L_x_675:
[----:B------:R-:W1:Y:S01]  /*1740*/  S2R R11, SR_TID.X ;  /* 0x00000000000b7919 */ /* 0x000e620000002100 */
[----:B------:R-:W2:Y:S01]  /*1750*/  LDC.64 R4, c[0x0][0x420] ;  /* 0x00010800ff047b82 */ /* 0x000ea20000000a00 */
[----:B------:R-:W-:Y:S01]  /*1760*/  SHF.R.S32.HI R15, RZ, 0x1f, R217 ;  /* 0x0000001fff0f7819 */ /* 0x000fe200000114d9 */
[----:B------:R-:W-:Y:S01]  /*1770*/  USHF.R.S32.HI UR36, URZ, 0x1f, UR61 ;  /* 0x0000001f3f247899 */ /* 0x000fe2000801143d */
[----:B------:R-:W-:Y:S01]  /*1780*/  IADD3 R19, P0, R217, UR13, RZ ;  /* 0x0000000dd9137c10 */ /* 0x000fe2000ff1e0ff */
[----:B------:R-:W-:Y:S01]  /*1790*/  UIADD3 UR16, UR13, UR9, URZ ;  /* 0x000000090d107290 */ /* 0x000fe2000fffe03f */
[----:B------:R-:W-:Y:S01]  /*17a0*/  SHF.R.S32.HI R221, RZ, 0x1f, R220 ;  /* 0x0000001fffdd7819 */ /* 0x000fe200000114dc */
[----:B------:R-:W-:Y:S01]  /*17b0*/  UIMAD UR37, UR53, UR52, URZ ;  /* 0x00000034352572a4 */ /* 0x000fe2000f8e023f */
[----:B------:R-:W-:Y:S01]  /*17c0*/  IADD3.X R8, R15, UR15, RZ, P0, !PT ;  /* 0x0000000f0f087c10 */ /* 0x000fe200087fe4ff */
[----:B------:R-:W-:Y:S01]  /*17d0*/  UIADD3 UR26, UR13, UR26, URZ ;  /* 0x0000001a0d1a7290 */ /* 0x000fe2000fffe03f */
[----:B------:R-:W-:Y:S01]  /*17e0*/  IADD3 R12, P0, R220, UR8, RZ ;  /* 0x00000008dc0c7c10 */ /* 0x000fe2000ff1e0ff */
[----:B------:R-:W-:Y:S01]  /*17f0*/  ULDC.64 UR8, c[0x0][0x428] ;  /* 0x00010a0000087ab9 */ /* 0x000fe20000000a00 */
[----:B------:R-:W-:Y:S01]  /*1800*/  UISETP.GE.AND UP2, UPT, UR29, 0x1, UPT ;  /* 0x000000011d00788c */ /* 0x000fe2000bf46270 */
[----:B------:R-:W-:Y:S01]  /*1810*/  IMAD R8, R8, UR32, RZ ;  /* 0x0000002008087c24 */ /* 0x000fe2000f8e02ff */
[----:B------:R-:W-:Y:S01]  /*1820*/  UIMAD UR10, UR36, UR8, URZ ;  /* 0x00000008240a72a4 */ /* 0x000fe2000f8e023f */
[----:B------:R-:W-:Y:S01]  /*1830*/  IADD3.X R13, R221, UR41, RZ, P0, !PT ;  /* 0x00000029dd0d7c10 */ /* 0x000fe200087fe4ff */
[----:B------:R-:W-:Y:S01]  /*1840*/  ULDC.64 UR34, c[0x0][0x2b0] ;  /* 0x0000ac0000227ab9 */ /* 0x000fe20000000a00 */
[C---:B------:R-:W-:Y:S01]  /*1850*/  IMAD R8, R19.reuse, UR33, R8 ;  /* 0x0000002113087c24 */ /* 0x040fe2000f8e0208 */
[----:B------:R-:W-:Y:S01]  /*1860*/  UIMAD UR12, UR61, UR9, UR10 ;  /* 0x000000093d0c72a4 */ /* 0x000fe2000f8e020a */
[----:B------:R-:W-:Y:S01]  /*1870*/  IMAD.WIDE.U32 R18, R19, UR32, R220 ;  /* 0x0000002013127c25 */ /* 0x000fe2000f8e00dc */
[----:B------:R-:W-:Y:S01]  /*1880*/  ULDC.64 UR50, c[0x0][0x478] ;  /* 0x00011e0000327ab9 */ /* 0x000fe20000000a00 */
[----:B------:R-:W-:Y:S01]  /*1890*/  ULDC.64 UR10, c[0x0][0x258] ;  /* 0x00009600000a7ab9 */ /* 0x000fe20000000a00 */
[----:B------:R-:W-:Y:S01]  /*18a0*/  ULEA.HI.SX32 UR24, UR39, 0xffffffff, 0x1a ;  /* 0xffffffff27187891 */ /* 0x000fe2000f8fd23f */
[----:B------:R-:W-:Y:S01]  /*18b0*/  BSSY B1, `(.L_x_671) ;  /* 0x00005e4000017945 */ /* 0x000fe20003800000 */
[----:B------:R-:W-:Y:S01]  /*18c0*/  UIMAD UR9, UR36, UR10, URZ ;  /* 0x0000000a240972a4 */ /* 0x000fe2000f8e023f */
[----:B--2---:R-:W-:Y:S01]  /*18d0*/  IMAD R6, R4, UR15, RZ ;  /* 0x0000000f04067c24 */ /* 0x004fe2000f8e02ff */
[----:B------:R-:W-:Y:S01]  /*18e0*/  IADD3 R18, P0, R18, UR49, RZ ;  /* 0x0000003112127c10 */ /* 0x000fe2000ff1e0ff */
[----:B------:R-:W-:Y:S01]  /*18f0*/  IMAD.WIDE.U32 R16, R4, UR13, R12 ;  /* 0x0000000d04107c25 */ /* 0x000fe2000f8e000c */
[----:B------:R-:W-:-:S02]  /*1900*/  ULDC.64 UR14, c[0x0][0x210] ;  /* 0x00008400000e7ab9 */ /* 0x000fc40000000a00 */
[----:B------:R-:W-:Y:S01]  /*1910*/  IADD3.X R19, R19, UR23, R8, P0, !PT ;  /* 0x0000001713137c10 */ /* 0x000fe200087fe408 */
[----:B------:R-:W-:Y:S01]  /*1920*/  IMAD R6, R5, UR13, R6 ;  /* 0x0000000d05067c24 */ /* 0x000fe2000f8e0206 */
[----:B-1----:R-:W-:Y:S01]  /*1930*/  SHF.R.S32.HI R10, RZ, 0x1f, R11 ;  /* 0x0000001fff0a7819 */ /* 0x002fe2000001140b */
[----:B------:R-:W-:Y:S01]  /*1940*/  IMAD.U32 R12, RZ, RZ, UR8 ;  /* 0x00000008ff0c7e24 */ /* 0x000fe2000f8e00ff */
[----:B------:R-:W-:Y:S01]  /*1950*/  USHF.L.U32 UR8, UR37, 0x6, URZ ;  /* 0x0000000625087899 */ /* 0x000fe2000800063f */
[----:B------:R-:W-:Y:S01]  /*1960*/  IMAD.IADD R17, R17, 0x1, R6 ;  /* 0x0000000111117824 */ /* 0x000fe200078e0206 */
[----:B------:R-:W-:Y:S01]  /*1970*/  LEA.HI R9, R10, R11, RZ, 0x5 ;  /* 0x0000000b0a097211 */ /* 0x000fe200078f28ff */
[----:B------:R-:W-:Y:S01]  /*1980*/  UIMAD UR13, UR61, UR11, UR9 ;  /* 0x0000000b3d0d72a4 */ /* 0x000fe2000f8e0209 */
[----:B------:R-:W-:Y:S01]  /*1990*/  IMAD R6, R15, R4, RZ ;  /* 0x000000040f067224 */ /* 0x000fe200078e02ff */
[----:B------:R-:W-:Y:S01]  /*19a0*/  USHF.R.S32.HI UR9, URZ, 0x1f, UR8 ;  /* 0x0000001f3f097899 */ /* 0x000fe20008011408 */
[----:B------:R-:W-:Y:S01]  /*19b0*/  LOP3.LUT R248, R9, 0xffffffe0, RZ, 0xc0, !PT ;  /* 0xffffffe009f87812 */ /* 0x000fe200078ec0ff */
[----:B------:R-:W-:Y:S01]  /*19c0*/  IMAD.WIDE.U32 R12, R12, UR61, R16 ;  /* 0x0000003d0c0c7c25 */ /* 0x000fe2000f8e0010 */
[----:B------:R-:W-:Y:S01]  /*19d0*/  UIADD3 UR8, UP1, UP0, UR30, UR8, UR45 ;  /* 0x000000081e087290 */ /* 0x000fe2000f83e02d */
[----:B------:R-:W-:Y:S01]  /*19e0*/  SHF.R.S32.HI R9, RZ, 0x5, R9 ;  /* 0x00000005ff097819 */ /* 0x000fe20000011409 */
[----:B------:R-:W-:Y:S01]  /*19f0*/  ULDC.64 UR22, c[0x0][0x3e0] ;  /* 0x0000f80000167ab9 */ /* 0x000fe20000000a00 */
[----:B------:R-:W-:Y:S01]  /*1a00*/  IMAD.U32 R16, RZ, RZ, UR10 ;  /* 0x0000000aff107e24 */ /* 0x000fe2000f8e00ff */
[----:B------:R-:W-:Y:S01]  /*1a10*/  UIADD3.X UR10, UR17, UR9, UR46, UP1, UP0 ;  /* 0x00000009110a7290 */ /* 0x000fe20008fe042e */
[----:B------:R-:W-:Y:S01]  /*1a20*/  IMAD.IADD R248, R11, 0x1, -R248 ;  /* 0x000000010bf87824 */ /* 0x000fe200078e0af8 */
[----:B------:R-:W-:Y:S01]  /*1a30*/  UIADD3 UR11, UP1, UP0, UR27, UR8, UR48 ;  /* 0x000000081b0b7290 */ /* 0x000fe2000f83e030 */
[----:B------:R-:W-:Y:S01]  /*1a40*/  IMAD.WIDE.U32 R16, R16, UR61, R18 ;  /* 0x0000003d10107c25 */ /* 0x000fe2000f8e0012 */
[----:B------:R-:W-:-:S02]  /*1a50*/  UIMAD.WIDE UR26, UR26, 0x4, UR34 ;  /* 0x000000041a1a78a5 */ /* 0x000fc4000f8e0222 */
[----:B------:R-:W-:Y:S01]  /*1a60*/  UIADD3.X UR10, UR44, UR10, UR40, UP1, UP0 ;  /* 0x0000000a2c0a7290 */ /* 0x000fe20008fe0428 */
[----:B------:R-:W-:Y:S01]  /*1a70*/  IMAD R14, R9, UR37, R248 ;  /* 0x00000025090e7c24 */ /* 0x000fe2000f8e02f8 */
[----:B------:R-:W-:Y:S01]  /*1a80*/  LEA R246, P1, R16, UR14, 0x1 ;  /* 0x0000000e10f67c11 */ /* 0x000fe2000f8208ff */
[----:B------:R-:W-:Y:S01]  /*1a90*/  VIADD R8, R17, UR13 ;  /* 0x0000000d11087c36 */ /* 0x000fe20008000000 */
[----:B------:R-:W-:Y:S01]  /*1aa0*/  ULDC.64 UR8, c[0x0][0x400] ;  /* 0x0001000000087ab9 */ /* 0x000fe20000000a00 */
[----:B------:R-:W-:Y:S01]  /*1ab0*/  VIADD R13, R13, UR12 ;  /* 0x0000000c0d0d7c36 */ /* 0x000fe20008000000 */
[----:B------:R-:W-:Y:S01]  /*1ac0*/  IADD3 R9, P0, R14, UR11, RZ ;  /* 0x0000000b0e097c10 */ /* 0x000fe2000ff1e0ff */
[C---:B------:R-:W-:Y:S01]  /*1ad0*/  IMAD R6, R217.reuse, R5, R6 ;  /* 0x00000005d9067224 */ /* 0x040fe200078e0206 */
[----:B------:R-:W-:Y:S01]  /*1ae0*/  LEA.HI.X R247, R16, UR15, R8, 0x1, P1 ;  /* 0x0000000f10f77c11 */ /* 0x000fe200088f0c08 */
[----:B------:R-:W-:Y:S01]  /*1af0*/  IMAD.WIDE.U32 R12, R217, R4, R12 ;  /* 0x00000004d90c7225 */ /* 0x000fe200078e000c */
[----:B------:R-:W-:Y:S01]  /*1b00*/  LEA.HI.X.SX32 R8, R14, UR10, 0x1, P0 ;  /* 0x0000000a0e087c11 */ /* 0x000fe200080f0eff */
[----:B------:R-:W-:Y:S01]  /*1b10*/  UIMAD.WIDE UR16, UR16, 0x4, UR50 ;  /* 0x00000004101078a5 */ /* 0x000fe2000f8e0232 */
[----:B------:R-:W-:Y:S01]  /*1b20*/  PLOP3.LUT P0, PT, PT, PT, UP2, 0x80, 0x0 ;  /* 0x000000000000781c */ /* 0x000fe20003f0f028 */
[----:B------:R-:W-:Y:S01]  /*1b30*/  IMAD.IADD R6, R13, 0x1, R6 ;  /* 0x000000010d067824 */ /* 0x000fe200078e0206 */
[----:B------:R-:W-:-:S02]  /*1b40*/  LEA R242, P1, R9, UR8, 0x2 ;  /* 0x0000000809f27c11 */ /* 0x000fc4000f8210ff */
[C---:B------:R-:W-:Y:S02]  /*1b50*/  LEA R244, P2, R12.reuse, UR22, 0x1 ;  /* 0x000000160cf47c11 */ /* 0x040fe4000f8408ff */
[----:B------:R-:W-:Y:S02]  /*1b60*/  LEA.HI.X R243, R9, UR9, R8, 0x2, P1 ;  /* 0x0000000909f37c11 */ /* 0x000fe400088f1408 */
[----:B------:R-:W-:-:S05]  /*1b70*/  LEA.HI.X R245, R12, UR23, R6, 0x1, P2 ;  /* 0x000000170cf57c11 */ /* 0x000fca00090f0c06 */
[----:B------:R-:W-:Y:S05]  /*1b80*/  @!P0 BRA `(.L_x_676) ;  /* 0x0000005000cc8947 */ /* 0x000fea0003800000 */
[----:B------:R-:W-:Y:S01]  /*1b90*/  UIMAD UR9, UR47, UR18, URZ ;  /* 0x000000122f0972a4 */ /* 0x000fe2000f8e023f */
[----:B------:R-:W-:Y:S01]  /*1ba0*/  IMAD.U32 R13, RZ, RZ, UR18 ;  /* 0x00000012ff0d7e24 */ /* 0x000fe2000f8e00ff */
[----:B------:R-:W-:Y:S01]  /*1bb0*/  UMOV UR8, UR24 ;  /* 0x0000001800087c82 */ /* 0x000fe20008000000 */
[----:B------:R-:W-:Y:S01]  /*1bc0*/  UIMAD UR12, UR47, UR20, URZ ;  /* 0x000000142f0c72a4 */ /* 0x000fe2000f8e023f */
[----:B------:R-:W-:Y:S01]  /*1bd0*/  VIADD R8, R217, 0x20 ;  /* 0x00000020d9087836 */ /* 0x000fe20000000000 */
[----:B------:R-:W-:Y:S01]  /*1be0*/  UIMAD UR11, UR28, UR19, UR9 ;  /* 0x000000131c0b72a4 */ /* 0x000fe2000f8e0209 */
[--C-:B------:R-:W-:Y:S01]  /*1bf0*/  IMAD.WIDE.U32 R16, R13, UR28, R220.reuse ;  /* 0x0000001c0d107c25 */ /* 0x100fe2000f8e00dc */
[----:B------:R-:W-:Y:S01]  /*1c00*/  UIMAD UR9, UR8, -0x40, UR29 ;  /* 0xffffffc0080978a4 */ /* 0x000fe2000f8e021d */
[----:B------:R-:W1:Y:S01]  /*1c10*/  LDC R236, c[0x0][0x270] ;  /* 0x00009c00ffec7b82 */ /* 0x000e620000000800 */
[----:B------:R-:W-:Y:S01]  /*1c20*/  UIMAD UR10, UR56, -0x40, UR5 ;  /* 0xffffffc0380a78a4 */ /* 0x000fe2000f8e0205 */
[----:B------:R-:W-:Y:S01]  /*1c30*/  IMAD.U32 R9, RZ, RZ, UR20 ;  /* 0x00000014ff097e24 */ /* 0x000fe2000f8e00ff */
[----:B------:R-:W-:Y:S01]  /*1c40*/  UIMAD UR14, UR28, UR21, UR12 ;  /* 0x000000151c0e72a4 */ /* 0x000fe2000f8e020c */
[----:B------:R-:W-:Y:S01]  /*1c50*/  IMAD.U32 R6, RZ, RZ, UR11 ;  /* 0x0000000bff067e24 */ /* 0x000fe2000f8e00ff */
[----:B------:R-:W-:Y:S01]  /*1c60*/  ISETP.GE.AND P1, PT, R8, UR9, PT ;  /* 0x0000000908007c0c */ /* 0x000fe2000bf26270 */
[----:B------:R-:W-:Y:S01]  /*1c70*/  ULDC.64 UR12, c[0x0][0x268] ;  /* 0x00009a00000c7ab9 */ /* 0x000fe20000000a00 */
[----:B------:R-:W-:Y:S01]  /*1c80*/  IADD3 R28, P0, R16, UR25, RZ ;  /* 0x00000019101c7c10 */ /* 0x000fe2000ff1e0ff */
[----:B------:R-:W-:Y:S01]  /*1c90*/  IMAD.WIDE.U32 R12, R9, UR28, R220 ;  /* 0x0000001c090c7c25 */ /* 0x000fe2000f8e00dc */
[----:B------:R-:W-:-:S03]  /*1ca0*/  ISETP.GE.AND P3, PT, R8, UR10, PT ;  /* 0x0000000a08007c0c */ /* 0x000fc6000bf66270 */
[----:B------:R-:W-:Y:S01]  /*1cb0*/  IMAD.MOV.U32 R239, RZ, RZ, 0x7f800000 ;  /* 0x7f800000ffef7424 */ /* 0x000fe200078e00ff */
[----:B------:R-:W-:Y:S01]  /*1cc0*/  ISETP.GE.AND P4, PT, R217, UR10, PT ;  /* 0x0000000ad9007c0c */ /* 0x000fe2000bf86270 */
[----:B------:R-:W-:Y:S01]  /*1cd0*/  IMAD R9, R7, UR12, RZ ;  /* 0x0000000c07097c24 */ /* 0x000fe2000f8e02ff */
[----:B------:R-:W-:Y:S01]  /*1ce0*/  ULDC.64 UR10, c[0x0][0x260] ;  /* 0x00009800000a7ab9 */ /* 0x000fe20000000a00 */
[----:B------:R-:W-:Y:S01]  /*1cf0*/  IADD3.X R29, R17, UR38, R6, P0, !PT ;  /* 0x00000026111d7c10 */ /* 0x000fe200087fe406 */
[----:B------:R-:W-:Y:S01]  /*1d00*/  IMAD.U32 R6, RZ, RZ, UR14 ;  /* 0x0000000eff067e24 */ /* 0x000fe2000f8e00ff */
[----:B------:R-:W-:Y:S01]  /*1d10*/  IADD3 R12, P0, R12, UR42, RZ ;  /* 0x0000002a0c0c7c10 */ /* 0x000fe2000ff1e0ff */
[----:B------:R-:W-:Y:S02]  /*1d20*/  IMAD R7, R7, UR10, RZ ;  /* 0x0000000a07077c24 */ /* 0x000fe4000f8e02ff */
[----:B------:R-:W-:Y:S01]  /*1d30*/  IMAD.MOV.U32 R240, RZ, RZ, 0x7f800000 ;  /* 0x7f800000fff07424 */ /* 0x000fe200078e00ff */
[----:B------:R-:W-:Y:S01]  /*1d40*/  IADD3.X R13, R13, UR43, R6, P0, !PT ;  /* 0x0000002b0d0d7c10 */ /* 0x000fe200087fe406 */
[----:B------:R-:W-:Y:S01]  /*1d50*/  IMAD R26, R22, UR13, R9 ;  /* 0x0000000d161a7c24 */ /* 0x000fe2000f8e0209 */
[----:B------:R-:W-:Y:S01]  /*1d60*/  @!P3 IADD3 R14, P2, R217, 0x20, RZ ;  /* 0x00000020d90eb810 */ /* 0x000fe20007f5e0ff */
[----:B------:R-:W-:-:S04]  /*1d70*/  IMAD.WIDE.U32 R8, R4, 0x40, RZ ;  /* 0x0000004004087825 */ /* 0x000fc800078e00ff */
[----:B------:R-:W-:Y:S01]  /*1d80*/  IMAD.MOV.U32 R206, RZ, RZ, 0x20 ;  /* 0x00000020ffce7424 */ /* 0x000fe200078e00ff */
[----:B------:R-:W-:Y:S01]  /*1d90*/  @!P1 IADD3 R18, P0, R244, R8, RZ ;  /* 0x00000008f4129210 */ /* 0x000fe20007f1e0ff */
[C---:B------:R-:W-:Y:S01]  /*1da0*/  IMAD R24, R22.reuse, UR11, R7 ;  /* 0x0000000b16187c24 */ /* 0x040fe2000f8e0207 */
[----:B------:R-:W-:Y:S01]  /*1db0*/  USHF.L.U32 UR11, UR33, 0x6, URZ ;  /* 0x00000006210b7899 */ /* 0x000fe2000800063f */
[----:B------:R-:W-:Y:S02]  /*1dc0*/  IMAD.SHL.U32 R7, R5, 0x40, RZ ;  /* 0x0000004005077824 */ /* 0x000fe400078e00ff */
[----:B------:R-:W-:Y:S01]  /*1dd0*/  IMAD.MOV.U32 R205, RZ, RZ, 0x40 ;  /* 0x00000040ffcd7424 */ /* 0x000fe200078e00ff */
[----:B------:R-:W2:Y:S01]  /*1de0*/  @!P4 LDC.64 R4, c[0x0][0x220] ;  /* 0x00008800ff04cb82 */ /* 0x000ea20000000a00 */
[C---:B------:R-:W-:Y:S01]  /*1df0*/  IMAD.WIDE.U32 R28, R22.reuse, UR12, R28 ;  /* 0x0000000c161c7c25 */ /* 0x040fe2000f8e001c */
[----:B------:R-:W-:Y:S01]  /*1e00*/  @!P1 IADD3.X R19, R245, R9, R7, P0, !PT ;  /* 0x00000009f5139210 */ /* 0x000fe200007fe407 */
[----:B------:R-:W-:Y:S01]  /*1e10*/  UIMAD.WIDE.U32 UR12, UR32, 0x40, URZ ;  /* 0x00000040200c78a5 */ /* 0x000fe2000f8e003f */
[----:B------:R-:W-:Y:S01]  /*1e20*/  @!P3 IADD3 R17, P0, R217, 0x20, RZ ;  /* 0x00000020d911b810 */ /* 0x000fe20007f1e0ff */
[----:B------:R-:W-:Y:S01]  /*1e30*/  IMAD.IADD R27, R29, 0x1, R26 ;  /* 0x000000011d1b7824 */ /* 0x000fe200078e021a */
[----:B------:R-:W-:Y:S01]  /*1e40*/  CS2R R94, SRZ ;  /* 0x00000000005e7805 */ /* 0x000fe2000001ff00 */
[----:B------:R-:W-:Y:S01]  /*1e50*/  @!P4 IMAD.MOV.U32 R26, RZ, RZ, R28 ;  /* 0x000000ffff1ac224 */ /* 0x000fe200078e001c */
[----:B------:R-:W3:Y:S01]  /*1e60*/  @!P3 LDC.64 R6, c[0x0][0x220] ;  /* 0x00008800ff06bb82 */ /* 0x000ee20000000a00 */
[----:B------:R-:W-:Y:S01]  /*1e70*/  @!P3 IMAD.X R20, RZ, RZ, R15, P0 ;  /* 0x000000ffff14b224 */ /* 0x000fe200000e060f */
[----:B------:R-:W-:Y:S01]  /*1e80*/  PLOP3.LUT P0, PT, PT, PT, UP4, 0x80, 0x0 ;  /* 0x000000000000781c */ /* 0x000fe20003f0f048 */
[----:B------:R-:W-:Y:S01]  /*1e90*/  @!P4 IMAD R16, R15, UR18, RZ ;  /* 0x000000120f10cc24 */ /* 0x000fe2000f8e02ff */
[----:B------:R-:W-:Y:S01]  /*1ea0*/  CS2R R92, SRZ ;  /* 0x00000000005c7805 */ /* 0x000fe2000001ff00 */
[----:B------:R-:W-:Y:S01]  /*1eb0*/  IMAD.WIDE.U32 R22, R22, UR10, R12 ;  /* 0x0000000a16167c25 */ /* 0x000fe2000f8e000c */
[----:B------:R-:W-:-:S02]  /*1ec0*/  ULEA.HI UR10, UR8, UR8, URZ, 0x1 ;  /* 0x00000008080a7291 */ /* 0x000fc4000f8f083f */
[----:B------:R-:W4:Y:S01]  /*1ed0*/  @!P4 LDC.64 R8, c[0x0][0x218] ;  /* 0x00008600ff08cb82 */ /* 0x000f220000000a00 */
[--C-:B------:R-:W-:Y:S01]  /*1ee0*/  @!P3 IMAD.MOV.U32 R29, RZ, RZ, R27.reuse ;  /* 0x000000ffff1db224 */ /* 0x100fe200078e001b */
[----:B------:R-:W-:Y:S01]  /*1ef0*/  ULOP3.LUT UR10, UR10, 0xfffffffe, URZ, 0xc0, !UPT ;  /* 0xfffffffe0a0a7892 */ /* 0x000fe2000f8ec03f */
[----:B------:R-:W-:Y:S01]  /*1f00*/  @!P3 IMAD R20, R20, UR18, RZ ;  /* 0x000000121414bc24 */ /* 0x000fe2000f8e02ff */
[----:B------:R-:W-:Y:S01]  /*1f10*/  CS2R R98, SRZ ;  /* 0x0000000000627805 */ /* 0x000fe2000001ff00 */
[C---:B------:R-:W-:Y:S01]  /*1f20*/  @!P4 IMAD.WIDE.U32 R26, R217.reuse, UR18, R26 ;  /* 0x00000012d91acc25 */ /* 0x040fe2000f8e001a */
[----:B------:R-:W-:Y:S02]  /*1f30*/  UIADD3 UR10, UR8, -UR10, URZ ;  /* 0x8000000a080a7290 */ /* 0x000fe4000fffe03f */
[----:B------:R-:W-:Y:S01]  /*1f40*/  @P0 BAR.SYNC.DEFER_BLOCKING 0x0 ;  /* 0x0000000000000b1d */ /* 0x000fe20000010000 */
[----:B------:R-:W-:Y:S01]  /*1f50*/  @!P4 IMAD R16, R217, UR19, R16 ;  /* 0x00000013d910cc24 */ /* 0x000fe2000f8e0210 */
[----:B------:R-:W-:Y:S01]  /*1f60*/  UISETP.NE.AND UP0, UPT, UR10, 0x1, UPT ;  /* 0x000000010a00788c */ /* 0x000fe2000bf05270 */
[----:B------:R-:W-:-:S02]  /*1f70*/  IMAD.IADD R25, R23, 0x1, R24 ;  /* 0x0000000117197824 */ /* 0x000fc400078e0218 */
[----:B------:R-:W-:Y:S01]  /*1f80*/  @!P3 IMAD.X R12, RZ, RZ, R15, P2 ;  /* 0x000000ffff0cb224 */ /* 0x000fe200010e060f */
[----:B------:R-:W-:Y:S01]  /*1f90*/  UMOV UR10, UR26 ;  /* 0x0000001a000a7c82 */ /* 0x000fe20008000000 */
[C---:B------:R-:W-:Y:S01]  /*1fa0*/  @!P3 IMAD R13, R17.reuse, UR19, R20 ;  /* 0x00000013110dbc24 */ /* 0x040fe2000f8e0214 */
[----:B------:R-:W-:Y:S01]  /*1fb0*/  CS2R R96, SRZ ;  /* 0x0000000000607805 */ /* 0x000fe2000001ff00 */
[----:B------:R-:W-:Y:S01]  /*1fc0*/  @!P3 IMAD.WIDE.U32 R20, R17, UR18, R28 ;  /* 0x000000121114bc25 */ /* 0x000fe2000f8e001c */
[----:B--2---:R-:W-:Y:S02]  /*1fd0*/  @!P4 LEA R28, P2, R26, R4, 0x1 ;  /* 0x000000041a1cc211 */ /* 0x004fe400078408ff */
[----:B------:R-:W-:Y:S02]  /*1fe0*/  CS2R R90, SRZ ;  /* 0x00000000005a7805 */ /* 0x000fe4000001ff00 */
[----:B------:R-:W-:Y:S01]  /*1ff0*/  CS2R R88, SRZ ;  /* 0x0000000000587805 */ /* 0x000fe2000001ff00 */
[----:B------:R-:W-:Y:S01]  /*2000*/  @!P4 IMAD.IADD R16, R27, 0x1, R16 ;  /* 0x000000011b10c824 */ /* 0x000fe200078e0210 */
[----:B------:R-:W-:Y:S01]  /*2010*/  CS2R R86, SRZ ;  /* 0x0000000000567805 */ /* 0x000fe2000001ff00 */
[----:B------:R-:W-:Y:S01]  /*2020*/  @!P3 IMAD.MOV.U32 R23, RZ, RZ, R25 ;  /* 0x000000ffff17b224 */ /* 0x000fe200078e0019 */
[----:B------:R-:W-:Y:S01]  /*2030*/  CS2R R84, SRZ ;  /* 0x0000000000547805 */ /* 0x000fe2000001ff00 */
[----:B------:R-:W-:Y:S01]  /*2040*/  @!P3 IMAD R17, R12, UR20, RZ ;  /* 0x000000140c11bc24 */ /* 0x000fe2000f8e02ff */
[----:B------:R-:W-:Y:S01]  /*2050*/  @!P4 LEA.HI.X R29, R26, R5, R16, 0x1, P2 ;  /* 0x000000051a1dc211 */ /* 0x000fe200010f0c10 */
[----:B------:R-:W-:Y:S01]  /*2060*/  @!P4 IMAD R4, R15, UR20, RZ ;  /* 0x000000140f04cc24 */ /* 0x000fe2000f8e02ff */
[----:B---3--:R-:W-:Y:S01]  /*2070*/  @!P3 LEA R6, P2, R20, R6, 0x1 ;  /* 0x000000061406b211 */ /* 0x008fe200078408ff */
[--C-:B------:R-:W-:Y:S01]  /*2080*/  @!P4 IMAD.MOV.U32 R24, RZ, RZ, R22.reuse ;  /* 0x000000ffff18c224 */ /* 0x100fe200078e0016 */
[----:B------:R-:W-:Y:S01]  /*2090*/  CS2R R78, SRZ ;  /* 0x00000000004e7805 */ /* 0x000fe2000001ff00 */
[C---:B------:R-:W-:Y:S01]  /*20a0*/  @!P3 IMAD R12, R14.reuse, UR21, R17 ;  /* 0x000000150e0cbc24 */ /* 0x040fe2000f8e0211 */
[----:B------:R2:W-:Y:S01]  /*20b0*/  @P4 STS.128 [R228+0x10000], RZ ;  /* 0x010000ffe4004388 */ /* 0x0005e20000000c00 */
[----:B------:R-:W-:Y:S01]  /*20c0*/  @!P3 IMAD.WIDE.U32 R22, R14, UR20, R22 ;  /* 0x000000140e16bc25 */ /* 0x000fe2000f8e0016 */
[----:B------:R-:W-:-:S02]  /*20d0*/  CS2R R76, SRZ ;  /* 0x00000000004c7805 */ /* 0x000fc4000001ff00 */
[----:B------:R-:W-:Y:S01]  /*20e0*/  CS2R R82, SRZ ;  /* 0x0000000000527805 */ /* 0x000fe2000001ff00 */
[----:B------:R2:W-:Y:S01]  /*20f0*/  @P4 STS.128 [R228+0x12000], RZ ;  /* 0x012000ffe4004388 */ /* 0x0005e20000000c00 */
[----:B------:R-:W-:Y:S01]  /*2100*/  @!P3 IMAD.IADD R13, R21, 0x1, R13 ;  /* 0x00000001150db824 */ /* 0x000fe200078e020d */
[----:B------:R-:W-:Y:S01]  /*2110*/  CS2R R80, SRZ ;  /* 0x0000000000507805 */ /* 0x000fe2000001ff00 */
[C---:B------:R-:W-:Y:S01]  /*2120*/  @!P4 IMAD R14, R217.reuse, UR21, R4 ;  /* 0x00000015d90ecc24 */ /* 0x040fe2000f8e0204 */
[----:B------:R-:W-:Y:S01]  /*2130*/  @!PT LDS RZ, [RZ] ;  /* 0x00000000fffff984 */ /* 0x000fe20000000800 */
[----:B------:R-:W-:Y:S01]  /*2140*/  @!PT LDS RZ, [RZ] ;  /* 0x00000000fffff984 */ /* 0x000fe20000000800 */
[----:B------:R-:W-:Y:S01]  /*2150*/  @!PT LDS RZ, [RZ] ;  /* 0x00000000fffff984 */ /* 0x000fe20000000800 */
[----:B------:R-:W-:Y:S01]  /*2160*/  @!P4 LDGSTS.E.BYPASS.LTC128B.128 [R228+0x10000], desc[UR6][R28.64] ;  /* 0x100000001ce4cfae */ /* 0x000fe2000b901d46 */
[----:B------:R-:W-:Y:S01]  /*2170*/  @!P4 IMAD.WIDE.U32 R24, R217, UR20, R24 ;  /* 0x00000014d918cc25 */ /* 0x000fe2000f8e0018 */
[----:B------:R-:W3:Y:S01]  /*2180*/  @!P3 LDC.64 R4, c[0x0][0x218] ;  /* 0x00008600ff04bb82 */ /* 0x000ee20000000a00 */
[----:B------:R-:W-:Y:S01]  /*2190*/  @!P3 LEA.HI.X R7, R20, R7, R13, 0x1, P2 ;  /* 0x000000071407b211 */ /* 0x000fe200010f0c0d */
[----:B------:R-:W-:Y:S01]  /*21a0*/  @!P4 LDGSTS.E.BYPASS.LTC128B.128 [R228+0x12000], desc[UR6][R28.64+0x80] ;  /* 0x120000801ce4cfae */ /* 0x000fe2000b901d46 */
[----:B------:R-:W-:Y:S01]  /*21b0*/  @!P4 IMAD.IADD R14, R25, 0x1, R14 ;  /* 0x00000001190ec824 */ /* 0x000fe200078e020e */
[----:B------:R-:W-:Y:S01]  /*21c0*/  ISETP.GE.AND P2, PT, R217, UR9, PT ;  /* 0x00000009d9007c0c */ /* 0x000fe2000bf46270 */
[----:B------:R-:W-:Y:S01]  /*21d0*/  VIADD R13, R216, 0x2000 ;  /* 0x00002000d80d7836 */ /* 0x000fe20000000000 */
[----:B----4-:R-:W-:Y:S01]  /*21e0*/  @!P4 LEA R16, P0, R24, R8, 0x1 ;  /* 0x000000081810c211 */ /* 0x010fe200078008ff */
[----:B------:R2:W-:Y:S01]  /*21f0*/  @P3 STS.128 [R228+0x11000], RZ ;  /* 0x011000ffe4003388 */ /* 0x0005e20000000c00 */
[----:B------:R-:W-:Y:S01]  /*2200*/  @!P1 IADD3 R8, P6, R246, UR12, RZ ;  /* 0x0000000cf6089c10 */ /* 0x000fe2000ffde0ff */
[----:B------:R-:W-:Y:S01]  /*2210*/  @!P3 IMAD.IADD R12, R23, 0x1, R12 ;  /* 0x00000001170cb824 */ /* 0x000fe200078e020c */
[----:B------:R-:W-:Y:S01]  /*2220*/  @!P4 LEA.HI.X R17, R24, R9, R14, 0x1, P0 ;  /* 0x000000091811c211 */ /* 0x000fe200000f0c0e */
[----:B------:R2:W-:Y:S01]  /*2230*/  @P3 STS.128 [R228+0x13000], RZ ;  /* 0x013000ffe4003388 */ /* 0x0005e20000000c00 */
[----:B------:R-:W-:Y:S01]  /*2240*/  PLOP3.LUT P0, PT, PT, PT, UP0, 0x80, 0x0 ;  /* 0x000000000000781c */ /* 0x000fe20003f0f008 */
[----:B------:R-:W-:Y:S01]  /*2250*/  IMAD.U32 R9, RZ, RZ, UR11 ;  /* 0x0000000bff097e24 */ /* 0x000fe2000f8e00ff */
[----:B------:R-:W-:Y:S01]  /*2260*/  UMOV UR11, UR27 ;  /* 0x0000001b000b7c82 */ /* 0x000fe20008000000 */
[----:B------:R-:W-:Y:S01]  /*2270*/  @!PT LDS RZ, [RZ] ;  /* 0x00000000fffff984 */ /* 0x000fe20000000800 */
[----:B------:R-:W-:Y:S01]  /*2280*/  @!PT LDS RZ, [RZ] ;  /* 0x00000000fffff984 */ /* 0x000fe20000000800 */
[----:B------:R-:W-:Y:S01]  /*2290*/  @!PT LDS RZ, [RZ] ;  /* 0x00000000fffff984 */ /* 0x000fe20000000800 */
[----:B------:R-:W-:Y:S01]  /*22a0*/  @!P3 LDGSTS.E.BYPASS.LTC128B.128 [R228+0x11000], desc[UR6][R6.64] ;  /* 0x1100000006e4bfae */ /* 0x000fe2000b901d46 */
[----:B------:R-:W-:Y:S01]  /*22b0*/  SEL R13, R13, R216, !P0 ;  /* 0x000000d80d0d7207 */ /* 0x000fe20004000000 */
[----:B------:R-:W4:Y:S01]  /*22c0*/  LDC.64 R14, c[0x0][0x3b8] ;  /* 0x0000ee00ff0e7b82 */ /* 0x000f220000000a00 */
[----:B------:R-:W-:Y:S01]  /*22d0*/  @!P1 IADD3.X R9, R247, UR13, R9, P6, !PT ;  /* 0x0000000df7099c10 */ /* 0x000fe2000b7fe409 */
[----:B------:R1:W-:Y:S01]  /*22e0*/  @!P3 LDGSTS.E.BYPASS.LTC128B.128 [R228+0x13000], desc[UR6][R6.64+0x80] ;  /* 0x1300008006e4bfae */ /* 0x0003e2000b901d46 */
[----:B------:R-:W-:Y:S01]  /*22f0*/  LEA R241, R13, UR4, 0x1 ;  /* 0x000000040df17c11 */ /* 0x000fe2000f8e08ff */
[----:B------:R-:W-:Y:S01]  /*2300*/  IMAD.SHL.U32 R234, R214, 0x20, RZ ;  /* 0x00000020d6ea7824 */ /* 0x000fe200078e00ff */
[----:B------:R-:W-:Y:S01]  /*2310*/  CS2R R74, SRZ ;  /* 0x00000000004a7805 */ /* 0x000fe2000001ff00 */
[----:B------:R-:W0:Y:S01]  /*2320*/  LDGDEPBAR ;  /* 0x00000000000079af */ /* 0x000e220000000000 */
[C---:B---3--:R-:W-:Y:S01]  /*2330*/  @!P3 LEA R4, P5, R22.reuse, R4, 0x1 ;  /* 0x000000041604b211 */ /* 0x048fe200078a08ff */
[----:B------:R-:W-:Y:S01]  /*2340*/  IMAD.MOV.U32 R235, RZ, RZ, 0x4 ;  /* 0x00000004ffeb7424 */ /* 0x000fe200078e00ff */
[----:B------:R-:W-:Y:S01]  /*2350*/  CS2R R72, SRZ ;  /* 0x0000000000487805 */ /* 0x000fe2000001ff00 */
[----:B------:R2:W-:Y:S01]  /*2360*/  @P2 STS.128 [R228+0x8000], RZ ;  /* 0x008000ffe4002388 */ /* 0x0005e20000000c00 */
[----:B------:R-:W-:-:S02]  /*2370*/  @!P3 LEA.HI.X R5, R22, R5, R12, 0x1, P5 ;  /* 0x000000051605b211 */ /* 0x000fc400028f0c0c */
[----:B------:R-:W-:Y:S02]  /*2380*/  CS2R R70, SRZ ;  /* 0x0000000000467805 */ /* 0x000fe4000001ff00 */
[----:B------:R-:W-:Y:S01]  /*2390*/  CS2R R68, SRZ ;  /* 0x0000000000447805 */ /* 0x000fe2000001ff00 */
[----:B------:R2:W-:Y:S01]  /*23a0*/  @P2 STS.128 [R228+0xa000], RZ ;  /* 0x00a000ffe4002388 */ /* 0x0005e20000000c00 */
        /* <DEDUP_REMOVED lines=14> */
[----:B------:R2:W-:Y:S01]  /*2490*/  @P1 STS.128 [R228+0x9000], RZ ;  /* 0x009000ffe4001388 */ /* 0x0005e20000000c00 */
[----:B------:R-:W-:-:S02]  /*24a0*/  CS2R R34, SRZ ;  /* 0x0000000000227805 */ /* 0x000fc4000001ff00 */
[----:B------:R-:W-:Y:S01]  /*24b0*/  CS2R R32, SRZ ;  /* 0x0000000000207805 */ /* 0x000fe2000001ff00 */
[----:B-1----:R-:W-:Y:S01]  /*24c0*/  VIADD R6, R222, 0x8 ;  /* 0x00000008de067836 */ /* 0x002fe20000000000 */
[----:B------:R2:W-:Y:S01]  /*24d0*/  @P1 STS.128 [R228+0xb000], RZ ;  /* 0x00b000ffe4001388 */ /* 0x0005e20000000c00 */
[----:B------:R-:W-:Y:S01]  /*24e0*/  IMAD.MOV.U32 R7, RZ, RZ, 0x4 ;  /* 0x00000004ff077424 */ /* 0x000fe200078e00ff */
[----:B------:R-:W-:Y:S02]  /*24f0*/  UIMAD UR41, UR37, 0x18, URZ ;  /* 0x00000018252978a4 */ /* 0x000fe4000f8e023f */
[----:B------:R-:W-:Y:S01]  /*2500*/  @!PT LDS RZ, [RZ] ;  /* 0x00000000fffff984 */ /* 0x000fe20000000800 */
[----:B------:R-:W-:Y:S01]  /*2510*/  @!PT LDS RZ, [RZ] ;  /* 0x00000000fffff984 */ /* 0x000fe20000000800 */
[----:B------:R-:W-:Y:S01]  /*2520*/  @!PT LDS RZ, [RZ] ;  /* 0x00000000fffff984 */ /* 0x000fe20000000800 */
[----:B------:R-:W-:Y:S01]  /*2530*/  @!P1 LDGSTS.E.BYPASS.LTC128B.128 [R228+0x9000], desc[UR6][R18.64] ;  /* 0x0900000012e49fae */ /* 0x000fe2000b901d46 */
[----:B------:R-:W-:Y:S02]  /*2540*/  USHF.L.U32 UR40, UR37, 0x5, URZ ;  /* 0x0000000525287899 */ /* 0x000fe4000800063f */
[----:B------:R-:W-:Y:S01]  /*2550*/  UIMAD UR39, UR37, 0x28, URZ ;  /* 0x00000028252778a4 */ /* 0x000fe2000f8e023f */
[----:B------:R-:W-:Y:S01]  /*2560*/  @!P1 LDGSTS.E.BYPASS.LTC128B.128 [R228+0xb000], desc[UR6][R18.64+0x80] ;  /* 0x0b00008012e49fae */ /* 0x000fe2000b901d46 */
[----:B------:R-:W-:-:S03]  /*2570*/  ULDC UR59, c[0x0][0x2dc] ;  /* 0x0000b700003b7ab9 */ /* 0x000fc60000000800 */
        /* <DEDUP_REMOVED lines=13> */
[----:B------:R-:W-:-:S03]  /*2650*/  ISETP.GE.AND P2, PT, R222, UR9, PT ;  /* 0x00000009de007c0c */ /* 0x000fc6000bf46270 */
[----:B------:R2:W-:Y:S04]  /*2660*/  @P1 STS [R241+0x1000], RZ ;  /* 0x001000fff1001388 */ /* 0x0005e80000000800 */
        /* <DEDUP_REMOVED lines=12> */
[----:B------:R-:W-:-:S03]  /*2730*/  ISETP.GE.AND P1, PT, R6, UR9, PT ;  /* 0x0000000906007c0c */ /* 0x000fc6000bf26270 */
[----:B------:R2:W-:Y:S04]  /*2740*/  @P4 STS.128 [R228+0xc000], RZ ;  /* 0x00c000ffe4004388 */ /* 0x0005e80000000c00 */
[----:B------:R2:W-:Y:S04]  /*2750*/  @P4 STS.128 [R228+0xe000], RZ ;  /* 0x00e000ffe4004388 */ /* 0x0005e80000000c00 */
[----:B------:R-:W-:Y:S01]  /*2760*/  @!PT LDS RZ, [RZ] ;  /* 0x00000000fffff984 */ /* 0x000fe20000000800 */
[----:B------:R-:W-:Y:S01]  /*2770*/  @!PT LDS RZ, [RZ] ;  /* 0x00000000fffff984 */ /* 0x000fe20000000800 */
[----:B------:R-:W-:Y:S01]  /*2780*/  @!PT LDS RZ, [RZ] ;  /* 0x00000000fffff984 */ /* 0x000fe20000000800 */
[----:B------:R-:W-:Y:S04]  /*2790*/  @!P4 LDGSTS.E.BYPASS.LTC128B.128 [R228+0xc000], desc[UR6][R16.64] ;  /* 0x0c00000010e4cfae */ /* 0x000fe8000b901d46 */
[----:B------:R1:W-:Y:S04]  /*27a0*/  @!P4 LDGSTS.E.BYPASS.LTC128B.128 [R228+0xe000], desc[UR6][R16.64+0x80] ;  /* 0x0e00008010e4cfae */ /* 0x0003e8000b901d46 */
[----:B------:R2:W-:Y:S04]  /*27b0*/  @P3 STS.128 [R228+0xd000], RZ ;  /* 0x00d000ffe4003388 */ /* 0x0005e80000000c00 */
[----:B------:R2:W-:Y:S04]  /*27c0*/  @P3 STS.128 [R228+0xf000], RZ ;  /* 0x00f000ffe4003388 */ /* 0x0005e80000000c00 */
[----:B------:R-:W-:Y:S01]  /*27d0*/  @!PT LDS RZ, [RZ] ;  /* 0x00000000fffff984 */ /* 0x000fe20000000800 */
[----:B------:R-:W-:Y:S01]  /*27e0*/  @!PT LDS RZ, [RZ] ;  /* 0x00000000fffff984 */ /* 0x000fe20000000800 */
[----:B------:R-:W-:Y:S01]  /*27f0*/  @!PT LDS RZ, [RZ] ;  /* 0x00000000fffff984 */ /* 0x000fe20000000800 */
[----:B------:R-:W-:Y:S04]  /*2800*/  @!P3 LDGSTS.E.BYPASS.LTC128B.128 [R228+0xd000], desc[UR6][R4.64] ;  /* 0x0d00000004e4bfae */ /* 0x000fe8000b901d46 */
[----:B------:R3:W-:Y:S04]  /*2810*/  @!P3 LDGSTS.E.BYPASS.LTC128B.128 [R228+0xf000], desc[UR6][R4.64+0x80] ;  /* 0x0f00008004e4bfae */ /* 0x0007e8000b901d46 */
[----:B------:R-:W0:Y:S01]  /*2820*/  LDGDEPBAR ;  /* 0x00000000000079af */ /* 0x000e220000000000 */
[----:B-1----:R-:W-:-:S05]  /*2830*/  IMAD.WIDE R16, R222, R7, UR10 ;  /* 0x0000000ade107e25 */ /* 0x002fca000f8e0207 */
[----:B------:R2:W5:Y:S04]  /*2840*/  @!P2 LDG.E R239, desc[UR6][R16.64] ;  /* 0x0000000610efa981 */ /* 0x000568000c1e1900 */
[----:B------:R2:W5:Y:S01]  /*2850*/  @!P1 LDG.E R240, desc[UR6][R16.64+0x20] ;  /* 0x0000200610f09981 */ /* 0x000562000c1e1900 */
[----:B------:R-:W-:-:S04]  /*2860*/  DEPBAR.LE SB0, 0x1 ;  /* 0x000080400000791a */ /* 0x000fc80000000000 */
[----:B------:R-:W-:Y:S06]  /*2870*/  BAR.SYNC.DEFER_BLOCKING 0x0 ;  /* 0x0000000000007b1d */ /* 0x000fec0000010000 */
[----:B----4-:R-:W4:Y:S04]  /*2880*/  LDG.E.64 R4, desc[UR6][R14.64] ;  /* 0x000000060e047981 */ /* 0x010f28000c1e1b00 */
[----:B------:R-:W2:Y:S01]  /*2890*/  LDG.E.64 R12, desc[UR6][R14.64+0x8] ;  /* 0x000008060e0c7981 */ /* 0x000ea2000c1e1b00 */
[----:B------:R-:W-:-:S02]  /*28a0*/  LEA.HI R6, R10, R11, RZ, 0x3 ;  /* 0x0000000b0a067211 */ /* 0x000fc400078f18ff */
[----:B------:R-:W-:Y:S01]  /*28b0*/  LEA.HI R8, R10, R11, RZ, 0x4 ;  /* 0x0000000b0a087211 */ /* 0x000fe200078f20ff */
[----:B------:R1:W1:Y:S01]  /*28c0*/  LDSM.16.M88.4 R112, [R201+0x10000] ;  /* 0x01000000c970783b */ /* 0x0002620000000200 */
[----:B------:R-:W-:-:S03]  /*28d0*/  LOP3.LUT R6, R6, 0xfffffff8, RZ, 0xc0, !PT ;  /* 0xfffffff806067812 */ /* 0x000fc600078ec0ff */
[----:B------:R1:W1:Y:S02]  /*28e0*/  LDSM.16.M88.4 R116, [R201+0x10800] ;  /* 0x01080000c974783b */ /* 0x0002640000000200 */
[----:B------:R-:W-:Y:S02]  /*28f0*/  IMAD.IADD R6, R11, 0x1, -R6 ;  /* 0x000000010b067824 */ /* 0x000fe400078e0a06 */
[----:B------:R1:W1:Y:S03]  /*2900*/  LDSM.16.M88.4 R120, [R200+0x10000] ;  /* 0x01000000c878783b */ /* 0x0002660000000200 */
[----:B------:R-:W-:Y:S01]  /*2910*/  LOP3.LUT P3, RZ, R6, 0x2, RZ, 0xc0, !PT ;  /* 0x0000000206ff7812 */ /* 0x000fe2000786c0ff */
[----:B------:R1:W1:Y:S01]  /*2920*/  LDSM.16.M88.4 R124, [R200+0x10800] ;  /* 0x01080000c87c783b */ /* 0x0002620000000200 */
[----:B------:R-:W-:-:S03]  /*2930*/  LOP3.LUT R8, R8, 0xfffffff0, RZ, 0xc0, !PT ;  /* 0xfffffff008087812 */ /* 0x000fc600078ec0ff */
[----:B------:R1:W1:Y:S02]  /*2940*/  LDSM.16.M88.4 R128, [R3+0x10000] ;  /* 0x010000000380783b */ /* 0x0002640000000200 */
[----:B------:R-:W-:Y:S02]  /*2950*/  IMAD.IADD R8, R11, 0x1, -R8 ;  /* 0x000000010b087824 */ /* 0x000fe400078e0a08 */
[----:B------:R1:W1:Y:S04]  /*2960*/  LDSM.16.M88.4 R132, [R3+0x10800] ;  /* 0x010800000384783b */ /* 0x0002680000000200 */
[----:B------:R1:W1:Y:S04]  /*2970*/  LDSM.16.M88.4 R144, [R201+0x12000] ;  /* 0x01200000c990783b */ /* 0x0002680000000200 */
[----:B------:R1:W1:Y:S04]  /*2980*/  LDSM.16.M88.4 R148, [R201+0x12800] ;  /* 0x01280000c994783b */ /* 0x0002680000000200 */
[----:B------:R1:W1:Y:S04]  /*2990*/  LDSM.16.M88.4 R152, [R200+0x12000] ;  /* 0x01200000c898783b */ /* 0x0002680000000200 */
[----:B------:R1:W1:Y:S04]  /*29a0*/  LDSM.16.M88.4 R156, [R200+0x12800] ;  /* 0x01280000c89c783b */ /* 0x0002680000000200 */
[----:B------:R1:W1:Y:S04]  /*29b0*/  LDSM.16.M88.4 R160, [R3+0x12000] ;  /* 0x0120000003a0783b */ /* 0x0002680000000200 */
[----:B------:R1:W1:Y:S01]  /*29c0*/  LDSM.16.M88.4 R164, [R3+0x12800] ;  /* 0x0128000003a4783b */ /* 0x0002620000000200 */
[----:B------:R-:W-:Y:S01]  /*29d0*/  SHF.R.S32.HI R7, RZ, 0x1f, R8 ;  /* 0x0000001fff077819 */ /* 0x000fe20000011408 */
[----:B------:R-:W-:-:S03]  /*29e0*/  UIMAD UR14, UR60, UR52, UR61 ;  /* 0x000000343c0e72a4 */ /* 0x000fc6000f8e023d */
[----:B------:R-:W-:Y:S01]  /*29f0*/  LEA.HI R7, R7, R8, RZ, 0x3 ;  /* 0x0000000807077211 */ /* 0x000fe200078f18ff */
[----:B------:R-:W-:-:S03]  /*2a00*/  USHF.L.U32 UR14, UR14, 0x5, URZ ;  /* 0x000000050e0e7899 */ /* 0x000fc6000800063f */
[----:B------:R-:W-:Y:S01]  /*2a10*/  LOP3.LUT R7, R7, 0xfffffff8, RZ, 0xc0, !PT ;  /* 0xfffffff807077812 */ /* 0x000fe200078ec0ff */
[----:B------:R-:W-:Y:S01]  /*2a20*/  USHF.L.U32 UR18, UR37, 0x4, URZ ;  /* 0x0000000425127899 */ /* 0x000fe2000800063f */
[----:B------:R-:W-:Y:S01]  /*2a30*/  SHF.R.S32.HI R9, RZ, 0x1f, R248 ;  /* 0x0000001fff097819 */ /* 0x000fe200000114f8 */
[----:B------:R-:W-:Y:S02]  /*2a40*/  USHF.L.U32 UR13, UR37, 0x3, URZ ;  /* 0x00000003250d7899 */ /* 0x000fe4000800063f */
[----:B------:R-:W-:Y:S01]  /*2a50*/  IMAD.IADD R7, R8, 0x1, -R7 ;  /* 0x0000000108077824 */ /* 0x000fe200078e0a07 */
[----:B------:R-:W-:Y:S02]  /*2a60*/  UIADD3 UR33, UR18, 0x40, URZ ;  /* 0x0000004012217890 */ /* 0x000fe4000fffe03f */
[----:B------:R-:W-:Y:S02]  /*2a70*/  UIADD3 UR31, UR18, 0x60, URZ ;  /* 0x00000060121f7890 */ /* 0x000fe4000fffe03f */
[----:B------:R-:W-:-:S02]  /*2a80*/  UIADD3 UR26, UR18, 0x20, URZ ;  /* 0x00000020121a7890 */ /* 0x000fc4000fffe03f */
[----:B------:R-:W-:Y:S02]  /*2a90*/  UIADD3 UR32, UR13, UR33, URZ ;  /* 0x000000210d207290 */ /* 0x000fe4000fffe03f */
[----:B------:R-:W-:Y:S02]  /*2aa0*/  UIADD3 UR30, UR13, UR31, URZ ;  /* 0x0000001f0d1e7290 */ /* 0x000fe4000fffe03f */
[----:B------:R-:W-:Y:S01]  /*2ab0*/  UIADD3 UR25, UR13, UR26, URZ ;  /* 0x0000001a0d197290 */ /* 0x000fe2000fffe03f */
[----:B------:R-:W-:Y:S01]  /*2ac0*/  VIADD R6, R211, 0x2000 ;  /* 0x00002000d3067836 */ /* 0x000fe20000000000 */
[----:B------:R-:W-:Y:S02]  /*2ad0*/  UIADD3 UR29, UR13, UR30, URZ ;  /* 0x0000001e0d1d7290 */ /* 0x000fe4000fffe03f */
[----:B------:R-:W-:Y:S02]  /*2ae0*/  UIADD3 UR24, UR13, UR25, URZ ;  /* 0x000000190d187290 */ /* 0x000fe4000fffe03f */
[----:B------:R-:W-:-:S02]  /*2af0*/  UIADD3 UR21, UR13, UR32, URZ ;  /* 0x000000200d157290 */ /* 0x000fc4000fffe03f */
[----:B------:R-:W-:Y:S01]  /*2b00*/  UIADD3 UR19, UR28, 0x40, URZ ;  /* 0x000000401c137890 */ /* 0x000fe2000fffe03f */
[----:B------:R-:W-:Y:S01]  /*2b10*/  SEL R6, R6, R211, !P0 ;  /* 0x000000d306067207 */ /* 0x000fe20004000000 */
[----:B------:R-:W-:Y:S02]  /*2b20*/  UIADD3 UR28, UR13, UR29, URZ ;  /* 0x0000001d0d1c7290 */ /* 0x000fe4000fffe03f */
[----:B------:R-:W-:Y:S02]  /*2b30*/  UIADD3 UR23, UR13, UR24, URZ ;  /* 0x000000180d177290 */ /* 0x000fe4000fffe03f */
[----:B------:R-:W-:Y:S02]  /*2b40*/  UIADD3 UR20, UR13, UR21, URZ ;  /* 0x000000150d147290 */ /* 0x000fe4000fffe03f */
[----:B------:R-:W-:Y:S02]  /*2b50*/  USHF.R.S32.HI UR15, URZ, 0x1f, UR14 ;  /* 0x0000001f3f0f7899 */ /* 0x000fe4000801140e */
[----:B------:R-:W-:Y:S01]  /*2b60*/  UISETP.GE.AND UP1, UPT, UR19, UR5, UPT ;  /* 0x000000051300728c */ /* 0x000fe2000bf26270 */
[----:B------:R-:W-:Y:S01]  /*2b70*/  CS2R R28, SRZ ;  /* 0x00000000001c7805 */ /* 0x000fe2000001ff00 */
[----:B------:R-:W-:Y:S01]  /*2b80*/  UIADD3 UR27, UR13, UR28, URZ ;  /* 0x0000001c0d1b7290 */ /* 0x000fe2000fffe03f */
[----:B------:R-:W-:Y:S01]  /*2b90*/  CS2R R26, SRZ ;  /* 0x00000000001a7805 */ /* 0x000fe2000001ff00 */
[----:B------:R-:W-:Y:S01]  /*2ba0*/  UIADD3 UR22, UR13, UR23, URZ ;  /* 0x000000170d167290 */ /* 0x000fe2000fffe03f */
[----:B------:R-:W-:Y:S01]  /*2bb0*/  CS2R R24, SRZ ;  /* 0x0000000000187805 */ /* 0x000fe2000001ff00 */
[----:B------:R-:W-:Y:S01]  /*2bc0*/  UIADD3 UR19, UR13, UR20, URZ ;  /* 0x000000140d137290 */ /* 0x000fe2000fffe03f */
[----:B------:R-:W-:-:S02]  /*2bd0*/  CS2R R22, SRZ ;  /* 0x0000000000167805 */ /* 0x000fc4000001ff00 */
[----:B------:R-:W-:Y:S02]  /*2be0*/  CS2R R20, SRZ ;  /* 0x0000000000147805 */ /* 0x000fe4000001ff00 */
[----:B------:R-:W-:Y:S01]  /*2bf0*/  LEA R207, R6, UR4, 0x1 ;  /* 0x0000000406cf7c11 */ /* 0x000fe2000f8e08ff */
[----:B------:R-:W-:Y:S01]  /*2c00*/  UMOV UR12, UR16 ;  /* 0x00000010000c7c82 */ /* 0x000fe20008000000 */
[----:B------:R-:W-:Y:S01]  /*2c10*/  UIMAD UR38, UR37, 0x30, URZ ;  /* 0x00000030252678a4 */ /* 0x000fe2000f8e023f */
[----:B------:R-:W-:Y:S01]  /*2c20*/  UMOV UR9, UR17 ;  /* 0x0000001100097c82 */ /* 0x000fe20008000000 */
[----:B------:R-:W-:Y:S02]  /*2c30*/  UIMAD UR37, UR37, 0x38, URZ ;  /* 0x00000038252578a4 */ /* 0x000fe4000f8e023f */
[----:B------:R-:W-:Y:S02]  /*2c40*/  UIADD3 UR36, UR13, UR27, URZ ;  /* 0x0000001b0d247290 */ /* 0x000fe4000fffe03f */
[----:B------:R-:W-:-:S02]  /*2c50*/  UIADD3 UR35, UR13, UR22, URZ ;  /* 0x000000160d237290 */ /* 0x000fc4000fffe03f */
[----:B------:R-:W-:Y:S01]  /*2c60*/  UIADD3 UR34, UR13, UR19, URZ ;  /* 0x000000130d227290 */ /* 0x000fe2000fffe03f */
[----:B------:R-:W-:Y:S01]  /*2c70*/  ULDC.U8 UR16, c[0x0][0x388] ;  /* 0x0000e20000107ab9 */ /* 0x000fe20000000000 */
[----:B----4-:R-:W-:Y:S01]  /*2c80*/  R2UR UR43, R4 ;  /* 0x00000000042b72ca */ /* 0x010fe200000e0000 */
[----:B---3--:R-:W-:-:S05]  /*2c90*/  IMAD.MOV.U32 R4, RZ, RZ, 0x20 ;  /* 0x00000020ff047424 */ /* 0x008fca00078e00ff */
[----:B------:R-:W-:-:S05]  /*2ca0*/  SEL R4, R4, 0xffffffe0, !P3 ;  /* 0xffffffe004047807 */ /* 0x000fca0005800000 */
[----:B------:R-:W-:-:S05]  /*2cb0*/  IMAD.IADD R4, R4, 0x1, R3 ;  /* 0x0000000104047824 */ /* 0x000fca00078e0203 */
[----:B------:R3:W4:Y:S04]  /*2cc0*/  LDSM.16.M88.4 R136, [R4+0x10000] ;  /* 0x010000000488783b */ /* 0x0007280000000200 */
[----:B------:R3:W1:Y:S04]  /*2cd0*/  LDSM.16.M88.4 R140, [R4+0x10800] ;  /* 0x01080000048c783b */ /* 0x0006680000000200 */
[----:B------:R3:W1:Y:S04]  /*2ce0*/  LDSM.16.M88.4 R168, [R4+0x12000] ;  /* 0x0120000004a8783b */ /* 0x0006680000000200 */
[----:B------:R3:W1:Y:S01]  /*2cf0*/  LDSM.16.M88.4 R172, [R4+0x12800] ;  /* 0x0128000004ac783b */ /* 0x0006620000000200 */
[----:B--2---:R-:W-:-:S04]  /*2d00*/  IADD3 R248, P5, P4, R12, UR14, R248 ;  /* 0x0000000e0cf87c10 */ /* 0x004fc8000fcbe0f8 */
[----:B------:R-:W-:Y:S02]  /*2d10*/  R2P PR, R7, 0x6 ;  /* 0x0000000607007804 */ /* 0x000fe40000000000 */
[----:B------:R-:W-:Y:S01]  /*2d20*/  R2UR UR42, R5 ;  /* 0x00000000052a72ca */ /* 0x000fe200000e0000 */
[----:B------:R-:W-:Y:S02]  /*2d30*/  VIADD R5, R212, 0x2000 ;  /* 0x00002000d4057836 */ /* 0x000fe40000000000 */
[----:B------:R-:W-:Y:S02]  /*2d40*/  SEL R206, R206, 0xffffffe0, !P1 ;  /* 0xffffffe0cece7807 */ /* 0x000fe40004800000 */
[----:B------:R-:W-:Y:S02]  /*2d50*/  SEL R205, R205, 0xffffffc0, !P2 ;  /* 0xffffffc0cdcd7807 */ /* 0x000fe40005000000 */
[----:B------:R-:W-:Y:S01]  /*2d60*/  SEL R5, R5, R212, !P0 ;  /* 0x000000d405057207 */ /* 0x000fe20004000000 */
[----:B------:R-:W-:-:S02]  /*2d70*/  IMAD.IADD R204, R209, 0x1, R206 ;  /* 0x00000001d1cc7824 */ /* 0x000fc400078e02ce */
[----:B------:R-:W-:Y:S01]  /*2d80*/  IMAD.IADD R202, R209, 0x1, R205 ;  /* 0x00000001d1ca7824 */ /* 0x000fe200078e02cd */
[----:B------:R-:W-:Y:S01]  /*2d90*/  LEA R208, R5, UR4, 0x1 ;  /* 0x0000000405d07c11 */ /* 0x000fe2000f8e08ff */
[----:B------:R-:W-:Y:S02]  /*2da0*/  IMAD.IADD R203, R205, 0x1, R204 ;  /* 0x00000001cdcb7824 */ /* 0x000fe400078e02cc */
[----:B------:R-:W-:Y:S01]  /*2db0*/  IMAD.WIDE.U32 R248, R248, -0x2daee0ad, RZ ;  /* 0xd2511f53f8f87825 */ /* 0x000fe200078e00ff */
[----:B------:R-:W-:Y:S01]  /*2dc0*/  IADD3.X R238, R13, UR15, R9, P5, P4 ;  /* 0x0000000f0dee7c10 */ /* 0x000fe2000afe8409 */
[----:B------:R-:W-:Y:S02]  /*2dd0*/  UIADD3 UR55, UR43, -0x61c88647, URZ ;  /* 0x9e3779b92b377890 */ /* 0x000fe4000fffe03f */
[----:B------:R-:W-:Y:S02]  /*2de0*/  UIADD3 UR54, UR42, -0x4498517b, URZ ;  /* 0xbb67ae852a367890 */ /* 0x000fe4000fffe03f */
[----:B------:R-:W-:-:S02]  /*2df0*/  UIADD3 UR53, UR43, 0x3c6ef372, URZ ;  /* 0x3c6ef3722b357890 */ /* 0x000fc4000fffe03f */
[----:B------:R-:W-:Y:S02]  /*2e00*/  UIADD3 UR52, UR42, 0x76cf5d0a, URZ ;  /* 0x76cf5d0a2a347890 */ /* 0x000fe4000fffe03f */
[----:B------:R-:W-:Y:S02]  /*2e10*/  UIADD3 UR51, UR43, -0x255992d5, URZ ;  /* 0xdaa66d2b2b337890 */ /* 0x000fe4000fffe03f */
[----:B------:R-:W-:Y:S02]  /*2e20*/  UIADD3 UR50, UR42, 0x32370b8f, URZ ;  /* 0x32370b8f2a327890 */ /* 0x000fe4000fffe03f */
[----:B------:R-:W-:Y:S02]  /*2e30*/  UIADD3 UR49, UR43, 0x78dde6e4, URZ ;  /* 0x78dde6e42b317890 */ /* 0x000fe4000fffe03f */
[----:B------:R-:W-:Y:S02]  /*2e40*/  UIADD3 UR48, UR42, -0x126145ec, URZ ;  /* 0xed9eba142a307890 */ /* 0x000fe4000fffe03f */
[----:B------:R-:W-:-:S02]  /*2e50*/  UIADD3 UR47, UR43, 0x1715609d, URZ ;  /* 0x1715609d2b2f7890 */ /* 0x000fc4000fffe03f */
[----:B------:R-:W-:Y:S02]  /*2e60*/  UIADD3 UR46, UR42, -0x56f99767, URZ ;  /* 0xa90668992a2e7890 */ /* 0x000fe4000fffe03f */
[----:B------:R-:W-:Y:S02]  /*2e70*/  UIADD3 UR45, UR43, -0x4ab325aa, URZ ;  /* 0xb54cda562b2d7890 */ /* 0x000fe4000fffe03f */
[----:B------:R-:W-:Y:S01]  /*2e80*/  UIADD3 UR44, UR42, 0x646e171e, URZ ;  /* 0x646e171e2a2c7890 */ /* 0x000fe2000fffe03f */
[----:B-1-34-:R-:W-:-:S11]  /*2e90*/  ULDC UR15, c[0x0][0x2ec] ;  /* 0x0000bb00000f7ab9 */ /* 0x01afd60000000800 */
.L_x_679:
[----:B------:R-:W0:Y:S01]  /*2ea0*/  LDGDEPBAR ;  /* 0x00000000000079af */ /* 0x000e220000000000 */
[C---:B------:R-:W-:Y:S01]  /*2eb0*/  IMAD.IADD R178, R208.reuse, 0x1, R206 ;  /* 0x00000001d0b27824 */ /* 0x040fe200078e02ce */
[----:B------:R-:W-:Y:S01]  /*2ec0*/  PLOP3.LUT P0, PT, PT, PT, UP1, 0x80, 0x0 ;  /* 0x000000000000781c */ /* 0x000fe20003f0f018 */
[--C-:B------:R-:W-:Y:S01]  /*2ed0*/  IMAD.IADD R177, R208, 0x1, R205.reuse ;  /* 0x00000001d0b17824 */ /* 0x100fe200078e02cd */
[----:B------:R-:W-:Y:S01]  /*2ee0*/  PLOP3.LUT P2, PT, PT, PT, UP1, 0x80, 0x0 ;  /* 0x000000000000781c */ /* 0x000fe20003f4f018 */
[----:B------:R-:W-:Y:S01]  /*2ef0*/  IMAD.IADD R176, R178, 0x1, R205 ;  /* 0x00000001b2b07824 */ /* 0x000fe200078e02cd */
[----:B------:R-:W-:Y:S01]  /*2f00*/  PLOP3.LUT P1, PT, PT, PT, UP1, 0x80, 0x0 ;  /* 0x000000000000781c */ /* 0x000fe20003f2f018 */
[----:B------:R-:W-:Y:S01]  /*2f10*/  IMAD.U32 R180, RZ, RZ, UR8 ;  /* 0x00000008ffb47e24 */ /* 0x000fe2000f8e00ff */
[----:B------:R-:W-:Y:S01]  /*2f20*/  PLOP3.LUT P5, PT, PT, PT, UP1, 0x80, 0x0 ;  /* 0x000000000000781c */ /* 0x000fe20003faf018 */
[----:B------:R-:W-:Y:S01]  /*2f30*/  IMAD.U32 R182, RZ, RZ, UR12 ;  /* 0x0000000cffb67e24 */ /* 0x000fe2000f8e00ff */
[----:B------:R-:W-:Y:S01]  /*2f40*/  PLOP3.LUT P6, PT, PT, PT, UP1, 0x80, 0x0 ;  /* 0x000000000000781c */ /* 0x000fe20003fcf018 */
[----:B------:R-:W-:Y:S01]  /*2f50*/  IMAD R180, R180, 0x4, R215 ;  /* 0x00000004b4b47824 */ /* 0x000fe200078e02d7 */
[----:B------:R-:W-:Y:S01]  /*2f60*/  PLOP3.LUT P4, PT, PT, PT, UP1, 0x80, 0x0 ;  /* 0x000000000000781c */ /* 0x000fe20003f8f018 */
[----:B------:R-:W-:Y:S01]  /*2f70*/  IMAD.U32 R183, RZ, RZ, UR9 ;  /* 0x00000009ffb77e24 */ /* 0x000fe2000f8e00ff */
[----:B------:R-:W-:Y:S01]  /*2f80*/  LEA R186, P3, R222, R182, 0x2 ;  /* 0x000000b6deba7211 */ /* 0x000fe200078610ff */
[----:B------:R-:W1:Y:S01]  /*2f90*/  @P0 S2R R179, SR_TID.X ;  /* 0x0000000000b30919 */ /* 0x000e620000002100 */
[----:B------:R-:W-:Y:S01]  /*2fa0*/  PLOP3.LUT P0, PT, PT, PT, UP1, 0x80, 0x0 ;  /* 0x000000000000781c */ /* 0x000fe20003f0f018 */
[----:B------:R-:W-:Y:S01]  /*2fb0*/  IMAD.WIDE.U32 R188, R180, -0x326172a9, RZ ;  /* 0xcd9e8d57b4bc7825 */ /* 0x000fe200078e00ff */
[----:B------:R-:W-:Y:S01]  /*2fc0*/  LEA.HI.X.SX32 R187, R222, R183, 0x2, P3 ;  /* 0x000000b7debb7211 */ /* 0x000fe200018f16ff */
[----:B------:R-:W-:Y:S01]  /*2fd0*/  UISETP.GE.AND UP2, UPT, UR8, 0x1, UPT ;  /* 0x000000010800788c */ /* 0x000fe2000bf46270 */
[----:B------:R-:W-:Y:S01]  /*2fe0*/  PLOP3.LUT P3, PT, PT, PT, UP1, 0x80, 0x0 ;  /* 0x000000000000781c */ /* 0x000fe20003f6f018 */
[----:B------:R-:W-:Y:S02]  /*2ff0*/  IMAD.U32 R181, RZ, RZ, UR56 ;  /* 0x00000038ffb57e24 */ /* 0x000fe4000f8e00ff */
[----:B-----5:R-:W-:Y:S01]  /*3000*/  FMUL.FTZ R194, R239, 1.4426950216293334961 ;  /* 0x3fb8aa3befc27820 */ /* 0x020fe20000410000 */
[----:B------:R-:W-:Y:S02]  /*3010*/  IMAD.U32 R183, RZ, RZ, UR56 ;  /* 0x00000038ffb77e24 */ /* 0x000fe4000f8e00ff */
[----:B------:R-:W-:Y:S01]  /*3020*/  FMUL.FTZ R196, R240, 1.4426950216293334961 ;  /* 0x3fb8aa3bf0c47820 */ /* 0x000fe20000410000 */
[----:B------:R-:W-:Y:S05]  /*3030*/  IMAD R181, R181, 0x2, R214 ;  /* 0x00000002b5b57824 */ /* 0x000fea00078e02d6 */
[----:B------:R-:W-:Y:S05]  /*3040*/  LOP3.LUT R181, R249, UR42, R181, 0x96, !PT ;  /* 0x0000002af9b57c12 */ /* 0x000fea000f8e96b5 */
[----:B------:R-:W-:Y:S01]  /*3050*/  IMAD.WIDE.U32 R184, R181, -0x326172a9, RZ ;  /* 0xcd9e8d57b5b87825 */ /* 0x000fe200078e00ff */
[----:B------:R-:W-:Y:S04]  /*3060*/  LOP3.LUT R181, R189, UR43, R238, 0x96, !PT ;  /* 0x0000002bbdb57c12 */ /* 0x000fe8000f8e96ee */
[----:B------:R-:W-:Y:S01]  /*3070*/  LOP3.LUT R188, R185, UR55, R188, 0x96, !PT ;  /* 0x00000037b9bc7c12 */ /* 0x000fe2000f8e96bc */
[----:B------:R-:W-:Y:S04]  /*3080*/  IMAD.WIDE.U32 R192, R181, -0x2daee0ad, RZ ;  /* 0xd2511f53b5c07825 */ /* 0x000fe800078e00ff */
[----:B------:R-:W-:Y:S01]  /*3090*/  IMAD.WIDE.U32 R188, R188, -0x2daee0ad, RZ ;  /* 0xd2511f53bcbc7825 */ /* 0x000fe200078e00ff */
[----:B------:R-:W-:Y:S01]  /*30a0*/  LOP3.LUT R190, R193, UR54, R248, 0x96, !PT ;  /* 0x00000036c1be7c12 */ /* 0x000fe2000f8e96f8 */
[----:B------:R-:W-:Y:S04]  /*30b0*/  DEPBAR.LE SB0, 0x0 ;  /* 0x000080000000791a */ /* 0x000fe80000000000 */
[----:B------:R-:W-:Y:S01]  /*30c0*/  BAR.SYNC.DEFER_BLOCKING 0x0 ;  /* 0x0000000000007b1d */ /* 0x000fe20000010000 */
[----:B-1----:R-:W-:Y:S01]  /*30d0*/  @P2 IMAD.SHL.U32 R179, R179, 0x2, RZ ;  /* 0x00000002b3b32824 */ /* 0x002fe200078e00ff */
[----:B------:R-:W-:Y:S01]  /*30e0*/  PLOP3.LUT P2, PT, PT, PT, UP1, 0x80, 0x0 ;  /* 0x000000000000781c */ /* 0x000fe20003f4f018 */
[----:B------:R-:W-:Y:S01]  /*30f0*/  IMAD.WIDE.U32 R190, R190, -0x326172a9, RZ ;  /* 0xcd9e8d57bebe7825 */ /* 0x000fe200078e00ff */
[----:B------:R-:W-:Y:S02]  /*3100*/  LOP3.LUT R181, R189, UR52, R192, 0x96, !PT ;  /* 0x00000034bdb57c12 */ /* 0x000fe4000f8e96c0 */
[----:B------:R-:W-:Y:S02]  /*3110*/  @P1 LOP3.LUT R180, R234, 0x6, R179, 0xf8, !PT ;  /* 0x00000006eab41812 */ /* 0x000fe400078ef8b3 */
[----:B------:R-:W-:Y:S03]  /*3120*/  PLOP3.LUT P1, PT, PT, PT, UP1, 0x80, 0x0 ;  /* 0x000000000000781c */ /* 0x000fe60003f2f018 */
[----:B------:R-:W-:Y:S01]  /*3130*/  @P0 IMAD R183, R183, 0x40, R180 ;  /* 0x00000040b7b70824 */ /* 0x000fe200078e02b4 */
[----:B------:R-:W-:Y:S03]  /*3140*/  PLOP3.LUT P0, PT, PT, PT, UP1, 0x80, 0x0 ;  /* 0x000000000000781c */ /* 0x000fe60003f0f018 */
[C---:B------:R-:W-:Y:S01]  /*3150*/  @P2 VIADD R185, R183.reuse, 0x1 ;  /* 0x00000001b7b92836 */ /* 0x040fe20000000000 */
[----:B------:R-:W-:Y:S02]  /*3160*/  @P5 ISETP.GE.AND P5, PT, R183, UR5, PT ;  /* 0x00000005b7005c0c */ /* 0x000fe4000bfa6270 */
[----:B------:R-:W-:Y:S02]  /*3170*/  PLOP3.LUT P2, PT, PT, PT, UP1, 0x80, 0x0 ;  /* 0x000000000000781c */ /* 0x000fe40003f4f018 */
[----:B------:R-:W-:Y:S01]  /*3180*/  @P3 ISETP.GE.AND P3, PT, R185, UR5, PT ;  /* 0x00000005b9003c0c */ /* 0x000fe2000bf66270 */
[C---:B------:R-:W-:Y:S01]  /*3190*/  @P1 VIADD R182, R183.reuse, 0x8 ;  /* 0x00000008b7b61836 */ /* 0x040fe20000000000 */
[----:B------:R-:W-:Y:S01]  /*31a0*/  PLOP3.LUT P1, PT, PT, PT, UP1, 0x80, 0x0 ;  /* 0x000000000000781c */ /* 0x000fe20003f2f018 */
[----:B------:R-:W-:Y:S01]  /*31b0*/  @P4 VIADD R185, R183, 0x9 ;  /* 0x00000009b7b94836 */ /* 0x000fe20000000000 */
[----:B------:R-:W-:Y:S01]  /*31c0*/  LDSM.16.M88.4 R52, [R208] ;  /* 0x00000000d034783b */ /* 0x000fe20000000200 */
[----:B------:R-:W-:Y:S02]  /*31d0*/  PLOP3.LUT P4, PT, PT, PT, UP1, 0x80, 0x0 ;  /* 0x000000000000781c */ /* 0x000fe40003f8f018 */
[----:B------:R-:W-:Y:S02]  /*31e0*/  @P6 ISETP.GE.AND P6, PT, R182, UR5, PT ;  /* 0x00000005b6006c0c */ /* 0x000fe4000bfc6270 */
[----:B------:R-:W-:Y:S02]  /*31f0*/  LOP3.LUT R182, R191, UR53, R184, 0x96, !PT ;  /* 0x00000035bfb67c12 */ /* 0x000fe4000f8e96b8 */
[----:B------:R-:W-:Y:S01]  /*3200*/  @P2 ISETP.GE.AND P2, PT, R185, UR5, PT ;  /* 0x00000005b9002c0c */ /* 0x000fe2000bf46270 */
[----:B------:R-:W1:Y:S01]  /*3210*/  LDSM.16.M88.4 R56, [R201+0xc000] ;  /* 0x00c00000c938783b */ /* 0x000e620000000200 */
[----:B------:R-:W-:Y:S05]  /*3220*/  IMAD.WIDE.U32 R184, R181, -0x326172a9, RZ ;  /* 0xcd9e8d57b5b87825 */ /* 0x000fea00078e00ff */
[----:B------:R-:W-:Y:S02]  /*3230*/  LOP3.LUT R190, R185, UR51, R190, 0x96, !PT ;  /* 0x00000033b9be7c12 */ /* 0x000fe4000f8e96be */
[----:B------:R-:W2:Y:S03]  /*3240*/  LDSM.16.M88.4 R60, [R201+0xc800] ;  /* 0x00c80000c93c783b */ /* 0x000ea60000000200 */
[----:B------:R-:W-:Y:S05]  /*3250*/  IMAD.WIDE.U32 R190, R190, -0x2daee0ad, RZ ;  /* 0xd2511f53bebe7825 */ /* 0x000fea00078e00ff */
[----:B------:R-:W-:Y:S08]  /*3260*/  LDSM.16.M88.4 R64, [R178] ;  /* 0x00000000b240783b */ /* 0x000ff00000000200 */
[----:B------:R-:W3:Y:S08]  /*3270*/  LDSM.16.M88.4 R100, [R200+0xc000] ;  /* 0x00c00000c864783b */ /* 0x000ef00000000200 */
[----:B------:R-:W4:Y:S01]  /*3280*/  LDSM.16.M88.4 R104, [R200+0xc800] ;  /* 0x00c80000c868783b */ /* 0x000f220000000200 */
[C---:B-1----:R-:W-:Y:S07]  /*3290*/  HMMA.16816.F32 R4, R52.reuse, R56, RZ ;  /* 0x000000383404723c */ /* 0x042fee00000018ff */
[----:B------:R-:W4:Y:S04]  /*32a0*/  LDG.E R180, desc[UR6][R186.64] ;  /* 0x00000006bab47981 */ /* 0x000f28000c1e1900 */
[----:B------:R-:W-:Y:S01]  /*32b0*/  LDSM.16.M88.4 R108, [R3+0xc000] ;  /* 0x00c00000036c783b */ /* 0x000fe20000000200 */
[C---:B------:R-:W-:Y:S06]  /*32c0*/  HMMA.16816.F32 R8, R52.reuse, R58, RZ ;  /* 0x0000003a3408723c */ /* 0x040fec00000018ff */
[C---:B--2---:R-:W-:Y:S01]  /*32d0*/  HMMA.16816.F32 R12, R52.reuse, R60, RZ ;  /* 0x0000003c340c723c */ /* 0x044fe200000018ff */
[----:B------:R-:W1:Y:S05]  /*32e0*/  LDSM.16.M88.4 R56, [R177] ;  /* 0x00000000b138783b */ /* 0x000e6a0000000200 */
[----:B------:R-:W-:Y:S03]  /*32f0*/  HMMA.16816.F32 R16, R52, R62, RZ ;  /* 0x0000003e3410723c */ /* 0x000fe600000018ff */
[----:B------:R-:W2:Y:S03]  /*3300*/  LDSM.16.M88.4 R52, [R3+0xc800] ;  /* 0x00c800000334783b */ /* 0x000ea60000000200 */
[C---:B---3--:R-:W-:Y:S05]  /*3310*/  HMMA.16816.F32 R4, R64.reuse, R100, R4 ;  /* 0x000000644004723c */ /* 0x048fea0000001804 */
[----:B------:R3:W2:Y:S01]  /*3320*/  LDG.E R179, desc[UR6][R186.64+0x20] ;  /* 0x00002006bab37981 */ /* 0x0006a2000c1e1900 */
[C---:B------:R-:W-:Y:S03]  /*3330*/  HMMA.16816.F32 R8, R64.reuse, R102, R8 ;  /* 0x000000664008723c */ /* 0x040fe60000001808 */
[----:B------:R-:W-:Y:S03]  /*3340*/  LDSM.16.M88.4 R60, [R176] ;  /* 0x00000000b03c783b */ /* 0x000fe60000000200 */
[C---:B----4-:R-:W-:Y:S05]  /*3350*/  HMMA.16816.F32 R12, R64.reuse, R104, R12 ;  /* 0x00000068400c723c */ /* 0x050fea000000180c */
[----:B------:R-:W4:Y:S01]  /*3360*/  LDSM.16.M88.4 R100, [R2+0xc000] ;  /* 0x00c000000264783b */ /* 0x000f220000000200 */
[----:B------:R-:W-:Y:S07]  /*3370*/  HMMA.16816.F32 R16, R64, R106, R16 ;  /* 0x0000006a4010723c */ /* 0x000fee0000001810 */
[----:B------:R-:W4:Y:S01]  /*3380*/  LDSM.16.M88.4 R64, [R2+0xc800] ;  /* 0x00c800000240783b */ /* 0x000f220000000200 */
[C---:B-1----:R-:W-:Y:S07]  /*3390*/  HMMA.16816.F32 R4, R56.reuse, R108, R4 ;  /* 0x0000006c3804723c */ /* 0x042fee0000001804 */
[----:B------:R-:W-:Y:S04]  /*33a0*/  LDSM.16.M88.4 R104, [R208+0x2000] ;  /* 0x00200000d068783b */ /* 0x000fe80000000200 */
[----:B---3--:R-:W-:Y:S01]  /*33b0*/  IMAD.WIDE.U32 R186, R182, -0x2daee0ad, RZ ;  /* 0xd2511f53b6ba7825 */ /* 0x008fe200078e00ff */
[C---:B------:R-:W-:Y:S04]  /*33c0*/  HMMA.16816.F32 R8, R56.reuse, R110, R8 ;  /* 0x0000006e3808723c */ /* 0x040fe80000001808 */
[----:B------:R-:W-:Y:S02]  /*33d0*/  LOP3.LUT R188, R187, UR50, R188, 0x96, !PT ;  /* 0x00000032bbbc7c12 */ /* 0x000fe4000f8e96bc */
[C---:B--2---:R-:W-:Y:S01]  /*33e0*/  HMMA.16816.F32 R12, R56.reuse, R52, R12 ;  /* 0x00000034380c723c */ /* 0x044fe2000000180c */
[----:B------:R-:W1:Y:S04]  /*33f0*/  LDSM.16.M88.4 R108, [R201+0xe000] ;  /* 0x00e00000c96c783b */ /* 0x000e680000000200 */
[----:B------:R-:W-:Y:S01]  /*3400*/  IMAD.WIDE.U32 R188, R188, -0x326172a9, RZ ;  /* 0xcd9e8d57bcbc7825 */ /* 0x000fe200078e00ff */
[----:B------:R-:W-:Y:S03]  /*3410*/  HMMA.16816.F32 R16, R56, R54, R16 ;  /* 0x000000363810723c */ /* 0x000fe60000001810 */
[----:B------:R-:W2:Y:S02]  /*3420*/  LDSM.16.M88.4 R52, [R201+0xe800] ;  /* 0x00e80000c934783b */ /* 0x000ea40000000200 */
[----:B------:R-:W-:Y:S02]  /*3430*/  LOP3.LUT R184, R189, UR49, R184, 0x96, !PT ;  /* 0x00000031bdb87c12 */ /* 0x000fe4000f8e96b8 */
[----:B------:R-:W-:Y:S01]  /*3440*/  LOP3.LUT R186, R191, UR48, R186, 0x96, !PT ;  /* 0x00000030bfba7c12 */ /* 0x000fe2000f8e96ba */
[C---:B----4-:R-:W-:Y:S03]  /*3450*/  HMMA.16816.F32 R4, R60.reuse, R100, R4 ;  /* 0x000000643c04723c */ /* 0x050fe60000001804 */
[----:B------:R-:W-:Y:S02]  /*3460*/  LDSM.16.M88.4 R56, [R178+0x2000] ;  /* 0x00200000b238783b */ /* 0x000fe40000000200 */
[----:B------:R-:W-:Y:S01]  /*3470*/  IMAD.WIDE.U32 R198, R184, -0x2daee0ad, RZ ;  /* 0xd2511f53b8c67825 */ /* 0x000fe200078e00ff */
[C---:B------:R-:W-:Y:S05]  /*3480*/  HMMA.16816.F32 R8, R60.reuse, R102, R8 ;  /* 0x000000663c08723c */ /* 0x040fea0000001808 */
[----:B------:R-:W3:Y:S01]  /*3490*/  LDSM.16.M88.4 R100, [R200+0xe000] ;  /* 0x00e00000c864783b */ /* 0x000ee20000000200 */
[----:B------:R-:W-:Y:S01]  /*34a0*/  LOP3.LUT R192, R199, UR46, R190, 0x96, !PT ;  /* 0x0000002ec7c07c12 */ /* 0x000fe2000f8e96be */
[C---:B------:R-:W-:Y:S04]  /*34b0*/  HMMA.16816.F32 R12, R60.reuse, R64, R12 ;  /* 0x000000403c0c723c */ /* 0x040fe8000000180c */
[----:B------:R-:W-:Y:S02]  /*34c0*/  IMAD.WIDE.U32 R186, R186, -0x326172a9, RZ ;  /* 0xcd9e8d57baba7825 */ /* 0x000fe400078e00ff */
[----:B------:R-:W-:Y:S01]  /*34d0*/  HMMA.16816.F32 R16, R60, R66, R16 ;  /* 0x000000423c10723c */ /* 0x000fe20000001810 */
[----:B------:R-:W4:Y:S04]  /*34e0*/  LDSM.16.M88.4 R60, [R200+0xe800] ;  /* 0x00e80000c83c783b */ /* 0x000f280000000200 */
[----:B------:R-:W-:Y:S01]  /*34f0*/  LOP3.LUT R185, R187, UR47, R188, 0x96, !PT ;  /* 0x0000002fbbb97c12 */ /* 0x000fe2000f8e96bc */
[----:B------:R-:W-:Y:S01]  /*3500*/  IMAD.WIDE.U32 R192, R192, -0x326172a9, RZ ;  /* 0xcd9e8d57c0c07825 */ /* 0x000fe200078e00ff */
[C---:B-1----:R-:W-:Y:S02]  /*3510*/  HMMA.16816.F32 R4, R104.reuse, R108, R4 ;  /* 0x0000006c6804723c */ /* 0x042fe40000001804 */
[----:B------:R-:W-:Y:S03]  /*3520*/  LDSM.16.M88.4 R64, [R177+0x2000] ;  /* 0x00200000b140783b */ /* 0x000fe60000000200 */
[----:B------:R-:W-:Y:S01]  /*3530*/  IMAD.WIDE.U32 R250, R185, -0x2daee0ad, RZ ;  /* 0xd2511f53b9fa7825 */ /* 0x000fe200078e00ff */
[C---:B------:R-:W-:Y:S04]  /*3540*/  HMMA.16816.F32 R8, R104.reuse, R110, R8 ;  /* 0x0000006e6808723c */ /* 0x040fe80000001808 */
[----:B------:R-:W1:Y:S01]  /*3550*/  LDSM.16.M88.4 R108, [R3+0xe000] ;  /* 0x00e00000036c783b */ /* 0x000e620000000200 */
[----:B------:R-:W-:Y:S01]  /*3560*/  LOP3.LUT R195, R251, UR44, R198, 0x96, !PT ;  /* 0x0000002cfbc37c12 */ /* 0x000fe2000f8e96c6 */
[C---:B--2---:R-:W-:Y:S05]  /*3570*/  HMMA.16816.F32 R12, R104.reuse, R52, R12 ;  /* 0x00000034680c723c */ /* 0x044fea000000180c */
[----:B------:R-:W-:Y:S01]  /*3580*/  LOP3.LUT R199, R192, 0xff, RZ, 0xc0, !PT ;  /* 0x000000ffc0c77812 */ /* 0x000fe200078ec0ff */
[----:B------:R-:W-:Y:S01]  /*3590*/  HMMA.16816.F32 R16, R104, R54, R16 ;  /* 0x000000366810723c */ /* 0x000fe20000001810 */
[----:B------:R-:W2:Y:S04]  /*35a0*/  LDSM.16.M88.4 R52, [R3+0xe800] ;  /* 0x00e800000334783b */ /* 0x000ea80000000200 */
[----:B------:R-:W-:Y:S01]  /*35b0*/  LOP3.LUT R191, R193, UR45, R186, 0x96, !PT ;  /* 0x0000002dc1bf7c12 */ /* 0x000fe2000f8e96ba */
[C---:B---3--:R-:W-:Y:S03]  /*35c0*/  HMMA.16816.F32 R4, R56.reuse, R100, R4 ;  /* 0x000000643804723c */ /* 0x048fe60000001804 */
[----:B------:R-:W-:Y:S02]  /*35d0*/  LDSM.16.M88.4 R104, [R2+0xe000] ;  /* 0x00e000000268783b */ /* 0x000fe40000000200 */
[----:B------:R-:W-:Y:S01]  /*35e0*/  LOP3.LUT R197, R250, 0xffff, RZ, 0xc0, !PT ;  /* 0x0000fffffac57812 */ /* 0x000fe200078ec0ff */
[C---:B------:R-:W-:Y:S05]  /*35f0*/  HMMA.16816.F32 R8, R56.reuse, R102, R8 ;  /* 0x000000663808723c */ /* 0x040fea0000001808 */
[----:B------:R-:W3:Y:S01]  /*3600*/  LDSM.16.M88.4 R100, [R176+0x2000] ;  /* 0x00200000b064783b */ /* 0x000ee20000000200 */
[C---:B----4-:R-:W-:Y:S05]  /*3610*/  HMMA.16816.F32 R12, R56.reuse, R60, R12 ;  /* 0x0000003c380c723c */ /* 0x050fea000000180c */
[----:B------:R-:W-:Y:S01]  /*3620*/  SHF.R.U32.HI R197, RZ, 0x8, R197 ;  /* 0x00000008ffc57819 */ /* 0x000fe200000116c5 */
[----:B------:R-:W-:Y:S05]  /*3630*/  HMMA.16816.F32 R16, R56, R62, R16 ;  /* 0x0000003e3810723c */ /* 0x000fea0000001810 */
[----:B------:R-:W-:Y:S02]  /*3640*/  LOP3.LUT R197, R197, 0xffff, RZ, 0xc0, !PT ;  /* 0x0000ffffc5c57812 */ /* 0x000fe400078ec0ff */
[----:B------:R-:W-:Y:S01]  /*3650*/  LOP3.LUT R251, R191, 0xff, RZ, 0xc0, !PT ;  /* 0x000000ffbffb7812 */ /* 0x000fe200078ec0ff */
[C---:B-1----:R-:W-:Y:S05]  /*3660*/  HMMA.16816.F32 R4, R64.reuse, R108, R4 ;  /* 0x0000006c4004723c */ /* 0x042fea0000001804 */
[----:B------:R-:W-:Y:S01]  /*3670*/  SHF.R.U32.HI R198, RZ, 0x10, R250 ;  /* 0x00000010ffc67819 */ /* 0x000fe200000116fa */
[C---:B------:R-:W-:Y:S05]  /*3680*/  HMMA.16816.F32 R8, R64.reuse, R110, R8 ;  /* 0x0000006e4008723c */ /* 0x040fea0000001808 */
[----:B------:R-:W-:Y:S01]  /*3690*/  LOP3.LUT R198, R198, 0xff, RZ, 0xc0, !PT ;  /* 0x000000ffc6c67812 */ /* 0x000fe200078ec0ff */
[C---:B--2---:R-:W-:Y:S05]  /*36a0*/  HMMA.16816.F32 R12, R64.reuse, R52, R12 ;  /* 0x00000034400c723c */ /* 0x044fea000000180c */
[----:B------:R-:W-:Y:S01]  /*36b0*/  LOP3.LUT R213, R192, 0xffff, RZ, 0xc0, !PT ;  /* 0x0000ffffc0d57812 */ /* 0x000fe200078ec0ff */
[----:B------:R-:W-:Y:S01]  /*36c0*/  HMMA.16816.F32 R16, R64, R54, R16 ;  /* 0x000000364010723c */ /* 0x000fe20000001810 */
[----:B------:R-:W1:Y:S04]  /*36d0*/  LDSM.16.M88.4 R52, [R2+0xe800] ;  /* 0x00e800000234783b */ /* 0x000e680000000200 */
[----:B------:R-:W-:Y:S02]  /*36e0*/  SHF.R.U32.HI R193, RZ, 0x18, R192 ;  /* 0x00000018ffc17819 */ /* 0x000fe400000116c0 */
[----:B------:R-:W-:Y:S01]  /*36f0*/  LEA R67, R212, UR4, 0x1 ;  /* 0x00000004d4437c11 */ /* 0x000fe2000f8e08ff */
[C---:B---3--:R-:W-:Y:S05]  /*3700*/  HMMA.16816.F32 R4, R100.reuse, R104, R4 ;  /* 0x000000686404723c */ /* 0x048fea0000001804 */
[----:B------:R-:W-:Y:S01]  /*3710*/  SHF.R.U32.HI R213, RZ, 0x8, R213 ;  /* 0x00000008ffd57819 */ /* 0x000fe200000116d5 */
[--C-:B------:R-:W-:Y:S01]  /*3720*/  IMAD.IADD R66, R206, 0x1, R67.reuse ;  /* 0x00000001ce427824 */ /* 0x100fe200078e0243 */
[C---:B------:R-:W-:Y:S04]  /*3730*/  HMMA.16816.F32 R8, R100.reuse, R106, R8 ;  /* 0x0000006a6408723c */ /* 0x040fe80000001808 */
[----:B------:R-:W-:Y:S01]  /*3740*/  LOP3.LUT R213, R213, 0xffff, RZ, 0xc0, !PT ;  /* 0x0000ffffd5d57812 */ /* 0x000fe200078ec0ff */
[C---:B------:R-:W-:Y:S02]  /*3750*/  IMAD.IADD R65, R205.reuse, 0x1, R67 ;  /* 0x00000001cd417824 */ /* 0x040fe400078e0243 */
[----:B------:R-:W-:Y:S10]  /*3760*/  IMAD.IADD R64, R205, 0x1, R66 ;  /* 0x00000001cd407824 */ /* 0x000ff400078e0242 */
[----:B------:R-:W-:Y:S02]  /*3770*/  @P1 FSEL R6, R6, -INF , !P5 ;  /* 0xff80000006061808 */ /* 0x000fe40006800000 */
[----:B------:R-:W-:Y:S02]  /*3780*/  PLOP3.LUT P1, PT, PT, PT, UP1, 0x80, 0x0 ;  /* 0x000000000000781c */ /* 0x000fe40003f2f018 */
[----:B------:R-:W-:Y:S02]  /*3790*/  @P0 FSEL R4, R4, -INF , !P5 ;  /* 0xff80000004040808 */ /* 0x000fe40006800000 */
[----:B------:R-:W-:Y:S02]  /*37a0*/  PLOP3.LUT P0, PT, PT, PT, UP1, 0x80, 0x0 ;  /* 0x000000000000781c */ /* 0x000fe40003f0f018 */
[----:B------:R-:W-:Y:S01]  /*37b0*/  PLOP3.LUT P5, PT, PT, PT, UP1, 0x80, 0x0 ;  /* 0x000000000000781c */ /* 0x000fe20003faf018 */
[C---:B-1----:R-:W-:Y:S03]  /*37c0*/  HMMA.16816.F32 R12, R100.reuse, R52, R12 ;  /* 0x00000034640c723c */ /* 0x042fe6000000180c */
[----:B------:R-:W-:Y:S02]  /*37d0*/  @P4 FSEL R5, R5, -INF , !P3 ;  /* 0xff80000005054808 */ /* 0x000fe40005800000 */
[----:B------:R-:W-:Y:S01]  /*37e0*/  PLOP3.LUT P4, PT, PT, PT, UP1, 0x80, 0x0 ;  /* 0x000000000000781c */ /* 0x000fe20003f8f018 */
[----:B------:R-:W-:Y:S01]  /*37f0*/  @P1 VIADD R182, R183, 0x10 ;  /* 0x00000010b7b61836 */ /* 0x000fe20000000000 */
[----:B------:R-:W-:Y:S01]  /*3800*/  PLOP3.LUT P1, PT, PT, PT, UP1, 0x80, 0x0 ;  /* 0x000000000000781c */ /* 0x000fe20003f2f018 */
[----:B------:R-:W-:Y:S03]  /*3810*/  HMMA.16816.F32 R16, R100, R54, R16 ;  /* 0x000000366410723c */ /* 0x000fe60000001810 */
[----:B------:R-:W-:Y:S01]  /*3820*/  @P0 FSEL R7, R7, -INF , !P3 ;  /* 0xff80000007070808 */ /* 0x000fe20005800000 */
[----:B------:R-:W-:Y:S01]  /*3830*/  @P5 VIADD R181, R183, 0x11 ;  /* 0x00000011b7b55836 */ /* 0x000fe20000000000 */
[----:B------:R-:W-:Y:S02]  /*3840*/  FSETP.NEU.FTZ.AND P0, PT, R239, -INF , PT ;  /* 0xff800000ef00780b */ /* 0x000fe40003f1d000 */
[----:B------:R-:W-:Y:S02]  /*3850*/  PLOP3.LUT P5, PT, PT, PT, UP1, 0x80, 0x0 ;  /* 0x000000000000781c */ /* 0x000fe40003faf018 */
[----:B------:R-:W-:Y:S02]  /*3860*/  PLOP3.LUT P3, PT, PT, PT, UP1, 0x80, 0x0 ;  /* 0x000000000000781c */ /* 0x000fe40003f6f018 */
[----:B------:R-:W-:Y:S02]  /*3870*/  FSEL R194, R194, RZ, P0 ;  /* 0x000000ffc2c27208 */ /* 0x000fe40000000000 */
[----:B------:R-:W-:Y:S02]  /*3880*/  @P1 FSEL R8, R8, -INF , !P6 ;  /* 0xff80000008081808 */ /* 0x000fe40007000000 */
[----:B------:R-:W-:Y:S02]  /*3890*/  PLOP3.LUT P0, PT, PT, PT, UP1, 0x80, 0x0 ;  /* 0x000000000000781c */ /* 0x000fe40003f0f018 */
[----:B------:R-:W-:Y:S01]  /*38a0*/  PLOP3.LUT P1, PT, PT, PT, UP1, 0x80, 0x0 ;  /* 0x000000000000781c */ /* 0x000fe20003f2f018 */
[--C-:B------:R-:W-:Y:S01]  /*38b0*/  FFMA.FTZ R185, R8, UR15, -R194.reuse ;  /* 0x0000000f08b97c23 */ /* 0x100fe200080108c2 */
[----:B------:R-:W-:Y:S01]  /*38c0*/  @P4 ISETP.GE.AND P4, PT, R182, UR5, PT ;  /* 0x00000005b6004c0c */ /* 0x000fe2000bf86270 */
[----:B------:R-:W-:Y:S01]  /*38d0*/  FFMA.FTZ R182, R5, UR15, -R194 ;  /* 0x0000000f05b67c23 */ /* 0x000fe200080108c2 */
[----:B------:R-:W-:Y:S02]  /*38e0*/  @P5 FSEL R10, R10, -INF , !P6 ;  /* 0xff8000000a0a5808 */ /* 0x000fe40007000000 */
[----:B------:R-:W-:Y:S01]  /*38f0*/  FSETP.NEU.FTZ.AND P6, PT, R240, -INF , PT ;  /* 0xff800000f000780b */ /* 0x000fe20003fdd000 */
[----:B------:R-:W-:Y:S01]  /*3900*/  MUFU.EX2 R185, R185 ;  /* 0x000000b900b97308 */ /* 0x000fe20000000800 */
[----:B------:R-:W-:Y:S02]  /*3910*/  PLOP3.LUT P5, PT, PT, PT, UP1, 0x80, 0x0 ;  /* 0x000000000000781c */ /* 0x000fe40003faf018 */
[----:B------:R-:W-:Y:S01]  /*3920*/  FSEL R196, R196, RZ, P6 ;  /* 0x000000ffc4c47208 */ /* 0x000fe20003000000 */
[C---:B------:R-:W-:Y:S01]  /*3930*/  @P0 VIADD R187, R183.reuse, 0x18 ;  /* 0x00000018b7bb0836 */ /* 0x040fe20000000000 */
[----:B------:R-:W-:Y:S01]  /*3940*/  PLOP3.LUT P0, PT, PT, PT, UP1, 0x80, 0x0 ;  /* 0x000000000000781c */ /* 0x000fe20003f0f018 */
[----:B------:R-:W-:Y:S01]  /*3950*/  @P1 VIADD R189, R183, 0x19 ;  /* 0x00000019b7bd1836 */ /* 0x000fe20000000000 */
[----:B------:R-:W-:Y:S01]  /*3960*/  PLOP3.LUT P1, PT, PT, PT, UP1, 0x80, 0x0 ;  /* 0x000000000000781c */ /* 0x000fe20003f2f018 */
[--C-:B------:R-:W-:Y:S01]  /*3970*/  FFMA.FTZ R188, R6, UR15, -R196.reuse ;  /* 0x0000000f06bc7c23 */ /* 0x100fe200080108c4 */
[----:B------:R-:W-:Y:S01]  /*3980*/  PLOP3.LUT P6, PT, PT, PT, UP1, 0x80, 0x0 ;  /* 0x000000000000781c */ /* 0x000fe20003fcf018 */
[----:B------:R-:W-:Y:S01]  /*3990*/  FFMA.FTZ R184, R7, UR15, -R196 ;  /* 0x0000000f07b87c23 */ /* 0x000fe200080108c4 */
[----:B------:R-:W-:Y:S01]  /*39a0*/  @P3 ISETP.GE.AND P3, PT, R181, UR5, PT ;  /* 0x00000005b5003c0c */ /* 0x000fe2000bf66270 */
[----:B------:R1:W-:Y:S01]  /*39b0*/  MUFU.EX2 R183, R188 ;  /* 0x000000bc00b77308 */ /* 0x0003e20000000800 */
[----:B------:R-:W-:Y:S01]  /*39c0*/  FFMA.FTZ R181, R4, UR15, -R194 ;  /* 0x0000000f04b57c23 */ /* 0x000fe200080108c2 */
[----:B------:R-:W-:Y:S01]  /*39d0*/  @P5 ISETP.GE.AND P5, PT, R187, UR5, PT ;  /* 0x00000005bb005c0c */ /* 0x000fe2000bfa6270 */
[----:B------:R-:W-:Y:S03]  /*39e0*/  FFMA.FTZ R187, R10, UR15, -R196 ;  /* 0x0000000f0abb7c23 */ /* 0x000fe600080108c4 */
[----:B------:R-:W-:Y:S02]  /*39f0*/  @P0 FSEL R9, R9, -INF , !P2 ;  /* 0xff80000009090808 */ /* 0x000fe40005000000 */
[----:B------:R-:W-:Y:S02]  /*3a00*/  @P1 FSEL R11, R11, -INF , !P2 ;  /* 0xff8000000b0b1808 */ /* 0x000fe40005000000 */
[----:B------:R-:W2:Y:S01]  /*3a10*/  MUFU.EX2 R182, R182 ;  /* 0x000000b600b67308 */ /* 0x000ea20000000800 */
[----:B------:R-:W-:Y:S01]  /*3a20*/  PLOP3.LUT P0, PT, PT, PT, UP1, 0x80, 0x0 ;  /* 0x000000000000781c */ /* 0x000fe20003f0f018 */
[----:B------:R-:W-:Y:S01]  /*3a30*/  FFMA.FTZ R190, R9, UR15, -R194 ;  /* 0x0000000f09be7c23 */ /* 0x000fe200080108c2 */
[----:B------:R-:W-:Y:S02]  /*3a40*/  PLOP3.LUT P1, PT, PT, PT, UP1, 0x80, 0x0 ;  /* 0x000000000000781c */ /* 0x000fe40003f2f018 */
[----:B------:R-:W-:Y:S02]  /*3a50*/  PLOP3.LUT P2, PT, PT, PT, UP1, 0x80, 0x0 ;  /* 0x000000000000781c */ /* 0x000fe40003f4f018 */
[----:B------:R-:W-:Y:S03]  /*3a60*/  @P6 ISETP.GE.AND P6, PT, R189, UR5, PT ;  /* 0x00000005bd006c0c */ /* 0x000fe6000bfc6270 */
[----:B------:R3:W-:Y:S01]  /*3a70*/  MUFU.EX2 R186, R190 ;  /* 0x000000be00ba7308 */ /* 0x0007e20000000800 */
[----:B-1----:R-:W-:Y:S02]  /*3a80*/  LOP3.LUT R188, R250, 0xff, RZ, 0xc0, !PT ;  /* 0x000000fffabc7812 */ /* 0x002fe400078ec0ff */
[----:B------:R-:W-:Y:S02]  /*3a90*/  SHF.R.U32.HI R189, RZ, 0x18, R250 ;  /* 0x00000018ffbd7819 */ /* 0x000fe400000116fa */
[----:B------:R-:W-:Y:S02]  /*3aa0*/  SHF.R.U32.HI R250, RZ, 0x10, R192 ;  /* 0x00000010fffa7819 */ /* 0x000fe400000116c0 */
[----:B------:R-:W-:Y:S03]  /*3ab0*/  @P0 FSEL R12, R12, -INF , !P4 ;  /* 0xff8000000c0c0808 */ /* 0x000fe60006000000 */
[----:B------:R-:W1:Y:S01]  /*3ac0*/  MUFU.EX2 R181, R181 ;  /* 0x000000b500b57308 */ /* 0x000e620000000800 */
[----:B------:R-:W-:Y:S02]  /*3ad0*/  @P1 FSEL R14, R14, -INF , !P4 ;  /* 0xff8000000e0e1808 */ /* 0x000fe40006000000 */
[----:B------:R-:W-:Y:S02]  /*3ae0*/  PLOP3.LUT P0, PT, PT, PT, UP1, 0x80, 0x0 ;  /* 0x000000000000781c */ /* 0x000fe40003f0f018 */
[----:B------:R-:W-:Y:S02]  /*3af0*/  PLOP3.LUT P1, PT, PT, PT, UP1, 0x80, 0x0 ;  /* 0x000000000000781c */ /* 0x000fe40003f2f018 */
[----:B------:R-:W-:Y:S03]  /*3b00*/  @P2 FSEL R13, R13, -INF , !P3 ;  /* 0xff8000000d0d2808 */ /* 0x000fe60005800000 */
[----:B------:R-:W4:Y:S01]  /*3b10*/  MUFU.EX2 R184, R184 ;  /* 0x000000b800b87308 */ /* 0x000f220000000800 */
[----:B------:R-:W-:Y:S02]  /*3b20*/  PLOP3.LUT P2, PT, PT, PT, UP1, 0x80, 0x0 ;  /* 0x000000000000781c */ /* 0x000fe40003f4f018 */
[----:B------:R-:W-:Y:S01]  /*3b30*/  LOP3.LUT R192, R191, 0xffff, RZ, 0xc0, !PT ;  /* 0x0000ffffbfc07812 */ /* 0x000fe200078ec0ff */
[----:B------:R-:W-:Y:S01]  /*3b40*/  FFMA.FTZ R252, R13, UR15, -R194 ;  /* 0x0000000f0dfc7c23 */ /* 0x000fe200080108c2 */
[--C-:B---3--:R-:W-:Y:S02]  /*3b50*/  SHF.R.U32.HI R190, RZ, 0x10, R191.reuse ;  /* 0x00000010ffbe7819 */ /* 0x108fe400000116bf */
[----:B------:R-:W-:Y:S03]  /*3b60*/  SHF.R.U32.HI R192, RZ, 0x8, R192 ;  /* 0x00000008ffc07819 */ /* 0x000fe600000116c0 */
[----:B------:R-:W3:Y:S01]  /*3b70*/  MUFU.EX2 R187, R187 ;  /* 0x000000bb00bb7308 */ /* 0x000ee20000000800 */
[----:B------:R-:W-:Y:S02]  /*3b80*/  @P0 FSEL R15, R15, -INF , !P3 ;  /* 0xff8000000f0f0808 */ /* 0x000fe40005800000 */
[----:B------:R-:W-:Y:S02]  /*3b90*/  @P1 FSEL R16, R16, -INF , !P5 ;  /* 0xff80000010101808 */ /* 0x000fe40006800000 */
[----:B------:R-:W-:Y:S02]  /*3ba0*/  PLOP3.LUT P0, PT, PT, PT, UP1, 0x80, 0x0 ;  /* 0x000000000000781c */ /* 0x000fe40003f0f018 */
[----:B------:R-:W-:Y:S02]  /*3bb0*/  PLOP3.LUT P1, PT, PT, PT, UP1, 0x80, 0x0 ;  /* 0x000000000000781c */ /* 0x000fe40003f2f018 */
[----:B------:R-:W-:Y:S02]  /*3bc0*/  LOP3.LUT R192, R192, 0xffff, RZ, 0xc0, !PT ;  /* 0x0000ffffc0c07812 */ /* 0x000fe400078ec0ff */
[----:B------:R-:W-:Y:S02]  /*3bd0*/  @P2 FSEL R18, R18, -INF , !P5 ;  /* 0xff80000012122808 */ /* 0x000fe40006800000 */
[----:B------:R-:W-:Y:S02]  /*3be0*/  ISETP.LE.U32.AND P2, PT, R192, UR16, PT ;  /* 0x00000010c0007c0c */ /* 0x000fe4000bf43070 */
[----:B------:R-:W-:Y:S02]  /*3bf0*/  ISETP.LE.U32.AND P5, PT, R251, UR16, PT ;  /* 0x00000010fb007c0c */ /* 0x000fe4000bfa3070 */
[----:B------:R-:W-:Y:S02]  /*3c00*/  SHF.R.U32.HI R192, RZ, 0x18, R191 ;  /* 0x00000018ffc07819 */ /* 0x000fe400000116bf */
[----:B------:R-:W-:Y:S02]  /*3c10*/  LOP3.LUT R251, R190, 0xff, RZ, 0xc0, !PT ;  /* 0x000000ffbefb7812 */ /* 0x000fe400078ec0ff */
[----:B------:R-:W-:Y:S01]  /*3c20*/  @P0 FSEL R17, R17, -INF , !P6 ;  /* 0xff80000011110808 */ /* 0x000fe20007000000 */
[----:B------:R-:W-:Y:S01]  /*3c30*/  MUFU.EX2 R190, R252 ;  /* 0x000000fc00be7308 */ /* 0x000fe20000000800 */
[----:B------:R-:W-:Y:S02]  /*3c40*/  @P1 FSEL R19, R19, -INF , !P6 ;  /* 0xff80000013131808 */ /* 0x000fe40007000000 */
[----:B------:R-:W-:Y:S01]  /*3c50*/  ISETP.LE.U32.AND P6, PT, R192, UR16, PT ;  /* 0x00000010c0007c0c */ /* 0x000fe2000bfc3070 */
[----:B--2---:R-:W-:Y:S01]  /*3c60*/  @!P2 FADD.FTZ R182, -R182, -RZ ;  /* 0x800000ffb6b6a221 */ /* 0x004fe20000010100 */
[----:B------:R-:W-:Y:S01]  /*3c70*/  ISETP.LE.U32.AND P0, PT, R251, UR16, PT ;  /* 0x00000010fb007c0c */ /* 0x000fe2000bf03070 */
[----:B-1----:R-:W-:Y:S01]  /*3c80*/  @!P5 FADD.FTZ R181, -R181, -RZ ;  /* 0x800000ffb5b5d221 */ /* 0x002fe20000010100 */
[----:B------:R-:W-:Y:S01]  /*3c90*/  ISETP.LE.U32.AND P4, PT, R188, UR16, PT ;  /* 0x00000010bc007c0c */ /* 0x000fe2000bf83070 */
[--C-:B------:R-:W-:Y:S01]  /*3ca0*/  FFMA.FTZ R188, R11, UR15, -R196.reuse ;  /* 0x0000000f0bbc7c23 */ /* 0x100fe200080108c4 */
[----:B------:R-:W-:Y:S01]  /*3cb0*/  ISETP.LE.U32.AND P2, PT, R213, UR16, PT ;  /* 0x00000010d5007c0c */ /* 0x000fe2000bf43070 */
[--C-:B------:R-:W-:Y:S01]  /*3cc0*/  FFMA.FTZ R192, R15, UR15, -R196.reuse ;  /* 0x0000000f0fc07c23 */ /* 0x100fe200080108c4 */
[----:B------:R-:W-:Y:S01]  /*3cd0*/  ISETP.LE.U32.AND P5, PT, R193, UR16, PT ;  /* 0x00000010c1007c0c */ /* 0x000fe2000bfa3070 */
[----:B------:R-:W-:Y:S01]  /*3ce0*/  FFMA.FTZ R251, R14, UR15, -R196 ;  /* 0x0000000f0efb7c23 */ /* 0x000fe200080108c4 */
[----:B------:R-:W-:Y:S01]  /*3cf0*/  LOP3.LUT R250, R250, 0xff, RZ, 0xc0, !PT ;  /* 0x000000fffafa7812 */ /* 0x000fe200078ec0ff */
[----:B------:R-:W1:Y:S01]  /*3d00*/  MUFU.EX2 R188, R188 ;  /* 0x000000bc00bc7308 */ /* 0x000e620000000800 */
[----:B------:R-:W-:Y:S01]  /*3d10*/  LOP3.LUT R193, R195, 0xff, RZ, 0xc0, !PT ;  /* 0x000000ffc3c17812 */ /* 0x000fe200078ec0ff */
[----:B----4-:R-:W-:Y:S01]  /*3d20*/  @!P6 FADD.FTZ R184, -R184, -RZ ;  /* 0x800000ffb8b8e221 */ /* 0x010fe20000010100 */
[----:B------:R-:W-:Y:S01]  /*3d30*/  ISETP.LE.U32.AND P1, PT, R199, UR16, PT ;  /* 0x00000010c7007c0c */ /* 0x000fe2000bf23070 */
[--C-:B------:R-:W-:Y:S01]  /*3d40*/  FFMA.FTZ R199, R16, UR15, -R194.reuse ;  /* 0x0000000f10c77c23 */ /* 0x100fe200080108c2 */
[----:B------:R-:W-:Y:S01]  /*3d50*/  @!P0 FADD.FTZ R183, -R183, -RZ ;  /* 0x800000ffb7b78221 */ /* 0x000fe20000010100 */
[----:B------:R-:W-:Y:S02]  /*3d60*/  ISETP.LE.U32.AND P6, PT, R250, UR16, PT ;  /* 0x00000010fa007c0c */ /* 0x000fe4000bfc3070 */
[----:B------:R-:W-:Y:S01]  /*3d70*/  ISETP.LE.U32.AND P0, PT, R193, UR16, PT ;  /* 0x00000010c1007c0c */ /* 0x000fe2000bf03070 */
[----:B------:R-:W-:Y:S01]  /*3d80*/  @!P2 FADD.FTZ R186, -R186, -RZ ;  /* 0x800000ffbabaa221 */ /* 0x000fe20000010100 */
[----:B------:R-:W-:Y:S01]  /*3d90*/  LOP3.LUT R250, R195, 0xffff, RZ, 0xc0, !PT ;  /* 0x0000ffffc3fa7812 */ /* 0x000fe200078ec0ff */
[----:B------:R2:W-:Y:S01]  /*3da0*/  MUFU.EX2 R193, R199 ;  /* 0x000000c700c17308 */ /* 0x0005e20000000800 */
[----:B------:R-:W-:Y:S01]  /*3db0*/  ISETP.LE.U32.AND P3, PT, R189, UR16, PT ;  /* 0x00000010bd007c0c */ /* 0x000fe2000bf63070 */
[----:B------:R-:W-:Y:S01]  /*3dc0*/  FFMA.FTZ R189, R12, UR15, -R194 ;  /* 0x0000000f0cbd7c23 */ /* 0x000fe200080108c2 */
[----:B------:R-:W-:Y:S01]  /*3dd0*/  SHF.R.U32.HI R250, RZ, 0x8, R250 ;  /* 0x00000008fffa7819 */ /* 0x000fe200000116fa */
[----:B------:R-:W-:Y:S01]  /*3de0*/  FFMA.FTZ R194, R17, UR15, -R194 ;  /* 0x0000000f11c27c23 */ /* 0x000fe200080108c2 */
[----:B------:R-:W-:Y:S01]  /*3df0*/  ISETP.LE.U32.AND P2, PT, R198, UR16, PT ;  /* 0x00000010c6007c0c */ /* 0x000fe2000bf43070 */
[----:B------:R-:W-:Y:S01]  /*3e00*/  @!P1 FADD.FTZ R185, -R185, -RZ ;  /* 0x800000ffb9b99221 */ /* 0x000fe20000010100 */
[----:B------:R-:W-:Y:S01]  /*3e10*/  LOP3.LUT R250, R250, 0xffff, RZ, 0xc0, !PT ;  /* 0x0000fffffafa7812 */ /* 0x000fe200078ec0ff */
[----:B---3--:R-:W-:Y:S01]  /*3e20*/  @!P6 FADD.FTZ R187, -R187, -RZ ;  /* 0x800000ffbbbbe221 */ /* 0x008fe20000010100 */
[--C-:B------:R-:W-:Y:S01]  /*3e30*/  SHF.R.U32.HI R198, RZ, 0x10, R195.reuse ;  /* 0x00000010ffc67819 */ /* 0x100fe200000116c3 */
[----:B------:R-:W3:Y:S01]  /*3e40*/  MUFU.EX2 R189, R189 ;  /* 0x000000bd00bd7308 */ /* 0x000ee20000000800 */
[----:B------:R-:W-:Y:S01]  /*3e50*/  ISETP.LE.U32.AND P6, PT, R250, UR16, PT ;  /* 0x00000010fa007c0c */ /* 0x000fe2000bfc3070 */
[----:B-1----:R-:W-:Y:S01]  /*3e60*/  @!P5 FADD.FTZ R188, -R188, -RZ ;  /* 0x800000ffbcbcd221 */ /* 0x002fe20000010100 */
[----:B------:R-:W-:Y:S02]  /*3e70*/  LOP3.LUT R198, R198, 0xff, RZ, 0xc0, !PT ;  /* 0x000000ffc6c67812 */ /* 0x000fe400078ec0ff */
[----:B------:R-:W-:Y:S02]  /*3e80*/  F2FP.RELU.F16.F32.PACK_AB R252, R182, R181 ;  /* 0x000000b5b6fc723e */ /* 0x000fe400000008ff */
[----:B------:R-:W-:Y:S01]  /*3e90*/  F2FP.RELU.F16.F32.PACK_AB R250, R184, R183 ;  /* 0x000000b7b8fa723e */ /* 0x000fe200000008ff */
[--C-:B--2---:R-:W-:Y:S01]  /*3ea0*/  FFMA.FTZ R199, R18, UR15, -R196.reuse ;  /* 0x0000000f12c77c23 */ /* 0x104fe200080108c4 */
[----:B------:R-:W-:Y:S01]  /*3eb0*/  ISETP.LE.U32.AND P5, PT, R198, UR16, PT ;  /* 0x00000010c6007c0c */ /* 0x000fe2000bfa3070 */
[----:B------:R1:W-:Y:S01]  /*3ec0*/  STS [R229+0x12000], R252 ;  /* 0x012000fce5007388 */ /* 0x0003e20000000800 */
[----:B------:R-:W-:Y:S01]  /*3ed0*/  F2FP.RELU.F16.F32.PACK_AB R198, R186, R185 ;  /* 0x000000b9bac6723e */ /* 0x000fe200000008ff */
[----:B------:R-:W-:Y:S01]  /*3ee0*/  FFMA.FTZ R196, R19, UR15, -R196 ;  /* 0x0000000f13c47c23 */ /* 0x000fe200080108c4 */
[----:B------:R-:W-:Y:S01]  /*3ef0*/  SHF.R.U32.HI R213, RZ, 0x18, R195 ;  /* 0x00000018ffd57819 */ /* 0x000fe200000116c3 */
[----:B------:R2:W-:Y:S01]  /*3f00*/  STS [R229+0x12400], R250 ;  /* 0x012400fae5007388 */ /* 0x0005e20000000800 */
[----:B------:R-:W4:Y:S01]  /*3f10*/  MUFU.EX2 R191, R251 ;  /* 0x000000fb00bf7308 */ /* 0x000f220000000800 */
[----:B------:R-:W-:Y:S01]  /*3f20*/  @!P6 FADD.FTZ R190, -R190, -RZ ;  /* 0x800000ffbebee221 */ /* 0x000fe20000010100 */
[----:B------:R-:W-:Y:S01]  /*3f30*/  ISETP.LE.U32.AND P1, PT, R213, UR16, PT ;  /* 0x00000010d5007c0c */ /* 0x000fe2000bf23070 */
[----:B------:R2:W-:Y:S01]  /*3f40*/  STS [R233+0x12000], R198 ;  /* 0x012000c6e9007388 */ /* 0x0005e20000000800 */
[----:B---3--:R-:W-:Y:S01]  /*3f50*/  @!P0 FADD.FTZ R189, -R189, -RZ ;  /* 0x800000ffbdbd8221 */ /* 0x008fe20000010100 */
[----:B------:R-:W-:Y:S01]  /*3f60*/  ISETP.LE.U32.AND P0, PT, R197, UR16, PT ;  /* 0x00000010c5007c0c */ /* 0x000fe2000bf03070 */
[----:B------:R-:W-:Y:S04]  /*3f70*/  @!P4 FADD.FTZ R193, -R193, -RZ ;  /* 0x800000ffc1c1c221 */ /* 0x000fe80000010100 */
[----:B------:R-:W3:Y:S01]  /*3f80*/  MUFU.EX2 R192, R192 ;  /* 0x000000c000c07308 */ /* 0x000ee20000000800 */
[----:B------:R-:W-:Y:S09]  /*3f90*/  F2FP.RELU.F16.F32.PACK_AB R197, R190, R189 ;  /* 0x000000bdbec5723e */ /* 0x000ff200000008ff */
[----:B------:R2:W2:Y:S01]  /*3fa0*/  MUFU.EX2 R195, R199 ;  /* 0x000000c700c37308 */ /* 0x0004a20000000800 */
[----:B----4-:R-:W-:Y:S09]  /*3fb0*/  @!P5 FADD.FTZ R191, -R191, -RZ ;  /* 0x800000ffbfbfd221 */ /* 0x010ff20000010100 */
[----:B------:R-:W4:Y:S01]  /*3fc0*/  MUFU.EX2 R194, R194 ;  /* 0x000000c200c27308 */ /* 0x000f220000000800 */
[----:B---3--:R-:W-:Y:S01]  /*3fd0*/  @!P1 FADD.FTZ R192, -R192, -RZ ;  /* 0x800000ffc0c09221 */ /* 0x008fe20000010100 */
[----:B------:R-:W-:Y:S04]  /*3fe0*/  FSETP.GE.FTZ.AND P1, PT, R182, RZ, PT ;  /* 0x000000ffb600720b */ /* 0x000fe80003f36000 */
[----:B-1----:R-:W-:Y:S04]  /*3ff0*/  F2FP.RELU.F16.F32.PACK_AB R252, R192, R191 ;  /* 0x000000bfc0fc723e */ /* 0x002fe800000008ff */
[----:B------:R-:W1:Y:S01]  /*4000*/  MUFU.EX2 R196, R196 ;  /* 0x000000c400c47308 */ /* 0x000e620000000800 */
[----:B--2---:R-:W-:Y:S01]  /*4010*/  F2FP.RELU.F16.F32.PACK_AB R199, R188, R187 ;  /* 0x000000bbbcc7723e */ /* 0x004fe200000008ff */
[----:B------:R-:W-:Y:S01]  /*4020*/  @!P2 FADD.FTZ R195, -R195, -RZ ;  /* 0x800000ffc3c3a221 */ /* 0x000fe20000010100 */
[----:B------:R-:W-:Y:S03]  /*4030*/  FSETP.GE.FTZ.AND P2, PT, R181, RZ, PT ;  /* 0x000000ffb500720b */ /* 0x000fe60003f56000 */
[----:B------:R-:W-:Y:S01]  /*4040*/  STS [R233+0x12400], R199 ;  /* 0x012400c7e9007388 */ /* 0x000fe20000000800 */
[----:B----4-:R-:W-:Y:S03]  /*4050*/  @!P0 FADD.FTZ R194, -R194, -RZ ;  /* 0x800000ffc2c28221 */ /* 0x010fe60000010100 */
[----:B------:R-:W-:Y:S01]  /*4060*/  STS [R231+0x12000], R197 ;  /* 0x012000c5e7007388 */ /* 0x000fe20000000800 */
[----:B------:R-:W-:Y:S02]  /*4070*/  FSETP.GE.FTZ.AND P0, PT, R185, RZ, PT ;  /* 0x000000ffb900720b */ /* 0x000fe40003f16000 */
[----:B------:R-:W-:Y:S01]  /*4080*/  F2FP.RELU.F16.F32.PACK_AB R250, R194, R193 ;  /* 0x000000c1c2fa723e */ /* 0x000fe200000008ff */
[----:B------:R-:W-:Y:S01]  /*4090*/  STS [R231+0x12400], R252 ;  /* 0x012400fce7007388 */ /* 0x000fe20000000800 */
[----:B-1----:R-:W-:Y:S01]  /*40a0*/  @!P3 FADD.FTZ R196, -R196, -RZ ;  /* 0x800000ffc4c4b221 */ /* 0x002fe20000010100 */
[----:B------:R-:W-:Y:S02]  /*40b0*/  FSETP.GE.FTZ.AND P3, PT, R183, RZ, PT ;  /* 0x000000ffb700720b */ /* 0x000fe40003f76000 */
[----:B------:R-:W-:Y:S02]  /*40c0*/  STS [R237+0x12000], R250 ;  /* 0x012000faed007388 */ /* 0x000fe40000000800 */
[----:B------:R-:W-:Y:S05]  /*40d0*/  F2FP.RELU.F16.F32.PACK_AB R198, R196, R195 ;  /* 0x000000c3c4c6723e */ /* 0x000fea00000008ff */
        /* <DEDUP_REMOVED lines=42> */
[C---:B------:R-:W-:Y:S04]  /*4380*/  FADD.FTZ R199, -R180.reuse, R5 ;  /* 0x00000005b4c77221 */ /* 0x040fe80000010100 */
[-C--:B------:R-:W-:Y:S01]  /*4390*/  FSEL R198, R197, R180.reuse, P2 ;  /* 0x000000b4c5c67208 */ /* 0x080fe20001000000 */
[C---:B------:R-:W-:Y:S01]  /*43a0*/  FADD.FTZ R213, -R180.reuse, R8 ;  /* 0x00000008b4d57221 */ /* 0x040fe20000010100 */
[----:B------:R-:W-:Y:S02]  /*43b0*/  FSEL R199, R199, R180, P1 ;  /* 0x000000b4c7c77208 */ /* 0x000fe40000800000 */
[----:B------:R-:W-:Y:S01]  /*43c0*/  FSETP.GE.FTZ.AND P2, PT, R189, RZ, PT ;  /* 0x000000ffbd00720b */ /* 0x000fe20003f56000 */
[----:B------:R-:W-:Y:S01]  /*43d0*/  FMUL.FTZ R198, R181, R198 ;  /* 0x000000c6b5c67220 */ /* 0x000fe20000410000 */
[----:B------:R-:W-:Y:S01]  /*43e0*/  FSEL R250, R213, R180, P0 ;  /* 0x000000b4d5fa7208 */ /* 0x000fe20000000000 */
[----:B------:R-:W-:Y:S01]  /*43f0*/  FADD.FTZ R181, -R180, R9 ;  /* 0x00000009b4b57221 */ /* 0x000fe20000010100 */
[----:B------:R-:W-:Y:S01]  /*4400*/  FSETP.GE.FTZ.AND P0, PT, R186, RZ, PT ;  /* 0x000000ffba00720b */ /* 0x000fe20003f16000 */
[----:B------:R-:W-:Y:S01]  /*4410*/  FADD.FTZ R197, -R180, R13 ;  /* 0x0000000db4c57221 */ /* 0x000fe20000010100 */
[----:B------:R-:W-:Y:S01]  /*4420*/  FSETP.GE.FTZ.AND P1, PT, R190, RZ, PT ;  /* 0x000000ffbe00720b */ /* 0x000fe20003f36000 */
[----:B------:R-:W-:Y:S01]  /*4430*/  FMUL.FTZ R250, R185, R250 ;  /* 0x000000fab9fa7220 */ /* 0x000fe20000410000 */
[-C--:B------:R-:W-:Y:S01]  /*4440*/  FSEL R181, R181, R180.reuse, P0 ;  /* 0x000000b4b5b57208 */ /* 0x080fe20000000000 */
[----:B------:R-:W-:Y:S01]  /*4450*/  FADD.FTZ R185, -R180, R12 ;  /* 0x0000000cb4b97221 */ /* 0x000fe20000010100 */
[----:B------:R-:W-:Y:S01]  /*4460*/  FSETP.GE.FTZ.AND P0, PT, R194, RZ, PT ;  /* 0x000000ffc200720b */ /* 0x000fe20003f16000 */
[----:B------:R-:W-:Y:S01]  /*4470*/  FMUL.FTZ R199, R182, R199 ;  /* 0x000000c7b6c77220 */ /* 0x000fe20000410000 */
[-C--:B------:R-:W-:Y:S01]  /*4480*/  FSEL R197, R197, R180.reuse, P1 ;  /* 0x000000b4c5c57208 */ /* 0x080fe20000800000 */
[----:B------:R-:W-:Y:S01]  /*4490*/  FMUL.FTZ R181, R186, R181 ;  /* 0x000000b5bab57220 */ /* 0x000fe20000410000 */
[----:B------:R-:W-:Y:S01]  /*44a0*/  FSEL R182, R185, R180, P2 ;  /* 0x000000b4b9b67208 */ /* 0x000fe20001000000 */
[----:B------:R-:W-:Y:S01]  /*44b0*/  FADD.FTZ R185, -R180, R16 ;  /* 0x00000010b4b97221 */ /* 0x000fe20000010100 */
[----:B------:R-:W-:Y:S01]  /*44c0*/  FSETP.GE.FTZ.AND P1, PT, R193, RZ, PT ;  /* 0x000000ffc100720b */ /* 0x000fe20003f36000 */
[----:B------:R-:W-:Y:S01]  /*44d0*/  FMUL.FTZ R197, R190, R197 ;  /* 0x000000c5bec57220 */ /* 0x000fe20000410000 */
[----:B------:R-:W-:Y:S01]  /*44e0*/  F2FP.F16.F32.PACK_AB R250, R181, R250 ;  /* 0x000000fab5fa723e */ /* 0x000fe200000000ff */
[----:B------:R-:W-:Y:S01]  /*44f0*/  FMUL.FTZ R182, R189, R182 ;  /* 0x000000b6bdb67220 */ /* 0x000fe20000410000 */
[----:B------:R-:W-:Y:S01]  /*4500*/  FSEL R186, R185, R180, P1 ;  /* 0x000000b4b9ba7208 */ /* 0x000fe20000800000 */
[----:B------:R-:W-:Y:S01]  /*4510*/  FADD.FTZ R190, -R179, R7 ;  /* 0x00000007b3be7221 */ /* 0x000fe20000010100 */
[----:B------:R-:W-:Y:S01]  /*4520*/  F2FP.F16.F32.PACK_AB R198, R199, R198 ;  /* 0x000000c6c7c6723e */ /* 0x000fe200000000ff */
[----:B------:R-:W-:Y:S01]  /*4530*/  @P0 FADD.FTZ R180, -R180, R17 ;  /* 0x00000011b4b40221 */ /* 0x000fe20000010100 */
[----:B------:R-:W-:Y:S01]  /*4540*/  PLOP3.LUT P0, PT, PT, PT, UP2, 0x80, 0x0 ;  /* 0x000000000000781c */ /* 0x000fe20003f0f028 */
[----:B------:R-:W-:Y:S01]  /*4550*/  FMUL.FTZ R186, R193, R186 ;  /* 0x000000bac1ba7220 */ /* 0x000fe20000410000 */
[----:B------:R-:W-:Y:S01]  /*4560*/  FSETP.GE.FTZ.AND P2, PT, R184, RZ, PT ;  /* 0x000000ffb800720b */ /* 0x000fe20003f56000 */
[----:B------:R-:W-:Y:S01]  /*4570*/  FMUL.FTZ R181, R194, R180 ;  /* 0x000000b4c2b57220 */ /* 0x000fe20000410000 */
[----:B------:R-:W-:Y:S01]  /*4580*/  F2FP.F16.F32.PACK_AB R182, R197, R182 ;  /* 0x000000b6c5b6723e */ /* 0x000fe200000000ff */
[----:B------:R-:W-:Y:S08]  /*4590*/  FADD.FTZ R180, -R179, R6 ;  /* 0x00000006b3b47221 */ /* 0x000ff00000010100 */
[----:B------:R-:W-:Y:S05]  /*45a0*/  @!P0 BRA `(.L_x_677) ;  /* 0x0000000000548947 */ /* 0x000fea0003800000 */
        /* <DEDUP_REMOVED lines=21> */
.L_x_677:
[----:B------:R-:W-:Y:S01]  /*4700*/  FADD.FTZ R10, -R179, R10 ;  /* 0x0000000ab30a7221 */ /* 0x000fe20000010100 */
[----:B------:R-:W-:Y:S01]  /*4710*/  FSETP.GE.FTZ.AND P1, PT, R187, RZ, PT ;  /* 0x000000ffbb00720b */ /* 0x000fe20003f36000 */
[C---:B------:R-:W-:Y:S01]  /*4720*/  FADD.FTZ R4, -R179.reuse, R11 ;  /* 0x0000000bb3047221 */ /* 0x040fe20000010100 */
[-C--:B------:R-:W-:Y:S01]  /*4730*/  FSEL R5, R190, R179.reuse, P2 ;  /* 0x000000b3be057208 */ /* 0x080fe20001000000 */
[C---:B------:R-:W-:Y:S01]  /*4740*/  FADD.FTZ R6, -R179.reuse, R15 ;  /* 0x0000000fb3067221 */ /* 0x040fe20000010100 */
[-C--:B------:R-:W-:Y:S01]  /*4750*/  FSEL R10, R10, R179.reuse, P1 ;  /* 0x000000b30a0a7208 */ /* 0x080fe20000800000 */
[C---:B------:R-:W-:Y:S01]  /*4760*/  FADD.FTZ R14, -R179.reuse, R14 ;  /* 0x0000000eb30e7221 */ /* 0x040fe20000010100 */
[----:B------:R-:W-:Y:S01]  /*4770*/  FSEL R180, R180, R179, P3 ;  /* 0x000000b3b4b47208 */ /* 0x000fe20001800000 */
[----:B------:R-:W-:Y:S01]  /*4780*/  FMUL.FTZ R5, R184, R5 ;  /* 0x00000005b8057220 */ /* 0x000fe20000410000 */
[----:B------:R-:W-:Y:S01]  /*4790*/  FSETP.GE.FTZ.AND P2, PT, R188, RZ, PT ;  /* 0x000000ffbc00720b */ /* 0x000fe20003f56000 */
[----:B------:R-:W-:Y:S01]  /*47a0*/  FADD.FTZ R18, -R179, R18 ;  /* 0x00000012b3127221 */ /* 0x000fe20000010100 */
[----:B------:R-:W-:Y:S01]  /*47b0*/  FSETP.GE.FTZ.AND P1, PT, R196, RZ, PT ;  /* 0x000000ffc400720b */ /* 0x000fe20003f36000 */
[----:B------:R-:W-:Y:S01]  /*47c0*/  FMUL.FTZ R180, R183, R180 ;  /* 0x000000b4b7b47220 */ /* 0x000fe20000410000 */
[----:B------:R-:W-:Y:S01]  /*47d0*/  FSEL R7, R4, R179, P2 ;  /* 0x000000b304077208 */ /* 0x000fe20001000000 */
[----:B------:R-:W-:Y:S01]  /*47e0*/  FMUL.FTZ R10, R187, R10 ;  /* 0x0000000abb0a7220 */ /* 0x000fe20000410000 */
[----:B------:R-:W-:Y:S01]  /*47f0*/  FSETP.GE.FTZ.AND P3, PT, R192, RZ, PT ;  /* 0x000000ffc000720b */ /* 0x000fe20003f76000 */
[----:B------:R-:W-:Y:S01]  /*4800*/  STS [R229+0x10000], R198 ;  /* 0x010000c6e5007388 */ /* 0x000fe20000000800 */
[----:B------:R-:W-:Y:S01]  /*4810*/  FSETP.GE.FTZ.AND P4, PT, R191, RZ, PT ;  /* 0x000000ffbf00720b */ /* 0x000fe20003f96000 */
[----:B------:R-:W-:Y:S01]  /*4820*/  FMUL.FTZ R7, R188, R7 ;  /* 0x00000007bc077220 */ /* 0x000fe20000410000 */
[-C--:B------:R-:W-:Y:S02]  /*4830*/  FSEL R9, R6, R179.reuse, P3 ;  /* 0x000000b306097208 */ /* 0x080fe40001800000 */
[----:B------:R-:W-:Y:S02]  /*4840*/  FSEL R14, R14, R179, P4 ;  /* 0x000000b30e0e7208 */ /* 0x000fe40002000000 */
[----:B------:R-:W-:Y:S01]  /*4850*/  FSETP.GE.FTZ.AND P2, PT, R195, RZ, PT ;  /* 0x000000ffc300720b */ /* 0x000fe20003f56000 */
[----:B------:R-:W-:Y:S01]  /*4860*/  FMUL.FTZ R9, R192, R9 ;  /* 0x00000009c0097220 */ /* 0x000fe20000410000 */
[----:B------:R-:W-:Y:S01]  /*4870*/  F2FP.F16.F32.PACK_AB R180, R5, R180 ;  /* 0x000000b405b4723e */ /* 0x000fe200000000ff */
[----:B------:R-:W-:Y:S01]  /*4880*/  FMUL.FTZ R14, R191, R14 ;  /* 0x0000000ebf0e7220 */ /* 0x000fe20000410000 */
[----:B------:R-:W-:Y:S01]  /*4890*/  FSEL R18, R18, R179, P2 ;  /* 0x000000b312127208 */ /* 0x000fe20001000000 */
[----:B------:R-:W-:Y:S01]  /*48a0*/  @P1 FADD.FTZ R179, -R179, R19 ;  /* 0x00000013b3b31221 */ /* 0x000fe20000010100 */
[----:B------:R-:W-:Y:S01]  /*48b0*/  F2FP.F16.F32.PACK_AB R52, R7, R10 ;  /* 0x0000000a0734723e */ /* 0x000fe200000000ff */
[----:B------:R-:W-:Y:S01]  /*48c0*/  STS [R229+0x10400], R180 ;  /* 0x010400b4e5007388 */ /* 0x000fe20000000800 */
[----:B------:R-:W-:Y:S01]  /*48d0*/  F2FP.F16.F32.PACK_AB R60, R9, R14 ;  /* 0x0000000e093c723e */ /* 0x000fe200000000ff */
[----:B------:R-:W-:Y:S01]  /*48e0*/  FMUL.FTZ R18, R195, R18 ;  /* 0x00000012c3127220 */ /* 0x000fe20000410000 */
[----:B------:R-:W-:Y:S01]  /*48f0*/  FMUL.FTZ R179, R196, R179 ;  /* 0x000000b3c4b37220 */ /* 0x000fe20000410000 */
[----:B------:R-:W-:Y:S01]  /*4900*/  STS [R233+0x10000], R250 ;  /* 0x010000fae9007388 */ /* 0x000fe20000000800 */
[----:B------:R-:W-:Y:S02]  /*4910*/  F2FP.F16.F32.PACK_AB R186, R181, R186 ;  /* 0x000000bab5ba723e */ /* 0x000fe400000000ff */
[----:B------:R-:W-:Y:S01]  /*4920*/  LEA R213, R211, UR4, 0x1 ;  /* 0x00000004d3d57c11 */ /* 0x000fe2000f8e08ff */
[----:B------:R-:W-:Y:S01]  /*4930*/  STS [R233+0x10400], R52 ;  /* 0x01040034e9007388 */ /* 0x000fe20000000800 */
[----:B------:R-:W-:Y:S03]  /*4940*/  F2FP.F16.F32.PACK_AB R100, R179, R18 ;  /* 0x00000012b364723e */ /* 0x000fe600000000ff */
[----:B------:R-:W-:Y:S04]  /*4950*/  STS [R231+0x10000], R182 ;  /* 0x010000b6e7007388 */ /* 0x000fe80000000800 */
[----:B------:R-:W-:Y:S04]  /*4960*/  STS [R231+0x10400], R60 ;  /* 0x0104003ce7007388 */ /* 0x000fe80000000800 */
[----:B------:R-:W-:Y:S04]  /*4970*/  STS [R237+0x10000], R186 ;  /* 0x010000baed007388 */ /* 0x000fe80000000800 */
[----:B------:R-:W-:Y:S01]  /*4980*/  STS [R237+0x10400], R100 ;  /* 0x01040064ed007388 */ /* 0x000fe20000000800 */
[----:B------:R-:W-:Y:S06]  /*4990*/  BAR.SYNC.DEFER_BLOCKING 0x0 ;  /* 0x0000000000007b1d */ /* 0x000fec0000010000 */
[----:B------:R-:W-:Y:S04]  /*49a0*/  LDSM.16.MT88.4 R4, [R210+0x12000] ;  /* 0x01200000d204783b */ /* 0x000fe80000004200 */
[----:B------:R-:W2:Y:S04]  /*49b0*/  LDSM.16.MT88.4 R8, [R213+0x8000] ;  /* 0x00800000d508783b */ /* 0x000ea80000004200 */
[----:B-1----:R-:W1:Y:S04]  /*49c0*/  LDSM.16.MT88.4 R12, [R0+0x12000] ;  /* 0x01200000000c783b */ /* 0x002e680000004200 */
[----:B------:R-:W3:Y:S04]  /*49d0*/  LDSM.16.MT88.4 R16, [R213+0xa000] ;  /* 0x00a00000d510783b */ /* 0x000ee80000004200 */
[----:B------:R-:W-:Y:S04]  /*49e0*/  LDSM.16.MT88.4 R52, [R210+0x12800] ;  /* 0x01280000d234783b */ /* 0x000fe80000004200 */
[----:B------:R-:W4:Y:S04]  /*49f0*/  LDSM.16.MT88.4 R56, [R213+0x8800] ;  /* 0x00880000d538783b */ /* 0x000f280000004200 */
[----:B------:R-:W5:Y:S04]  /*4a00*/  LDSM.16.MT88.4 R60, [R0+0x12800] ;  /* 0x01280000003c783b */ /* 0x000f680000004200 */
[----:B------:R-:W5:Y:S01]  /*4a10*/  LDSM.16.MT88.4 R64, [R213+0xa800] ;  /* 0x00a80000d540783b */ /* 0x000f620000004200 */
[-C--:B--2---:R-:W-:Y:S06]  /*4a20*/  HMMA.16816.F32 R20, R4, R8.reuse, R20 ;  /* 0x000000080414723c */ /* 0x084fec0000001814 */
[C---:B-1----:R-:W-:Y:S06]  /*4a30*/  HMMA.16816.F32 R24, R12.reuse, R8, R24 ;  /* 0x000000080c18723c */ /* 0x042fec0000001818 */
        /* <DEDUP_REMOVED lines=61> */
.L_x_678:
[----:B------:R-:W-:Y:S01]  /*4e10*/  LDSM.16.M88.4 R64, [R209] ;  /* 0x00000000d140783b */ /* 0x000fe20000000200 */
[----:B------:R-:W-:Y:S03]  /*4e20*/  @UP2 UIADD3 UR17, UP0, UR10, -0x100, URZ ;  /* 0xffffff000a112890 */ /* 0x000fe6000ff1e03f */
[----:B------:R-:W2:Y:S01]  /*4e30*/  LDSM.16.MT88.4 R16, [R213+0xc000] ;  /* 0x00c00000d510783b */ /* 0x000ea20000004200 */
[----:B------:R-:W-:Y:S03]  /*4e40*/  @UP2 UIADD3.X UR14, UR11, -0x1, URZ, UP0, !UPT ;  /* 0xffffffff0b0e2890 */ /* 0x000fe600087fe43f */
[----:B------:R-:W1:Y:S01]  /*4e50*/  LDSM.16.M88.4 R60, [R209+0x1000] ;  /* 0x00100000d13c783b */ /* 0x000e620000000200 */
[----:B------:R-:W-:Y:S03]  /*4e60*/  @UP2 UMOV UR10, UR17 ;  /* 0x00000011000a2c82 */ /* 0x000fe60008000000 */
[----:B------:R-:W3:Y:S01]  /*4e70*/  LDSM.16.MT88.4 R100, [R213+0xe000] ;  /* 0x00e00000d564783b */ /* 0x000ee20000004200 */
[----:B------:R-:W-:Y:S01]  /*4e80*/  @UP2 UMOV UR11, UR14 ;  /* 0x0000000e000b2c82 */ /* 0x000fe20008000000 */
[----:B------:R-:W-:Y:S02]  /*4e90*/  ULOP3.LUT UR14, UR8, 0x1, URZ, 0xc0, !UPT ;  /* 0x00000001080e7892 */ /* 0x000fe4000f8ec03f */
[----:B------:R-:W-:Y:S02]  /*4ea0*/  LDSM.16.M88.4 R104, [R204] ;  /* 0x00000000cc68783b */ /* 0x000fe40000000200 */
[----:B------:R-:W-:Y:S02]  /*4eb0*/  UISETP.NE.U32.AND UP0, UPT, UR14, 0x1, UPT ;  /* 0x000000010e00788c */ /* 0x000fe4000bf05070 */
[----:B------:R-:W4:Y:S04]  /*4ec0*/  LDSM.16.MT88.4 R108, [R213+0xc800] ;  /* 0x00c80000d56c783b */ /* 0x000f280000004200 */
[----:B------:R-:W4:Y:S04]  /*4ed0*/  LDSM.16.M88.4 R176, [R204+0x1000] ;  /* 0x00100000ccb0783b */ /* 0x000f280000000200 */
[----:B------:R-:W4:Y:S04]  /*4ee0*/  LDSM.16.MT88.4 R180, [R213+0xe800] ;  /* 0x00e80000d5b4783b */ /* 0x000f280000004200 */
[----:B------:R-:W-:Y:S04]  /*4ef0*/  LDSM.16.M88.4 R184, [R202] ;  /* 0x00000000cab8783b */ /* 0x000fe80000000200 */
[----:B------:R-:W4:Y:S04]  /*4f00*/  LDSM.16.MT88.4 R188, [R213+0xd000] ;  /* 0x00d00000d5bc783b */ /* 0x000f280000004200 */
[----:B------:R-:W4:Y:S01]  /*4f10*/  LDSM.16.M88.4 R192, [R202+0x1000] ;  /* 0x00100000cac0783b */ /* 0x000f220000000200 */
[-C--:B--2---:R-:W-:Y:S03]  /*4f20*/  HMMA.16816.F32 R4, R64, R16.reuse, RZ ;  /* 0x000000104004723c */ /* 0x084fe600000018ff */
[----:B------:R-:W-:Y:S03]  /*4f30*/  LDSM.16.MT88.4 R196, [R213+0xd800] ;  /* 0x00d80000d5c4783b */ /* 0x000fe60000004200 */
        /* <DEDUP_REMOVED lines=16> */
[----:B------:R-:W3:Y:S04]  /*5040*/  LDSM.16.M88.4 R176, [R203+0x1000] ;  /* 0x00100000cbb0783b */ /* 0x000ee80000000200 */
[----:B------:R-:W-:Y:S01]  /*5050*/  @P0 IMAD.WIDE R180, R222, R235, UR10 ;  /* 0x0000000adeb40e25 */ /* 0x000fe2000f8e02eb */
[----:B------:R-:W-:Y:S01]  /*5060*/  HMMA.16816.F32 R64, R104, R182, R64 ;  /* 0x000000b66840723c */ /* 0x000fe20000001840 */
[----:B------:R-:W4:Y:S04]  /*5070*/  LDSM.16.MT88.4 R104, [R213+0xf800] ;  /* 0x00f80000d568783b */ /* 0x000f280000004200 */
[----:B------:R1:W5:Y:S01]  /*5080*/  @P0 LDG.E R239, desc[UR6][R180.64] ;  /* 0x00000006b4ef0981 */ /* 0x000362000c1e1900 */
[-C--:B------:R-:W-:Y:S03]  /*5090*/  HMMA.16816.F32 R4, R184, R188.reuse, R4 ;  /* 0x000000bcb804723c */ /* 0x080fe60000001804 */
[----:B------:R2:W5:Y:S03]  /*50a0*/  @P0 LDG.E R240, desc[UR6][R180.64+0x20] ;  /* 0x00002006b4f00981 */ /* 0x000566000c1e1900 */
[C---:B------:R-:W-:Y:S06]  /*50b0*/  HMMA.16816.F32 R8, R192.reuse, R188, R8 ;  /* 0x000000bcc008723c */ /* 0x040fec0000001808 */
[-C--:B------:R-:W-:Y:S06]  /*50c0*/  HMMA.16816.F32 R12, R192, R190.reuse, R12 ;  /* 0x000000bec00c723c */ /* 0x080fec000000180c */
[C---:B------:R-:W-:Y:S06]  /*50d0*/  HMMA.16816.F32 R16, R184.reuse, R190, R16 ;  /* 0x000000beb810723c */ /* 0x040fec0000001810 */
[-C--:B-1----:R-:W-:Y:S06]  /*50e0*/  HMMA.16816.F32 R52, R184, R100.reuse, R52 ;  /* 0x00000064b834723c */ /* 0x082fec0000001834 */
[C---:B------:R-:W-:Y:S06]  /*50f0*/  HMMA.16816.F32 R56, R192.reuse, R100, R56 ;  /* 0x00000064c038723c */ /* 0x040fec0000001838 */
[-C--:B------:R-:W-:Y:S01]  /*5100*/  HMMA.16816.F32 R60, R192, R102.reuse, R60 ;  /* 0x00000066c03c723c */ /* 0x080fe2000000183c */
[----:B------:R-:W-:Y:S05]  /*5110*/  IMAD.U32 R101, RZ, RZ, UR13 ;  /* 0x0000000dff657e24 */ /* 0x000fea000f8e00ff */
[----:B------:R-:W-:Y:S06]  /*5120*/  HMMA.16816.F32 R64, R184, R102, R64 ;  /* 0x00000066b840723c */ /* 0x000fec0000001840 */
[-C--:B--2---:R-:W-:Y:S05]  /*5130*/  HMMA.16816.F32 R4, R108, R196.reuse, R4 ;  /* 0x000000c46c04723c */ /* 0x084fea0000001804 */
[-C--:B------:R-:W-:Y:S01]  /*5140*/  LEA R102, P1, R101, R242.reuse, 0x2 ;  /* 0x000000f265667211 */ /* 0x080fe200078210ff */
[C---:B---3--:R-:W-:Y:S01]  /*5150*/  HMMA.16816.F32 R8, R176.reuse, R196, R8 ;  /* 0x000000c4b008723c */ /* 0x048fe20000001808 */
[----:B------:R-:W-:Y:S05]  /*5160*/  IMAD.U32 R101, RZ, RZ, UR39 ;  /* 0x00000027ff657e24 */ /* 0x000fea000f8e00ff */
[-C--:B------:R-:W-:Y:S06]  /*5170*/  HMMA.16816.F32 R12, R176, R198.reuse, R12 ;  /* 0x000000c6b00c723c */ /* 0x080fec000000180c */
[C---:B------:R-:W-:Y:S05]  /*5180*/  HMMA.16816.F32 R16, R108.reuse, R198, R16 ;  /* 0x000000c66c10723c */ /* 0x040fea0000001810 */
[----:B------:R-:W-:Y:S01]  /*5190*/  REDG.E.ADD.F32.FTZ.RN.STRONG.GPU desc[UR6][R242.64], R4 ;  /* 0x00000004f20079a6 */ /* 0x000fe2000c10f386 */
[-C--:B----4-:R-:W-:Y:S06]  /*51a0*/  HMMA.16816.F32 R52, R108, R104.reuse, R52 ;  /* 0x000000686c34723c */ /* 0x090fec0000001834 */
[C---:B------:R-:W-:Y:S06]  /*51b0*/  HMMA.16816.F32 R56, R176.reuse, R104, R56 ;  /* 0x00000068b038723c */ /* 0x040fec0000001838 */
[-C--:B------:R-:W-:Y:S01]  /*51c0*/  HMMA.16816.F32 R60, R176, R106.reuse, R60 ;  /* 0x0000006ab03c723c */ /* 0x080fe2000000183c */
[----:B------:R-:W-:Y:S05]  /*51d0*/  IMAD.U32 R105, RZ, RZ, UR13 ;  /* 0x0000000dff697e24 */ /* 0x000fea000f8e00ff */
[----:B------:R-:W-:Y:S01]  /*51e0*/  HMMA.16816.F32 R64, R108, R106, R64 ;  /* 0x0000006a6c40723c */ /* 0x000fe20000001840 */
[----:B------:R-:W-:Y:S04]  /*51f0*/  IMAD.U32 R177, RZ, RZ, UR18 ;  /* 0x00000012ffb17e24 */ /* 0x000fe8000f8e00ff */
[-C--:B------:R-:W-:Y:S01]  /*5200*/  LEA.HI.X.SX32 R103, R105, R243.reuse, 0x2, P1 ;  /* 0x000000f369677211 */ /* 0x080fe200008f16ff */
[----:B------:R-:W-:Y:S02]  /*5210*/  IMAD.U32 R105, RZ, RZ, UR18 ;  /* 0x00000012ff697e24 */ /* 0x000fe4000f8e00ff */
[----:B------:R-:W-:Y:S02]  /*5220*/  IMAD.U32 R107, RZ, RZ, UR40 ;  /* 0x00000028ff6b7e24 */ /* 0x000fe4000f8e00ff */
[----:B------:R1:W-:Y:S01]  /*5230*/  REDG.E.ADD.F32.FTZ.RN.STRONG.GPU desc[UR6][R102.64], R5 ;  /* 0x00000005660079a6 */ /* 0x0003e2000c10f386 */
[-C--:B------:R-:W-:Y:S01]  /*5240*/  LEA R106, P0, R105, R242.reuse, 0x2 ;  /* 0x000000f2696a7211 */ /* 0x080fe200078010ff */
[----:B------:R-:W-:Y:S01]  /*5250*/  IMAD.U32 R111, RZ, RZ, UR41 ;  /* 0x00000029ff6f7e24 */ /* 0x000fe2000f8e00ff */
[-C--:B------:R-:W-:Y:S01]  /*5260*/  LEA R104, P1, R107, R242.reuse, 0x2 ;  /* 0x000000f26b687211 */ /* 0x080fe200078210ff */
[----:B------:R-:W-:Y:S01]  /*5270*/  IMAD.U32 R109, RZ, RZ, UR41 ;  /* 0x00000029ff6d7e24 */ /* 0x000fe2000f8e00ff */
        /* <DEDUP_REMOVED lines=8> */
[-C--:B------:R-:W-:Y:S01]  /*5300*/  LEA.HI.X.SX32 R105, R105, R243.reuse, 0x2, P1 ;  /* 0x000000f369697211 */ /* 0x080fe200008f16ff */
[----:B------:R-:W-:Y:S02]  /*5310*/  IMAD.U32 R179, RZ, RZ, UR37 ;  /* 0x00000025ffb37e24 */ /* 0x000fe4000f8e00ff */
[----:B------:R3:W-:Y:S04]  /*5320*/  REDG.E.ADD.F32.FTZ.RN.STRONG.GPU desc[UR6][R100.64], R7 ;  /* 0x00000007640079a6 */ /* 0x0007e8000c10f386 */
[----:B------:R4:W-:Y:S01]  /*5330*/  REDG.E.ADD.F32.FTZ.RN.STRONG.GPU desc[UR6][R104.64], R8 ;  /* 0x00000008680079a6 */ /* 0x0009e2000c10f386 */
[----:B-1----:R-:W-:Y:S05]  /*5340*/  IMAD.U32 R5, RZ, RZ, UR39 ;  /* 0x00000027ff057e24 */ /* 0x002fea000f8e00ff */
[-C--:B------:R-:W-:Y:S01]  /*5350*/  LEA.HI.X.SX32 R109, R5, R243.reuse, 0x2, P0 ;  /* 0x000000f3056d7211 */ /* 0x080fe200000f16ff */
[----:B------:R-:W-:Y:S01]  /*5360*/  IMAD.U32 R5, RZ, RZ, UR38 ;  /* 0x00000026ff057e24 */ /* 0x000fe2000f8e00ff */
[-C--:B--2---:R-:W-:Y:S03]  /*5370*/  LEA R106, P0, R111, R242.reuse, 0x2 ;  /* 0x000000f26f6a7211 */ /* 0x084fe600078010ff */
[----:B------:R1:W-:Y:S01]  /*5380*/  REDG.E.ADD.F32.FTZ.RN.STRONG.GPU desc[UR6][R108.64], R9 ;  /* 0x000000096c0079a6 */ /* 0x0003e2000c10f386 */
[-C--:B------:R-:W-:Y:S01]  /*5390*/  LEA R110, P1, R5, R242.reuse, 0x2 ;  /* 0x000000f2056e7211 */ /* 0x080fe200078210ff */
[----:B------:R-:W-:Y:S01]  /*53a0*/  IMAD.U32 R5, RZ, RZ, UR26 ;  /* 0x0000001aff057e24 */ /* 0x000fe2000f8e00ff */
[-C--:B------:R-:W-:Y:S02]  /*53b0*/  LEA.HI.X.SX32 R107, R179, R243.reuse, 0x2, P0 ;  /* 0x000000f3b36b7211 */ /* 0x080fe400000f16ff */
[-C--:B------:R-:W-:Y:S01]  /*53c0*/  LEA.HI.X.SX32 R111, R177, R243.reuse, 0x2, P1 ;  /* 0x000000f3b16f7211 */ /* 0x080fe200008f16ff */
[----:B---3--:R-:W-:Y:S01]  /*53d0*/  IMAD.U32 R7, RZ, RZ, UR25 ;  /* 0x00000019ff077e24 */ /* 0x008fe2000f8e00ff */
[-C--:B------:R-:W-:Y:S01]  /*53e0*/  LEA R6, P1, R5, R242.reuse, 0x2 ;  /* 0x000000f205067211 */ /* 0x080fe200078210ff */
[----:B------:R-:W-:Y:S02]  /*53f0*/  IMAD.U32 R101, RZ, RZ, UR26 ;  /* 0x0000001aff657e24 */ /* 0x000fe4000f8e00ff */
[----:B------:R-:W-:Y:S01]  /*5400*/  REDG.E.ADD.F32.FTZ.RN.STRONG.GPU desc[UR6][R110.64], R10 ;  /* 0x0000000a6e0079a6 */ /* 0x000fe2000c10f386 */
[-C--:B------:R-:W-:Y:S01]  /*5410*/  LEA R176, P0, R7, R242.reuse, 0x2 ;  /* 0x000000f207b07211 */ /* 0x080fe200078010ff */
[----:B------:R-:W-:Y:S01]  /*5420*/  IMAD.U32 R5, RZ, RZ, UR25 ;  /* 0x00000019ff057e24 */ /* 0x000fe2000f8e00ff */
[-C--:B------:R-:W-:Y:S01]  /*5430*/  LEA.HI.X.SX32 R7, R101, R243.reuse, 0x2, P1 ;  /* 0x000000f365077211 */ /* 0x080fe200008f16ff */
[----:B------:R2:W-:Y:S01]  /*5440*/  REDG.E.ADD.F32.FTZ.RN.STRONG.GPU desc[UR6][R106.64], R11 ;  /* 0x0000000b6a0079a6 */ /* 0x0005e2000c10f386 */
[----:B------:R-:W-:Y:S02]  /*5450*/  IMAD.U32 R101, RZ, RZ, UR22 ;  /* 0x00000016ff657e24 */ /* 0x000fe4000f8e00ff */
[-C--:B------:R-:W-:Y:S01]  /*5460*/  LEA.HI.X.SX32 R177, R5, R243.reuse, 0x2, P0 ;  /* 0x000000f305b17211 */ /* 0x080fe200000f16ff */
[----:B------:R-:W-:Y:S01]  /*5470*/  REDG.E.ADD.F32.FTZ.RN.STRONG.GPU desc[UR6][R242.64+0x80], R16 ;  /* 0x00008010f20079a6 */ /* 0x000fe2000c10f386 */
[----:B----4-:R-:W-:Y:S01]  /*5480*/  IMAD.U32 R105, RZ, RZ, UR23 ;  /* 0x00000017ff697e24 */ /* 0x010fe2000f8e00ff */
[-C--:B------:R-:W-:Y:S01]  /*5490*/  LEA R8, P1, R101, R242.reuse, 0x2 ;  /* 0x000000f265087211 */ /* 0x080fe200078210ff */
[----:B------:R-:W-:Y:S01]  /*54a0*/  IMAD.U32 R5, RZ, RZ, UR35 ;  /* 0x00000023ff057e24 */ /* 0x000fe2000f8e00ff */
[----:B------:R3:W-:Y:S02]  /*54b0*/  REDG.E.ADD.F32.FTZ.RN.STRONG.GPU desc[UR6][R102.64+0x80], R17 ;  /* 0x00008011660079a6 */ /* 0x0007e4000c10f386 */
[-C--:B------:R-:W-:Y:S01]  /*54c0*/  LEA R4, P2, R105, R242.reuse, 0x2 ;  /* 0x000000f269047211 */ /* 0x080fe200078410ff */
[----:B------:R-:W-:Y:S01]  /*54d0*/  IMAD.U32 R105, RZ, RZ, UR33 ;  /* 0x00000021ff697e24 */ /* 0x000fe2000f8e00ff */
[----:B------:R4:W-:Y:S01]  /*54e0*/  REDG.E.ADD.F32.FTZ.RN.STRONG.GPU desc[UR6][R6.64], R18 ;  /* 0x00000012060079a6 */ /* 0x0009e2000c10f386 */
[----:B-1----:R-:W-:Y:S02]  /*54f0*/  IMAD.U32 R9, RZ, RZ, UR24 ;  /* 0x00000018ff097e24 */ /* 0x002fe4000f8e00ff */
[----:B------:R-:W-:Y:S01]  /*5500*/  IMAD.U32 R109, RZ, RZ, UR24 ;  /* 0x00000018ff6d7e24 */ /* 0x000fe2000f8e00ff */
[----:B------:R1:W-:Y:S02]  /*5510*/  REDG.E.ADD.F32.FTZ.RN.STRONG.GPU desc[UR6][R176.64], R19 ;  /* 0x00000013b00079a6 */ /* 0x0003e4000c10f386 */
[-C--:B------:R-:W-:Y:S01]  /*5520*/  LEA R100, P0, R9, R242.reuse, 0x2 ;  /* 0x000000f209647211 */ /* 0x080fe200078010ff */
[----:B------:R-:W-:Y:S03]  /*5530*/  IMAD.U32 R9, RZ, RZ, UR22 ;  /* 0x00000016ff097e24 */ /* 0x000fe6000f8e00ff */
[-C--:B------:R-:W-:Y:S02]  /*5540*/  LEA.HI.X.SX32 R101, R109, R243.reuse, 0x2, P0 ;  /* 0x000000f36d657211 */ /* 0x080fe400000f16ff */
[-C--:B------:R-:W-:Y:S01]  /*5550*/  LEA.HI.X.SX32 R9, R9, R243.reuse, 0x2, P1 ;  /* 0x000000f309097211 */ /* 0x080fe200008f16ff */
[----:B--2---:R-:W-:Y:S01]  /*5560*/  IMAD.U32 R11, RZ, RZ, UR23 ;  /* 0x00000017ff0b7e24 */ /* 0x004fe2000f8e00ff */
[-C--:B------:R-:W-:Y:S01]  /*5570*/  LEA R106, P0, R5, R242.reuse, 0x2 ;  /* 0x000000f2056a7211 */ /* 0x080fe200078010ff */
[----:B------:R2:W-:Y:S03]  /*5580*/  REDG.E.ADD.F32.FTZ.RN.STRONG.GPU desc[UR6][R100.64], R12 ;  /* 0x0000000c640079a6 */ /* 0x0005e6000c10f386 */
[-C--:B------:R-:W-:Y:S01]  /*5590*/  LEA.HI.X.SX32 R5, R11, R243.reuse, 0x2, P2 ;  /* 0x000000f30b057211 */ /* 0x080fe200010f16ff */
[----:B------:R-:W-:Y:S02]  /*55a0*/  IMAD.U32 R11, RZ, RZ, UR21 ;  /* 0x00000015ff0b7e24 */ /* 0x000fe4000f8e00ff */
[----:B---3--:R-:W-:Y:S02]  /*55b0*/  IMAD.U32 R17, RZ, RZ, UR32 ;  /* 0x00000020ff117e24 */ /* 0x008fe4000f8e00ff */
[----:B------:R3:W-:Y:S01]  /*55c0*/  REDG.E.ADD.F32.FTZ.RN.STRONG.GPU desc[UR6][R4.64], R13 ;  /* 0x0000000d040079a6 */ /* 0x0007e2000c10f386 */
[----:B----4-:R-:W-:Y:S03]  /*55d0*/  IMAD.U32 R7, RZ, RZ, UR35 ;  /* 0x00000023ff077e24 */ /* 0x010fe6000f8e00ff */
[----:B------:R4:W-:Y:S01]  /*55e0*/  REDG.E.ADD.F32.FTZ.RN.STRONG.GPU desc[UR6][R8.64], R14 ;  /* 0x0000000e080079a6 */ /* 0x0009e2000c10f386 */
[----:B-1----:R-:W-:Y:S01]  /*55f0*/  IMAD.U32 R19, RZ, RZ, UR32 ;  /* 0x00000020ff137e24 */ /* 0x002fe2000f8e00ff */
[-C--:B------:R-:W-:Y:S02]  /*5600*/  LEA.HI.X.SX32 R107, R7, R243.reuse, 0x2, P0 ;  /* 0x000000f3076b7211 */ /* 0x080fe400000f16ff */
[----:B------:R-:W-:Y:S02]  /*5610*/  MOV R7, UR33 ;  /* 0x0000002100077c02 */ /* 0x000fe40008000f00 */
[-C--:B------:R-:W-:Y:S01]  /*5620*/  LEA R16, P1, R19, R242.reuse, 0x2 ;  /* 0x000000f213107211 */ /* 0x080fe200078210ff */
[----:B------:R1:W-:Y:S01]  /*5630*/  REDG.E.ADD.F32.FTZ.RN.STRONG.GPU desc[UR6][R106.64], R15 ;  /* 0x0000000f6a0079a6 */ /* 0x0003e2000c10f386 */
[-C--:B------:R-:W-:Y:S01]  /*5640*/  LEA R18, P2, R7, R242.reuse, 0x2 ;  /* 0x000000f207127211 */ /* 0x080fe200078410ff */
[----:B------:R-:W-:Y:S01]  /*5650*/  IMAD.U32 R7, RZ, RZ, UR21 ;  /* 0x00000015ff077e24 */ /* 0x000fe2000f8e00ff */
[-C--:B------:R-:W-:Y:S01]  /*5660*/  LEA.HI.X.SX32 R17, R17, R243.reuse, 0x2, P1 ;  /* 0x000000f311117211 */ /* 0x080fe200008f16ff */
[----:B------:R-:W-:Y:S01]  /*5670*/  REDG.E.ADD.F32.FTZ.RN.STRONG.GPU desc[UR6][R242.64+0x100], R52 ;  /* 0x00010034f20079a6 */ /* 0x000fe2000c10f386 */
[-C--:B------:R-:W-:Y:S02]  /*5680*/  LEA.HI.X.SX32 R19, R105, R243.reuse, 0x2, P2 ;  /* 0x000000f369137211 */ /* 0x080fe400010f16ff */
[-C--:B--2---:R-:W-:Y:S01]  /*5690*/  LEA R100, P0, R11, R242.reuse, 0x2 ;  /* 0x000000f20b647211 */ /* 0x084fe200078010ff */
[----:B------:R2:W-:Y:S01]  /*56a0*/  REDG.E.ADD.F32.FTZ.RN.STRONG.GPU desc[UR6][R102.64+0x100], R53 ;  /* 0x00010035660079a6 */ /* 0x0005e2000c10f386 */
[----:B------:R-:W-:Y:S02]  /*56b0*/  IMAD.U32 R11, RZ, RZ, UR19 ;  /* 0x00000013ff0b7e24 */ /* 0x000fe4000f8e00ff */
[-C--:B------:R-:W-:Y:S01]  /*56c0*/  LEA.HI.X.SX32 R101, R7, R243.reuse, 0x2, P0 ;  /* 0x000000f307657211 */ /* 0x080fe200000f16ff */
[----:B------:R2:W-:Y:S01]  /*56d0*/  REDG.E.ADD.F32.FTZ.RN.STRONG.GPU desc[UR6][R18.64], R54 ;  /* 0x00000036120079a6 */ /* 0x0005e2000c10f386 */
[----:B------:R-:W-:Y:S02]  /*56e0*/  IMAD.U32 R7, RZ, RZ, UR20 ;  /* 0x00000014ff077e24 */ /* 0x000fe4000f8e00ff */
[----:B---3--:R-:W-:Y:S01]  /*56f0*/  IMAD.U32 R13, RZ, RZ, UR19 ;  /* 0x00000013ff0d7e24 */ /* 0x008fe2000f8e00ff */
[----:B------:R3:W-:Y:S01]  /*5700*/  REDG.E.ADD.F32.FTZ.RN.STRONG.GPU desc[UR6][R16.64], R55 ;  /* 0x00000037100079a6 */ /* 0x0007e2000c10f386 */
[----:B------:R-:W-:Y:S01]  /*5710*/  IMAD.U32 R5, RZ, RZ, UR31 ;  /* 0x0000001fff057e24 */ /* 0x000fe2000f8e00ff */
[-C--:B------:R-:W-:Y:S01]  /*5720*/  LEA R12, P2, R7, R242.reuse, 0x2 ;  /* 0x000000f2070c7211 */ /* 0x080fe200078410ff */
[----:B----4-:R-:W-:Y:S01]  /*5730*/  IMAD.U32 R9, RZ, RZ, UR34 ;  /* 0x00000022ff097e24 */ /* 0x010fe2000f8e00ff */
[-C--:B------:R-:W-:Y:S01]  /*5740*/  LEA R10, P1, R13, R242.reuse, 0x2 ;  /* 0x000000f20d0a7211 */ /* 0x080fe200078210ff */
[----:B------:R4:W-:Y:S01]  /*5750*/  REDG.E.ADD.F32.FTZ.RN.STRONG.GPU desc[UR6][R100.64], R56 ;  /* 0x00000038640079a6 */ /* 0x0009e2000c10f386 */
[----:B------:R-:W-:Y:S02]  /*5760*/  IMAD.U32 R7, RZ, RZ, UR34 ;  /* 0x00000022ff077e24 */ /* 0x000fe4000f8e00ff */
[-C--:B------:R-:W-:Y:S02]  /*5770*/  LEA.HI.X.SX32 R11, R11, R243.reuse, 0x2, P1 ;  /* 0x000000f30b0b7211 */ /* 0x080fe400008f16ff */
[-C--:B------:R-:W-:Y:S01]  /*5780*/  LEA R4, P0, R9, R242.reuse, 0x2 ;  /* 0x000000f209047211 */ /* 0x080fe200078010ff */
[----:B-1----:R-:W-:Y:S02]  /*5790*/  IMAD.U32 R15, RZ, RZ, UR20 ;  /* 0x00000014ff0f7e24 */ /* 0x002fe4000f8e00ff */
[----:B------:R-:W-:Y:S03]  /*57a0*/  IMAD.U32 R9, RZ, RZ, UR31 ;  /* 0x0000001fff097e24 */ /* 0x000fe6000f8e00ff */
[-C--:B------:R-:W-:Y:S01]  /*57b0*/  LEA.HI.X.SX32 R13, R15, R243.reuse, 0x2, P2 ;  /* 0x000000f30f0d7211 */ /* 0x080fe200010f16ff */
[----:B------:R-:W-:Y:S02]  /*57c0*/  IMAD.U32 R15, RZ, RZ, UR28 ;  /* 0x0000001cff0f7e24 */ /* 0x000fe4000f8e00ff */
[----:B--2---:R-:W-:Y:S02]  /*57d0*/  IMAD.U32 R53, RZ, RZ, UR30 ;  /* 0x0000001eff357e24 */ /* 0x004fe4000f8e00ff */
[----:B------:R1:W-:Y:S01]  /*57e0*/  REDG.E.ADD.F32.FTZ.RN.STRONG.GPU desc[UR6][R12.64], R57 ;  /* 0x000000390c0079a6 */ /* 0x0003e2000c10f386 */
[-C--:B------:R-:W-:Y:S01]  /*57f0*/  LEA R104, P2, R15, R242.reuse, 0x2 ;  /* 0x000000f20f687211 */ /* 0x080fe200078410ff */
[----:B------:R-:W-:Y:S01]  /*5800*/  IMAD.U32 R19, RZ, RZ, UR29 ;  /* 0x0000001dff137e24 */ /* 0x000fe2000f8e00ff */
[-C--:B------:R-:W-:Y:S01]  /*5810*/  LEA R54, P1, R5, R242.reuse, 0x2 ;  /* 0x000000f205367211 */ /* 0x080fe200078210ff */
[----:B------:R2:W-:Y:S01]  /*5820*/  REDG.E.ADD.F32.FTZ.RN.STRONG.GPU desc[UR6][R10.64], R58 ;  /* 0x0000003a0a0079a6 */ /* 0x0005e2000c10f386 */
[-C--:B------:R-:W-:Y:S01]  /*5830*/  LEA.HI.X.SX32 R5, R7, R243.reuse, 0x2, P0 ;  /* 0x000000f307057211 */ /* 0x080fe200000f16ff */
[----:B---3--:R-:W-:Y:S01]  /*5840*/  IMAD.U32 R17, RZ, RZ, UR29 ;  /* 0x0000001dff117e24 */ /* 0x008fe2000f8e00ff */
[-C--:B------:R-:W-:Y:S01]  /*5850*/  LEA.HI.X.SX32 R55, R9, R243.reuse, 0x2, P1 ;  /* 0x000000f309377211 */ /* 0x080fe200008f16ff */
[----:B------:R-:W-:Y:S01]  /*5860*/  IMAD.U32 R7, RZ, RZ, UR36 ;  /* 0x00000024ff077e24 */ /* 0x000fe2000f8e00ff */
[----:B------:R-:W-:Y:S01]  /*5870*/  MOV R9, UR30 ;  /* 0x0000001e00097c02 */ /* 0x000fe20008000f00 */
[----:B------:R3:W-:Y:S01]  /*5880*/  REDG.E.ADD.F32.FTZ.RN.STRONG.GPU desc[UR6][R4.64], R59 ;  /* 0x0000003b040079a6 */ /* 0x0007e2000c10f386 */
[-C--:B----4-:R-:W-:Y:S02]  /*5890*/  LEA R100, P3, R19, R242.reuse, 0x2 ;  /* 0x000000f213647211 */ /* 0x090fe400078610ff */
[-C--:B------:R-:W-:Y:S01]  /*58a0*/  LEA R18, P0, R9, R242.reuse, 0x2 ;  /* 0x000000f209127211 */ /* 0x080fe200078010ff */
[----:B------:R-:W-:Y:S01]  /*58b0*/  REDG.E.ADD.F32.FTZ.RN.STRONG.GPU desc[UR6][R242.64+0x180], R64 ;  /* 0x00018040f20079a6 */ /* 0x000fe2000c10f386 */
[-C--:B------:R-:W-:Y:S01]  /*58c0*/  LEA.HI.X.SX32 R101, R17, R243.reuse, 0x2, P3 ;  /* 0x000000f311657211 */ /* 0x080fe200018f16ff */
[----:B------:R-:W-:Y:S01]  /*58d0*/  IMAD.U32 R9, RZ, RZ, UR27 ;  /* 0x0000001bff097e24 */ /* 0x000fe2000f8e00ff */
[-C--:B------:R-:W-:Y:S01]  /*58e0*/  LEA.HI.X.SX32 R19, R53, R243.reuse, 0x2, P0 ;  /* 0x000000f335137211 */ /* 0x080fe200000f16ff */
[----:B------:R-:W-:Y:S01]  /*58f0*/  REDG.E.ADD.F32.FTZ.RN.STRONG.GPU desc[UR6][R102.64+0x180], R65 ;  /* 0x00018041660079a6 */ /* 0x000fe2000c10f386 */
[-C--:B------:R-:W-:Y:S03]  /*5900*/  LEA R108, P0, R7, R242.reuse, 0x2 ;  /* 0x000000f2076c7211 */ /* 0x080fe600078010ff */
[----:B------:R-:W-:Y:S04]  /*5910*/  REDG.E.ADD.F32.FTZ.RN.STRONG.GPU desc[UR6][R54.64], R66 ;  /* 0x00000042360079a6 */ /* 0x000fe8000c10f386 */
[----:B------:R-:W-:Y:S01]  /*5920*/  REDG.E.ADD.F32.FTZ.RN.STRONG.GPU desc[UR6][R18.64], R67 ;  /* 0x00000043120079a6 */ /* 0x000fe2000c10f386 */
[----:B-1----:R-:W-:Y:S03]  /*5930*/  IMAD.U32 R13, RZ, RZ, UR27 ;  /* 0x0000001bff0d7e24 */ /* 0x002fe6000f8e00ff */
[----:B------:R-:W-:Y:S01]  /*5940*/  REDG.E.ADD.F32.FTZ.RN.STRONG.GPU desc[UR6][R100.64], R60 ;  /* 0x0000003c640079a6 */ /* 0x000fe2000c10f386 */
[----:B--2---:R-:W-:Y:S01]  /*5950*/  IMAD.U32 R11, RZ, RZ, UR28 ;  /* 0x0000001cff0b7e24 */ /* 0x004fe2000f8e00ff */
[----:B------:R-:W-:Y:S02]  /*5960*/  LEA R106, P1, R13, R242, 0x2 ;  /* 0x000000f20d6a7211 */ /* 0x000fe400078210ff */
[----:B------:R-:W-:Y:S02]  /*5970*/  LDSM.16.MT88.4 R12, [R0+0x10000] ;  /* 0x01000000000c783b */ /* 0x000fe40000004200 */
[-C--:B------:R-:W-:Y:S01]  /*5980*/  LEA.HI.X.SX32 R105, R11, R243.reuse, 0x2, P2 ;  /* 0x000000f30b697211 */ /* 0x080fe200010f16ff */
[----:B---3--:R-:W-:Y:S01]  /*5990*/  IMAD.U32 R5, RZ, RZ, UR36 ;  /* 0x00000024ff057e24 */ /* 0x008fe2000f8e00ff */
[-C--:B------:R-:W-:Y:S01]  /*59a0*/  LEA.HI.X.SX32 R107, R9, R243.reuse, 0x2, P1 ;  /* 0x000000f3096b7211 */ /* 0x080fe200008f16ff */
[----:B------:R-:W-:Y:S01]  /*59b0*/  LDSM.16.MT88.4 R16, [R207+0x2000] ;  /* 0x00200000cf10783b */ /* 0x000fe20000004200 */
[----:B------:R-:W-:Y:S01]  /*59c0*/  ISETP.LT.AND P1, PT, RZ, UR8, PT ;  /* 0x00000008ff007c0c */ /* 0x000fe2000bf21270 */
[----:B------:R-:W-:Y:S01]  /*59d0*/  UIADD3 UR8, UR8, -0x1, URZ ;  /* 0xffffffff08087890 */ /* 0x000fe2000fffe03f */
[----:B------:R-:W-:Y:S01]  /*59e0*/  LEA.HI.X.SX32 R109, R5, R243, 0x2, P0 ;  /* 0x000000f3056d7211 */ /* 0x000fe200000f16ff */
[----:B------:R-:W-:Y:S01]  /*59f0*/  REDG.E.ADD.F32.FTZ.RN.STRONG.GPU desc[UR6][R104.64], R61 ;  /* 0x0000003d680079a6 */ /* 0x000fe2000c10f386 */
[----:B------:R-:W-:Y:S01]  /*5a00*/  PLOP3.LUT P0, PT, PT, PT, UP0, 0x80, 0x0 ;  /* 0x000000000000781c */ /* 0x000fe20003f0f008 */
[----:B------:R-:W-:Y:S02]  /*5a10*/  @UP2 UIADD3 UR12, UP0, UR12, -0x100, URZ ;  /* 0xffffff000c0c2890 */ /* 0x000fe4000ff1e03f */
[----:B------:R-:W-:Y:S02]  /*5a20*/  REDG.E.ADD.F32.FTZ.RN.STRONG.GPU desc[UR6][R106.64], R62 ;  /* 0x0000003e6a0079a6 */ /* 0x000fe4000c10f386 */
[----:B------:R-:W-:Y:S02]  /*5a30*/  @UP2 UIADD3.X UR9, UR9, -0x1, URZ, UP0, !UPT ;  /* 0xffffffff09092890 */ /* 0x000fe400087fe43f */
[----:B------:R-:W-:Y:S04]  /*5a40*/  REDG.E.ADD.F32.FTZ.RN.STRONG.GPU desc[UR6][R108.64], R63 ;  /* 0x0000003f6c0079a6 */ /* 0x000fe8000c10f386 */
[----:B------:R-:W-:Y:S04]  /*5a50*/  LDSM.16.MT88.4 R4, [R210+0x10000] ;  /* 0x01000000d204783b */ /* 0x000fe80000004200 */
[----:B------:R-:W1:Y:S04]  /*5a60*/  LDSM.16.MT88.4 R8, [R207] ;  /* 0x00000000cf08783b */ /* 0x000e680000004200 */
[----:B------:R-:W-:Y:S04]  /*5a70*/  LDSM.16.MT88.4 R52, [R210+0x10800] ;  /* 0x01080000d234783b */ /* 0x000fe80000004200 */
[----:B------:R-:W2:Y:S04]  /*5a80*/  LDSM.16.MT88.4 R56, [R207+0x800] ;  /* 0x00080000cf38783b */ /* 0x000ea80000004200 */
[----:B------:R-:W3:Y:S04]  /*5a90*/  LDSM.16.MT88.4 R64, [R0+0x10800] ;  /* 0x010800000040783b */ /* 0x000ee80000004200 */
[----:B------:R-:W4:Y:S04]  /*5aa0*/  LDSM.16.MT88.4 R100, [R207+0x2800] ;  /* 0x00280000cf64783b */ /* 0x000f280000004200 */
[----:B------:R-:W-:Y:S01]  /*5ab0*/  LDSM.16.MT88.4 R60, [R0+0x11800] ;  /* 0x01180000003c783b */ /* 0x000fe20000004200 */
[-C--:B-1----:R-:W-:Y:S06]  /*5ac0*/  HMMA.16816.F32 R68, R4, R8.reuse, R68 ;  /* 0x000000080444723c */ /* 0x082fec0000001844 */
[C---:B------:R-:W-:Y:S06]  /*5ad0*/  HMMA.16816.F32 R72, R12.reuse, R8, R72 ;  /* 0x000000080c48723c */ /* 0x040fec0000001848 */
        /* <DEDUP_REMOVED lines=8> */
[----:B------:R-:W1:Y:S04]  /*5b60*/  LDSM.16.MT88.4 R4, [R210+0x11000] ;  /* 0x01100000d204783b */ /* 0x000e680000004200 */
[----:B------:R-:W1:Y:S01]  /*5b70*/  LDSM.16.MT88.4 R16, [R207+0x3000] ;  /* 0x00300000cf10783b */ /* 0x000e620000004200 */
[-C--:B--2---:R-:W-:Y:S06]  /*5b80*/  HMMA.16816.F32 R68, R52, R56.reuse, R68 ;  /* 0x000000383444723c */ /* 0x084fec0000001844 */
[C---:B---3--:R-:W-:Y:S06]  /*5b90*/  HMMA.16816.F32 R72, R64.reuse, R56, R72 ;  /* 0x000000384048723c */ /* 0x048fec0000001848 */
[-C--:B------:R-:W-:Y:S06]  /*5ba0*/  HMMA.16816.F32 R76, R64, R58.reuse, R76 ;  /* 0x0000003a404c723c */ /* 0x080fec000000184c */
[C---:B------:R-:W-:Y:S01]  /*5bb0*/  HMMA.16816.F32 R80, R52.reuse, R58, R80 ;  /* 0x0000003a3450723c */ /* 0x040fe20000001850 */
[----:B------:R-:W-:Y:S05]  /*5bc0*/  LDSM.16.MT88.4 R56, [R207+0x1800] ;  /* 0x00180000cf38783b */ /* 0x000fea0000004200 */
[-C--:B----4-:R-:W-:Y:S06]  /*5bd0*/  HMMA.16816.F32 R84, R52, R100.reuse, R84 ;  /* 0x000000643454723c */ /* 0x090fec0000001854 */
[C---:B------:R-:W-:Y:S06]  /*5be0*/  HMMA.16816.F32 R88, R64.reuse, R100, R88 ;  /* 0x000000644058723c */ /* 0x040fec0000001858 */
[-C--:B------:R-:W-:Y:S01]  /*5bf0*/  HMMA.16816.F32 R92, R64, R102.reuse, R92 ;  /* 0x00000066405c723c */ /* 0x080fe2000000185c */
[----:B------:R-:W-:Y:S05]  /*5c00*/  LDSM.16.MT88.4 R64, [R207+0x3800] ;  /* 0x00380000cf40783b */ /* 0x000fea0000004200 */
[----:B------:R-:W-:Y:S01]  /*5c10*/  HMMA.16816.F32 R96, R52, R102, R96 ;  /* 0x000000663460723c */ /* 0x000fe20000001860 */
[----:B------:R-:W2:Y:S05]  /*5c20*/  LDSM.16.MT88.4 R52, [R210+0x11800] ;  /* 0x01180000d234783b */ /* 0x000eaa0000004200 */
[-C--:B-1----:R-:W-:Y:S06]  /*5c30*/  HMMA.16816.F32 R68, R4, R8.reuse, R68 ;  /* 0x000000080444723c */ /* 0x082fec0000001844 */
        /* <DEDUP_REMOVED lines=8> */
[C---:B------:R-:W-:Y:S01]  /*5cc0*/  VIADD R4, R207.reuse, 0xffffc000 ;  /* 0xffffc000cf047836 */ /* 0x040fe20000000000 */
[C---:B------:R-:W-:Y:S05]  /*5cd0*/  HMMA.16816.F32 R72, R60.reuse, R56, R72 ;  /* 0x000000383c48723c */ /* 0x040fea0000001848 */
[----:B------:R-:W-:Y:S01]  /*5ce0*/  @P0 VIADD R4, R207, 0x4000 ;  /* 0x00004000cf040836 */ /* 0x000fe20000000000 */
[-C--:B------:R-:W-:Y:S05]  /*5cf0*/  HMMA.16816.F32 R76, R60, R58.reuse, R76 ;  /* 0x0000003a3c4c723c */ /* 0x080fea000000184c */
[----:B------:R-:W-:Y:S01]  /*5d00*/  IMAD.MOV.U32 R207, RZ, RZ, R4 ;  /* 0x000000ffffcf7224 */ /* 0x000fe200078e0004 */
        /* <DEDUP_REMOVED lines=9> */
[----:B------:R-:W-:-:S05]  /*5da0*/  UISETP.NE.AND UP0, UPT, UR58, -0x1, UPT ;  /* 0xffffffff3a00788c */ /* 0x000fca000bf05270 */
[----:B------:R-:W-:Y:S01]  /*5db0*/  ULDC UR8, c[0x0][0x390] ;  /* 0x0000e40000087ab9 */ /* 0x000fe20000000800 */
[----:B------:R-:W-:Y:S01]  /*5dc0*/  ULDC UR9, c[0x0][0x38c] ;  /* 0x0000e30000097ab9 */ /* 0x000fe20000000800 */
        /* <DEDUP_REMOVED lines=57> */
[----:B------:R-:W-:Y:S01]  /*6160*/  FMUL.FTZ R28, R28, UR9 ;  /* 0x000000091c1c7c20 */ /* 0x000fe20008410000 */
[----:B------:R-:W-:Y:S01]  /*6170*/  FMUL.FTZ R29, R29, UR9 ;  /* 0x000000091d1d7c20 */ /* 0x000fe20008410000 */
[----:B------:R1:W-:Y:S01]  /*6180*/  STS [R230+0x400], R71 ;  /* 0x00040047e6007388 */ /* 0x0003e20000000800 */
        /* <DEDUP_REMOVED lines=11> */
[----:B------:R1:W-:Y:S01]  /*6240*/  STS [R230+0x1000], R73 ;  /* 0x00100049e6007388 */ /* 0x0003e20000000800 */
        /* <DEDUP_REMOVED lines=25> */
[----:B------:R-:W-:Y:S01]  /*63e0*/  @UP0 UIADD3 UR12, UR57, UR58, URZ ;  /* 0x0000003a390c0290 */ /* 0x000fe2000fffe03f */
[----:B------:R-:W-:Y:S01]  /*63f0*/  F2FP.F16.F32.PACK_AB R29, R29, R28 ;  /* 0x0000001c1d1d723e */ /* 0x000fe200000000ff */
[----:B------:R1:W-:Y:S01]  /*6400*/  STS [R232+0x2400], R99 ;  /* 0x00240063e8007388 */ /* 0x0003e20000000800 */
[----:B------:R-:W-:Y:S01]  /*6410*/  F2FP.F16.F32.PACK_AB R31, R31, R30 ;  /* 0x0000001e1f1f723e */ /* 0x000fe200000000ff */
[----:B------:R-:W-:Y:S01]  /*6420*/  @UP0 ULDC.64 UR8, c[0x0][0x450] ;  /* 0x0001140000080ab9 */ /* 0x000fe20000000a00 */
[----:B------:R-:W-:Y:S01]  /*6430*/  F2FP.F16.F32.PACK_AB R37, R37, R36 ;  /* 0x000000242525723e */ /* 0x000fe200000000ff */
[----:B------:R1:W-:Y:S01]  /*6440*/  STS [R230+0x3000], R89 ;  /* 0x00300059e6007388 */ /* 0x0003e20000000800 */
        /* <DEDUP_REMOVED lines=45> */
.L_x_680:
[----:B------:R-:W-:Y:S01]  /*6720*/  @UP0 UIADD3 UR13, UR57, UR58, URZ ;  /* 0x0000003a390d0290 */ /* 0x000fe2000fffe03f */
[----:B------:R-:W-:Y:S01]  /*6730*/  @UP0 ULDC.64 UR10, c[0x0][0x458] ;  /* 0x00011600000a0ab9 */ /* 0x000fe20000000a00 */
[----:B------:R-:W-:Y:S02]  /*6740*/  USHF.L.U32 UR12, UR56, 0x6, URZ ;  /* 0x00000006380c7899 */ /* 0x000fe4000800063f */
        /* <DEDUP_REMOVED lines=16> */
.L_x_681:
[----:B------:R-:W-:Y:S01]  /*6850*/  BAR.SYNC.DEFER_BLOCKING 0x0 ;  /* 0x0000000000007b1d */ /* 0x000fe20000010000 */
[----:B------:R-:W-:Y:S01]  /*6860*/  USHF.R.S32.HI UR13, URZ, 0x1f, UR12 ;  /* 0x0000001f3f0d7899 */ /* 0x000fe2000801140c */
[--C-:B-1----:R-:W-:Y:S01]  /*6870*/  SHF.R.S32.HI R33, RZ, 0x1f, R220.reuse ;  /* 0x0000001fff217819 */ /* 0x102fe200000114dc */
[----:B------:R-:W-:Y:S01]  /*6880*/  IMAD.U32 R5, RZ, RZ, UR8 ;  /* 0x00000008ff057e24 */ /* 0x000fe2000f8e00ff */
[----:B------:R-:W-:Y:S01]  /*6890*/  UIMAD UR5, UR56, -0x40, UR5 ;  /* 0xffffffc0380578a4 */ /* 0x000fe2000f8e0205 */
[----:B------:R-:W-:Y:S01]  /*68a0*/  IMAD.MOV.U32 R32, RZ, RZ, R220 ;  /* 0x000000ffff207224 */ /* 0x000fe200078e00dc */
[----:B------:R-:W-:Y:S01]  /*68b0*/  UIMAD UR15, UR13, UR8, URZ ;  /* 0x000000080d0f72a4 */ /* 0x000fe2000f8e023f */
[----:B------:R-:W-:Y:S01]  /*68c0*/  IADD3 R4, R217, 0x20, RZ ;  /* 0x00000020d9047810 */ /* 0x000fe20007ffe0ff */
[----:B------:R-:W-:Y:S01]  /*68d0*/  USHF.R.S32.HI UR21, URZ, 0x1f, UR61 ;  /* 0x0000001f3f157899 */ /* 0x000fe2000801143d */
[----:B------:R-:W-:Y:S01]  /*68e0*/  IMAD.WIDE.U32 R6, R5, UR12, R32 ;  /* 0x0000000c05067c25 */ /* 0x000fe2000f8e0020 */
[----:B------:R-:W-:Y:S01]  /*68f0*/  UIMAD UR15, UR12, UR9, UR15 ;  /* 0x000000090c0f72a4 */ /* 0x000fe2000f8e020f */
[----:B------:R-:W-:Y:S01]  /*6900*/  ISETP.GE.AND P2, PT, R217, UR5, PT ;  /* 0x00000005d9007c0c */ /* 0x000fe2000bf46270 */
[----:B------:R-:W-:Y:S01]  /*6910*/  ULDC.64 UR16, c[0x0][0x468] ;  /* 0x00011a0000107ab9 */ /* 0x000fe20000000a00 */
[----:B------:R-:W-:Y:S01]  /*6920*/  BSSY B0, `(.L_x_682) ;  /* 0x000001d000007945 */ /* 0x000fe20003800000 */
[----:B------:R-:W-:Y:S01]  /*6930*/  IADD3 R6, P0, R6, UR19, RZ ;  /* 0x0000001306067c10 */ /* 0x000fe2000ff1e0ff */
[----:B------:R-:W-:Y:S01]  /*6940*/  IMAD.U32 R34, RZ, RZ, UR16 ;  /* 0x00000010ff227e24 */ /* 0x000fe2000f8e00ff */
[----:B------:R-:W-:Y:S01]  /*6950*/  ISETP.GE.AND P1, PT, R4, UR5, PT ;  /* 0x0000000504007c0c */ /* 0x000fe2000bf26270 */
[----:B------:R-:W-:Y:S01]  /*6960*/  IMAD.U32 R5, RZ, RZ, UR15 ;  /* 0x0000000fff057e24 */ /* 0x000fe2000f8e00ff */
[----:B------:R-:W-:Y:S01]  /*6970*/  UIMAD UR15, UR21, UR16, URZ ;  /* 0x00000010150f72a4 */ /* 0x000fe2000f8e023f */
[----:B------:R-:W-:-:S03]  /*6980*/  SHF.R.S32.HI R28, RZ, 0x1f, R217 ;  /* 0x0000001fff1c7819 */ /* 0x000fc600000114d9 */
[----:B------:R-:W-:Y:S01]  /*6990*/  IADD3.X R7, R7, UR20, R5, P0, !PT ;  /* 0x0000001407077c10 */ /* 0x000fe200087fe405 */
[----:B------:R-:W-:Y:S01]  /*69a0*/  UIMAD UR17, UR61, UR17, UR15 ;  /* 0x000000113d1172a4 */ /* 0x000fe2000f8e020f */
[----:B------:R1:W2:Y:S01]  /*69b0*/  LDS.128 R24, [R228+0xd000] ;  /* 0x00d00000e4187984 */ /* 0x0002a20000000c00 */
[----:B------:R-:W-:-:S03]  /*69c0*/  IMAD.WIDE.U32 R34, R34, UR61, R6 ;  /* 0x0000003d22227c25 */ /* 0x000fc6000f8e0006 */
[----:B------:R1:W3:Y:S04]  /*69d0*/  LDS.128 R20, [R228+0xf000] ;  /* 0x00f00000e4147984 */ /* 0x0002e80000000c00 */
[----:B------:R1:W4:Y:S01]  /*69e0*/  LDS.128 R16, [R228+0x11000] ;  /* 0x01100000e4107984 */ /* 0x0003220000000c00 */
[----:B------:R-:W-:-:S03]  /*69f0*/  IADD3 R29, R35, UR17, RZ ;  /* 0x00000011231d7c10 */ /* 0x000fc6000fffe0ff */
[----:B------:R1:W1:Y:S01]  /*6a00*/  LDS.128 R12, [R228+0x13000] ;  /* 0x01300000e40c7984 */ /* 0x0002620000000c00 */
[----:B------:R-:W-:Y:S05]  /*6a10*/  @P2 BRA `(.L_x_683) ;  /* 0x0000000000342947 */ /* 0x000fea0003800000 */
[----:B------:R-:W2:Y:S01]  /*6a20*/  LDS.128 R4, [R228+0xc000] ;  /* 0x00c00000e4047984 */ /* 0x000ea20000000c00 */
[----:B------:R-:W-:Y:S01]  /*6a30*/  MOV R36, R34 ;  /* 0x0000002200247202 */ /* 0x000fe20000000f00 */
[----:B------:R-:W-:Y:S01]  /*6a40*/  IMAD R30, R28, UR8, RZ ;  /* 0x000000081c1e7c24 */ /* 0x000fe2000f8e02ff */
[----:B------:R-:W-:Y:S01]  /*6a50*/  MOV R37, R29 ;  /* 0x0000001d00257202 */ /* 0x000fe20000000f00 */
[----:B------:R-:W3:Y:S01]  /*6a60*/  LDS.128 R8, [R228+0xe000] ;  /* 0x00e00000e4087984 */ /* 0x000ee20000000c00 */
[----:B------:R-:W-:Y:S01]  /*6a70*/  ULDC.64 UR16, c[0x0][0x3f0] ;  /* 0x0000fc0000107ab9 */ /* 0x000fe20000000a00 */
[C---:B------:R-:W-:Y:S02]  /*6a80*/  IMAD R30, R217.reuse, UR9, R30 ;  /* 0x00000009d91e7c24 */ /* 0x040fe4000f8e021e */
[----:B------:R-:W-:-:S05]  /*6a90*/  IMAD.WIDE.U32 R36, R217, UR8, R36 ;  /* 0x00000008d9247c25 */ /* 0x000fca000f8e0024 */
[----:B------:R-:W-:Y:S02]  /*6aa0*/  IADD3 R30, R37, R30, RZ ;  /* 0x0000001e251e7210 */ /* 0x000fe40007ffe0ff */
[----:B------:R-:W-:-:S04]  /*6ab0*/  LEA R38, P0, R36, UR16, 0x1 ;  /* 0x0000001024267c11 */ /* 0x000fc8000f8008ff */
[----:B------:R-:W-:-:S05]  /*6ac0*/  LEA.HI.X R39, R36, UR17, R30, 0x1, P0 ;  /* 0x0000001124277c11 */ /* 0x000fca00080f0c1e */
[----:B--2---:R2:W-:Y:S04]  /*6ad0*/  STG.E.128 desc[UR6][R38.64], R4 ;  /* 0x0000000426007986 */ /* 0x0045e8000c101d06 */
[----:B---3--:R2:W-:Y:S02]  /*6ae0*/  STG.E.128 desc[UR6][R38.64+0x80], R8 ;  /* 0x0000800826007986 */ /* 0x0085e4000c101d06 */
.L_x_683:
[----:B------:R-:W-:Y:S05]  /*6af0*/  BSYNC B0 ;  /* 0x0000000000007941 */ /* 0x000fea0003800000 */
.L_x_682:
[----:B------:R-:W-:Y:S04]  /*6b00*/  BSSY B0, `(.L_x_684) ;  /* 0x000000f000007945 */ /* 0x000fe80003800000 */
[----:B------:R-:W-:Y:S05]  /*6b10*/  @P1 BRA `(.L_x_685) ;  /* 0x0000000000341947 */ /* 0x000fea0003800000 */
[----:B--2---:R-:W-:Y:S01]  /*6b20*/  IADD3 R5, P0, R217, 0x20, RZ ;  /* 0x00000020d9057810 */ /* 0x004fe20007f1e0ff */
        /* <DEDUP_REMOVED lines=10> */
[----:B------:R2:W-:Y:S04]  /*6bd0*/  STG.E.128 desc[UR6][R8.64], R24 ;  /* 0x0000001808007986 */ /* 0x0005e8000c101d06 */
[----:B---3--:R2:W-:Y:S02]  /*6be0*/  STG.E.128 desc[UR6][R8.64+0x80], R20 ;  /* 0x0000801408007986 */ /* 0x0085e4000c101d06 */
.L_x_685:
[----:B------:R-:W-:Y:S05]  /*6bf0*/  BSYNC B0 ;  /* 0x0000000000007941 */ /* 0x000fea0003800000 */
.L_x_684:
[----:B--2---:R2:W1:Y:S01]  /*6c00*/  LDS.128 R8, [R228+0x10000] ;  /* 0x01000000e4087984 */ /* 0x0044620000000c00 */
[----:B---3--:R-:W-:Y:S01]  /*6c10*/  IMAD.U32 R21, RZ, RZ, UR10 ;  /* 0x0000000aff157e24 */ /* 0x008fe2000f8e00ff */
[----:B------:R-:W-:Y:S01]  /*6c20*/  UIMAD UR13, UR13, UR10, URZ ;  /* 0x0000000a0d0d72a4 */ /* 0x000fe2000f8e023f */
[----:B------:R-:W-:Y:S01]  /*6c30*/  BSSY B0, `(.L_x_686) ;  /* 0x000001a000007945 */ /* 0x000fe20003800000 */
[----:B------:R2:W3:Y:S01]  /*6c40*/  LDS.128 R4, [R228+0x12000] ;  /* 0x01200000e4047984 */ /* 0x0004e20000000c00 */
[----:B------:R-:W-:Y:S01]  /*6c50*/  IMAD.WIDE.U32 R20, R21, UR12, R32 ;  /* 0x0000000c15147c25 */ /* 0x000fe2000f8e0020 */
[----:B------:R-:W-:Y:S02]  /*6c60*/  UIMAD UR12, UR12, UR11, UR13 ;  /* 0x0000000b0c0c72a4 */ /* 0x000fe4000f8e020d */
[----:B------:R-:W-:Y:S01]  /*6c70*/  USHF.R.S32.HI UR5, URZ, 0x1f, UR61 ;  /* 0x0000001f3f057899 */ /* 0x000fe2000801143d */
[----:B------:R-:W-:Y:S01]  /*6c80*/  IADD3 R22, P0, R20, UR14, RZ ;  /* 0x0000000e14167c10 */ /* 0x000fe2000ff1e0ff */
[----:B------:R-:W-:-:S02]  /*6c90*/  ULDC.64 UR8, c[0x0][0x470] ;  /* 0x00011c0000087ab9 */ /* 0x000fc40000000a00 */
[----:B------:R-:W-:Y:S01]  /*6ca0*/  IMAD.U32 R20, RZ, RZ, UR12 ;  /* 0x0000000cff147e24 */ /* 0x000fe2000f8e00ff */
[----:B------:R-:W-:-:S04]  /*6cb0*/  UIMAD UR5, UR5, UR8, URZ ;  /* 0x00000008050572a4 */ /* 0x000fc8000f8e023f */
[----:B------:R-:W-:Y:S01]  /*6cc0*/  IADD3.X R23, R21, UR18, R20, P0, !PT ;  /* 0x0000001215177c10 */ /* 0x000fe200087fe414 */
[----:B------:R-:W-:Y:S01]  /*6cd0*/  UIMAD UR9, UR61, UR9, UR5 ;  /* 0x000000093d0972a4 */ /* 0x000fe2000f8e0205 */
[----:B------:R-:W-:-:S05]  /*6ce0*/  MOV R20, UR8 ;  /* 0x0000000800147c02 */ /* 0x000fca0008000f00 */
[----:B------:R-:W-:-:S05]  /*6cf0*/  IMAD.WIDE.U32 R22, R20, UR61, R22 ;  /* 0x0000003d14167c25 */ /* 0x000fca000f8e0016 */
[----:B------:R-:W-:Y:S01]  /*6d00*/  IADD3 R21, R23, UR9, RZ ;  /* 0x0000000917157c10 */ /* 0x000fe2000fffe0ff */
[----:B--2---:R-:W-:Y:S06]  /*6d10*/  @P2 BRA `(.L_x_687) ;  /* 0x00000000002c2947 */ /* 0x004fec0003800000 */
        /* <DEDUP_REMOVED lines=10> */
[----:B---3--:R2:W-:Y:S02]  /*6dc0*/  STG.E.128 desc[UR6][R26.64+0x80], R4 ;  /* 0x000080041a007986 */ /* 0x0085e4000c101d06 */
.L_x_687:
[----:B------:R-:W-:Y:S05]  /*6dd0*/  BSYNC B0 ;  /* 0x0000000000007941 */ /* 0x000fea0003800000 */
.L_x_686:
[----:B------:R-:W-:Y:S05]  /*6de0*/  @P1 BRA `(.L_x_688) ;  /* 0x0000000800401947 */ /* 0x000fea0003800000 */
[----:B--23--:R-:W-:Y:S01]  /*6df0*/  IADD3 R4, P0, R217, 0x20, RZ ;  /* 0x00000020d9047810 */ /* 0x00cfe20007f1e0ff */
        /* <DEDUP_REMOVED lines=9> */
[----:B----4-:R2:W-:Y:S04]  /*6e90*/  STG.E.128 desc[UR6][R4.64], R16 ;  /* 0x0000001004007986 */ /* 0x0105e8000c101d06 */
[----:B-1----:R2:W-:Y:S01]  /*6ea0*/  STG.E.128 desc[UR6][R4.64+0x80], R12 ;  /* 0x0000800c04007986 */ /* 0x0025e2000c101d06 */
[----:B------:R-:W-:Y:S05]  /*6eb0*/  BRA `(.L_x_688) ;  /* 0x00000008000c7947 */ /* 0x000fea0003800000 */
.L_x_676:
[----:B------:R-:W-:Y:S02]  /*6ec0*/  UISETP.NE.AND UP0, UPT, UR58, -0x1, UPT ;  /* 0xffffffff3a00788c */ /* 0x000fe4000bf05270 */
[----:B------:R-:W-:-:S04]  /*6ed0*/  USHF.L.U32 UR17, UR56, 0x6, URZ ;  /* 0x0000000638117899 */ /* 0x000fc8000800063f */
[----:B------:R-:W-:-:S05]  /*6ee0*/  PLOP3.LUT P0, PT, PT, PT, UP0, 0x80, 0x0 ;  /* 0x000000000000781c */ /* 0x000fca0003f0f008 */
        /* <DEDUP_REMOVED lines=20> */
.L_x_689:
[----:B------:R-:W-:Y:S01]  /*7030*/  @UP0 UIADD3 UR14, UR57, UR58, URZ ;  /* 0x0000003a390e0290 */ /* 0x000fe2000fffe03f */
[----:B------:R-:W-:Y:S01]  /*7040*/  @UP0 ULDC.64 UR10, c[0x0][0x458] ;  /* 0x00011600000a0ab9 */ /* 0x000fe20000000a00 */
[----:B------:R-:W-:Y:S02]  /*7050*/  USHF.R.S32.HI UR18, URZ, 0x1f, UR17 ;  /* 0x0000001f3f127899 */ /* 0x000fe40008011411 */
        /* <DEDUP_REMOVED lines=15> */
[----:B------:R-:W-:-:S12]  /*7150*/  UIADD3 UR16, UR13, UR16, URZ ;  /* 0x000000100d107290 */ /* 0x000fd8000fffe03f */
.L_x_690:
[----:B------:R-:W-:Y:S01]  /*7160*/  UIMAD UR13, UR18, UR8, URZ ;  /* 0x00000008120d72a4 */ /* 0x000fe2000f8e023f */
[----:B------:R-:W-:Y:S01]  /*7170*/  IMAD.U32 R7, RZ, RZ, UR8 ;  /* 0x00000008ff077e24 */ /* 0x000fe2000f8e00ff */
[----:B------:R-:W-:Y:S01]  /*7180*/  UIMAD UR5, UR56, -0x40, UR5 ;  /* 0xffffffc0380578a4 */ /* 0x000fe2000f8e0205 */
[----:B------:R-:W-:Y:S01]  /*7190*/  IADD3 R4, R217, 0x20, RZ ;  /* 0x00000020d9047810 */ /* 0x000fe20007ffe0ff */
        /* <DEDUP_REMOVED lines=9> */
[----:B------:R-:W-:Y:S01]  /*7230*/  IMAD.U32 R8, RZ, RZ, UR14 ;  /* 0x0000000eff087e24 */ /* 0x000fe2000f8e00ff */
[----:B------:R-:W-:-:S02]  /*7240*/  ISETP.GE.AND P1, PT, R4, UR5, PT ;  /* 0x0000000504007c0c */ /* 0x000fc4000bf26270 */
[----:B------:R-:W-:Y:S01]  /*7250*/  IADD3.X R7, R7, UR20, R5, P0, !PT ;  /* 0x0000001407077c10 */ /* 0x000fe200087fe405 */
[----:B------:R-:W-:Y:S01]  /*7260*/  UIMAD UR15, UR61, UR15, UR13 ;  /* 0x0000000f3d0f72a4 */ /* 0x000fe2000f8e020d */
[----:B------:R-:W-:Y:S01]  /*7270*/  SHF.R.S32.HI R4, RZ, 0x1f, R217 ;  /* 0x0000001fff047819 */ /* 0x000fe200000114d9 */
        /* <DEDUP_REMOVED lines=14> */
.L_x_692:
[----:B------:R-:W-:Y:S05]  /*7360*/  BSYNC B0 ;  /* 0x0000000000007941 */ /* 0x000fea0003800000 */
.L_x_691:
[----:B------:R-:W-:Y:S04]  /*7370*/  BSSY B0, `(.L_x_693) ;  /* 0x000000e000007945 */ /* 0x000fe80003800000 */
        /* <DEDUP_REMOVED lines=12> */
[----:B------:R2:W-:Y:S02]  /*7440*/  STG.E.128 desc[UR6][R6.64+0x80], RZ ;  /* 0x000080ff06007986 */ /* 0x0005e4000c101d06 */
.L_x_694:
[----:B------:R-:W-:Y:S05]  /*7450*/  BSYNC B0 ;  /* 0x0000000000007941 */ /* 0x000fea0003800000 */
.L_x_693:
[----:B------:R-:W-:Y:S01]  /*7460*/  UIMAD UR5, UR18, UR10, URZ ;  /* 0x0000000a120572a4 */ /* 0x000fe2000f8e023f */
[----:B------:R-:W-:Y:S01]  /*7470*/  IMAD.U32 R5, RZ, RZ, UR10 ;  /* 0x0000000aff057e24 */ /* 0x000fe2000f8e00ff */
[----:B------:R-:W-:Y:S01]  /*7480*/  USHF.R.S32.HI UR13, URZ, 0x1f, UR61 ;  /* 0x0000001f3f0d7899 */ /* 0x000fe2000801143d */
[----:B------:R-:W-:Y:S01]  /*7490*/  BSSY B0, `(.L_x_695) ;  /* 0x0000018000007945 */ /* 0x000fe20003800000 */
[----:B------:R-:W-:Y:S01]  /*74a0*/  UIMAD UR5, UR17, UR11, UR5 ;  /* 0x0000000b110572a4 */ /* 0x000fe2000f8e0205 */
[----:B--2---:R-:W-:Y:S01]  /*74b0*/  IMAD.WIDE.U32 R6, R5, UR17, R220 ;  /* 0x0000001105067c25 */ /* 0x004fe2000f8e00dc */
[----:B------:R-:W-:Y:S02]  /*74c0*/  ULDC.64 UR8, c[0x0][0x470] ;  /* 0x00011c0000087ab9 */ /* 0x000fe40000000a00 */
[----:B------:R-:W-:Y:S02]  /*74d0*/  MOV R8, UR8 ;  /* 0x0000000800087c02 */ /* 0x000fe40008000f00 */
[----:B------:R-:W-:Y:S01]  /*74e0*/  IMAD.U32 R5, RZ, RZ, UR5 ;  /* 0x00000005ff057e24 */ /* 0x000fe2000f8e00ff */
[----:B------:R-:W-:Y:S01]  /*74f0*/  IADD3 R6, P0, R6, UR12, RZ ;  /* 0x0000000c06067c10 */ /* 0x000fe2000ff1e0ff */
[----:B------:R-:W-:-:S03]  /*7500*/  UIMAD UR5, UR13, UR8, URZ ;  /* 0x000000080d0572a4 */ /* 0x000fc6000f8e023f */
[----:B------:R-:W-:Y:S01]  /*7510*/  IADD3.X R7, R7, UR16, R5, P0, !PT ;  /* 0x0000001007077c10 */ /* 0x000fe200087fe405 */
[----:B------:R-:W-:Y:S02]  /*7520*/  UIMAD UR9, UR61, UR9, UR5 ;  /* 0x000000093d0972a4 */ /* 0x000fe4000f8e0205 */
        /* <DEDUP_REMOVED lines=10> */
[----:B-1----:R-:W-:-:S04]  /*75d0*/  LEA R12, P0, R10, UR8, 0x1 ;  /* 0x000000080a0c7c11 */ /* 0x002fc8000f8008ff */
[----:B------:R-:W-:-:S05]  /*75e0*/  LEA.HI.X R13, R10, UR9, R5, 0x1, P0 ;  /* 0x000000090a0d7c11 */ /* 0x000fca00080f0c05 */
[----:B------:R2:W-:Y:S04]  /*75f0*/  STG.E.128 desc[UR6][R12.64], RZ ;  /* 0x000000ff0c007986 */ /* 0x0005e8000c101d06 */
[----:B------:R2:W-:Y:S02]  /*7600*/  STG.E.128 desc[UR6][R12.64+0x80], RZ ;  /* 0x000080ff0c007986 */ /* 0x0005e4000c101d06 */
.L_x_696:
[----:B------:R-:W-:Y:S05]  /*7610*/  BSYNC B0 ;  /* 0x0000000000007941 */ /* 0x000fea0003800000 */
.L_x_695:
[----:B------:R-:W-:Y:S05]  /*7620*/  @P1 BRA `(.L_x_688) ;  /* 0x0000000000301947 */ /* 0x000fea0003800000 */
[----:B------:R-:W-:Y:S01]  /*7630*/  IADD3 R5, P0, R217, 0x20, RZ ;  /* 0x00000020d9057810 */ /* 0x000fe20007f1e0ff */
[----:B------:R-:W-:Y:S01]  /*7640*/  ULDC.64 UR8, c[0x0][0x3f8] ;  /* 0x0000fe0000087ab9 */ /* 0x000fe20000000a00 */
[----:B------:R-:W-:Y:S02]  /*7650*/  MOV R6, R8 ;  /* 0x0000000800067202 */ /* 0x000fe40000000f00 */
[----:B------:R-:W-:-:S03]  /*7660*/  IADD3.X R4, RZ, R4, RZ, P0, !PT ;  /* 0x00000004ff047210 */ /* 0x000fc600007fe4ff */
        /* <DEDUP_REMOVED lines=8> */
.L_x_688:
[----:B------:R-:W-:Y:S05]  /*76f0*/  BSYNC B1 ;  /* 0x0000000000017941 */ /* 0x000fea0003800000 */
.L_x_671:
[----:B------:R-:W-:Y:S01]  /*7700*/  R2UR UR8, R219 ;  /* 0x00000000db0872ca */ /* 0x000fe200000e0000 */
[----:B------:R-:W-:Y:S02]  /*7710*/  ULDC UR5, c[0x0][0xc] ;  /* 0x0000030000057ab9 */ /* 0x000fe40000000800 */
[----:B------:R-:W-:-:S10]  /*7720*/  UIADD3 UR56, UR5, UR56, URZ ;  /* 0x0000003805387290 */ /* 0x000fd4000fffe03f */
[----:B------:R-:W-:-:S06]  /*7730*/  UISETP.GE.AND UP0, UPT, UR56, UR8, UPT ;  /* 0x000000083800728c */ /* 0x000fcc000bf06270 */
[----:B------:R-:W-:-:S13]  /*7740*/  PLOP3.LUT P0, PT, PT, PT, UP0, 0x80, 0x0 ;  /* 0x000000000000781c */ /* 0x000fda0003f0f008 */
[----:B------:R-:W-:Y:S05]  /*7750*/  @P0 BRA `(.L_x_697) ;  /* 0x0000000000040947 */ /* 0x000fea0003800000 */
[----:B------:R-:W-:Y:S05]  /*7760*/  BRA `(.L_x_698) ;  /* 0xffffff9000787947 */ /* 0x000fea000383ffff */
.L_x_697:
[----:B------:R-:W-:Y:S05]  /*7770*/  EXIT ;  /* 0x000000000000794d */ /* 0x000fea0003800000 */
.L_x_699:
        /* <DEDUP_REMOVED lines=16> */
.L_x_2065:


//--------------------- .text._ZN5flash44flash_bwd_dq_dk_dv_loop_seqk_parallel_kernelI23Flash_bwd_kernel_traitsILi128ELi64ELi64ELi8ELi4ELi2ELi2ELb1ELb0EN7cutlass6half_tE19Flash_kernel_traitsILi128ELi64ELi64ELi8ES3_EELb0ELb0ELb0ELb0ELb0ELb1ELb1EEEvNS_16Flash_bwd_paramsE --------------------------
	.section	.text._ZN5flash44flash_bwd_dq_dk_dv_loop_seqk_parallel_kernelI23Flash_bwd_kernel_traitsILi128ELi64ELi64ELi8ELi4ELi2ELi2ELb1ELb0EN7cutlass6half_tE19Flash_kernel_traitsILi128ELi64ELi64ELi8ES3_EELb0ELb0ELb0ELb0ELb0ELb1ELb1EEEvNS_16Flash_bwd_paramsE,"ax",@progbits
	.align	128
        .global         _ZN5flash44flash_bwd_dq_dk_dv_loop_seqk_parallel_kernelI23Flash_bwd_kernel_traitsILi128ELi64ELi64ELi8ELi4ELi2ELi2ELb1ELb0EN7cutlass6half_tE19Flash_kernel_traitsILi128ELi64ELi64ELi8ES3_EELb0ELb0ELb0ELb0ELb0ELb1ELb1EEEvNS_16Flash_bwd_paramsE
        .type           _ZN5flash44flash_bwd_dq_dk_dv_loop_seqk_parallel_kernelI23Flash_bwd_kernel_traitsILi128ELi64ELi64ELi8ELi4ELi2ELi2ELb1ELb0EN7cutlass6half_tE19Flash_kernel_traitsILi128ELi64ELi64ELi8ES3_EELb0ELb0ELb0ELb0ELb0ELb1ELb1EEEvNS_16Flash_bwd_paramsE,@function
        .size           _ZN5flash44flash_bwd_dq_dk_dv_loop_seqk_parallel_kernelI23Flash_bwd_kernel_traitsILi128ELi64ELi64ELi8ELi4ELi2ELi2ELb1ELb0EN7cutlass6half_tE19Flash_kernel_traitsILi128ELi64ELi64ELi8ES3_EELb0ELb0ELb0ELb0ELb0ELb1ELb1EEEvNS_16Flash_bwd_paramsE,(.L_x_2066 - _ZN5flash44flash_bwd_dq_dk_dv_loop_seqk_parallel_kernelI23Flash_bwd_kernel_traitsILi128ELi64ELi64ELi8ELi4ELi2ELi2ELb1ELb0EN7cutlass6half_tE19Flash_kernel_traitsILi128ELi64ELi64ELi8ES3_EELb0ELb0ELb0ELb0ELb0ELb1ELb1EEEvNS_16Flash_bwd_paramsE)
        .other          _ZN5flash44flash_bwd_dq_dk_dv_loop_seqk_parallel_kernelI23Flash_bwd_kernel_traitsILi128ELi64ELi64ELi8ELi4ELi2ELi2ELb1ELb0EN7cutlass6half_tE19Flash_kernel_traitsILi128ELi64ELi64ELi8ES3_EELb0ELb0ELb0ELb0ELb0ELb1ELb1EEEvNS_16Flash_bwd_paramsE,@"STO_CUDA_ENTRY STV_DEFAULT"
_ZN5flash44flash_bwd_dq_dk_dv_loop_seqk_parallel_kernelI23Flash_bwd_kernel_traitsILi128ELi64ELi64ELi8ELi4ELi2ELi2ELb1ELb0EN7cutlass6half_tE19Flash_kernel_traitsILi128ELi64ELi64ELi8ES3_EELb0ELb0ELb0ELb0ELb0ELb1ELb1EEEvNS_16Flash_bwd_paramsE:
.text._ZN5flash44flash_bwd_dq_dk_dv_loop_seqk_parallel_kernelI23Flash_bwd_kernel_traitsILi128ELi64ELi64ELi8ELi4ELi2ELi2ELb1ELb0EN7cutlass6half_tE19Flash_kernel_traitsILi128ELi64ELi64ELi8ES3_EELb0ELb0ELb0ELb0ELb0ELb1ELb1EEEvNS_16Flash_bwd_paramsE:
        /* <DEDUP_REMOVED lines=127> */
[----:B------:R-:W-:Y:S01]  /*07f0*/  IMAD.IADD R240, R237, 0x1, R238 ;  /* 0x00000001edf07824 */ /* 0x000fe200078e02ee */
[----:B------:R-:W-:Y:S01]  /*0800*/  LEA R214, R214, UR4, 0x1 ;  /* 0x00000004d6d67c11 */ /* 0x000fe2000f8e08ff */
[----:B------:R-:W-:Y:S01]  /*0810*/  VIADD R247, R246, 0x40 ;  /* 0x00000040f6f77836 */ /* 0x000fe20000000000 */
[----:B------:R-:W-:Y:S01]  /*0820*/  ULDC.64 UR6, c[0x0][0x300] ;  /* 0x0000c00000067ab9 */ /* 0x000fe20000000a00 */
[----:B------:R-:W-:-:S02]  /*0830*/  IMAD.IADD R212, R205, 0x1, R212 ;  /* 0x00000001cdd47824 */ /* 0x000fc400078e02d4 */
[----:B------:R-:W-:Y:S02]  /*0840*/  IMAD.IADD R211, R0, 0x1, R2 ;  /* 0x0000000100d37824 */ /* 0x000fe400078e0202 */
[----:B------:R-:W-:Y:S02]  /*0850*/  IMAD.IADD R205, R205, 0x1, R206 ;  /* 0x00000001cdcd7824 */ /* 0x000fe400078e02ce */
[----:B------:R-:W-:Y:S02]  /*0860*/  @P2 VIADD R247, R246, 0xffffffc0 ;  /* 0xffffffc0f6f72836 */ /* 0x000fe40000000000 */
[----:B-1-3--:R-:W-:-:S07]  /*0870*/  IMAD.IADD R238, R238, 0x1, R236 ;  /* 0x00000001eeee7824 */ /* 0x00afce00078e02ec */
.L_x_728:
        /* <DEDUP_REMOVED lines=47> */
.L_x_700:
[----:B------:R-:W-:Y:S01]  /*0b70*/  IMAD.SHL.U32 R26, R245, 0x40, RZ ;  /* 0x00000040f51a7824 */ /* 0x000fe200078e00ff */
[----:B-----5:R-:W-:-:S04]  /*0b80*/  @!P3 IADD3 R228, R5, R4, -R244 ;  /* 0x0000000405e4b210 */ /* 0x020fc80007ffe8f4 */
[----:B------:R-:W-:-:S13]  /*0b90*/  ISETP.GT.AND P0, PT, R228, R26, PT ;  /* 0x0000001ae400720c */ /* 0x000fda0003f04270 */
[----:B------:R-:W-:Y:S05]  /*0ba0*/  @!P0 BRA `(.L_x_701) ;  /* 0x0000006000648947 */ /* 0x000fea0003800000 */
[----:B------:R-:W3:Y:S01]  /*0bb0*/  LDC R25, c[0x0][0x278] ;  /* 0x00009e00ff197b82 */ /* 0x000ee20000000800 */
[----:B------:R-:W4:Y:S01]  /*0bc0*/  S2R R46, SR_CTAID.Z ;  /* 0x00000000002e7919 */ /* 0x000f220000002700 */
[----:B-1----:R-:W-:Y:S01]  /*0bd0*/  IADD3 R4, R27, 0x3f, RZ ;  /* 0x0000003f1b047810 */ /* 0x002fe20007ffe0ff */
[----:B------:R-:W-:Y:S01]  /*0be0*/  ULDC UR4, c[0x0][0x2dc] ;  /* 0x0000b70000047ab9 */ /* 0x000fe20000000800 */
[----:B------:R-:W-:Y:S01]  /*0bf0*/  ISETP.NE.AND P0, PT, R249, -0x1, PT ;  /* 0xfffffffff900780c */ /* 0x000fe20003f05270 */
[----:B------:R-:W-:Y:S01]  /*0c00*/  ULDC UR29, c[0x0][0x270] ;  /* 0x00009c00001d7ab9 */ /* 0x000fe20000000800 */
[----:B------:R-:W-:Y:S01]  /*0c10*/  SHF.R.S32.HI R8, RZ, 0x1f, R4 ;  /* 0x0000001fff087819 */ /* 0x000fe20000011404 */
[----:B------:R-:W-:Y:S01]  /*0c20*/  UIMAD.WIDE UR10, UR4, UR29, URZ ;  /* 0x0000001d040a72a5 */ /* 0x000fe2000f8e023f */
[----:B------:R-:W1:Y:S01]  /*0c30*/  LDC.64 R6, c[0x0][0x228] ;  /* 0x00008a00ff067b82 */ /* 0x000e620000000a00 */
[----:B------:R-:W1:Y:S01]  /*0c40*/  S2R R42, SR_CTAID.X ;  /* 0x00000000002a7919 */ /* 0x000e620000002500 */
[----:B------:R-:W-:-:S04]  /*0c50*/  LEA.HI R40, R8, R4, RZ, 0x6 ;  /* 0x0000000408287211 */ /* 0x000fc800078f30ff */
[----:B------:R-:W-:Y:S02]  /*0c60*/  LOP3.LUT R4, R40, 0xffffffc0, RZ, 0xc0, !PT ;  /* 0xffffffc028047812 */ /* 0x000fe400078ec0ff */
[----:B------:R-:W5:Y:S02]  /*0c70*/  LDC.U8 R13, c[0x0][0x3d8] ;  /* 0x0000f600ff0d7b82 */ /* 0x000f640000000000 */
[----:B------:R-:W-:-:S04]  /*0c80*/  IADD3 R10, R4, -0x40, RZ ;  /* 0xffffffc0040a7810 */ /* 0x000fc80007ffe0ff */
[----:B------:R-:W-:Y:S02]  /*0c90*/  SHF.R.S32.HI R16, RZ, 0x1f, R10 ;  /* 0x0000001fff107819 */ /* 0x000fe4000001140a */
[----:B---3--:R-:W-:Y:S01]  /*0ca0*/  IABS R12, R25 ;  /* 0x00000019000c7213 */ /* 0x008fe20000000000 */
[----:B------:R-:W3:Y:S01]  /*0cb0*/  LDC.64 R30, c[0x0][0x240] ;  /* 0x00009000ff1e7b82 */ /* 0x000ee20000000a00 */
[----:B------:R-:W-:Y:S02]  /*0cc0*/  ISETP.NE.AND P5, PT, R25, RZ, PT ;  /* 0x000000ff1900720c */ /* 0x000fe40003fa5270 */
[----:B--2---:R-:W2:Y:S01]  /*0cd0*/  I2F.RP R2, R12 ;  /* 0x0000000c00027306 */ /* 0x004ea20000209400 */
[----:B-1----:R-:W-:Y:S01]  /*0ce0*/  IMAD R11, R24, R6, RZ ;  /* 0x00000006180b7224 */ /* 0x002fe200078e02ff */
[----:B----4-:R-:W-:-:S03]  /*0cf0*/  IABS R9, R46 ;  /* 0x0000002e00097213 */ /* 0x010fc60000000000 */
[----:B------:R-:W1:Y:S01]  /*0d00*/  LDC R44, c[0x0][0x2d4] ;  /* 0x0000b500ff2c7b82 */ /* 0x000e620000000800 */
[C---:B------:R-:W-:Y:S01]  /*0d10*/  IMAD R11, R252.reuse, R7, R11 ;  /* 0x00000007fc0b7224 */ /* 0x040fe200078e020b */
[----:B------:R-:W-:-:S04]  /*0d20*/  SHF.L.U64.HI R7, R252, 0x7, R24 ;  /* 0x00000007fc077819 */ /* 0x000fc80000010218 */
[----:B------:R-:W-:Y:S02]  /*0d30*/  SEL R4, R7, RZ, P1 ;  /* 0x000000ff07047207 */ /* 0x000fe40000800000 */
[----:B------:R-:W4:Y:S01]  /*0d40*/  @P0 LDC.64 R20, c[0x0][0x250] ;  /* 0x00009400ff140b82 */ /* 0x000f220000000a00 */
[----:B--2---:R-:W2:Y:S01]  /*0d50*/  MUFU.RCP R2, R2 ;  /* 0x0000000200027308 */ /* 0x004ea20000001000 */
[----:B------:R-:W-:-:S05]  /*0d60*/  IMAD.WIDE.U32 R6, R252, R6, RZ ;  /* 0x00000006fc067225 */ /* 0x000fca00078e00ff */
[----:B------:R-:W-:Y:S01]  /*0d70*/  IADD3 R34, R7, R11, RZ ;  /* 0x0000000b07227210 */ /* 0x000fe20007ffe0ff */
[----:B------:R-:W4:Y:S08]  /*0d80*/  @P0 LDC.64 R22, c[0x0][0x248] ;  /* 0x00009200ff160b82 */ /* 0x000f300000000a00 */
[----:B------:R-:W3:Y:S01]  /*0d90*/  LDC R43, c[0x0][0x2c4] ;  /* 0x0000b100ff2b7b82 */ /* 0x000ee20000000800 */
[----:B-1----:R-:W-:Y:S01]  /*0da0*/  SHF.R.S32.HI R7, RZ, 0x1f, R44 ;  /* 0x0000001fff077819 */ /* 0x002fe2000001142c */
[----:B--2---:R-:W-:-:S04]  /*0db0*/  VIADD R2, R2, 0xffffffe ;  /* 0x0ffffffe02027836 */ /* 0x004fc80000000000 */
[----:B------:R-:W1:Y:S02]  /*0dc0*/  F2I.FTZ.U32.TRUNC.NTZ R3, R2 ;  /* 0x0000000200037305 */ /* 0x000e64000021f000 */
[----:B------:R-:W2:Y:S08]  /*0dd0*/  LDC.U8 R45, c[0x0][0x480] ;  /* 0x00012000ff2d7b82 */ /* 0x000eb00000000000 */
[----:B------:R-:W2:Y:S01]  /*0de0*/  LDC.64 R32, c[0x0][0x488] ;  /* 0x00012200ff207b82 */ /* 0x000ea20000000a00 */
[----:B-1----:R-:W-:-:S04]  /*0df0*/  IMAD.MOV R2, RZ, RZ, -R3 ;  /* 0x000000ffff027224 */ /* 0x002fc800078e0a03 */
[----:B------:R-:W-:Y:S02]  /*0e00*/  IMAD R5, R2, R12, RZ ;  /* 0x0000000c02057224 */ /* 0x000fe400078e02ff */
[----:B------:R-:W-:-:S04]  /*0e10*/  IMAD.MOV.U32 R2, RZ, RZ, RZ ;  /* 0x000000ffff027224 */ /* 0x000fc800078e00ff */
[----:B------:R-:W-:Y:S01]  /*0e20*/  IMAD.HI.U32 R2, R3, R5, R2 ;  /* 0x0000000503027227 */ /* 0x000fe200078e0002 */
[----:B------:R-:W-:-:S04]  /*0e30*/  SHF.L.U32 R5, R252, 0x7, RZ ;  /* 0x00000007fc057819 */ /* 0x000fc800000006ff */
[----:B------:R-:W-:Y:S01]  /*0e40*/  SEL R5, R5, RZ, P1 ;  /* 0x000000ff05057207 */ /* 0x000fe20000800000 */
[----:B------:R-:W-:Y:S01]  /*0e50*/  IMAD.HI.U32 R2, R2, R9, RZ ;  /* 0x0000000902027227 */ /* 0x000fe200078e00ff */
[----:B------:R-:W-:Y:S02]  /*0e60*/  ISETP.NE.AND P1, PT, R0, -0x1, PT ;  /* 0xffffffff0000780c */ /* 0x000fe40003f25270 */
[----:B------:R-:W-:Y:S01]  /*0e70*/  IADD3 R17, P2, R10, R5, RZ ;  /* 0x000000050a117210 */ /* 0x000fe20007f5e0ff */
[----:B------:R-:W-:-:S04]  /*0e80*/  IMAD.MOV R3, RZ, RZ, -R2 ;  /* 0x000000ffff037224 */ /* 0x000fc800078e0a02 */
[----:B------:R-:W-:Y:S02]  /*0e90*/  IMAD R3, R12, R3, R9 ;  /* 0x000000030c037224 */ /* 0x000fe400078e0209 */
[----:B------:R-:W-:Y:S01]  /*0ea0*/  IMAD.X R9, R16, 0x1, R4, P2 ;  /* 0x0000000110097824 */ /* 0x000fe200010e0604 */
[----:B-----5:R-:W-:Y:S01]  /*0eb0*/  ISETP.NE.AND P2, PT, R13, RZ, PT ;  /* 0x000000ff0d00720c */ /* 0x020fe20003f45270 */
[----:B---3--:R-:W-:Y:S01]  /*0ec0*/  IMAD.WIDE.U32 R4, R0, R30, RZ ;  /* 0x0000001e00047225 */ /* 0x008fe200078e00ff */
[----:B------:R-:W-:Y:S01]  /*0ed0*/  ISETP.GT.U32.AND P4, PT, R12, R3, PT ;  /* 0x000000030c00720c */ /* 0x000fe20003f84070 */
[----:B------:R-:W1:Y:S02]  /*0ee0*/  @P1 LDC.64 R28, c[0x0][0x420] ;  /* 0x00010800ff1c1b82 */ /* 0x000e640000000a00 */
[----:B------:R-:W-:Y:S01]  /*0ef0*/  IMAD R8, R17, UR11, RZ ;  /* 0x0000000b11087c24 */ /* 0x000fe2000f8e02ff */
[----:B------:R-:W-:Y:S01]  /*0f00*/  SEL R41, R6, R4, !P1 ;  /* 0x0000000406297207 */ /* 0x000fe20004800000 */
[----:B------:R-:W-:Y:S01]  /*0f10*/  @P0 IMAD.IADD R6, R244, 0x1, R249 ;  /* 0x00000001f4060824 */ /* 0x000fe200078e02f9 */
[----:B------:R-:W-:Y:S01]  /*0f20*/  LOP3.LUT R4, R46, R25, RZ, 0x3c, !PT ;  /* 0x000000192e047212 */ /* 0x000fe200078e3cff */
[----:B------:R-:W-:-:S02]  /*0f30*/  IMAD R38, R9, UR10, R8 ;  /* 0x0000000a09267c24 */ /* 0x000fc4000f8e0208 */
[----:B------:R-:W3:Y:S01]  /*0f40*/  @!P1 LDC.64 R14, c[0x0][0x418] ;  /* 0x00010600ff0e9b82 */ /* 0x000ee20000000a00 */
[----:B------:R-:W-:Y:S01]  /*0f50*/  IMAD R8, R0, R31, RZ ;  /* 0x0000001f00087224 */ /* 0x000fe200078e02ff */
[----:B------:R-:W-:Y:S01]  /*0f60*/  ISETP.GE.AND P3, PT, R4, RZ, PT ;  /* 0x000000ff0400720c */ /* 0x000fe20003f66270 */
[----:B----4-:R-:W-:Y:S02]  /*0f70*/  @P0 IMAD R9, R6, R23, RZ ;  /* 0x0000001706090224 */ /* 0x010fe400078e02ff */
[----:B------:R-:W-:Y:S01]  /*0f80*/  @!P4 IMAD.IADD R3, R3, 0x1, -R12 ;  /* 0x000000010303c824 */ /* 0x000fe200078e0a0c */
[----:B------:R-:W-:Y:S01]  /*0f90*/  @P1 IADD3 R34, R5, R8, RZ ;  /* 0x0000000805221210 */ /* 0x000fe20007ffe0ff */
[----:B------:R-:W-:Y:S01]  /*0fa0*/  @!P4 VIADD R2, R2, 0x1 ;  /* 0x000000010202c836 */ /* 0x000fe20000000000 */
[----:B------:R-:W4:Y:S02]  /*0fb0*/  @P2 LDC R18, c[0x0][0x2e4] ;  /* 0x0000b900ff122b82 */ /* 0x000f240000000800 */
[----:B------:R-:W-:Y:S01]  /*0fc0*/  ISETP.GE.U32.AND P6, PT, R3, R12, PT ;  /* 0x0000000c0300720c */ /* 0x000fe20003fc6070 */
[----:B------:R-:W-:Y:S01]  /*0fd0*/  IMAD.WIDE.U32 R12, R252, R44, RZ ;  /* 0x0000002cfc0c7225 */ /* 0x000fe200078e00ff */
[----:B------:R-:W-:-:S03]  /*0fe0*/  @P0 IADD3 R3, R244, R249, RZ ;  /* 0x000000f9f4030210 */ /* 0x000fc60007ffe0ff */
[----:B------:R-:W-:Y:S02]  /*0ff0*/  IMAD R11, R12, UR11, RZ ;  /* 0x0000000b0c0b7c24 */ /* 0x000fe4000f8e02ff */
[C---:B------:R-:W-:Y:S02]  /*1000*/  @P0 IMAD R8, R3.reuse, R21, RZ ;  /* 0x0000001503080224 */ /* 0x040fe400078e02ff */
[----:B------:R-:W-:-:S04]  /*1010*/  @P0 IMAD.WIDE.U32 R4, R3, R20, RZ ;  /* 0x0000001403040225 */ /* 0x000fc800078e00ff */
[----:B------:R-:W-:Y:S01]  /*1020*/  @P6 IADD3 R2, R2, 0x1, RZ ;  /* 0x0000000102026810 */ /* 0x000fe20007ffe0ff */
[----:B------:R-:W-:Y:S01]  /*1030*/  IMAD R3, R7, R252, RZ ;  /* 0x000000fc07037224 */ /* 0x000fe200078e02ff */
[----:B------:R-:W-:Y:S01]  /*1040*/  @P0 MOV R36, R4 ;  /* 0x0000000400240202 */ /* 0x000fe20000000f00 */
[----:B------:R-:W-:-:S04]  /*1050*/  @P0 IMAD.WIDE.U32 R6, R6, R22, RZ ;  /* 0x0000001606060225 */ /* 0x000fc800078e00ff */
[----:B------:R-:W-:Y:S01]  /*1060*/  IMAD.MOV.U32 R19, RZ, RZ, R2 ;  /* 0x000000ffff137224 */ /* 0x000fe200078e0002 */
[----:B------:R-:W-:Y:S01]  /*1070*/  @P0 IADD3 R37, R7, R9, RZ ;  /* 0x0000000907250210 */ /* 0x000fe20007ffe0ff */
[----:B------:R-:W-:Y:S01]  /*1080*/  IMAD R3, R24, R44, R3 ;  /* 0x0000002c18037224 */ /* 0x000fe200078e0203 */
[----:B------:R-:W-:Y:S01]  /*1090*/  @P0 MOV R35, R6 ;  /* 0x0000000600230202 */ /* 0x000fe20000000f00 */
[----:B------:R-:W-:Y:S01]  /*10a0*/  @P0 IMAD.IADD R39, R5, 0x1, R8 ;  /* 0x0000000105270824 */ /* 0x000fe200078e0208 */
[----:B------:R-:W-:Y:S01]  /*10b0*/  @!P3 IADD3 R19, -R19, RZ, RZ ;  /* 0x000000ff1313b210 */ /* 0x000fe20007ffe1ff */
[----:B------:R-:W-:Y:S01]  /*10c0*/  IMAD.IADD R8, R13, 0x1, R3 ;  /* 0x000000010d087824 */ /* 0x000fe200078e0203 */
[----:B--2---:R-:W-:Y:S06]  /*10d0*/  @P0 BRA `(.L_x_702) ;  /* 0x0000000000300947 */ /* 0x004fec0003800000 */
[----:B------:R-:W2:Y:S01]  /*10e0*/  LDC.64 R22, c[0x0][0x248] ;  /* 0x00009200ff167b82 */ /* 0x000ea20000000a00 */
[----:B------:R-:W-:-:S07]  /*10f0*/  SHF.R.S32.HI R2, RZ, 0x1f, R244 ;  /* 0x0000001fff027819 */ /* 0x000fce00000114f4 */
[----:B------:R-:W5:Y:S01]  /*1100*/  LDC.64 R4, c[0x0][0x230] ;  /* 0x00008c00ff047b82 */ /* 0x000f620000000a00 */
[-C--:B--2---:R-:W-:Y:S02]  /*1110*/  IMAD R6, R2, R22.reuse, RZ ;  /* 0x0000001602067224 */ /* 0x084fe400078e02ff */
[----:B------:R-:W-:-:S04]  /*1120*/  IMAD.WIDE.U32 R2, R244, R22, RZ ;  /* 0x00000016f4027225 */ /* 0x000fc800078e00ff */
[----:B------:R-:W-:Y:S02]  /*1130*/  IMAD R6, R244, R23, R6 ;  /* 0x00000017f4067224 */ /* 0x000fe400078e0206 */
[----:B-----5:R-:W-:-:S03]  /*1140*/  IMAD R7, R24, R4, RZ ;  /* 0x0000000418077224 */ /* 0x020fc600078e02ff */
[----:B------:R-:W-:Y:S01]  /*1150*/  IADD3 R3, R3, R6, RZ ;  /* 0x0000000603037210 */ /* 0x000fe20007ffe0ff */
[C---:B------:R-:W-:Y:S02]  /*1160*/  IMAD R5, R252.reuse, R5, R7 ;  /* 0x00000005fc057224 */ /* 0x040fe400078e0207 */
[----:B------:R-:W-:-:S05]  /*1170*/  IMAD.WIDE.U32 R2, R252, R4, R2 ;  /* 0x00000004fc027225 */ /* 0x000fca00078e0002 */
[----:B------:R-:W-:Y:S02]  /*1180*/  IADD3 R37, R3, R5, RZ ;  /* 0x0000000503257210 */ /* 0x000fe40007ffe0ff */
[----:B------:R-:W-:Y:S02]  /*1190*/  MOV R35, R2 ;  /* 0x0000000200237202 */ /* 0x000fe40000000f00 */
.L_x_702:
[----:B------:R-:W-:Y:S05]  /*11a0*/  @P0 BRA `(.L_x_703) ;  /* 0x0000000000300947 */ /* 0x000fea0003800000 */
        /* <DEDUP_REMOVED lines=11> */
[----:B------:R-:W-:-:S07]  /*1260*/  MOV R36, R2 ;  /* 0x0000000200247202 */ /* 0x000fce0000000f00 */
.L_x_703:
[----:B---3--:R-:W-:Y:S01]  /*1270*/  @!P1 IMAD R2, R24, R14, RZ ;  /* 0x0000000e18029224 */ /* 0x008fe200078e02ff */
[----:B------:R-:W-:Y:S01]  /*1280*/  @!P5 LOP3.LUT R19, RZ, R25, RZ, 0x33, !PT ;  /* 0x00000019ff13d212 */ /* 0x000fe200078e33ff */
[----:B------:R-:W-:Y:S01]  /*1290*/  @P2 IMAD R9, R252, R43, RZ ;  /* 0x0000002bfc092224 */ /* 0x000fe200078e02ff */
[----:B------:R-:W-:Y:S01]  /*12a0*/  ISETP.NE.AND P0, PT, R45, RZ, PT ;  /* 0x000000ff2d00720c */ /* 0x000fe20003f05270 */
[----:B------:R-:W-:Y:S02]  /*12b0*/  IMAD R4, R8, UR10, R11 ;  /* 0x0000000a08047c24 */ /* 0x000fe4000f8e020b */
[----:B------:R-:W-:Y:S01]  /*12c0*/  @!P1 IMAD R11, R252, R15, R2 ;  /* 0x0000000ffc0b9224 */ /* 0x000fe200078e0202 */
[----:B------:R-:W-:Y:S01]  /*12d0*/  @P2 SEL R9, R9, R0, !P1 ;  /* 0x0000000009092207 */ /* 0x000fe20004800000 */
[----:B------:R-:W-:-:S04]  /*12e0*/  IMAD.WIDE.U32 R24, R12, UR10, RZ ;  /* 0x0000000a0c187c25 */ /* 0x000fc8000f8e00ff */
[C---:B------:R-:W-:Y:S01]  /*12f0*/  IMAD.WIDE.U32 R2, R0.reuse, UR10, RZ ;  /* 0x0000000a00027c25 */ /* 0x040fe2000f8e00ff */
[----:B------:R-:W-:Y:S02]  /*1300*/  IADD3 R12, R25, R4, RZ ;  /* 0x00000004190c7210 */ /* 0x000fe40007ffe0ff */
[----:B------:R-:W-:Y:S01]  /*1310*/  SHF.R.S32.HI R25, RZ, 0x1f, R46 ;  /* 0x0000001fff197819 */ /* 0x000fe2000001142e */
[----:B-1----:R-:W-:Y:S01]  /*1320*/  @P1 IMAD.WIDE.U32 R6, R0, R28, RZ ;  /* 0x0000001c00061225 */ /* 0x002fe200078e00ff */
[----:B------:R-:W-:Y:S02]  /*1330*/  SEL R13, R24, R2, !P1 ;  /* 0x00000002180d7207 */ /* 0x000fe40004800000 */
[----:B------:R-:W-:Y:S01]  /*1340*/  SHF.R.S32.HI R28, RZ, 0x1f, R19 ;  /* 0x0000001fff1c7819 */ /* 0x000fe20000011413 */
[----:B------:R-:W-:Y:S01]  /*1350*/  IMAD R8, R0, UR11, RZ ;  /* 0x0000000b00087c24 */ /* 0x000fe2000f8e02ff */
[----:B------:R-:W-:Y:S01]  /*1360*/  @P1 MOV R2, R6 ;  /* 0x0000000600021202 */ /* 0x000fe20000000f00 */
[----:B------:R-:W-:-:S03]  /*1370*/  @!P1 IMAD.WIDE.U32 R4, R252, R14, RZ ;  /* 0x0000000efc049225 */ /* 0x000fc600078e00ff */
[----:B------:R-:W-:Y:S01]  /*1380*/  @P1 IADD3 R12, R3, R8, RZ ;  /* 0x00000008030c1210 */ /* 0x000fe20007ffe0ff */
[----:B----4-:R-:W-:Y:S01]  /*1390*/  @P2 IMAD R6, R46, R18, R9 ;  /* 0x000000122e062224 */ /* 0x010fe200078e0209 */
[----:B------:R-:W-:Y:S01]  /*13a0*/  @!P1 MOV R2, R4 ;  /* 0x0000000400029202 */ /* 0x000fe20000000f00 */
[----:B------:R-:W-:Y:S01]  /*13b0*/  @!P2 IMAD R3, R252, UR29, R46 ;  /* 0x0000001dfc03ac24 */ /* 0x000fe2000f8e022e */
[----:B------:R-:W-:Y:S01]  /*13c0*/  SHF.R.S32.HI R18, RZ, 0x1f, R26 ;  /* 0x0000001fff127819 */ /* 0x000fe2000001141a */
[----:B------:R-:W-:-:S04]  /*13d0*/  IMAD.WIDE.U32 R8, R42, R32, RZ ;  /* 0x000000202a087225 */ /* 0x000fc800078e00ff */
[----:B------:R-:W-:Y:S01]  /*13e0*/  @P1 IMAD R7, R0, R29, R7 ;  /* 0x0000001d00071224 */ /* 0x000fe200078e0207 */
[----:B------:R-:W-:Y:S01]  /*13f0*/  @!P1 IADD3 R7, R5, R11, RZ ;  /* 0x0000000b05079210 */ /* 0x000fe20007ffe0ff */
[----:B------:R-:W-:Y:S02]  /*1400*/  @!P2 IMAD R6, R3, R43, RZ ;  /* 0x0000002b0306a224 */ /* 0x000fe400078e02ff */
[----:B------:R-:W-:Y:S01]  /*1410*/  IMAD R3, R42, R33, R9 ;  /* 0x000000212a037224 */ /* 0x000fe200078e0209 */
[----:B------:R-:W-:Y:S01]  /*1420*/  SEL R9, R8, RZ, P0 ;  /* 0x000000ff08097207 */ /* 0x000fe20000000000 */
[----:B------:R-:W-:Y:S02]  /*1430*/  IMAD R24, R46, UR4, RZ ;  /* 0x000000042e187c24 */ /* 0x000fe4000f8e02ff */
[----:B------:R-:W-:Y:S01]  /*1440*/  IMAD.WIDE.U32 R4, R17, UR10, RZ ;  /* 0x0000000a11047c25 */ /* 0x000fe2000f8e00ff */
[----:B------:R-:W-:Y:S02]  /*1450*/  SEL R11, R3, RZ, P0 ;  /* 0x000000ff030b7207 */ /* 0x000fe40000000000 */
[----:B------:R-:W-:-:S02]  /*1460*/  SHF.R.S32.HI R17, RZ, 0x1f, R24 ;  /* 0x0000001fff117819 */ /* 0x000fc40000011418 */
[----:B------:R-:W-:Y:S01]  /*1470*/  IADD3 R8, R5, R38, RZ ;  /* 0x0000002605087210 */ /* 0x000fe20007ffe0ff */
        /* <DEDUP_REMOVED lines=8> */
.L_x_704:
[----:B------:R-:W-:-:S04]  /*1500*/  IMAD R0, R252, UR29, R46 ;  /* 0x0000001dfc007c24 */ /* 0x000fc8000f8e022e */
[----:B------:R-:W-:-:S07]  /*1510*/  IMAD R0, R0, R44, RZ ;  /* 0x0000002c00007224 */ /* 0x000fce00078e02ff */
.L_x_705:
[----:B------:R-:W1:Y:S01]  /*1520*/  S2R R42, SR_TID.X ;  /* 0x00000000002a7919 */ /* 0x000e620000002100 */
[----:B------:R-:W2:Y:S01]  /*1530*/  LDC.64 R14, c[0x0][0x420] ;  /* 0x00010800ff0e7b82 */ /* 0x000ea20000000a00 */
[----:B------:R-:W-:Y:S01]  /*1540*/  UIMAD UR29, UR4, UR29, URZ ;  /* 0x0000001d041d72a4 */ /* 0x000fe2000f8e023f */
[----:B------:R-:W-:Y:S01]  /*1550*/  IADD3 R2, P1, R250, R2, RZ ;  /* 0x00000002fa027210 */ /* 0x000fe20007f3e0ff */
[----:B------:R-:W-:Y:S01]  /*1560*/  ULDC.64 UR10, c[0x0][0x428] ;  /* 0x00010a00000a7ab9 */ /* 0x000fe20000000a00 */
[----:B------:R-:W-:Y:S01]  /*1570*/  SHF.R.S32.HI R251, RZ, 0x1f, R250 ;  /* 0x0000001ffffb7819 */ /* 0x000fe200000114fa */
[----:B------:R-:W-:Y:S01]  /*1580*/  USHF.L.U32 UR19, UR29, 0x6, URZ ;  /* 0x000000061d137899 */ /* 0x000fe2000800063f */
[----:B------:R-:W-:Y:S01]  /*1590*/  SHF.R.S32.HI R38, RZ, 0x1f, R243 ;  /* 0x0000001fff267819 */ /* 0x000fe200000114f3 */
[----:B------:R-:W-:Y:S01]  /*15a0*/  ULDC.64 UR14, c[0x0][0x210] ;  /* 0x00008400000e7ab9 */ /* 0x000fe20000000a00 */
[----:B------:R-:W3:Y:S01]  /*15b0*/  LDC.64 R32, c[0x0][0x2b0] ;  /* 0x0000ac00ff207b82 */ /* 0x000ee20000000a00 */
[----:B------:R-:W-:Y:S01]  /*15c0*/  USHF.R.S32.HI UR4, URZ, 0x1f, UR19 ;  /* 0x0000001f3f047899 */ /* 0x000fe20008011413 */
[----:B------:R-:W-:Y:S01]  /*15d0*/  IMAD.X R3, R251, 0x1, R7, P1 ;  /* 0x00000001fb037824 */ /* 0x000fe200008e0607 */
[----:B------:R-:W-:Y:S01]  /*15e0*/  IADD3 R5, P4, P3, R4, UR19, R24 ;  /* 0x0000001304057c10 */ /* 0x000fe2000fb9e018 */
[----:B------:R-:W-:Y:S01]  /*15f0*/  ULDC.64 UR12, c[0x0][0x3e0] ;  /* 0x0000f800000c7ab9 */ /* 0x000fe20000000a00 */
[----:B------:R-:W-:Y:S02]  /*1600*/  BSSY B1, `(.L_x_701) ;  /* 0x0000573000017945 */ /* 0x000fe40003800000 */
[----:B------:R-:W-:Y:S01]  /*1610*/  IADD3 R9, P2, P1, R9, R5, R13 ;  /* 0x0000000509097210 */ /* 0x000fe2000795e00d */
[----:B------:R-:W4:Y:S01]  /*1620*/  LDC.64 R44, c[0x0][0x478] ;  /* 0x00011e00ff2c7b82 */ /* 0x000f220000000a00 */
[----:B------:R-:W-:Y:S01]  /*1630*/  IADD3.X R7, R8, UR4, R17, P4, P3 ;  /* 0x0000000408077c10 */ /* 0x000fe2000a7e6411 */
[C---:B------:R-:W-:Y:S01]  /*1640*/  IMAD.IADD R17, R10.reuse, 0x1, R0 ;  /* 0x000000010a117824 */ /* 0x040fe200078e0200 */
[----:B------:R-:W-:Y:S01]  /*1650*/  IADD3 R13, R10, R6, RZ ;  /* 0x000000060a0d7210 */ /* 0x000fe20007ffe0ff */
[----:B------:R-:W-:Y:S01]  /*1660*/  IMAD R6, R25, UR10, RZ ;  /* 0x0000000a19067c24 */ /* 0x000fe2000f8e02ff */
[----:B------:R-:W-:-:S02]  /*1670*/  IADD3.X R12, R11, R7, R12, P2, P1 ;  /* 0x000000070b0c7210 */ /* 0x000fc400017e240c */
[----:B------:R-:W-:Y:S01]  /*1680*/  ISETP.GE.AND P4, PT, R27, 0x1, PT ;  /* 0x000000011b00780c */ /* 0x000fe20003f86270 */
[-C--:B--2---:R-:W-:Y:S02]  /*1690*/  IMAD R4, R16, R14.reuse, RZ ;  /* 0x0000000e10047224 */ /* 0x084fe400078e02ff */
[----:B------:R-:W-:-:S04]  /*16a0*/  IMAD.WIDE.U32 R2, R10, R14, R2 ;  /* 0x0000000e0a027225 */ /* 0x000fc800078e0002 */
[----:B------:R-:W-:Y:S01]  /*16b0*/  IMAD R5, R10, R15, R4 ;  /* 0x0000000f0a057224 */ /* 0x000fe200078e0204 */
[----:B-1----:R-:W-:Y:S01]  /*16c0*/  SHF.R.S32.HI R43, RZ, 0x1f, R42 ;  /* 0x0000001fff2b7819 */ /* 0x002fe2000001142a */
[----:B------:R-:W-:Y:S01]  /*16d0*/  IMAD R6, R46, UR11, R6 ;  /* 0x0000000b2e067c24 */ /* 0x000fe2000f8e0206 */
[----:B------:R-:W-:Y:S01]  /*16e0*/  IADD3 R4, P3, R243, R10, RZ ;  /* 0x0000000af3047210 */ /* 0x000fe20007f7e0ff */
[----:B------:R-:W-:Y:S01]  /*16f0*/  IMAD.IADD R3, R3, 0x1, R5 ;  /* 0x0000000103037824 */ /* 0x000fe200078e0205 */
[----:B------:R-:W-:-:S03]  /*1700*/  LEA.HI R11, R43, R42, RZ, 0x5 ;  /* 0x0000002a2b0b7211 */ /* 0x000fc600078f28ff */
[----:B------:R-:W-:Y:S01]  /*1710*/  IMAD.X R5, R38, 0x1, R16, P3 ;  /* 0x0000000126057824 */ /* 0x000fe200018e0610 */
[----:B------:R-:W-:Y:S01]  /*1720*/  LOP3.LUT R0, R11, 0xffffffe0, RZ, 0xc0, !PT ;  /* 0xffffffe00b007812 */ /* 0x000fe200078ec0ff */
[----:B------:R-:W-:Y:S01]  /*1730*/  IMAD.WIDE.U32 R2, R46, UR10, R2 ;  /* 0x0000000a2e027c25 */ /* 0x000fe2000f8e0002 */
[----:B------:R-:W-:Y:S01]  /*1740*/  SHF.R.S32.HI R16, RZ, 0x5, R11 ;  /* 0x00000005ff107819 */ /* 0x000fe2000001140b */
[----:B------:R-:W-:Y:S02]  /*1750*/  ULDC.64 UR10, c[0x0][0x258] ;  /* 0x00009600000a7ab9 */ /* 0x000fe40000000a00 */
[----:B------:R-:W-:Y:S01]  /*1760*/  IMAD R5, R5, R30, RZ ;  /* 0x0000001e05057224 */ /* 0x000fe200078e02ff */
[----:B------:R-:W-:Y:S01]  /*1770*/  IADD3 R3, R3, R6, RZ ;  /* 0x0000000603037210 */ /* 0x000fe20007ffe0ff */
[----:B------:R-:W-:Y:S02]  /*1780*/  IMAD.IADD R10, R42, 0x1, -R0 ;  /* 0x000000012a0a7824 */ /* 0x000fe400078e0a00 */
[----:B------:R-:W-:-:S02]  /*1790*/  IMAD R8, R4, R31, R5 ;  /* 0x0000001f04087224 */ /* 0x000fc400078e0205 */
[----:B------:R-:W-:-:S04]  /*17a0*/  IMAD.WIDE.U32 R4, R4, R30, R250 ;  /* 0x0000001e04047225 */ /* 0x000fc800078e00fa */
[----:B------:R-:W-:Y:S01]  /*17b0*/  IMAD R0, R16, UR29, R10 ;  /* 0x0000001d10007c24 */ /* 0x000fe2000f8e020a */
[----:B------:R-:W-:Y:S01]  /*17c0*/  IADD3 R4, P2, R41, R4, RZ ;  /* 0x0000000429047210 */ /* 0x000fe20007f5e0ff */
[----:B------:R-:W-:Y:S02]  /*17d0*/  IMAD R6, R25, UR10, RZ ;  /* 0x0000000a19067c24 */ /* 0x000fe4000f8e02ff */
[----:B------:R-:W-:Y:S01]  /*17e0*/  IMAD.WIDE.U32 R2, R243, R14, R2 ;  /* 0x0000000ef3027225 */ /* 0x000fe200078e0002 */
[----:B------:R-:W-:Y:S02]  /*17f0*/  IADD3 R7, P1, R0, R9, RZ ;  /* 0x0000000900077210 */ /* 0x000fe40007f3e0ff */
[----:B------:R-:W-:Y:S01]  /*1800*/  IADD3.X R5, R34, R5, R8, P2, !PT ;  /* 0x0000000522057210 */ /* 0x000fe200017fe408 */
[----:B------:R-:W-:Y:S01]  /*1810*/  IMAD R6, R46, UR11, R6 ;  /* 0x0000000b2e067c24 */ /* 0x000fe2000f8e0206 */
[----:B------:R-:W-:Y:S01]  /*1820*/  LEA.HI.X.SX32 R12, R0, R12, 0x1, P1 ;  /* 0x0000000c000c7211 */ /* 0x000fe200008f0eff */
[----:B------:R-:W-:-:S02]  /*1830*/  IMAD R0, R38, R14, RZ ;  /* 0x0000000e26007224 */ /* 0x000fc400078e02ff */
[----:B------:R-:W-:Y:S01]  /*1840*/  IMAD.WIDE.U32 R4, R46, UR10, R4 ;  /* 0x0000000a2e047c25 */ /* 0x000fe2000f8e0004 */
[----:B------:R-:W-:Y:S02]  /*1850*/  ULDC.64 UR10, c[0x0][0x400] ;  /* 0x00010000000a7ab9 */ /* 0x000fe40000000a00 */
[----:B------:R-:W-:Y:S01]  /*1860*/  LEA R222, P1, R7, UR10, 0x2 ;  /* 0x0000000a07de7c11 */ /* 0x000fe2000f8210ff */
[----:B------:R-:W-:Y:S01]  /*1870*/  IMAD R0, R243, R15, R0 ;  /* 0x0000000ff3007224 */ /* 0x000fe200078e0200 */
[----:B------:R-:W-:Y:S01]  /*1880*/  LEA R8, P3, R4, UR14, 0x1 ;  /* 0x0000000e04087c11 */ /* 0x000fe2000f8608ff */
[----:B------:R-:W-:Y:S01]  /*1890*/  IMAD.IADD R5, R5, 0x1, R6 ;  /* 0x0000000105057824 */ /* 0x000fe200078e0206 */
[----:B------:R-:W-:Y:S02]  /*18a0*/  LEA R6, P2, R2, UR12, 0x1 ;  /* 0x0000000c02067c11 */ /* 0x000fe4000f8408ff */
[----:B------:R-:W-:Y:S02]  /*18b0*/  IADD3 R0, R3, R0, RZ ;  /* 0x0000000003007210 */ /* 0x000fe40007ffe0ff */
[----:B------:R-:W-:-:S02]  /*18c0*/  LEA.HI.X R223, R7, UR11, R12, 0x2, P1 ;  /* 0x0000000b07df7c11 */ /* 0x000fc400088f140c */
        /* <DEDUP_REMOVED lines=9> */
[----:B------:R-:W-:Y:S01]  /*1960*/  IMAD R0, R245, -0x40, R228 ;  /* 0xffffffc0f5007824 */ /* 0x000fe200078e02e4 */
[----:B------:R-:W-:Y:S01]  /*1970*/  SHF.R.S32.HI R17, RZ, 0x1f, R10 ;  /* 0x0000001fff117819 */ /* 0x000fe2000001140a */
[----:B------:R-:W-:Y:S01]  /*1980*/  VIADD R4, R243, 0x20 ;  /* 0x00000020f3047836 */ /* 0x000fe20000000000 */
[----:B------:R-:W-:Y:S01]  /*1990*/  LEA.HI R12, R12, R16, RZ, 0x2 ;  /* 0x000000100c0c7211 */ /* 0x000fe200078f10ff */
[----:B------:R-:W-:Y:S01]  /*19a0*/  IMAD R25, R229, -0x40, R27 ;  /* 0xffffffc0e5197824 */ /* 0x000fe200078e021b */
[----:B------:R-:W-:Y:S01]  /*19b0*/  LEA.HI R17, R17, R10, RZ, 0x2 ;  /* 0x0000000a11117211 */ /* 0x000fe200078f10ff */
[----:B------:R-:W-:Y:S01]  /*19c0*/  IMAD R11, R18, R22, RZ ;  /* 0x00000016120b7224 */ /* 0x000fe200078e02ff */
[C---:B------:R-:W-:Y:S01]  /*19d0*/  ISETP.GE.AND P4, PT, R4.reuse, R0, PT ;  /* 0x000000000400720c */ /* 0x040fe20003f86270 */
[----:B------:R-:W-:Y:S01]  /*19e0*/  IMAD.MOV.U32 R239, RZ, RZ, R2 ;  /* 0x000000ffffef7224 */ /* 0x000fe200078e0002 */
[----:B------:R-:W-:Y:S01]  /*19f0*/  ISETP.GE.AND P2, PT, R4, R25, PT ;  /* 0x000000190400720c */ /* 0x000fe20003f46270 */
[C---:B------:R-:W-:Y:S01]  /*1a00*/  IMAD.WIDE.U32 R4, R26.reuse, R22, R250 ;  /* 0x000000161a047225 */ /* 0x040fe200078e00fa */
[----:B------:R-:W-:Y:S01]  /*1a10*/  ISETP.GE.AND P5, PT, R243, R0, PT ;  /* 0x00000000f300720c */ /* 0x000fe20003fa6270 */
[----:B------:R-:W-:Y:S01]  /*1a20*/  ULDC.64 UR12, c[0x0][0x268] ;  /* 0x00009a00000c7ab9 */ /* 0x000fe20000000a00 */
[----:B------:R-:W-:Y:S01]  /*1a30*/  ULDC.64 UR10, c[0x0][0x260] ;  /* 0x00009800000a7ab9 */ /* 0x000fe20000000a00 */
[----:B------:R-:W-:Y:S01]  /*1a40*/  IMAD R11, R26, R23, R11 ;  /* 0x000000171a0b7224 */ /* 0x000fe200078e020b */
[----:B------:R-:W-:Y:S01]  /*1a50*/  IADD3 R4, P1, R35, R4, RZ ;  /* 0x0000000423047210 */ /* 0x000fe20007f3e0ff */
[----:B------:R-:W-:Y:S01]  /*1a60*/  IMAD.MOV.U32 R235, RZ, RZ, R3 ;  /* 0x000000ffffeb7224 */ /* 0x000fe200078e0003 */
[----:B------:R-:W-:Y:S01]  /*1a70*/  SHF.R.S32.HI R0, RZ, 0x2, R17 ;  /* 0x00000002ff007819 */ /* 0x000fe20000011411 */
[-C--:B------:R-:W-:Y:S01]  /*1a80*/  IMAD R10, R18, R20.reuse, RZ ;  /* 0x00000014120a7224 */ /* 0x080fe200078e02ff */
[----:B------:R-:W-:Y:S01]  /*1a90*/  IADD3.X R5, R37, R5, R11, P1, !PT ;  /* 0x0000000525057210 */ /* 0x000fe20000ffe40b */
[----:B------:R-:W-:Y:S01]  /*1aa0*/  IMAD.WIDE.U32 R2, R26, R20, R250 ;  /* 0x000000141a027225 */ /* 0x000fe200078e00fa */
[----:B------:R-:W-:Y:S01]  /*1ab0*/  @P0 BAR.SYNC.DEFER_BLOCKING 0x0 ;  /* 0x0000000000000b1d */ /* 0x000fe20000010000 */
[----:B------:R-:W-:-:S02]  /*1ac0*/  ISETP.GE.AND P0, PT, R243, R25, PT ;  /* 0x00000019f300720c */ /* 0x000fc40003f06270 */
[----:B------:R-:W-:Y:S01]  /*1ad0*/  IMAD.MOV.U32 R226, RZ, RZ, R6 ;  /* 0x000000ffffe27224 */ /* 0x000fe200078e0006 */
[----:B------:R-:W-:Y:S01]  /*1ae0*/  LEA.HI R6, R229, R229, RZ, 0x1 ;  /* 0x000000e5e5067211 */ /* 0x000fe200078f08ff */
[----:B------:R-:W-:Y:S01]  /*1af0*/  IMAD R13, R26, R21, R10 ;  /* 0x000000151a0d7224 */ /* 0x000fe200078e020a */
[----:B------:R-:W-:Y:S01]  /*1b00*/  IADD3 R2, P3, R36, R2, RZ ;  /* 0x0000000224027210 */ /* 0x000fe20007f7e0ff */
[----:B------:R-:W-:Y:S01]  /*1b10*/  IMAD.SHL.U32 R11, R15, 0x40, RZ ;  /* 0x000000400f0b7824 */ /* 0x000fe200078e00ff */
[----:B------:R-:W-:Y:S01]  /*1b20*/  LOP3.LUT R6, R6, 0xfffffffe, RZ, 0xc0, !PT ;  /* 0xfffffffe06067812 */ /* 0x000fe200078ec0ff */
[----:B------:R-:W-:Y:S01]  /*1b30*/  IMAD.WIDE.U32 R14, R14, 0x40, RZ ;  /* 0x000000400e0e7825 */ /* 0x000fe200078e00ff */
[----:B------:R-:W-:-:S03]  /*1b40*/  IADD3.X R3, R39, R3, R13, P3, !PT ;  /* 0x0000000327037210 */ /* 0x000fc60001ffe40d */
[----:B------:R-:W-:Y:S01]  /*1b50*/  IMAD.MOV.U32 R227, RZ, RZ, R7 ;  /* 0x000000ffffe37224 */ /* 0x000fe200078e0007 */
[----:B------:R-:W-:Y:S01]  /*1b60*/  @!P2 IADD3 R14, P3, R226, R14, RZ ;  /* 0x0000000ee20ea210 */ /* 0x000fe20007f7e0ff */
[----:B------:R-:W-:Y:S01]  /*1b70*/  IMAD.IADD R7, R229, 0x1, -R6 ;  /* 0x00000001e5077824 */ /* 0x000fe200078e0a06 */
[----:B------:R-:W-:Y:S01]  /*1b80*/  LOP3.LUT R10, R12, 0xfffffffc, RZ, 0xc0, !PT ;  /* 0xfffffffc0c0a7812 */ /* 0x000fe200078ec0ff */
[----:B------:R-:W-:Y:S01]  /*1b90*/  IMAD.WIDE.U32 R12, R30, 0x40, RZ ;  /* 0x000000401e0c7825 */ /* 0x000fe200078e00ff */
[----:B------:R-:W-:-:S03]  /*1ba0*/  @!P2 IADD3.X R15, R227, R15, R11, P3, !PT ;  /* 0x0000000fe30fa210 */ /* 0x000fc60001ffe40b */
[----:B------:R-:W-:Y:S01]  /*1bb0*/  IMAD.MOV.U32 R224, RZ, RZ, R8 ;  /* 0x000000ffffe07224 */ /* 0x000fe200078e0008 */
[----:B------:R-:W-:Y:S01]  /*1bc0*/  ISETP.NE.AND P3, PT, R7, 0x1, PT ;  /* 0x000000010700780c */ /* 0x000fe20003f65270 */
[----:B------:R-:W-:Y:S01]  /*1bd0*/  IMAD.IADD R10, R16, 0x1, -R10 ;  /* 0x00000001100a7824 */ /* 0x000fe200078e0a0a */
[----:B------:R1:W-:Y:S01]  /*1be0*/  @P5 STS.128 [R230+0x10000], RZ ;  /* 0x010000ffe6005388 */ /* 0x0003e20000000c00 */
[----:B------:R-:W-:Y:S01]  /*1bf0*/  IMAD.MOV.U32 R225, RZ, RZ, R9 ;  /* 0x000000ffffe17224 */ /* 0x000fe200078e0009 */
[----:B------:R-:W-:Y:S01]  /*1c00*/  @!P2 IADD3 R16, P1, R224, R12, RZ ;  /* 0x0000000ce010a210 */ /* 0x000fe20007f3e0ff */
[----:B------:R-:W-:Y:S01]  /*1c10*/  IMAD.SHL.U32 R31, R31, 0x40, RZ ;  /* 0x000000401f1f7824 */ /* 0x000fe200078e00ff */
[----:B------:R1:W-:Y:S01]  /*1c20*/  @P5 STS.128 [R230+0x12000], RZ ;  /* 0x012000ffe6005388 */ /* 0x0003e20000000c00 */
[C---:B------:R-:W-:Y:S02]  /*1c30*/  IMAD R6, R28.reuse, UR12, RZ ;  /* 0x0000000c1c067c24 */ /* 0x040fe4000f8e02ff */
[----:B------:R-:W-:Y:S01]  /*1c40*/  IMAD.MOV.U32 R231, RZ, RZ, 0x7f800000 ;  /* 0x7f800000ffe77424 */ /* 0x000fe200078e00ff */
[----:B------:R-:W-:Y:S01]  /*1c50*/  @!P2 IADD3.X R17, R225, R13, R31, P1, !PT ;  /* 0x0000000de111a210 */ /* 0x000fe20000ffe41f */
[----:B------:R-:W-:Y:S01]  /*1c60*/  IMAD R7, R28, UR10, RZ ;  /* 0x0000000a1c077c24 */ /* 0x000fe2000f8e02ff */
[----:B------:R-:W-:Y:S01]  /*1c70*/  @!P4 IADD3 R8, P1, R243, 0x20, RZ ;  /* 0x00000020f308c810 */ /* 0x000fe20007f3e0ff */
[----:B------:R-:W3:Y:S01]  /*1c80*/  @!P5 LDC.64 R28, c[0x0][0x220] ;  /* 0x00008800ff1cdb82 */ /* 0x000ee20000000a00 */
[----:B------:R-:W-:-:S02]  /*1c90*/  IMAD R9, R19, UR13, R6 ;  /* 0x0000000d13097c24 */ /* 0x000fc4000f8e0206 */
[----:B------:R-:W-:Y:S02]  /*1ca0*/  IMAD.MOV.U32 R232, RZ, RZ, 0x7f800000 ;  /* 0x7f800000ffe87424 */ /* 0x000fe400078e00ff */
[----:B------:R-:W-:Y:S01]  /*1cb0*/  IMAD.MOV.U32 R176, RZ, RZ, 0x20 ;  /* 0x00000020ffb07424 */ /* 0x000fe200078e00ff */
[----:B------:R-:W-:Y:S01]  /*1cc0*/  LEA R209, R220, UR5, 0x1 ;  /* 0x00000005dcd17c11 */ /* 0x000fe2000f8e08ff */
[----:B------:R-:W-:Y:S01]  /*1cd0*/  @!P4 IMAD.X R6, RZ, RZ, R38, P1 ;  /* 0x000000ffff06c224 */ /* 0x000fe200008e0626 */
[----:B------:R-:W4:Y:S01]  /*1ce0*/  @!P4 LDC.64 R30, c[0x0][0x220] ;  /* 0x00008800ff1ecb82 */ /* 0x000f220000000a00 */
[----:B------:R-:W-:Y:S01]  /*1cf0*/  IMAD.WIDE.U32 R2, R19, UR12, R2 ;  /* 0x0000000c13027c25 */ /* 0x000fe2000f8e0002 */
[----:B------:R-:W-:Y:S01]  /*1d00*/  @!P4 IADD3 R18, P1, R243, 0x20, RZ ;  /* 0x00000020f312c810 */ /* 0x000fe20007f3e0ff */
[----:B------:R-:W-:Y:S02]  /*1d10*/  USHF.L.U32 UR34, UR29, 0x4, URZ ;  /* 0x000000041d227899 */ /* 0x000fe4000800063f */
[----:B------:R-:W-:Y:S01]  /*1d20*/  IMAD R24, R19, UR11, R7 ;  /* 0x0000000b13187c24 */ /* 0x000fe2000f8e0207 */
[----:B------:R-:W-:Y:S01]  /*1d30*/  USHF.L.U32 UR35, UR29, 0x3, URZ ;  /* 0x000000031d237899 */ /* 0x000fe2000800063f */
[----:B------:R-:W-:-:S02]  /*1d40*/  @!P5 IMAD R7, R38, R20, RZ ;  /* 0x000000142607d224 */ /* 0x000fc400078e02ff */
[----:B------:R-:W-:Y:S02]  /*1d50*/  IMAD.MOV.U32 R213, RZ, RZ, 0x20 ;  /* 0x00000020ffd57424 */ /* 0x000fe400078e00ff */
[----:B------:R-:W-:Y:S02]  /*1d60*/  IMAD.MOV.U32 R210, RZ, RZ, 0x40 ;  /* 0x00000040ffd27424 */ /* 0x000fe400078e00ff */
[----:B------:R-:W-:Y:S01]  /*1d70*/  VIADD R207, R218, 0x2000 ;  /* 0x00002000dacf7836 */ /* 0x000fe20000000000 */
[----:B------:R-:W-:Y:S01]  /*1d80*/  CS2R R94, SRZ ;  /* 0x00000000005e7805 */ /* 0x000fe2000001ff00 */
[-C--:B------:R-:W-:Y:S01]  /*1d90*/  @!P4 IMAD R6, R6, R20.reuse, RZ ;  /* 0x000000140606c224 */ /* 0x080fe200078e02ff */
[----:B------:R-:W-:Y:S01]  /*1da0*/  CS2R R92, SRZ ;  /* 0x00000000005c7805 */ /* 0x000fe2000001ff00 */
[----:B------:R-:W-:Y:S01]  /*1db0*/  IMAD.IADD R3, R3, 0x1, R9 ;  /* 0x0000000103037824 */ /* 0x000fe200078e0209 */
[----:B------:R-:W-:Y:S01]  /*1dc0*/  CS2R R98, SRZ ;  /* 0x0000000000627805 */ /* 0x000fe2000001ff00 */
[CC--:B------:R-:W-:Y:S01]  /*1dd0*/  @!P5 IMAD R12, R243.reuse, R21.reuse, R7 ;  /* 0x00000015f30cd224 */ /* 0x0c0fe200078e0207 */
        /* <DEDUP_REMOVED lines=18> */
[----:B------:R-:W-:Y:S01]  /*1f00*/  CS2R R70, SRZ ;  /* 0x0000000000467805 */ /* 0x000fe2000001ff00 */
        /* <DEDUP_REMOVED lines=8> */
[----:B------:R-:W-:Y:S01]  /*1f90*/  IMAD.IADD R3, R5, 0x1, R24 ;  /* 0x0000000105037824 */ /* 0x000fe200078e0218 */
[----:B------:R-:W-:Y:S01]  /*1fa0*/  CS2R R48, SRZ ;  /* 0x0000000000307805 */ /* 0x000fe2000001ff00 */
[----:B------:R-:W-:Y:S01]  /*1fb0*/  @!P5 IMAD R19, R243, R23, R13 ;  /* 0x00000017f313d224 */ /* 0x000fe200078e020d */
[----:B------:R-:W-:Y:S01]  /*1fc0*/  @!P5 LEA.HI.X R13, R6, R29, R2, 0x1, P1 ;  /* 0x0000001d060dd211 */ /* 0x000fe200008f0c02 */
[----:B------:R-:W-:Y:S01]  /*1fd0*/  @!P4 IMAD.IADD R5, R11, 0x1, R21 ;  /* 0x000000010b05c824 */ /* 0x000fe200078e0215 */
[C---:B----4-:R-:W-:Y:S01]  /*1fe0*/  @!P4 LEA R6, P1, R10.reuse, R30, 0x1 ;  /* 0x0000001e0a06c211 */ /* 0x050fe200078208ff */
[--C-:B------:R-:W-:Y:S01]  /*1ff0*/  @!P5 IMAD.MOV.U32 R2, RZ, RZ, R4.reuse ;  /* 0x000000ffff02d224 */ /* 0x100fe200078e0004 */
[----:B------:R-:W-:Y:S01]  /*2000*/  CS2R R40, SRZ ;  /* 0x0000000000287805 */ /* 0x000fe2000001ff00 */
[----:B------:R-:W-:Y:S01]  /*2010*/  @!P4 IMAD.MOV.U32 R8, RZ, RZ, R4 ;  /* 0x000000ffff08c224 */ /* 0x000fe200078e0004 */
[----:B------:R-:W-:Y:S01]  /*2020*/  @!P4 LEA.HI.X R7, R10, R31, R5, 0x1, P1 ;  /* 0x0000001f0a07c211 */ /* 0x000fe200008f0c05 */
[----:B------:R-:W-:Y:S01]  /*2030*/  @!P4 IMAD R9, R9, R22, RZ ;  /* 0x000000160909c224 */ /* 0x000fe200078e02ff */
[----:B------:R-:W3:Y:S01]  /*2040*/  @!P5 LDC.64 R4, c[0x0][0x218] ;  /* 0x00008600ff04db82 */ /* 0x000ee20000000a00 */
[----:B------:R-:W-:Y:S01]  /*2050*/  @!PT LDS RZ, [RZ] ;  /* 0x00000000fffff984 */ /* 0x000fe20000000800 */
[----:B------:R-:W-:Y:S01]  /*2060*/  @!PT LDS RZ, [RZ] ;  /* 0x00000000fffff984 */ /* 0x000fe20000000800 */
[----:B------:R-:W-:Y:S01]  /*2070*/  @!PT LDS RZ, [RZ] ;  /* 0x00000000fffff984 */ /* 0x000fe20000000800 */
[----:B------:R-:W-:Y:S01]  /*2080*/  @!P5 LDGSTS.E.BYPASS.LTC128B.128 [R230+0x10000], desc[UR36][R12.64] ;  /* 0x100000000ce6dfae */ /* 0x000fe2000b901d64 */
[----:B------:R-:W-:-:S02]  /*2090*/  IMAD.SHL.U32 R242, R0, 0x4, RZ ;  /* 0x0000000400f27824 */ /* 0x000fc400078e00ff */
[----:B------:R-:W-:Y:S01]  /*20a0*/  IMAD.MOV.U32 R234, RZ, RZ, R32 ;  /* 0x000000ffffea7224 */ /* 0x000fe200078e0020 */
[----:B------:R-:W-:Y:S01]  /*20b0*/  @!P5 LDGSTS.E.BYPASS.LTC128B.128 [R230+0x12000], desc[UR36][R12.64+0x80] ;  /* 0x120000800ce6dfae */ /* 0x000fe2000b901d64 */
[----:B------:R-:W-:Y:S02]  /*20c0*/  @!P4 IMAD R23, R18, R23, R9 ;  /* 0x000000171217c224 */ /* 0x000fe400078e0209 */
[----:B------:R-:W-:Y:S01]  /*20d0*/  IMAD.MOV.U32 R233, RZ, RZ, R33 ;  /* 0x000000ffffe97224 */ /* 0x000fe200078e0021 */
[----:B------:R-:W4:Y:S01]  /*20e0*/  @!P4 LDC.64 R10, c[0x0][0x218] ;  /* 0x00008600ff0acb82 */ /* 0x000f220000000a00 */
[----:B------:R1:W-:Y:S01]  /*20f0*/  @P4 STS.128 [R230+0x11000], RZ ;  /* 0x011000ffe6004388 */ /* 0x0003e20000000c00 */
[--C-:B------:R-:W-:Y:S01]  /*2100*/  @!P4 IMAD.MOV.U32 R9, RZ, RZ, R3.reuse ;  /* 0x000000ffff09c224 */ /* 0x100fe200078e0003 */
[----:B------:R-:W-:Y:S01]  /*2110*/  UIMAD UR33, UR29, 0x18, URZ ;  /* 0x000000181d2178a4 */ /* 0x000fe2000f8e023f */
[----:B------:R-:W-:Y:S01]  /*2120*/  @!P5 IMAD.WIDE.U32 R2, R243, R22, R2 ;  /* 0x00000016f302d225 */ /* 0x000fe200078e0002 */
[----:B------:R1:W-:Y:S01]  /*2130*/  @P4 STS.128 [R230+0x13000], RZ ;  /* 0x013000ffe6004388 */ /* 0x0003e20000000c00 */
[----:B------:R-:W-:-:S02]  /*2140*/  USHF.L.U32 UR32, UR29, 0x5, URZ ;  /* 0x000000051d207899 */ /* 0x000fc4000800063f */
[----:B------:R-:W-:Y:S01]  /*2150*/  @!P5 IMAD.IADD R3, R3, 0x1, R19 ;  /* 0x000000010303d824 */ /* 0x000fe200078e0213 */
[----:B------:R-:W-:Y:S01]  /*2160*/  @!PT LDS RZ, [RZ] ;  /* 0x00000000fffff984 */ /* 0x000fe20000000800 */
[----:B------:R-:W-:Y:S01]  /*2170*/  @!PT LDS RZ, [RZ] ;  /* 0x00000000fffff984 */ /* 0x000fe20000000800 */
[----:B------:R-:W-:Y:S01]  /*2180*/  @!PT LDS RZ, [RZ] ;  /* 0x00000000fffff984 */ /* 0x000fe20000000800 */
[----:B------:R-:W-:Y:S01]  /*2190*/  @!P4 LDGSTS.E.BYPASS.LTC128B.128 [R230+0x11000], desc[UR36][R6.64] ;  /* 0x1100000006e6cfae */ /* 0x000fe2000b901d64 */
[----:B------:R-:W-:Y:S01]  /*21a0*/  @!P4 IMAD.WIDE.U32 R8, R18, R22, R8 ;  /* 0x000000161208c225 */ /* 0x000fe200078e0008 */
[----:B------:R-:W-:Y:S02]  /*21b0*/  UIMAD UR31, UR29, 0x28, URZ ;  /* 0x000000281d1f78a4 */ /* 0x000fe4000f8e023f */
[----:B------:R3:W-:Y:S01]  /*21c0*/  @!P4 LDGSTS.E.BYPASS.LTC128B.128 [R230+0x13000], desc[UR36][R6.64+0x80] ;  /* 0x1300008006e6cfae */ /* 0x0007e2000b901d64 */
[----:B------:R-:W-:Y:S02]  /*21d0*/  UIMAD UR30, UR29, 0x30, URZ ;  /* 0x000000301d1e78a4 */ /* 0x000fe4000f8e023f */
[----:B------:R-:W-:Y:S01]  /*21e0*/  UIADD3 UR19, -UR19, URZ, URZ ;  /* 0x0000003f13137290 */ /* 0x000fe2000fffe13f */
[----:B------:R-:W0:Y:S01]  /*21f0*/  LDGDEPBAR ;  /* 0x00000000000079af */ /* 0x000e220000000000 */
[----:B------:R-:W-:Y:S01]  /*2200*/  ULDC UR18, c[0x0][0x39c] ;  /* 0x0000e70000127ab9 */ /* 0x000fe20000000800 */
[----:B------:R-:W-:-:S02]  /*2210*/  ULDC UR17, c[0x0][0x2ec] ;  /* 0x0000bb0000117ab9 */ /* 0x000fc40000000800 */
        /* <DEDUP_REMOVED lines=8> */
[----:B---3--:R-:W-:-:S03]  /*22a0*/  @!P5 LEA R6, P1, R2, R4, 0x1 ;  /* 0x000000040206d211 */ /* 0x008fc600078208ff */
[----:B------:R1:W-:Y:S01]  /*22b0*/  @P2 STS.128 [R230+0xb000], RZ ;  /* 0x00b000ffe6002388 */ /* 0x0003e20000000c00 */
[----:B------:R-:W-:-:S03]  /*22c0*/  @!P5 LEA.HI.X R7, R2, R5, R3, 0x1, P1 ;  /* 0x000000050207d211 */ /* 0x000fc600008f0c03 */
[----:B------:R-:W-:Y:S01]  /*22d0*/  @!PT LDS RZ, [RZ] ;  /* 0x00000000fffff984 */ /* 0x000fe20000000800 */
[----:B------:R-:W-:Y:S01]  /*22e0*/  @!PT LDS RZ, [RZ] ;  /* 0x00000000fffff984 */ /* 0x000fe20000000800 */
[----:B------:R-:W-:Y:S01]  /*22f0*/  @!PT LDS RZ, [RZ] ;  /* 0x00000000fffff984 */ /* 0x000fe20000000800 */
[----:B------:R-:W-:Y:S01]  /*2300*/  @!P2 LDGSTS.E.BYPASS.LTC128B.128 [R230+0x9000], desc[UR36][R14.64] ;  /* 0x090000000ee6afae */ /* 0x000fe2000b901d64 */
[----:B------:R-:W-:Y:S01]  /*2310*/  @!P4 IMAD.IADD R5, R9, 0x1, R23 ;  /* 0x000000010905c824 */ /* 0x000fe200078e0217 */
[----:B------:R-:W-:Y:S01]  /*2320*/  SHF.R.S32.HI R3, RZ, 0x1f, R0 ;  /* 0x0000001fff037819 */ /* 0x000fe20000011400 */
[C---:B------:R-:W-:Y:S01]  /*2330*/  VIADD R2, R0.reuse, 0x8 ;  /* 0x0000000800027836 */ /* 0x040fe20000000000 */
[----:B------:R-:W-:Y:S02]  /*2340*/  @!P2 LDGSTS.E.BYPASS.LTC128B.128 [R230+0xb000], desc[UR36][R14.64+0x80] ;  /* 0x0b0000800ee6afae */ /* 0x000fe4000b901d64 */
[----:B------:R-:W-:Y:S02]  /*2350*/  SHF.L.U64.HI R241, R0, 0x2, R3 ;  /* 0x0000000200f17819 */ /* 0x000fe40000010203 */
[----:B------:R-:W-:Y:S01]  /*2360*/  ISETP.GE.AND P1, PT, R2, R25, PT ;  /* 0x000000190200720c */ /* 0x000fe20003f26270 */
[----:B------:R-:W-:Y:S02]  /*2370*/  UIADD3 UR28, UR34, 0x40, URZ ;  /* 0x00000040221c7890 */ /* 0x000fe4000fffe03f */
[----:B------:R-:W-:-:S02]  /*2380*/  UIADD3 UR25, UR34, 0x60, URZ ;  /* 0x0000006022197890 */ /* 0x000fc4000fffe03f */
[----:B------:R-:W-:Y:S02]  /*2390*/  UIADD3 UR16, UR34, 0x20, URZ ;  /* 0x0000002022107890 */ /* 0x000fe4000fffe03f */
[----:B------:R-:W-:Y:S02]  /*23a0*/  UIADD3 UR27, UR35, UR28, URZ ;  /* 0x0000001c231b7290 */ /* 0x000fe4000fffe03f */
[----:B------:R-:W-:Y:S02]  /*23b0*/  UIADD3 UR24, UR35, UR25, URZ ;  /* 0x0000001923187290 */ /* 0x000fe4000fffe03f */
[----:B------:R-:W-:Y:S01]  /*23c0*/  UIADD3 UR15, UR35, UR16, URZ ;  /* 0x00000010230f7290 */ /* 0x000fe2000fffe03f */
        /* <DEDUP_REMOVED lines=16> */
[----:B----4-:R-:W-:-:S03]  /*24d0*/  @!P4 LEA R4, P0, R8, R10, 0x1 ;  /* 0x0000000a0804c211 */ /* 0x010fc600078008ff */
[----:B------:R1:W-:Y:S01]  /*24e0*/  @P2 STS [R221+0x1000], RZ ;  /* 0x001000ffdd002388 */ /* 0x0003e20000000800 */
[----:B------:R-:W-:Y:S02]  /*24f0*/  @!P4 LEA.HI.X R5, R8, R11, R5, 0x1, P0 ;  /* 0x0000000b0805c211 */ /* 0x000fe400000f0c05 */
[----:B------:R-:W-:Y:S01]  /*2500*/  IADD3 R2, P0, R242, R239, RZ ;  /* 0x000000eff2027210 */ /* 0x000fe20007f1e0ff */
[----:B------:R1:W-:Y:S04]  /*2510*/  @P2 STS [R221+0x1004], RZ ;  /* 0x001004ffdd002388 */ /* 0x0003e80000000800 */
[----:B------:R1:W-:Y:S01]  /*2520*/  @P2 STS [R221+0x1008], RZ ;  /* 0x001008ffdd002388 */ /* 0x0003e20000000800 */
[----:B------:R-:W-:-:S03]  /*2530*/  IMAD.X R3, R241, 0x1, R235, P0 ;  /* 0x00000001f1037824 */ /* 0x000fc600000e06eb */
        /* <DEDUP_REMOVED lines=10> */
[----:B------:R-:W-:-:S03]  /*25e0*/  ISETP.GE.AND P2, PT, R0, R25, PT ;  /* 0x000000190000720c */ /* 0x000fc60003f46270 */
[----:B------:R1:W-:Y:S04]  /*25f0*/  @P5 STS.128 [R230+0xc000], RZ ;  /* 0x00c000ffe6005388 */ /* 0x0003e80000000c00 */
[----:B------:R1:W-:Y:S04]  /*2600*/  @P5 STS.128 [R230+0xe000], RZ ;  /* 0x00e000ffe6005388 */ /* 0x0003e80000000c00 */
        /* <DEDUP_REMOVED lines=15> */
[----:B------:R-:W-:Y:S01]  /*2700*/  LEA.HI R0, R43, R42, RZ, 0x4 ;  /* 0x0000002a2b007211 */ /* 0x000fe200078f20ff */
[----:B------:R-:W-:Y:S01]  /*2710*/  UIADD3 UR26, UR35, UR27, URZ ;  /* 0x0000001b231a7290 */ /* 0x000fe2000fffe03f */
[----:B------:R-:W-:Y:S01]  /*2720*/  SEL R207, R207, R218, !P3 ;  /* 0x000000dacfcf7207 */ /* 0x000fe20005800000 */
[----:B------:R-:W-:Y:S01]  /*2730*/  UIADD3 UR23, UR35, UR24, URZ ;  /* 0x0000001823177290 */ /* 0x000fe2000fffe03f */
[----:B------:R-:W-:Y:S01]  /*2740*/  LOP3.LUT R0, R0, 0xfffffff0, RZ, 0xc0, !PT ;  /* 0xfffffff000007812 */ /* 0x000fe200078ec0ff */
[----:B------:R-:W-:Y:S01]  /*2750*/  UIADD3 UR14, UR35, UR15, URZ ;  /* 0x0000000f230e7290 */ /* 0x000fe2000fffe03f */
[----:B------:R-:W-:Y:S01]  /*2760*/  CS2R R38, SRZ ;  /* 0x0000000000267805 */ /* 0x000fe2000001ff00 */
[----:B------:R-:W-:Y:S01]  /*2770*/  UIADD3 UR22, UR35, UR23, URZ ;  /* 0x0000001723167290 */ /* 0x000fe2000fffe03f */
[----:B------:R-:W-:Y:S01]  /*2780*/  CS2R R36, SRZ ;  /* 0x0000000000247805 */ /* 0x000fe2000001ff00 */
[----:B------:R-:W-:Y:S01]  /*2790*/  IMAD.IADD R0, R42, 0x1, -R0 ;  /* 0x000000012a007824 */ /* 0x000fe200078e0a00 */
[----:B------:R-:W-:Y:S01]  /*27a0*/  UIADD3 UR13, UR35, UR14, URZ ;  /* 0x0000000e230d7290 */ /* 0x000fe2000fffe03f */
[----:B------:R-:W-:Y:S01]  /*27b0*/  CS2R R30, SRZ ;  /* 0x00000000001e7805 */ /* 0x000fe2000001ff00 */
[----:B------:R-:W-:Y:S01]  /*27c0*/  UIADD3 UR10, UR35, UR26, URZ ;  /* 0x0000001a230a7290 */ /* 0x000fe2000fffe03f */
[----:B------:R-:W-:-:S02]  /*27d0*/  CS2R R28, SRZ ;  /* 0x00000000001c7805 */ /* 0x000fc4000001ff00 */
[----:B--2---:R-:W-:Y:S01]  /*27e0*/  LEA.HI R4, R43, R42, RZ, 0x3 ;  /* 0x0000002a2b047211 */ /* 0x004fe200078f18ff */
[----:B------:R-:W-:-:S04]  /*27f0*/  DEPBAR.LE SB0, 0x1 ;  /* 0x000080400000791a */ /* 0x000fc80000000000 */
[----:B------:R-:W-:Y:S01]  /*2800*/  BAR.SYNC.DEFER_BLOCKING 0x0 ;  /* 0x0000000000007b1d */ /* 0x000fe20000010000 */
[----:B------:R-:W-:Y:S01]  /*2810*/  UIADD3 UR21, UR35, UR22, URZ ;  /* 0x0000001623157290 */ /* 0x000fe2000fffe03f */
[----:B------:R-:W-:Y:S01]  /*2820*/  CS2R R34, SRZ ;  /* 0x0000000000227805 */ /* 0x000fe2000001ff00 */
[----:B------:R-:W-:Y:S01]  /*2830*/  UIADD3 UR12, UR35, UR13, URZ ;  /* 0x0000000d230c7290 */ /* 0x000fe2000fffe03f */
[----:B------:R-:W-:Y:S01]  /*2840*/  CS2R R32, SRZ ;  /* 0x0000000000207805 */ /* 0x000fe2000001ff00 */
[----:B---3--:R-:W-:Y:S01]  /*2850*/  VIADD R2, R26, 0x40 ;  /* 0x000000401a027836 */ /* 0x008fe20000000000 */
[----:B------:R-:W-:Y:S01]  /*2860*/  SHF.R.S32.HI R3, RZ, 0x1f, R0 ;  /* 0x0000001fff037819 */ /* 0x000fe20000011400 */
[----:B------:R-:W-:Y:S01]  /*2870*/  UIADD3 UR9, UR35, UR10, URZ ;  /* 0x0000000a23097290 */ /* 0x000fe2000fffe03f */
[----:B------:R-:W-:Y:S02]  /*2880*/  CS2R R26, SRZ ;  /* 0x00000000001a7805 */ /* 0x000fe4000001ff00 */
[----:B------:R-:W-:-:S02]  /*2890*/  CS2R R24, SRZ ;  /* 0x0000000000187805 */ /* 0x000fc4000001ff00 */
[----:B------:R-:W-:Y:S02]  /*28a0*/  ISETP.GE.AND P0, PT, R2, R228, PT ;  /* 0x000000e40200720c */ /* 0x000fe40003f06270 */
[----:B------:R-:W-:Y:S02]  /*28b0*/  CS2R R22, SRZ ;  /* 0x0000000000167805 */ /* 0x000fe4000001ff00 */
[----:B------:R-:W-:Y:S02]  /*28c0*/  LOP3.LUT R2, R4, 0xfffffff8, RZ, 0xc0, !PT ;  /* 0xfffffff804027812 */ /* 0x000fe400078ec0ff */
[----:B------:R-:W-:Y:S02]  /*28d0*/  CS2R R20, SRZ ;  /* 0x0000000000147805 */ /* 0x000fe4000001ff00 */
[----:B------:R-:W-:Y:S01]  /*28e0*/  LEA.HI R3, R3, R0, RZ, 0x3 ;  /* 0x0000000003037211 */ /* 0x000fe200078f18ff */
[----:B------:R-:W-:Y:S01]  /*28f0*/  UIMAD UR29, UR29, 0x38, URZ ;  /* 0x000000381d1d78a4 */ /* 0x000fe2000f8e023f */
[----:B------:R-:W-:Y:S01]  /*2900*/  LEA R207, R207, UR5, 0x1 ;  /* 0x00000005cfcf7c11 */ /* 0x000fe2000f8e08ff */
[----:B------:R-:W-:Y:S01]  /*2910*/  IMAD.IADD R2, R42, 0x1, -R2 ;  /* 0x000000012a027824 */ /* 0x000fe200078e0a02 */
[----:B------:R-:W-:-:S02]  /*2920*/  LOP3.LUT R3, R3, 0xfffffff8, RZ, 0xc0, !PT ;  /* 0xfffffff803037812 */ /* 0x000fc400078ec0ff */
[----:B------:R-:W-:Y:S01]  /*2930*/  CS2R R42, SRZ ;  /* 0x00000000002a7805 */ /* 0x000fe2000001ff00 */
[----:B------:R-:W-:Y:S01]  /*2940*/  UIADD3 UR20, UR35, UR21, URZ ;  /* 0x0000001523147290 */ /* 0x000fe2000fffe03f */
[----:B------:R-:W-:Y:S01]  /*2950*/  LOP3.LUT P4, RZ, R2, 0x2, RZ, 0xc0, !PT ;  /* 0x0000000202ff7812 */ /* 0x000fe2000788c0ff */
[----:B------:R-:W-:Y:S01]  /*2960*/  IMAD.IADD R0, R0, 0x1, -R3 ;  /* 0x0000000100007824 */ /* 0x000fe200078e0a03 */
[----:B------:R1:W2:Y:S01]  /*2970*/  LDSM.16.M88.4 R116, [R209+0x10000] ;  /* 0x01000000d174783b */ /* 0x0002a20000000200 */
[----:B------:R-:W-:Y:S01]  /*2980*/  UIADD3 UR11, UR35, UR12, URZ ;  /* 0x0000000c230b7290 */ /* 0x000fe2000fffe03f */
[----:B------:R-:W-:Y:S01]  /*2990*/  SEL R176, R176, 0xffffffe0, !P4 ;  /* 0xffffffe0b0b07807 */ /* 0x000fe20006000000 */
[----:B------:R-:W-:Y:S01]  /*29a0*/  UIADD3 UR4, UR35, UR9, URZ ;  /* 0x0000000923047290 */ /* 0x000fe2000fffe03f */
[----:B------:R1:W3:Y:S01]  /*29b0*/  LDSM.16.M88.4 R120, [R209+0x10800] ;  /* 0x01080000d178783b */ /* 0x0002e20000000200 */
[----:B------:R-:W-:Y:S01]  /*29c0*/  R2P PR, R0, 0x6 ;  /* 0x0000000600007804 */ /* 0x000fe20000000000 */
[----:B------:R-:W-:-:S02]  /*29d0*/  VIADD R0, R219, 0x2000 ;  /* 0x00002000db007836 */ /* 0x000fc40000000000 */
[----:B------:R-:W-:Y:S01]  /*29e0*/  IMAD.IADD R176, R176, 0x1, R208 ;  /* 0x00000001b0b07824 */ /* 0x000fe200078e02d0 */
[----:B------:R1:W4:Y:S01]  /*29f0*/  LDSM.16.M88.4 R124, [R211] ;  /* 0x00000000d37c783b */ /* 0x0003220000000200 */
[----:B------:R-:W-:Y:S02]  /*2a00*/  SEL R213, R213, 0xffffffe0, !P1 ;  /* 0xffffffe0d5d57807 */ /* 0x000fe40004800000 */
[----:B------:R-:W-:Y:S01]  /*2a10*/  SEL R210, R210, 0xffffffc0, !P2 ;  /* 0xffffffc0d2d27807 */ /* 0x000fe20005000000 */
[----:B------:R1:W1:Y:S01]  /*2a20*/  LDSM.16.M88.4 R140, [R176] ;  /* 0x00000000b08c783b */ /* 0x0002620000000200 */
[----:B------:R-:W-:Y:S01]  /*2a30*/  SEL R0, R0, R219, !P3 ;  /* 0x000000db00007207 */ /* 0x000fe20005800000 */
[----:B------:R-:W-:Y:S02]  /*2a40*/  IMAD.IADD R215, R214, 0x1, R213 ;  /* 0x00000001d6d77824 */ /* 0x000fe400078e02d5 */
[----:B------:R1:W1:Y:S01]  /*2a50*/  LDSM.16.M88.4 R144, [R176+0x800] ;  /* 0x00080000b090783b */ /* 0x0002620000000200 */
[----:B------:R-:W-:Y:S01]  /*2a60*/  LEA R204, R0, UR5, 0x1 ;  /* 0x0000000500cc7c11 */ /* 0x000fe2000f8e08ff */
[----:B------:R-:W-:-:S02]  /*2a70*/  IMAD.IADD R216, R214, 0x1, R210 ;  /* 0x00000001d6d87824 */ /* 0x000fc400078e02d2 */
[----:B------:R1:W1:Y:S01]  /*2a80*/  LDSM.16.M88.4 R172, [R176+0x2000] ;  /* 0x00200000b0ac783b */ /* 0x0002620000000200 */
[----:B------:R-:W-:-:S03]  /*2a90*/  IMAD.IADD R217, R210, 0x1, R215 ;  /* 0x00000001d2d97824 */ /* 0x000fc600078e02d7 */
[----:B------:R-:W1:Y:S04]  /*2aa0*/  LDSM.16.M88.4 R176, [R176+0x2800] ;  /* 0x00280000b0b0783b */ /* 0x000e680000000200 */
        /* <DEDUP_REMOVED lines=8> */
[----:B--234-:R1:W1:Y:S02]  /*2b30*/  LDSM.16.M88.4 R168, [R208+0x2800] ;  /* 0x00280000d0a8783b */ /* 0x01c2640000000200 */
.L_x_709:
[----:B------:R-:W0:Y:S01]  /*2b40*/  LDGDEPBAR ;  /* 0x00000000000079af */ /* 0x000e220000000000 */
[C---:B------:R-:W-:Y:S02]  /*2b50*/  IADD3 R0, R207.reuse, R213, RZ ;  /* 0x000000d5cf007210 */ /* 0x040fe40007ffe0ff */
[-C--:B------:R-:W-:Y:S02]  /*2b60*/  IADD3 R2, R207, R210.reuse, RZ ;  /* 0x000000d2cf027210 */ /* 0x080fe40007ffe0ff */
[----:B------:R-:W-:Y:S02]  /*2b70*/  IADD3 R3, R0, R210, RZ ;  /* 0x000000d200037210 */ /* 0x000fe40007ffe0ff */
[----:B-----5:R-:W-:Y:S02]  /*2b80*/  FSETP.NEU.FTZ.AND P1, PT, R231, -INF , PT ;  /* 0xff800000e700780b */ /* 0x020fe40003f3d000 */
[----:B------:R-:W-:Y:S01]  /*2b90*/  ISETP.GE.AND P6, PT, R229, 0x1, PT ;  /* 0x00000001e500780c */ /* 0x000fe20003fc6270 */
[----:B------:R-:W-:Y:S04]  /*2ba0*/  DEPBAR.LE SB0, 0x0 ;  /* 0x000080000000791a */ /* 0x000fe80000000000 */
[----:B------:R-:W-:Y:S06]  /*2bb0*/  BAR.SYNC.DEFER_BLOCKING 0x0 ;  /* 0x0000000000007b1d */ /* 0x000fec0000010000 */
[----:B------:R-:W-:Y:S08]  /*2bc0*/  LDSM.16.M88.4 R16, [R207] ;  /* 0x00000000cf10783b */ /* 0x000ff00000000200 */
[----:B------:R-:W2:Y:S08]  /*2bd0*/  LDSM.16.M88.4 R8, [R209+0xc000] ;  /* 0x00c00000d108783b */ /* 0x000eb00000000200 */
[----:B------:R-:W3:Y:S08]  /*2be0*/  LDSM.16.M88.4 R52, [R209+0xc800] ;  /* 0x00c80000d134783b */ /* 0x000ef00000000200 */
[----:B------:R-:W-:Y:S08]  /*2bf0*/  LDSM.16.M88.4 R56, [R0] ;  /* 0x000000000038783b */ /* 0x000ff00000000200 */
[----:B------:R-:W4:Y:S08]  /*2c00*/  LDSM.16.M88.4 R60, [R211+-0x4000] ;  /* 0xffc00000d33c783b */ /* 0x000f300000000200 */
[----:B------:R-:W1:Y:S01]  /*2c10*/  LDSM.16.M88.4 R64, [R211+-0x3800] ;  /* 0xffc80000d340783b */ /* 0x000e620000000200 */
[C---:B--2---:R-:W-:Y:S07]  /*2c20*/  HMMA.16816.F32 R4, R16.reuse, R8, RZ ;  /* 0x000000081004723c */ /* 0x044fee00000018ff */
[----:B------:R-:W-:Y:S01]  /*2c30*/  LDSM.16.M88.4 R100, [R2] ;  /* 0x000000000264783b */ /* 0x000fe20000000200 */
[C---:B------:R-:W-:Y:S07]  /*2c40*/  HMMA.16816.F32 R8, R16.reuse, R10, RZ ;  /* 0x0000000a1008723c */ /* 0x040fee00000018ff */
[----:B------:R-:W2:Y:S01]  /*2c50*/  LDSM.16.M88.4 R104, [R208+-0x4000] ;  /* 0xffc00000d068783b */ /* 0x000ea20000000200 */
[C---:B---3--:R-:W-:Y:S07]  /*2c60*/  HMMA.16816.F32 R12, R16.reuse, R52, RZ ;  /* 0x00000034100c723c */ /* 0x048fee00000018ff */
[----:B------:R-:W-:Y:S01]  /*2c70*/  LDSM.16.M88.4 R108, [R3] ;  /* 0x00000000036c783b */ /* 0x000fe20000000200 */
[----:B------:R-:W-:Y:S06]  /*2c80*/  HMMA.16816.F32 R16, R16, R54, RZ ;  /* 0x000000361010723c */ /* 0x000fec00000018ff */
[C---:B----4-:R-:W-:Y:S01]  /*2c90*/  HMMA.16816.F32 R4, R56.reuse, R60, R4 ;  /* 0x0000003c3804723c */ /* 0x050fe20000001804 */
[----:B------:R-:W3:Y:S05]  /*2ca0*/  LDSM.16.M88.4 R52, [R208+-0x3800] ;  /* 0xffc80000d034783b */ /* 0x000eea0000000200 */
[C---:B------:R-:W-:Y:S03]  /*2cb0*/  HMMA.16816.F32 R8, R56.reuse, R62, R8 ;  /* 0x0000003e3808723c */ /* 0x040fe60000001808 */
[----:B------:R-:W4:Y:S03]  /*2cc0*/  LDSM.16.M88.4 R112, [R212] ;  /* 0x00000000d470783b */ /* 0x000f260000000200 */
[C---:B-1----:R-:W-:Y:S05]  /*2cd0*/  HMMA.16816.F32 R12, R56.reuse, R64, R12 ;  /* 0x00000040380c723c */ /* 0x042fea000000180c */
[----:B------:R-:W-:Y:S01]  /*2ce0*/  LDSM.16.M88.4 R60, [R207+0x2000] ;  /* 0x00200000cf3c783b */ /* 0x000fe20000000200 */
[----:B------:R-:W-:Y:S06]  /*2cf0*/  HMMA.16816.F32 R16, R56, R66, R16 ;  /* 0x000000423810723c */ /* 0x000fec0000001810 */
[C---:B--2---:R-:W-:Y:S01]  /*2d00*/  HMMA.16816.F32 R4, R100.reuse, R104, R4 ;  /* 0x000000686404723c */ /* 0x044fe20000001804 */
[----:B------:R-:W1:Y:S05]  /*2d10*/  LDSM.16.M88.4 R56, [R212+0x800] ;  /* 0x00080000d438783b */ /* 0x000e6a0000000200 */
[C---:B------:R-:W-:Y:S03]  /*2d20*/  HMMA.16816.F32 R8, R100.reuse, R106, R8 ;  /* 0x0000006a6408723c */ /* 0x040fe60000001808 */
[----:B------:R-:W2:Y:S03]  /*2d30*/  LDSM.16.M88.4 R64, [R209+0xe000] ;  /* 0x00e00000d140783b */ /* 0x000ea60000000200 */
[C---:B---3--:R-:W-:Y:S05]  /*2d40*/  HMMA.16816.F32 R12, R100.reuse, R52, R12 ;  /* 0x00000034640c723c */ /* 0x048fea000000180c */
[----:B------:R-:W-:Y:S01]  /*2d50*/  LDSM.16.M88.4 R104, [R211+-0x2000] ;  /* 0xffe00000d368783b */ /* 0x000fe20000000200 */
[----:B------:R-:W-:Y:S07]  /*2d60*/  HMMA.16816.F32 R16, R100, R54, R16 ;  /* 0x000000366410723c */ /* 0x000fee0000001810 */
[----:B------:R-:W3:Y:S01]  /*2d70*/  LDSM.16.M88.4 R52, [R209+0xe800] ;  /* 0x00e80000d134783b */ /* 0x000ee20000000200 */
[C---:B----4-:R-:W-:Y:S07]  /*2d80*/  HMMA.16816.F32 R4, R108.reuse, R112, R4 ;  /* 0x000000706c04723c */ /* 0x050fee0000001804 */
[----:B------:R-:W4:Y:S01]  /*2d90*/  LDSM.16.M88.4 R100, [R0+0x2000] ;  /* 0x002000000064783b */ /* 0x000f220000000200 */
[C---:B------:R-:W-:Y:S06]  /*2da0*/  HMMA.16816.F32 R8, R108.reuse, R114, R8 ;  /* 0x000000726c08723c */ /* 0x040fec0000001808 */
[C---:B-1----:R-:W-:Y:S01]  /*2db0*/  HMMA.16816.F32 R12, R108.reuse, R56, R12 ;  /* 0x000000386c0c723c */ /* 0x042fe2000000180c */
[----:B------:R-:W-:Y:S05]  /*2dc0*/  LDSM.16.M88.4 R112, [R208+-0x2000] ;  /* 0xffe00000d070783b */ /* 0x000fea0000000200 */
[----:B------:R-:W-:Y:S03]  /*2dd0*/  HMMA.16816.F32 R16, R108, R58, R16 ;  /* 0x0000003a6c10723c */ /* 0x000fe60000001810 */
[----:B------:R-:W1:Y:S03]  /*2de0*/  LDSM.16.M88.4 R56, [R211+-0x1800] ;  /* 0xffe80000d338783b */ /* 0x000e660000000200 */
[C---:B--2---:R-:W-:Y:S05]  /*2df0*/  HMMA.16816.F32 R4, R60.reuse, R64, R4 ;  /* 0x000000403c04723c */ /* 0x044fea0000001804 */
[----:B------:R2:W1:Y:S01]  /*2e00*/  LDSM.16.M88.4 R108, [R2+0x2000] ;  /* 0x00200000026c783b */ /* 0x0004620000000200 */
[C---:B------:R-:W-:Y:S06]  /*2e10*/  HMMA.16816.F32 R8, R60.reuse, R66, R8 ;  /* 0x000000423c08723c */ /* 0x040fec0000001808 */
[C---:B---3--:R-:W-:Y:S01]  /*2e20*/  HMMA.16816.F32 R12, R60.reuse, R52, R12 ;  /* 0x000000343c0c723c */ /* 0x048fe2000000180c */
[----:B------:R-:W-:Y:S05]  /*2e30*/  LDSM.16.M88.4 R64, [R212+0x2000] ;  /* 0x00200000d440783b */ /* 0x000fea0000000200 */
[----:B------:R-:W-:Y:S03]  /*2e40*/  HMMA.16816.F32 R16, R60, R54, R16 ;  /* 0x000000363c10723c */ /* 0x000fe60000001810 */
[----:B------:R-:W3:Y:S03]  /*2e50*/  LDSM.16.M88.4 R52, [R208+-0x1800] ;  /* 0xffe80000d034783b */ /* 0x000ee60000000200 */
[C---:B----4-:R-:W-:Y:S05]  /*2e60*/  HMMA.16816.F32 R4, R100.reuse, R104, R4 ;  /* 0x000000686404723c */ /* 0x050fea0000001804 */
[----:B------:R4:W3:Y:S01]  /*2e70*/  LDSM.16.M88.4 R60, [R3+0x2000] ;  /* 0x00200000033c783b */ /* 0x0008e20000000200 */
[C---:B------:R-:W-:Y:S05]  /*2e80*/  HMMA.16816.F32 R8, R100.reuse, R106, R8 ;  /* 0x0000006a6408723c */ /* 0x040fea0000001808 */
[----:B--2---:R-:W-:Y:S01]  /*2e90*/  FMUL.FTZ R2, R231, 1.4426950216293334961 ;  /* 0x3fb8aa3be7027820 */ /* 0x004fe20000410000 */
[C---:B-1----:R-:W-:Y:S05]  /*2ea0*/  HMMA.16816.F32 R12, R100.reuse, R56, R12 ;  /* 0x00000038640c723c */ /* 0x042fea000000180c */
[----:B------:R-:W-:Y:S01]  /*2eb0*/  FSEL R2, R2, RZ, P1 ;  /* 0x000000ff02027208 */ /* 0x000fe20000800000 */
[----:B------:R-:W-:Y:S03]  /*2ec0*/  HMMA.16816.F32 R16, R100, R58, R16 ;  /* 0x0000003a6410723c */ /* 0x000fe60000001810 */
[----:B------:R-:W-:Y:S03]  /*2ed0*/  FSETP.NEU.FTZ.AND P1, PT, R232, -INF , PT ;  /* 0xff800000e800780b */ /* 0x000fe60003f3d000 */
[C---:B------:R-:W-:Y:S05]  /*2ee0*/  HMMA.16816.F32 R4, R108.reuse, R112, R4 ;  /* 0x000000706c04723c */ /* 0x040fea0000001804 */
[----:B----4-:R-:W-:Y:S01]  /*2ef0*/  @P0 LEA R3, R245, R248, 0x6 ;  /* 0x000000f8f5030211 */ /* 0x010fe200078e30ff */
[C---:B------:R-:W-:Y:S03]  /*2f00*/  HMMA.16816.F32 R8, R108.reuse, R114, R8 ;  /* 0x000000726c08723c */ /* 0x040fe60000001808 */
[CC--:B------:R-:W-:Y:S02]  /*2f10*/  @P0 ISETP.GE.AND P2, PT, R3.reuse, R228.reuse, PT ;  /* 0x000000e40300020c */ /* 0x0c0fe40003f46270 */
[----:B------:R-:W-:Y:S01]  /*2f20*/  @P0 IADD3 R0, R3, 0x1, RZ ;  /* 0x0000000103000810 */ /* 0x000fe20007ffe0ff */
[C---:B---3--:R-:W-:Y:S03]  /*2f30*/  HMMA.16816.F32 R12, R108.reuse, R52, R12 ;  /* 0x000000346c0c723c */ /* 0x048fe6000000180c */
[----:B------:R-:W-:Y:S03]  /*2f40*/  @P0 ISETP.GE.AND P3, PT, R0, R228, PT ;  /* 0x000000e40000020c */ /* 0x000fe60003f66270 */
[----:B------:R-:W-:Y:S01]  /*2f50*/  HMMA.16816.F32 R16, R108, R54, R16 ;  /* 0x000000366c10723c */ /* 0x000fe20000001810 */
[----:B------:R-:W1:Y:S05]  /*2f60*/  LDSM.16.M88.4 R52, [R212+0x2800] ;  /* 0x00280000d434783b */ /* 0x000e6a0000000200 */
[C---:B------:R-:W-:Y:S06]  /*2f70*/  HMMA.16816.F32 R4, R60.reuse, R64, R4 ;  /* 0x000000403c04723c */ /* 0x040fec0000001804 */
[C---:B------:R-:W-:Y:S11]  /*2f80*/  HMMA.16816.F32 R8, R60.reuse, R66, R8 ;  /* 0x000000423c08723c */ /* 0x040ff60000001808 */
[----:B------:R-:W-:Y:S07]  /*2f90*/  @!UPT UIADD3 URZ, URZ, URZ, URZ ;  /* 0x0000003f3f3ff290 */ /* 0x000fee000fffe03f */
[----:B------:R-:W-:Y:S01]  /*2fa0*/  FMUL.FTZ R4, R4, UR18 ;  /* 0x0000001204047c20 */ /* 0x000fe20008410000 */
[----:B------:R-:W-:Y:S01]  /*2fb0*/  FMUL.FTZ R6, R6, UR18 ;  /* 0x0000001206067c20 */ /* 0x000fe20008410000 */
[----:B------:R-:W-:Y:S01]  /*2fc0*/  FMUL.FTZ R7, R7, UR18 ;  /* 0x0000001207077c20 */ /* 0x000fe20008410000 */
[----:B------:R-:W-:Y:S01]  /*2fd0*/  FMUL.FTZ R5, R5, UR18 ;  /* 0x0000001205057c20 */ /* 0x000fe20008410000 */
[----:B------:R-:W2:Y:S02]  /*2fe0*/  MUFU.TANH R106, R4 ;  /* 0x00000004006a7308 */ /* 0x000ea40000002400 */
[----:B------:R-:W-:Y:S01]  /*2ff0*/  FMUL.FTZ R9, R9, UR18 ;  /* 0x0000001209097c20 */ /* 0x000fe20008410000 */
[----:B------:R-:W-:Y:S01]  /*3000*/  FMUL.FTZ R11, R11, UR18 ;  /* 0x000000120b0b7c20 */ /* 0x000fe20008410000 */
[----:B------:R-:W-:Y:S01]  /*3010*/  FMUL.FTZ R10, R10, UR18 ;  /* 0x000000120a0a7c20 */ /* 0x000fe20008410000 */
[----:B------:R-:W-:Y:S01]  /*3020*/  FMUL.FTZ R8, R8, UR18 ;  /* 0x0000001208087c20 */ /* 0x000fe20008410000 */
[C---:B-1----:R-:W-:Y:S04]  /*3030*/  HMMA.16816.F32 R12, R60.reuse, R52, R12 ;  /* 0x000000343c0c723c */ /* 0x042fe8000000180c */
[----:B------:R1:W-:Y:S02]  /*3040*/  MUFU.TANH R112, R7 ;  /* 0x0000000700707308 */ /* 0x0003e40000002400 */
[----:B------:R-:W-:Y:S08]  /*3050*/  HMMA.16816.F32 R16, R60, R54, R16 ;  /* 0x000000363c10723c */ /* 0x000ff00000001810 */
[----:B------:R-:W3:Y:S03]  /*3060*/  MUFU.TANH R105, R5 ;  /* 0x0000000500697308 */ /* 0x000ee60000002400 */
[----:B--2---:R-:W-:Y:S02]  /*3070*/  MOV R4, R106 ;  /* 0x0000006a00047202 */ /* 0x004fe40000000f00 */
[----:B------:R-:W-:Y:S05]  /*3080*/  @P0 FSEL R4, R106, -INF , !P2 ;  /* 0xff8000006a040808 */ /* 0x000fea0005000000 */
[----:B------:R-:W-:Y:S01]  /*3090*/  MUFU.TANH R103, R9 ;  /* 0x0000000900677308 */ /* 0x000fe20000002400 */
[--C-:B------:R-:W-:Y:S01]  /*30a0*/  FFMA.FTZ R4, R4, UR17, -R2.reuse ;  /* 0x0000001104047c23 */ /* 0x100fe20008010802 */
[----:B-1----:R-:W-:Y:S01]  /*30b0*/  @P0 IADD3 R7, R3, 0x11, RZ ;  /* 0x0000001103070810 */ /* 0x002fe20007ffe0ff */
[----:B------:R-:W-:Y:S07]  /*30c0*/  FMUL.FTZ R12, R12, UR18 ;  /* 0x000000120c0c7c20 */ /* 0x000fee0008410000 */
[----:B------:R1:W2:Y:S01]  /*30d0*/  MUFU.TANH R114, R6 ;  /* 0x0000000600727308 */ /* 0x0002a20000002400 */
[----:B------:R-:W-:Y:S01]  /*30e0*/  FMUL.FTZ R13, R13, UR18 ;  /* 0x000000120d0d7c20 */ /* 0x000fe20008410000 */
[----:B------:R-:W-:Y:S01]  /*30f0*/  FMUL.FTZ R14, R14, UR18 ;  /* 0x000000120e0e7c20 */ /* 0x000fe20008410000 */
[----:B------:R-:W-:Y:S01]  /*3100*/  FMUL.FTZ R15, R15, UR18 ;  /* 0x000000120f0f7c20 */ /* 0x000fe20008410000 */
[----:B---3--:R-:W-:Y:S01]  /*3110*/  MOV R0, R105 ;  /* 0x0000006900007202 */ /* 0x008fe20000000f00 */
[----:B------:R-:W-:Y:S01]  /*3120*/  FMUL.FTZ R16, R16, UR18 ;  /* 0x0000001210107c20 */ /* 0x000fe20008410000 */
[----:B------:R-:W-:Y:S01]  /*3130*/  FMUL.FTZ R17, R17, UR18 ;  /* 0x0000001211117c20 */ /* 0x000fe20008410000 */
[----:B------:R-:W-:Y:S03]  /*3140*/  FMUL.FTZ R18, R18, UR18 ;  /* 0x0000001212127c20 */ /* 0x000fe60008410000 */
[----:B------:R3:W-:Y:S01]  /*3150*/  MUFU.EX2 R186, R4 ;  /* 0x0000000400ba7308 */ /* 0x0007e20000000800 */
[----:B------:R-:W-:Y:S01]  /*3160*/  @P0 FSEL R0, R105, -INF , !P3 ;  /* 0xff80000069000808 */ /* 0x000fe20005800000 */
[----:B------:R-:W-:Y:S08]  /*3170*/  FMUL.FTZ R19, R19, UR18 ;  /* 0x0000001213137c20 */ /* 0x000ff00008410000 */
[----:B------:R-:W4:Y:S01]  /*3180*/  MUFU.TANH R104, R8 ;  /* 0x0000000800687308 */ /* 0x000f220000002400 */
[----:B-1----:R-:W-:Y:S01]  /*3190*/  FMUL.FTZ R6, R232, 1.4426950216293334961 ;  /* 0x3fb8aa3be8067820 */ /* 0x002fe20000410000 */
[----:B--2---:R-:W-:Y:S02]  /*31a0*/  MOV R5, R114 ;  /* 0x0000007200057202 */ /* 0x004fe40000000f00 */
[----:B------:R-:W-:Y:S06]  /*31b0*/  @P0 FSEL R5, R114, -INF , !P2 ;  /* 0xff80000072050808 */ /* 0x000fec0005000000 */
[----:B------:R-:W-:Y:S01]  /*31c0*/  MUFU.TANH R102, R12 ;  /* 0x0000000c00667308 */ /* 0x000fe20000002400 */
[----:B---3--:R-:W-:Y:S01]  /*31d0*/  FFMA.FTZ R4, R0, UR17, -R2 ;  /* 0x0000001100047c23 */ /* 0x008fe20008010802 */
[----:B------:R-:W-:Y:S02]  /*31e0*/  FSEL R0, R6, RZ, P1 ;  /* 0x000000ff06007208 */ /* 0x000fe40000800000 */
[----:B------:R-:W-:Y:S03]  /*31f0*/  @P0 IADD3 R6, R3, 0x8, RZ ;  /* 0x0000000803060810 */ /* 0x000fe60007ffe0ff */
[--C-:B------:R-:W-:Y:S03]  /*3200*/  FFMA.FTZ R5, R5, UR17, -R0.reuse ;  /* 0x0000001105057c23 */ /* 0x100fe60008010800 */
[----:B------:R-:W-:Y:S01]  /*3210*/  MUFU.TANH R109, R11 ;  /* 0x0000000b006d7308 */ /* 0x000fe20000002400 */
[-C--:B------:R-:W-:Y:S02]  /*3220*/  @P0 ISETP.GE.AND P1, PT, R6, R228.reuse, PT ;  /* 0x000000e40600020c */ /* 0x080fe40003f26270 */
[C---:B------:R-:W-:Y:S04]  /*3230*/  @P0 IADD3 R6, R3.reuse, 0x9, RZ ;  /* 0x0000000903060810 */ /* 0x040fe80007ffe0ff */
[----:B------:R-:W-:Y:S03]  /*3240*/  @P0 ISETP.GE.AND P2, PT, R6, R228, PT ;  /* 0x000000e40600020c */ /* 0x000fe60003f46270 */
[----:B------:R1:W-:Y:S01]  /*3250*/  MUFU.EX2 R184, R4 ;  /* 0x0000000400b87308 */ /* 0x0003e20000000800 */
[----:B------:R-:W-:Y:S09]  /*3260*/  @P0 IADD3 R6, R3, 0x10, RZ ;  /* 0x0000001003060810 */ /* 0x000ff20007ffe0ff */
[----:B------:R4:W-:Y:S10]  /*3270*/  MUFU.EX2 R194, R5 ;  /* 0x0000000500c27308 */ /* 0x0009f40000000800 */
[----:B------:R-:W-:Y:S01]  /*3280*/  MUFU.TANH R113, R10 ;  /* 0x0000000a00717308 */ /* 0x000fe20000002400 */
[----:B-1----:R-:W-:Y:S02]  /*3290*/  MOV R4, R112 ;  /* 0x0000007000047202 */ /* 0x002fe40000000f00 */
[----:B------:R-:W-:Y:S02]  /*32a0*/  @P0 FSEL R4, R112, -INF , !P3 ;  /* 0xff80000070040808 */ /* 0x000fe40005800000 */
[----:B------:R-:W-:Y:S03]  /*32b0*/  @P0 ISETP.GE.AND P3, PT, R7, R228, PT ;  /* 0x000000e40700020c */ /* 0x000fe60003f66270 */
[----:B------:R-:W-:Y:S01]  /*32c0*/  FFMA.FTZ R4, R4, UR17, -R0 ;  /* 0x0000001104047c23 */ /* 0x000fe20008010800 */
[----:B----4-:R-:W-:Y:S01]  /*32d0*/  MOV R5, R104 ;  /* 0x0000006800057202 */ /* 0x010fe20000000f00 */
[----:B------:R-:W1:Y:S01]  /*32e0*/  MUFU.TANH R101, R13 ;  /* 0x0000000d00657308 */ /* 0x000e620000002400 */
[----:B------:R-:W-:Y:S05]  /*32f0*/  @P0 FSEL R5, R104, -INF , !P1 ;  /* 0xff80000068050808 */ /* 0x000fea0004800000 */
[--C-:B------:R-:W-:Y:S04]  /*3300*/  FFMA.FTZ R5, R5, UR17, -R2.reuse ;  /* 0x0000001105057c23 */ /* 0x100fe80008010802 */
[----:B------:R2:W-:Y:S10]  /*3310*/  MUFU.EX2 R192, R4 ;  /* 0x0000000400c07308 */ /* 0x0005f40000000800 */
[----:B------:R3:W-:Y:S01]  /*3320*/  MUFU.EX2 R182, R5 ;  /* 0x0000000500b67308 */ /* 0x0007e20000000800 */
[----:B-1----:R-:W-:Y:S02]  /*3330*/  MOV R7, R101 ;  /* 0x0000006500077202 */ /* 0x002fe40000000f00 */
[----:B------:R-:W-:Y:S07]  /*3340*/  @P0 FSEL R7, R101, -INF , !P3 ;  /* 0xff80000065070808 */ /* 0x000fee0005800000 */
[----:B------:R-:W1:Y:S01]  /*3350*/  MUFU.TANH R111, R14 ;  /* 0x0000000e006f7308 */ /* 0x000e620000002400 */
[----:B--2---:R-:W-:Y:S02]  /*3360*/  MOV R4, R103 ;  /* 0x0000006700047202 */ /* 0x004fe40000000f00 */
[----:B------:R-:W-:Y:S05]  /*3370*/  @P0 FSEL R4, R103, -INF , !P2 ;  /* 0xff80000067040808 */ /* 0x000fea0005000000 */
[----:B------:R-:W-:Y:S01]  /*3380*/  FFMA.FTZ R4, R4, UR17, -R2 ;  /* 0x0000001104047c23 */ /* 0x000fe20008010802 */
[----:B---3--:R-:W-:Y:S01]  /*3390*/  MOV R5, R113 ;  /* 0x0000007100057202 */ /* 0x008fe20000000f00 */
[----:B------:R-:W-:Y:S01]  /*33a0*/  MUFU.TANH R110, R15 ;  /* 0x0000000f006e7308 */ /* 0x000fe20000002400 */
[----:B------:R-:W-:Y:S05]  /*33b0*/  @P0 FSEL R5, R113, -INF , !P1 ;  /* 0xff80000071050808 */ /* 0x000fea0004800000 */
[--C-:B------:R-:W-:Y:S01]  /*33c0*/  FFMA.FTZ R5, R5, UR17, -R0.reuse ;  /* 0x0000001105057c23 */ /* 0x100fe20008010800 */
[----:B-1----:R-:W-:Y:S03]  /*33d0*/  MOV R8, R111 ;  /* 0x0000006f00087202 */ /* 0x002fe60000000f00 */
[----:B------:R1:W-:Y:S10]  /*33e0*/  MUFU.EX2 R181, R4 ;  /* 0x0000000400b57308 */ /* 0x0003f40000000800 */
[----:B------:R2:W-:Y:S10]  /*33f0*/  MUFU.EX2 R191, R5 ;  /* 0x0000000500bf7308 */ /* 0x0005f40000000800 */
[----:B------:R-:W-:Y:S01]  /*3400*/  MUFU.TANH R100, R16 ;  /* 0x0000001000647308 */ /* 0x000fe20000002400 */
[----:B-1----:R-:W-:Y:S02]  /*3410*/  MOV R4, R109 ;  /* 0x0000006d00047202 */ /* 0x002fe40000000f00 */
[----:B------:R-:W-:Y:S02]  /*3420*/  @P0 FSEL R4, R109, -INF , !P2 ;  /* 0xff8000006d040808 */ /* 0x000fe40005000000 */
[----:B------:R-:W-:Y:S02]  /*3430*/  @P0 ISETP.GE.AND P2, PT, R6, R228, PT ;  /* 0x000000e40600020c */ /* 0x000fe40003f46270 */
[----:B------:R-:W-:Y:S03]  /*3440*/  MOV R6, R102 ;  /* 0x0000006600067202 */ /* 0x000fe60000000f00 */
[----:B------:R-:W1:Y:S01]  /*3450*/  MUFU.TANH R67, R17 ;  /* 0x0000001100437308 */ /* 0x000e620000002400 */
[----:B------:R-:W-:Y:S01]  /*3460*/  @P0 FSEL R6, R102, -INF , !P2 ;  /* 0xff80000066060808 */ /* 0x000fe20005000000 */
[----:B--2---:R-:W-:Y:S01]  /*3470*/  FFMA.FTZ R5, R4, UR17, -R0 ;  /* 0x0000001104057c23 */ /* 0x004fe20008010800 */
[----:B------:R-:W-:Y:S02]  /*3480*/  @P0 FSEL R8, R111, -INF , !P2 ;  /* 0xff8000006f080808 */ /* 0x000fe40005000000 */
[----:B------:R-:W-:Y:S01]  /*3490*/  IADD3 R4, P1, R242, R234, RZ ;  /* 0x000000eaf2047210 */ /* 0x000fe20007f3e0ff */
[--C-:B------:R-:W-:Y:S04]  /*34a0*/  FFMA.FTZ R6, R6, UR17, -R2.reuse ;  /* 0x0000001106067c23 */ /* 0x100fe80008010802 */
[----:B------:R2:W-:Y:S10]  /*34b0*/  MUFU.EX2 R189, R5 ;  /* 0x0000000500bd7308 */ /* 0x0005f40000000800 */
[----:B------:R3:W-:Y:S10]  /*34c0*/  MUFU.EX2 R185, R6 ;  /* 0x0000000600b97308 */ /* 0x0007f40000000800 */
[----:B------:R-:W-:Y:S01]  /*34d0*/  MUFU.TANH R108, R18 ;  /* 0x00000012006c7308 */ /* 0x000fe20000002400 */
[----:B--2---:R-:W-:Y:S05]  /*34e0*/  IADD3.X R5, R241, R233, RZ, P1, !PT ;  /* 0x000000e9f1057210 */ /* 0x004fea0000ffe4ff */
[----:B------:R-:W2:Y:S04]  /*34f0*/  LDG.E R66, desc[UR36][R4.64] ;  /* 0x0000002404427981 */ /* 0x000ea8000c1e1900 */
[----:B------:R-:W-:Y:S01]  /*3500*/  MUFU.TANH R107, R19 ;  /* 0x00000013006b7308 */ /* 0x000fe20000002400 */
[----:B---3--:R-:W-:Y:S01]  /*3510*/  FFMA.FTZ R6, R7, UR17, -R2 ;  /* 0x0000001107067c23 */ /* 0x008fe20008010802 */
[--C-:B------:R-:W-:Y:S01]  /*3520*/  FFMA.FTZ R7, R8, UR17, -R0.reuse ;  /* 0x0000001108077c23 */ /* 0x100fe20008010800 */
[C---:B------:R-:W-:Y:S01]  /*3530*/  @P0 IADD3 R8, R3.reuse, 0x18, RZ ;  /* 0x0000001803080810 */ /* 0x040fe20007ffe0ff */
[----:B------:R3:W4:Y:S01]  /*3540*/  LDG.E R65, desc[UR36][R4.64+0x20] ;  /* 0x0000202404417981 */ /* 0x000722000c1e1900 */
[----:B------:R-:W-:Y:S02]  /*3550*/  @P0 IADD3 R3, R3, 0x19, RZ ;  /* 0x0000001903030810 */ /* 0x000fe40007ffe0ff */
[-C--:B------:R-:W-:Y:S03]  /*3560*/  @P0 ISETP.GE.AND P1, PT, R8, R228.reuse, PT ;  /* 0x000000e40800020c */ /* 0x080fe60003f26270 */
[----:B------:R3:W3:Y:S01]  /*3570*/  MUFU.EX2 R183, R6 ;  /* 0x0000000600b77308 */ /* 0x0006e20000000800 */
[----:B------:R-:W-:Y:S02]  /*3580*/  @P0 ISETP.GE.AND P2, PT, R3, R228, PT ;  /* 0x000000e40300020c */ /* 0x000fe40003f46270 */
[----:B-1----:R-:W-:Y:S02]  /*3590*/  MOV R3, R67 ;  /* 0x0000004300037202 */ /* 0x002fe40000000f00 */
[----:B------:R-:W-:Y:S05]  /*35a0*/  @P0 FSEL R3, R67, -INF , !P2 ;  /* 0xff80000043030808 */ /* 0x000fea0005000000 */
[----:B------:R1:W-:Y:S01]  /*35b0*/  MUFU.EX2 R193, R7 ;  /* 0x0000000700c17308 */ /* 0x0003e20000000800 */
[----:B---3--:R-:W-:Y:S02]  /*35c0*/  MOV R6, R110 ;  /* 0x0000006e00067202 */ /* 0x008fe40000000f00 */
[----:B------:R-:W-:Y:S02]  /*35d0*/  @P0 FSEL R6, R110, -INF , !P3 ;  /* 0xff8000006e060808 */ /* 0x000fe40005800000 */
[----:B------:R-:W-:Y:S02]  /*35e0*/  F2FP.F16.F32.PACK_AB R4, R184, R186 ;  /* 0x000000bab804723e */ /* 0x000fe400000000ff */
[----:B------:R-:W-:Y:S01]  /*35f0*/  F2FP.F16.F32.PACK_AB R5, R183, R185 ;  /* 0x000000b9b705723e */ /* 0x000fe200000000ff */
[----:B------:R-:W-:Y:S01]  /*3600*/  FFMA.FTZ R6, R6, UR17, -R0 ;  /* 0x0000001106067c23 */ /* 0x000fe20008010800 */
[----:B-1----:R-:W-:Y:S01]  /*3610*/  MOV R7, R100 ;  /* 0x0000006400077202 */ /* 0x002fe20000000f00 */
[----:B------:R1:W-:Y:S01]  /*3620*/  STS [R237+0x12000], R4 ;  /* 0x01200004ed007388 */ /* 0x0003e20000000800 */
[----:B------:R-:W-:Y:S01]  /*3630*/  @P0 FSEL R7, R100, -INF , !P1 ;  /* 0xff80000064070808 */ /* 0x000fe20004800000 */
[----:B------:R3:W1:Y:S04]  /*3640*/  MUFU.EX2 R190, R6 ;  /* 0x0000000600be7308 */ /* 0x0006680000000800 */
[--C-:B---3--:R-:W-:Y:S01]  /*3650*/  FFMA.FTZ R6, R7, UR17, -R2.reuse ;  /* 0x0000001107067c23 */ /* 0x108fe20008010802 */
[----:B------:R-:W-:Y:S01]  /*3660*/  FFMA.FTZ R2, R3, UR17, -R2 ;  /* 0x0000001103027c23 */ /* 0x000fe20008010802 */
[----:B------:R-:W-:Y:S04]  /*3670*/  MOV R3, R107 ;  /* 0x0000006b00037202 */ /* 0x000fe80000000f00 */
[----:B------:R3:W-:Y:S01]  /*3680*/  MUFU.EX2 R180, R6 ;  /* 0x0000000600b47308 */ /* 0x0007e20000000800 */
[----:B------:R-:W-:Y:S02]  /*3690*/  @P0 FSEL R3, R107, -INF , !P2 ;  /* 0xff8000006b030808 */ /* 0x000fe40005000000 */
[----:B-1----:R-:W-:Y:S07]  /*36a0*/  F2FP.F16.F32.PACK_AB R4, R190, R193 ;  /* 0x000000c1be04723e */ /* 0x002fee00000000ff */
[----:B------:R1:W1:Y:S01]  /*36b0*/  MUFU.EX2 R115, R2 ;  /* 0x0000000200737308 */ /* 0x0002620000000800 */
[----:B---3--:R-:W-:Y:S02]  /*36c0*/  MOV R6, R108 ;  /* 0x0000006c00067202 */ /* 0x008fe40000000f00 */
[----:B------:R-:W-:Y:S05]  /*36d0*/  @P0 FSEL R6, R108, -INF , !P1 ;  /* 0xff8000006c060808 */ /* 0x000fea0004800000 */
[--C-:B-1----:R-:W-:Y:S01]  /*36e0*/  FFMA.FTZ R2, R6, UR17, -R0.reuse ;  /* 0x0000001106027c23 */ /* 0x102fe20008010800 */
[----:B------:R-:W-:Y:S01]  /*36f0*/  FFMA.FTZ R0, R3, UR17, -R0 ;  /* 0x0000001103007c23 */ /* 0x000fe20008010800 */
[----:B------:R-:W-:Y:S02]  /*3700*/  F2FP.F16.F32.PACK_AB R3, R192, R194 ;  /* 0x000000c2c003723e */ /* 0x000fe400000000ff */
[----:B------:R1:W-:Y:S03]  /*3710*/  MUFU.EX2 R188, R2 ;  /* 0x0000000200bc7308 */ /* 0x0003e60000000800 */
[----:B------:R3:W-:Y:S07]  /*3720*/  STS [R237+0x12400], R3 ;  /* 0x01240003ed007388 */ /* 0x0007ee0000000800 */
[----:B------:R3:W3:Y:S01]  /*3730*/  MUFU.EX2 R187, R0 ;  /* 0x0000000000bb7308 */ /* 0x0006e20000000800 */
[----:B-1----:R-:W-:Y:S05]  /*3740*/  F2FP.F16.F32.PACK_AB R2, R181, R182 ;  /* 0x000000b6b502723e */ /* 0x002fea00000000ff */
[----:B------:R1:W-:Y:S01]  /*3750*/  STS [R240+0x12000], R2 ;  /* 0x01200002f0007388 */ /* 0x0003e20000000800 */
[----:B---3--:R-:W-:Y:S02]  /*3760*/  F2FP.F16.F32.PACK_AB R0, R189, R191 ;  /* 0x000000bfbd00723e */ /* 0x008fe400000000ff */
[----:B------:R-:W-:Y:S03]  /*3770*/  F2FP.F16.F32.PACK_AB R3, R115, R180 ;  /* 0x000000b47303723e */ /* 0x000fe600000000ff */
[----:B------:R3:W-:Y:S04]  /*3780*/  STS [R240+0x12400], R0 ;  /* 0x01240000f0007388 */ /* 0x0007e80000000800 */
[----:B------:R-:W-:Y:S04]  /*3790*/  STS [R236+0x12000], R5 ;  /* 0x01200005ec007388 */ /* 0x000fe80000000800 */
[----:B------:R-:W-:Y:S04]  /*37a0*/  STS [R236+0x12400], R4 ;  /* 0x01240004ec007388 */ /* 0x000fe80000000800 */
[----:B------:R3:W-:Y:S01]  /*37b0*/  STS [R238+0x12000], R3 ;  /* 0x01200003ee007388 */ /* 0x0007e20000000800 */
[----:B-1----:R-:W-:Y:S05]  /*37c0*/  F2FP.F16.F32.PACK_AB R2, R187, R188 ;  /* 0x000000bcbb02723e */ /* 0x002fea00000000ff */
[----:B------:R1:W-:Y:S01]  /*37d0*/  STS [R238+0x12400], R2 ;  /* 0x01240002ee007388 */ /* 0x0003e20000000800 */
[----:B---3--:R-:W-:Y:S05]  /*37e0*/  LEA R0, R218, UR5, 0x1 ;  /* 0x00000005da007c11 */ /* 0x008fea000f8e08ff */
[----:B------:R-:W3:Y:S01]  /*37f0*/  LDSM.16.M88.4 R16, [R0+0x8000] ;  /* 0x008000000010783b */ /* 0x000ee20000000200 */
[CC--:B------:R-:W-:Y:S07]  /*3800*/  IADD3 R3, R210.reuse, R0.reuse, RZ ;  /* 0x00000000d2037210 */ /* 0x0c0fee0007ffe0ff */
[----:B------:R-:W-:Y:S01]  /*3810*/  LDSM.16.M88.4 R56, [R3+0x8000] ;  /* 0x008000000338783b */ /* 0x000fe20000000200 */
[----:B-1----:R-:W-:Y:S04]  /*3820*/  IADD3 R2, R213, R0, RZ ;  /* 0x00000000d5027210 */ /* 0x002fe80007ffe0ff */
[----:B------:R-:W-:Y:S03]  /*3830*/  IADD3 R64, R210, R2, RZ ;  /* 0x00000002d2407210 */ /* 0x000fe60007ffe0ff */
[----:B------:R-:W1:Y:S08]  /*3840*/  LDSM.16.M88.4 R52, [R2+0x8000] ;  /* 0x008000000234783b */ /* 0x000e700000000200 */
[----:B------:R-:W1:Y:S01]  /*3850*/  LDSM.16.M88.4 R60, [R64+0x8000] ;  /* 0x00800000403c783b */ /* 0x000e620000000200 */
        /* <DEDUP_REMOVED lines=13> */
[----:B------:R3:W2:Y:S05]  /*3930*/  LDSM.16.M88.4 R56, [R2+0xa000] ;  /* 0x00a000000238783b */ /* 0x0006aa0000000200 */
[C---:B------:R-:W-:Y:S06]  /*3940*/  HMMA.16816.F32 R4, R60.reuse, R140, R4 ;  /* 0x0000008c3c04723c */ /* 0x040fec0000001804 */
[C---:B------:R-:W-:Y:S06]  /*3950*/  HMMA.16816.F32 R8, R60.reuse, R142, R8 ;  /* 0x0000008e3c08723c */ /* 0x040fec0000001808 */
[C---:B------:R-:W-:Y:S06]  /*3960*/  HMMA.16816.F32 R12, R60.reuse, R144, R12 ;  /* 0x000000903c0c723c */ /* 0x040fec000000180c */
[----:B------:R-:W-:Y:S01]  /*3970*/  HMMA.16816.F32 R16, R60, R146, R16 ;  /* 0x000000923c10723c */ /* 0x000fe20000001810 */
[----:B------:R-:W4:Y:S04]  /*3980*/  LDSM.16.M88.4 R60, [R3+0xa000] ;  /* 0x00a00000033c783b */ /* 0x000f280000000200 */
[----:B---3--:R-:W-:Y:S01]  /*3990*/  FFMA.FTZ R2, -R106, R106, 1 ;  /* 0x3f8000006a027423 */ /* 0x008fe2000001016a */
[C---:B-1----:R-:W-:Y:S05]  /*39a0*/  HMMA.16816.F32 R4, R52.reuse, R148, R4 ;  /* 0x000000943404723c */ /* 0x042fea0000001804 */
[----:B------:R-:W-:Y:S01]  /*39b0*/  FMUL.FTZ R2, R2, UR18 ;  /* 0x0000001202027c20 */ /* 0x000fe20008410000 */
[C---:B------:R-:W-:Y:S06]  /*39c0*/  HMMA.16816.F32 R8, R52.reuse, R150, R8 ;  /* 0x000000963408723c */ /* 0x040fec0000001808 */
[C---:B------:R-:W-:Y:S06]  /*39d0*/  HMMA.16816.F32 R12, R52.reuse, R152, R12 ;  /* 0x00000098340c723c */ /* 0x040fec000000180c */
[----:B------:R-:W-:Y:S01]  /*39e0*/  HMMA.16816.F32 R16, R52, R154, R16 ;  /* 0x0000009a3410723c */ /* 0x000fe20000001810 */
[----:B------:R-:W1:Y:S05]  /*39f0*/  LDSM.16.M88.4 R52, [R64+0xa000] ;  /* 0x00a000004034783b */ /* 0x000e6a0000000200 */
[C---:B--2---:R-:W-:Y:S06]  /*3a00*/  HMMA.16816.F32 R4, R56.reuse, R156, R4 ;  /* 0x0000009c3804723c */ /* 0x044fec0000001804 */
[C---:B------:R-:W-:Y:S06]  /*3a10*/  HMMA.16816.F32 R8, R56.reuse, R158, R8 ;  /* 0x0000009e3808723c */ /* 0x040fec0000001808 */
[C---:B------:R-:W-:Y:S06]  /*3a20*/  HMMA.16816.F32 R12, R56.reuse, R160, R12 ;  /* 0x000000a0380c723c */ /* 0x040fec000000180c */
[----:B------:R-:W-:Y:S06]  /*3a30*/  HMMA.16816.F32 R16, R56, R162, R16 ;  /* 0x000000a23810723c */ /* 0x000fec0000001810 */
[C---:B----4-:R-:W-:Y:S06]  /*3a40*/  HMMA.16816.F32 R4, R60.reuse, R164, R4 ;  /* 0x000000a43c04723c */ /* 0x050fec0000001804 */
[C---:B------:R-:W-:Y:S06]  /*3a50*/  HMMA.16816.F32 R8, R60.reuse, R166, R8 ;  /* 0x000000a63c08723c */ /* 0x040fec0000001808 */
[C---:B------:R-:W-:Y:S06]  /*3a60*/  HMMA.16816.F32 R12, R60.reuse, R168, R12 ;  /* 0x000000a83c0c723c */ /* 0x040fec000000180c */
[----:B------:R-:W-:Y:S06]  /*3a70*/  HMMA.16816.F32 R16, R60, R170, R16 ;  /* 0x000000aa3c10723c */ /* 0x000fec0000001810 */
[C---:B-1----:R-:W-:Y:S06]  /*3a80*/  HMMA.16816.F32 R4, R52.reuse, R172, R4 ;  /* 0x000000ac3404723c */ /* 0x042fec0000001804 */
[C---:B------:R-:W-:Y:S06]  /*3a90*/  HMMA.16816.F32 R8, R52.reuse, R174, R8 ;  /* 0x000000ae3408723c */ /* 0x040fec0000001808 */
[C---:B------:R-:W-:Y:S06]  /*3aa0*/  HMMA.16816.F32 R12, R52.reuse, R176, R12 ;  /* 0x000000b0340c723c */ /* 0x040fec000000180c */
[----:B------:R-:W-:Y:S06]  /*3ab0*/  HMMA.16816.F32 R16, R52, R178, R16 ;  /* 0x000000b23410723c */ /* 0x000fec0000001810 */
[C---:B------:R-:W-:Y:S01]  /*3ac0*/  FADD.FTZ R0, -R66.reuse, R4 ;  /* 0x0000000442007221 */ /* 0x040fe20000010100 */
[----:B------:R-:W-:Y:S01]  /*3ad0*/  FADD.FTZ R3, -R66, R5 ;  /* 0x0000000542037221 */ /* 0x000fe20000010100 */
[----:B------:R-:W-:Y:S03]  /*3ae0*/  FFMA.FTZ R5, -R105, R105, 1 ;  /* 0x3f80000069057423 */ /* 0x000fe60000010169 */
[----:B------:R-:W-:Y:S01]  /*3af0*/  FMUL.FTZ R0, R186, R0 ;  /* 0x00000000ba007220 */ /* 0x000fe20000410000 */
[C---:B------:R-:W-:Y:S01]  /*3b00*/  FADD.FTZ R4, -R66.reuse, R8 ;  /* 0x0000000842047221 */ /* 0x040fe20000010100 */
[----:B------:R-:W-:Y:S01]  /*3b10*/  FADD.FTZ R9, -R66, R9 ;  /* 0x0000000942097221 */ /* 0x000fe20000010100 */
[----:B------:R-:W-:Y:S01]  /*3b20*/  FFMA.FTZ R8, -R103, R103, 1 ;  /* 0x3f80000067087423 */ /* 0x000fe20000010167 */
[----:B------:R-:W-:Y:S01]  /*3b30*/  FMUL.FTZ R2, R0, R2 ;  /* 0x0000000200027220 */ /* 0x000fe20000410000 */
[----:B------:R-:W-:Y:S01]  /*3b40*/  FFMA.FTZ R0, -R104, R104, 1 ;  /* 0x3f80000068007423 */ /* 0x000fe20000010168 */
[----:B------:R-:W-:Y:S01]  /*3b50*/  FMUL.FTZ R3, R184, R3 ;  /* 0x00000003b8037220 */ /* 0x000fe20000410000 */
[----:B------:R-:W-:Y:S01]  /*3b60*/  FMUL.FTZ R5, R5, UR18 ;  /* 0x0000001205057c20 */ /* 0x000fe20008410000 */
[----:B------:R-:W-:Y:S01]  /*3b70*/  FMUL.FTZ R4, R182, R4 ;  /* 0x00000004b6047220 */ /* 0x000fe20000410000 */
[----:B------:R-:W-:Y:S01]  /*3b80*/  FMUL.FTZ R9, R181, R9 ;  /* 0x00000009b5097220 */ /* 0x000fe20000410000 */
[----:B------:R-:W-:Y:S01]  /*3b90*/  FMUL.FTZ R0, R0, UR18 ;  /* 0x0000001200007c20 */ /* 0x000fe20008410000 */
[----:B------:R-:W-:Y:S01]  /*3ba0*/  FMUL.FTZ R8, R8, UR18 ;  /* 0x0000001208087c20 */ /* 0x000fe20008410000 */
[----:B------:R-:W-:Y:S01]  /*3bb0*/  FMUL.FTZ R5, R3, R5 ;  /* 0x0000000503057220 */ /* 0x000fe20000410000 */
[C---:B------:R-:W-:Y:S01]  /*3bc0*/  FADD.FTZ R12, -R66.reuse, R12 ;  /* 0x0000000c420c7221 */ /* 0x040fe20000010100 */
[C---:B------:R-:W-:Y:S01]  /*3bd0*/  FADD.FTZ R13, -R66.reuse, R13 ;  /* 0x0000000d420d7221 */ /* 0x040fe20000010100 */
[----:B------:R-:W-:Y:S01]  /*3be0*/  FADD.FTZ R3, -R66, R16 ;  /* 0x0000001042037221 */ /* 0x000fe20000010100 */
[----:B------:R-:W-:Y:S01]  /*3bf0*/  FMUL.FTZ R0, R4, R0 ;  /* 0x0000000004007220 */ /* 0x000fe20000410000 */
[----:B------:R-:W-:Y:S01]  /*3c00*/  F2FP.F16.F32.PACK_AB R5, R5, R2 ;  /* 0x000000020505723e */ /* 0x000fe200000000ff */
[----:B------:R-:W-:Y:S01]  /*3c10*/  FMUL.FTZ R8, R9, R8 ;  /* 0x0000000809087220 */ /* 0x000fe20000410000 */
[----:B------:R-:W-:Y:S01]  /*3c20*/  FADD.FTZ R66, -R66, R17 ;  /* 0x0000001142427221 */ /* 0x000fe20000010100 */
[----:B------:R-:W-:Y:S01]  /*3c30*/  FFMA.FTZ R9, -R100, R100, 1 ;  /* 0x3f80000064097423 */ /* 0x000fe20000010164 */
[----:B------:R-:W-:Y:S01]  /*3c40*/  FFMA.FTZ R4, -R67, R67, 1 ;  /* 0x3f80000043047423 */ /* 0x000fe20000010143 */
[----:B------:R-:W-:Y:S01]  /*3c50*/  FMUL.FTZ R16, R185, R12 ;  /* 0x0000000cb9107220 */ /* 0x000fe20000410000 */
[----:B------:R-:W-:Y:S01]  /*3c60*/  FMUL.FTZ R17, R183, R13 ;  /* 0x0000000db7117220 */ /* 0x000fe20000410000 */
[----:B------:R-:W-:Y:S01]  /*3c70*/  FMUL.FTZ R12, R180, R3 ;  /* 0x00000003b40c7220 */ /* 0x000fe20000410000 */
[----:B------:R-:W-:Y:S01]  /*3c80*/  FMUL.FTZ R13, R115, R66 ;  /* 0x00000042730d7220 */ /* 0x000fe20000410000 */
[----:B------:R-:W-:Y:S01]  /*3c90*/  FFMA.FTZ R3, -R102, R102, 1 ;  /* 0x3f80000066037423 */ /* 0x000fe20000010166 */
[----:B------:R-:W-:Y:S01]  /*3ca0*/  FFMA.FTZ R2, -R101, R101, 1 ;  /* 0x3f80000065027423 */ /* 0x000fe20000010165 */
[----:B------:R-:W-:Y:S01]  /*3cb0*/  FMUL.FTZ R9, R9, UR18 ;  /* 0x0000001209097c20 */ /* 0x000fe20008410000 */
[----:B------:R-:W-:Y:S01]  /*3cc0*/  FMUL.FTZ R4, R4, UR18 ;  /* 0x0000001204047c20 */ /* 0x000fe20008410000 */
[----:B------:R-:W-:Y:S01]  /*3cd0*/  FMUL.FTZ R3, R3, UR18 ;  /* 0x0000001203037c20 */ /* 0x000fe20008410000 */
[----:B------:R-:W-:Y:S01]  /*3ce0*/  FMUL.FTZ R2, R2, UR18 ;  /* 0x0000001202027c20 */ /* 0x000fe20008410000 */
[----:B------:R-:W-:Y:S01]  /*3cf0*/  FMUL.FTZ R9, R12, R9 ;  /* 0x000000090c097220 */ /* 0x000fe20000410000 */
[----:B------:R-:W-:Y:S01]  /*3d00*/  FMUL.FTZ R4, R13, R4 ;  /* 0x000000040d047220 */ /* 0x000fe20000410000 */
[----:B------:R-:W-:Y:S01]  /*3d10*/  F2FP.F16.F32.PACK_AB R8, R8, R0 ;  /* 0x000000000808723e */ /* 0x000fe200000000ff */
[----:B------:R-:W-:Y:S01]  /*3d20*/  FMUL.FTZ R3, R16, R3 ;  /* 0x0000000310037220 */ /* 0x000fe20000410000 */
[----:B------:R-:W-:Y:S01]  /*3d30*/  FMUL.FTZ R2, R17, R2 ;  /* 0x0000000211027220 */ /* 0x000fe20000410000 */
[C---:B------:R-:W-:Y:S01]  /*3d40*/  FADD.FTZ R0, -R65.reuse, R7 ;  /* 0x0000000741007221 */ /* 0x040fe20000010100 */
[----:B------:R-:W-:Y:S01]  /*3d50*/  F2FP.F16.F32.PACK_AB R7, R4, R9 ;  /* 0x000000090407723e */ /* 0x000fe200000000ff */
[----:B------:R-:W-:Y:S01]  /*3d60*/  FFMA.FTZ R4, -R112, R112, 1 ;  /* 0x3f80000070047423 */ /* 0x000fe20000010170 */
[C---:B------:R-:W-:Y:S01]  /*3d70*/  FADD.FTZ R12, -R65.reuse, R6 ;  /* 0x00000006410c7221 */ /* 0x040fe20000010100 */
[----:B------:R-:W-:Y:S01]  /*3d80*/  F2FP.F16.F32.PACK_AB R6, R2, R3 ;  /* 0x000000030206723e */ /* 0x000fe200000000ff */
[----:B------:R-:W-:Y:S01]  /*3d90*/  FMUL.FTZ R3, R192, R0 ;  /* 0x00000000c0037220 */ /* 0x000fe20000410000 */
[----:B------:R-:W-:Y:S01]  /*3da0*/  FMUL.FTZ R4, R4, UR18 ;  /* 0x0000001204047c20 */ /* 0x000fe20008410000 */
[----:B------:R-:W-:Y:S01]  /*3db0*/  FFMA.FTZ R0, -R114, R114, 1 ;  /* 0x3f80000072007423 */ /* 0x000fe20000010172 */
[C---:B------:R-:W-:Y:S01]  /*3dc0*/  FADD.FTZ R9, -R65.reuse, R10 ;  /* 0x0000000a41097221 */ /* 0x040fe20000010100 */
[----:B------:R-:W-:Y:S01]  /*3dd0*/  FADD.FTZ R10, -R65, R11 ;  /* 0x0000000b410a7221 */ /* 0x000fe20000010100 */
[----:B------:R-:W-:Y:S01]  /*3de0*/  FMUL.FTZ R4, R3, R4 ;  /* 0x0000000403047220 */ /* 0x000fe20000410000 */
[----:B------:R-:W-:Y:S01]  /*3df0*/  FADD.FTZ R3, -R65, R14 ;  /* 0x0000000e41037221 */ /* 0x000fe20000010100 */
[----:B------:R-:W-:Y:S01]  /*3e00*/  FFMA.FTZ R14, -R113, R113, 1 ;  /* 0x3f800000710e7423 */ /* 0x000fe20000010171 */
        /* <DEDUP_REMOVED lines=8> */
[----:B------:R-:W-:Y:S01]  /*3e90*/  FADD.FTZ R15, -R65, R15 ;  /* 0x0000000f410f7221 */ /* 0x000fe20000010100 */
[----:B------:R-:W-:Y:S01]  /*3ea0*/  FMUL.FTZ R14, R9, R14 ;  /* 0x0000000e090e7220 */ /* 0x000fe20000410000 */
[----:B------:R-:W-:Y:S01]  /*3eb0*/  FMUL.FTZ R13, R10, R13 ;  /* 0x0000000d0a0d7220 */ /* 0x000fe20000410000 */
[C---:B------:R-:W-:Y:S01]  /*3ec0*/  FADD.FTZ R18, -R65.reuse, R18 ;  /* 0x0000001241127221 */ /* 0x040fe20000010100 */
[----:B------:R-:W-:Y:S01]  /*3ed0*/  FADD.FTZ R2, -R65, R19 ;  /* 0x0000001341027221 */ /* 0x000fe20000010100 */
[----:B------:R-:W-:Y:S01]  /*3ee0*/  FFMA.FTZ R10, -R111, R111, 1 ;  /* 0x3f8000006f0a7423 */ /* 0x000fe2000001016f */
[----:B------:R-:W-:Y:S01]  /*3ef0*/  FFMA.FTZ R9, -R110, R110, 1 ;  /* 0x3f8000006e097423 */ /* 0x000fe2000001016e */
[----:B------:R-:W-:Y:S01]  /*3f00*/  FFMA.FTZ R12, -R108, R108, 1 ;  /* 0x3f8000006c0c7423 */ /* 0x000fe2000001016c */
[----:B------:R-:W-:Y:S01]  /*3f10*/  FFMA.FTZ R11, -R107, R107, 1 ;  /* 0x3f8000006b0b7423 */ /* 0x000fe2000001016b */
[----:B------:R-:W-:Y:S01]  /*3f20*/  F2FP.F16.F32.PACK_AB R4, R4, R0 ;  /* 0x000000000404723e */ /* 0x000fe200000000ff */
[----:B------:R-:W-:Y:S01]  /*3f30*/  FMUL.FTZ R3, R193, R3 ;  /* 0x00000003c1037220 */ /* 0x000fe20000410000 */
[----:B------:R-:W-:Y:S01]  /*3f40*/  FMUL.FTZ R15, R190, R15 ;  /* 0x0000000fbe0f7220 */ /* 0x000fe20000410000 */
[----:B------:R-:W-:Y:S01]  /*3f50*/  FMUL.FTZ R0, R188, R18 ;  /* 0x00000012bc007220 */ /* 0x000fe20000410000 */
[----:B------:R-:W-:Y:S01]  /*3f60*/  FMUL.FTZ R2, R187, R2 ;  /* 0x00000002bb027220 */ /* 0x000fe20000410000 */
[----:B------:R-:W-:Y:S01]  /*3f70*/  FMUL.FTZ R10, R10, UR18 ;  /* 0x000000120a0a7c20 */ /* 0x000fe20008410000 */
[----:B------:R-:W-:Y:S01]  /*3f80*/  FMUL.FTZ R9, R9, UR18 ;  /* 0x0000001209097c20 */ /* 0x000fe20008410000 */
[----:B------:R-:W-:Y:S01]  /*3f90*/  FMUL.FTZ R12, R12, UR18 ;  /* 0x000000120c0c7c20 */ /* 0x000fe20008410000 */
[----:B------:R-:W-:Y:S01]  /*3fa0*/  FMUL.FTZ R11, R11, UR18 ;  /* 0x000000120b0b7c20 */ /* 0x000fe20008410000 */
[----:B------:R-:W-:Y:S01]  /*3fb0*/  FMUL.FTZ R10, R3, R10 ;  /* 0x0000000a030a7220 */ /* 0x000fe20000410000 */
        /* <DEDUP_REMOVED lines=12> */
[C---:B-1----:R-:W-:Y:S05]  /*4080*/  IMAD.U32 R2, R15.reuse, -0x40, RZ ;  /* 0xffffffc00f027824 */ /* 0x042fea00078e00ff */
        /* <DEDUP_REMOVED lines=14> */
.L_x_707:
[----:B-1----:R-:W-:Y:S01]  /*4170*/  F2FP.F16.F32.PACK_AB R2, R13, R14 ;  /* 0x0000000e0d02723e */ /* 0x002fe200000000ff */
[----:B------:R-:W-:Y:S01]  /*4180*/  STS [R237+0x10000], R5 ;  /* 0x01000005ed007388 */ /* 0x000fe20000000800 */
[----:B------:R-:W-:Y:S02]  /*4190*/  F2FP.F16.F32.PACK_AB R0, R9, R10 ;  /* 0x0000000a0900723e */ /* 0x000fe400000000ff */
[----:B------:R-:W-:Y:S01]  /*41a0*/  F2FP.F16.F32.PACK_AB R3, R11, R12 ;  /* 0x0000000c0b03723e */ /* 0x000fe200000000ff */
[----:B------:R-:W-:Y:S04]  /*41b0*/  STS [R237+0x10400], R4 ;  /* 0x01040004ed007388 */ /* 0x000fe80000000800 */
[----:B------:R-:W-:Y:S04]  /*41c0*/  STS [R240+0x10000], R8 ;  /* 0x01000008f0007388 */ /* 0x000fe80000000800 */
[----:B------:R-:W-:Y:S04]  /*41d0*/  STS [R240+0x10400], R2 ;  /* 0x01040002f0007388 */ /* 0x000fe80000000800 */
[----:B------:R-:W-:Y:S04]  /*41e0*/  STS [R236+0x10000], R6 ;  /* 0x01000006ec007388 */ /* 0x000fe80000000800 */
[----:B------:R1:W-:Y:S04]  /*41f0*/  STS [R236+0x10400], R0 ;  /* 0x01040000ec007388 */ /* 0x0003e80000000800 */
[----:B------:R-:W-:Y:S04]  /*4200*/  STS [R238+0x10000], R7 ;  /* 0x01000007ee007388 */ /* 0x000fe80000000800 */
[----:B------:R-:W-:Y:S01]  /*4210*/  STS [R238+0x10400], R3 ;  /* 0x01040003ee007388 */ /* 0x000fe20000000800 */
[----:B------:R-:W-:Y:S01]  /*4220*/  BAR.SYNC.DEFER_BLOCKING 0x0 ;  /* 0x0000000000007b1d */ /* 0x000fe20000010000 */
[----:B-1----:R-:W-:Y:S05]  /*4230*/  LEA R0, R219, UR5, 0x1 ;  /* 0x00000005db007c11 */ /* 0x002fea000f8e08ff */
        /* <DEDUP_REMOVED lines=69> */
.L_x_708:
[----:B------:R-:W-:Y:S01]  /*4690*/  LDSM.16.M88.4 R64, [R214] ;  /* 0x00000000d640783b */ /* 0x000fe20000000200 */
[----:B-1----:R-:W-:Y:S01]  /*46a0*/  IMAD.U32 R3, RZ, RZ, UR19 ;  /* 0x00000013ff037e24 */ /* 0x002fe2000f8e00ff */
[----:B------:R-:W-:Y:S02]  /*46b0*/  @P6 IADD3 R2, P2, R242, R239, RZ ;  /* 0x000000eff2026210 */ /* 0x000fe40007f5e0ff */
[----:B------:R-:W1:Y:S02]  /*46c0*/  LDSM.16.MT88.4 R16, [R0+0xc000] ;  /* 0x00c000000010783b */ /* 0x000e640000004200 */
[----:B------:R-:W-:Y:S01]  /*46d0*/  LEA R222, P1, R3, R222, 0x2 ;  /* 0x000000de03de7211 */ /* 0x000fe200078210ff */
[----:B------:R-:W-:Y:S01]  /*46e0*/  @P6 IMAD.X R3, R241, 0x1, R235, P2 ;  /* 0x00000001f1036824 */ /* 0x000fe200010e06eb */
[----:B------:R-:W2:Y:S04]  /*46f0*/  LDSM.16.M88.4 R60, [R214+0x1000] ;  /* 0x00100000d63c783b */ /* 0x000ea80000000200 */
        /* <DEDUP_REMOVED lines=8> */
[-C--:B-1----:R-:W-:Y:S03]  /*4780*/  HMMA.16816.F32 R4, R64, R16.reuse, RZ ;  /* 0x000000104004723c */ /* 0x082fe600000018ff */
[----:B------:R-:W-:Y:S04]  /*4790*/  LDSM.16.MT88.4 R196, [R0+0xd800] ;  /* 0x00d8000000c4783b */ /* 0x000fe80000004200 */
[----:B------:R-:W-:Y:S01]  /*47a0*/  LDSM.16.M88.4 R200, [R217+0x1000] ;  /* 0x00100000d9c8783b */ /* 0x000fe20000000200 */
[C---:B--2---:R-:W-:Y:S03]  /*47b0*/  HMMA.16816.F32 R8, R60.reuse, R16, RZ ;  /* 0x000000103c08723c */ /* 0x044fe600000018ff */
[----:B------:R-:W5:Y:S03]  /*47c0*/  @P6 LDG.E R231, desc[UR36][R2.64+-0x100] ;  /* 0xffff002402e76981 */ /* 0x000f66000c1e1900 */
[-C--:B------:R-:W-:Y:S01]  /*47d0*/  HMMA.16816.F32 R12, R60, R18.reuse, RZ ;  /* 0x000000123c0c723c */ /* 0x080fe200000018ff */
[----:B------:R1:W5:Y:S05]  /*47e0*/  @P6 LDG.E R232, desc[UR36][R2.64+-0xe0] ;  /* 0xffff202402e86981 */ /* 0x00036a000c1e1900 */
[C---:B------:R-:W-:Y:S06]  /*47f0*/  HMMA.16816.F32 R16, R64.reuse, R18, RZ ;  /* 0x000000124010723c */ /* 0x040fec00000018ff */
[-C--:B---3--:R-:W-:Y:S06]  /*4800*/  HMMA.16816.F32 R52, R64, R100.reuse, RZ ;  /* 0x000000644034723c */ /* 0x088fec00000018ff */
[C---:B------:R-:W-:Y:S06]  /*4810*/  HMMA.16816.F32 R56, R60.reuse, R100, RZ ;  /* 0x000000643c38723c */ /* 0x040fec00000018ff */
[-C--:B------:R-:W-:Y:S01]  /*4820*/  HMMA.16816.F32 R60, R60, R102.reuse, RZ ;  /* 0x000000663c3c723c */ /* 0x080fe200000018ff */
[----:B-1----:R-:W-:Y:S05]  /*4830*/  IMAD.MOV.U32 R2, RZ, RZ, R222 ;  /* 0x000000ffff027224 */ /* 0x002fea00078e00de */
        /* <DEDUP_REMOVED lines=9> */
[-C--:B------:R-:W-:Y:S06]  /*48d0*/  HMMA.16816.F32 R60, R112, R182.reuse, R60 ;  /* 0x000000b6703c723c */ /* 0x080fec000000183c */
[----:B------:R-:W-:Y:S01]  /*48e0*/  HMMA.16816.F32 R64, R104, R182, R64 ;  /* 0x000000b66840723c */ /* 0x000fe20000001840 */
[----:B------:R3:W4:Y:S05]  /*48f0*/  LDSM.16.MT88.4 R104, [R0+0xf800] ;  /* 0x00f800000068783b */ /* 0x00072a0000004200 */
[-C--:B------:R-:W-:Y:S06]  /*4900*/  HMMA.16816.F32 R4, R184, R188.reuse, R4 ;  /* 0x000000bcb804723c */ /* 0x080fec0000001804 */
[C---:B------:R-:W-:Y:S06]  /*4910*/  HMMA.16816.F32 R8, R192.reuse, R188, R8 ;  /* 0x000000bcc008723c */ /* 0x040fec0000001808 */
[-C--:B------:R-:W-:Y:S06]  /*4920*/  HMMA.16816.F32 R12, R192, R190.reuse, R12 ;  /* 0x000000bec00c723c */ /* 0x080fec000000180c */
[C---:B------:R-:W-:Y:S01]  /*4930*/  HMMA.16816.F32 R16, R184.reuse, R190, R16 ;  /* 0x000000beb810723c */ /* 0x040fe20000001810 */
[----:B---3--:R-:W-:Y:S05]  /*4940*/  IMAD.U32 R0, RZ, RZ, UR19 ;  /* 0x00000013ff007e24 */ /* 0x008fea000f8e00ff */
[-C--:B-1----:R-:W-:Y:S05]  /*4950*/  HMMA.16816.F32 R52, R184, R100.reuse, R52 ;  /* 0x00000064b834723c */ /* 0x082fea0000001834 */
[----:B------:R-:W-:Y:S01]  /*4960*/  LEA.HI.X.SX32 R223, R0, R223, 0x2, P1 ;  /* 0x000000df00df7211 */ /* 0x000fe200008f16ff */
[C---:B------:R-:W-:Y:S01]  /*4970*/  HMMA.16816.F32 R56, R192.reuse, R100, R56 ;  /* 0x00000064c038723c */ /* 0x040fe20000001838 */
[----:B------:R-:W-:Y:S04]  /*4980*/  IMAD.U32 R0, RZ, RZ, UR35 ;  /* 0x00000023ff007e24 */ /* 0x000fe8000f8e00ff */
[----:B------:R-:W-:Y:S01]  /*4990*/  IMAD.MOV.U32 R3, RZ, RZ, R223 ;  /* 0x000000ffff037224 */ /* 0x000fe200078e00df */
[-C--:B------:R-:W-:Y:S01]  /*49a0*/  HMMA.16816.F32 R60, R192, R102.reuse, R60 ;  /* 0x00000066c03c723c */ /* 0x080fe2000000183c */
[----:B------:R-:W-:Y:S05]  /*49b0*/  IMAD.U32 R100, RZ, RZ, UR35 ;  /* 0x00000023ff647e24 */ /* 0x000fea000f8e00ff */
[----:B------:R-:W-:Y:S05]  /*49c0*/  HMMA.16816.F32 R64, R184, R102, R64 ;  /* 0x00000066b840723c */ /* 0x000fea0000001840 */
[-C--:B------:R-:W-:Y:S01]  /*49d0*/  LEA R100, P3, R100, R2.reuse, 0x2 ;  /* 0x0000000264647211 */ /* 0x080fe200078610ff */
[-C--:B--2---:R-:W-:Y:S01]  /*49e0*/  HMMA.16816.F32 R4, R108, R196.reuse, R4 ;  /* 0x000000c46c04723c */ /* 0x084fe20000001804 */
[----:B------:R-:W-:Y:S04]  /*49f0*/  IMAD.U32 R102, RZ, RZ, UR33 ;  /* 0x00000021ff667e24 */ /* 0x000fe8000f8e00ff */
[-C--:B------:R-:W-:Y:S01]  /*4a00*/  LEA.HI.X.SX32 R101, R0, R3.reuse, 0x2, P3 ;  /* 0x0000000300657211 */ /* 0x080fe200018f16ff */
[C---:B------:R-:W-:Y:S01]  /*4a10*/  HMMA.16816.F32 R8, R200.reuse, R196, R8 ;  /* 0x000000c4c808723c */ /* 0x040fe20000001808 */
[----:B------:R-:W-:Y:S04]  /*4a20*/  IMAD.U32 R103, RZ, RZ, UR33 ;  /* 0x00000021ff677e24 */ /* 0x000fe8000f8e00ff */
[-C--:B------:R-:W-:Y:S01]  /*4a30*/  LEA R102, P1, R102, R2.reuse, 0x2 ;  /* 0x0000000266667211 */ /* 0x080fe200078210ff */
[-C--:B------:R-:W-:Y:S01]  /*4a40*/  HMMA.16816.F32 R12, R200, R198.reuse, R12 ;  /* 0x000000c6c80c723c */ /* 0x080fe2000000180c */
[----:B------:R-:W-:Y:S04]  /*4a50*/  IMAD.U32 R0, RZ, RZ, UR32 ;  /* 0x00000020ff007e24 */ /* 0x000fe8000f8e00ff */
[-C--:B------:R-:W-:Y:S01]  /*4a60*/  LEA.HI.X.SX32 R103, R103, R3.reuse, 0x2, P1 ;  /* 0x0000000367677211 */ /* 0x080fe200008f16ff */
[C---:B------:R-:W-:Y:S05]  /*4a70*/  HMMA.16816.F32 R16, R108.reuse, R198, R16 ;  /* 0x000000c66c10723c */ /* 0x040fea0000001810 */
[----:B------:R1:W-:Y:S01]  /*4a80*/  REDG.E.ADD.F32.FTZ.RN.STRONG.GPU desc[UR36][R2.64], R4 ;  /* 0x00000004020079a6 */ /* 0x0003e2000c10f3a4 */
[-C--:B----4-:R-:W-:Y:S03]  /*4a90*/  HMMA.16816.F32 R52, R108, R104.reuse, R52 ;  /* 0x000000686c34723c */ /* 0x090fe60000001834 */
[----:B------:R2:W-:Y:S03]  /*4aa0*/  REDG.E.ADD.F32.FTZ.RN.STRONG.GPU desc[UR36][R100.64], R5 ;  /* 0x00000005640079a6 */ /* 0x0005e6000c10f3a4 */
[C---:B------:R-:W-:Y:S06]  /*4ab0*/  HMMA.16816.F32 R56, R200.reuse, R104, R56 ;  /* 0x00000068c838723c */ /* 0x040fec0000001838 */
[-C--:B------:R-:W-:Y:S01]  /*4ac0*/  HMMA.16816.F32 R60, R200, R106.reuse, R60 ;  /* 0x0000006ac83c723c */ /* 0x080fe2000000183c */
[----:B------:R-:W-:Y:S04]  /*4ad0*/  IMAD.U32 R104, RZ, RZ, UR34 ;  /* 0x00000022ff687e24 */ /* 0x000fe8000f8e00ff */
[----:B------:R-:W-:Y:S01]  /*4ae0*/  IMAD.U32 R105, RZ, RZ, UR34 ;  /* 0x00000022ff697e24 */ /* 0x000fe2000f8e00ff */
[----:B------:R-:W-:Y:S05]  /*4af0*/  HMMA.16816.F32 R64, R108, R106, R64 ;  /* 0x0000006a6c40723c */ /* 0x000fea0000001840 */
[-C--:B------:R-:W-:Y:S01]  /*4b00*/  LEA R104, P2, R104, R2.reuse, 0x2 ;  /* 0x0000000268687211 */ /* 0x080fe200078410ff */
[----:B-1----:R-:W-:Y:S05]  /*4b10*/  IMAD.U32 R4, RZ, RZ, UR29 ;  /* 0x0000001dff047e24 */ /* 0x002fea000f8e00ff */
[-C--:B------:R-:W-:Y:S01]  /*4b20*/  LEA.HI.X.SX32 R105, R105, R3.reuse, 0x2, P2 ;  /* 0x0000000369697211 */ /* 0x080fe200010f16ff */
[----:B--2---:R-:W-:Y:S04]  /*4b30*/  IMAD.U32 R5, RZ, RZ, UR30 ;  /* 0x0000001eff057e24 */ /* 0x004fe8000f8e00ff */
[----:B------:R1:W-:Y:S04]  /*4b40*/  REDG.E.ADD.F32.FTZ.RN.STRONG.GPU desc[UR36][R104.64], R6 ;  /* 0x00000006680079a6 */ /* 0x0003e8000c10f3a4 */
[----:B------:R2:W-:Y:S01]  /*4b50*/  REDG.E.ADD.F32.FTZ.RN.STRONG.GPU desc[UR36][R102.64], R7 ;  /* 0x00000007660079a6 */ /* 0x0005e2000c10f3a4 */
[----:B-1----:R-:W-:Y:S02]  /*4b60*/  IMAD.U32 R104, RZ, RZ, UR32 ;  /* 0x00000020ff687e24 */ /* 0x002fe4000f8e00ff */
[----:B------:R-:W-:Y:S02]  /*4b70*/  IMAD.U32 R6, RZ, RZ, UR30 ;  /* 0x0000001eff067e24 */ /* 0x000fe4000f8e00ff */
[----:B--2---:R-:W-:Y:S01]  /*4b80*/  IMAD.U32 R102, RZ, RZ, UR31 ;  /* 0x0000001fff667e24 */ /* 0x004fe2000f8e00ff */
[-C--:B------:R-:W-:Y:S01]  /*4b90*/  LEA R104, P1, R104, R2.reuse, 0x2 ;  /* 0x0000000268687211 */ /* 0x080fe200078210ff */
[----:B------:R-:W-:Y:S01]  /*4ba0*/  IMAD.U32 R7, RZ, RZ, UR31 ;  /* 0x0000001fff077e24 */ /* 0x000fe2000f8e00ff */
[-C--:B------:R-:W-:Y:S02]  /*4bb0*/  LEA R6, P2, R6, R2.reuse, 0x2 ;  /* 0x0000000206067211 */ /* 0x080fe400078410ff */
[-C--:B------:R-:W-:Y:S02]  /*4bc0*/  LEA R102, P3, R102, R2.reuse, 0x2 ;  /* 0x0000000266667211 */ /* 0x080fe400078610ff */
[-C--:B------:R-:W-:Y:S01]  /*4bd0*/  LEA.HI.X.SX32 R105, R0, R3.reuse, 0x2, P1 ;  /* 0x0000000300697211 */ /* 0x080fe200008f16ff */
[----:B------:R-:W-:Y:S01]  /*4be0*/  IMAD.U32 R0, RZ, RZ, UR29 ;  /* 0x0000001dff007e24 */ /* 0x000fe2000f8e00ff */
[-C--:B------:R-:W-:Y:S02]  /*4bf0*/  LEA.HI.X.SX32 R103, R7, R3.reuse, 0x2, P3 ;  /* 0x0000000307677211 */ /* 0x080fe400018f16ff */
[-C--:B------:R-:W-:Y:S01]  /*4c00*/  LEA.HI.X.SX32 R7, R5, R3.reuse, 0x2, P2 ;  /* 0x0000000305077211 */ /* 0x080fe200010f16ff */
[----:B------:R1:W-:Y:S01]  /*4c10*/  REDG.E.ADD.F32.FTZ.RN.STRONG.GPU desc[UR36][R104.64], R8 ;  /* 0x00000008680079a6 */ /* 0x0003e2000c10f3a4 */
[-C--:B------:R-:W-:Y:S03]  /*4c20*/  LEA R4, P1, R4, R2.reuse, 0x2 ;  /* 0x0000000204047211 */ /* 0x080fe600078210ff */
[----:B------:R-:W-:Y:S01]  /*4c30*/  REDG.E.ADD.F32.FTZ.RN.STRONG.GPU desc[UR36][R102.64], R9 ;  /* 0x00000009660079a6 */ /* 0x000fe2000c10f3a4 */
[-C--:B------:R-:W-:Y:S01]  /*4c40*/  LEA.HI.X.SX32 R5, R0, R3.reuse, 0x2, P1 ;  /* 0x0000000300057211 */ /* 0x080fe200008f16ff */
[----:B------:R-:W-:Y:S02]  /*4c50*/  IMAD.U32 R0, RZ, RZ, UR16 ;  /* 0x00000010ff007e24 */ /* 0x000fe4000f8e00ff */
[----:B------:R2:W-:Y:S04]  /*4c60*/  REDG.E.ADD.F32.FTZ.RN.STRONG.GPU desc[UR36][R6.64], R10 ;  /* 0x0000000a060079a6 */ /* 0x0005e8000c10f3a4 */
[----:B------:R3:W-:Y:S04]  /*4c70*/  REDG.E.ADD.F32.FTZ.RN.STRONG.GPU desc[UR36][R4.64], R11 ;  /* 0x0000000b040079a6 */ /* 0x0007e8000c10f3a4 */
[----:B------:R-:W-:Y:S04]  /*4c80*/  REDG.E.ADD.F32.FTZ.RN.STRONG.GPU desc[UR36][R2.64+0x80], R16 ;  /* 0x00008010020079a6 */ /* 0x000fe8000c10f3a4 */
[----:B------:R-:W-:Y:S01]  /*4c90*/  REDG.E.ADD.F32.FTZ.RN.STRONG.GPU desc[UR36][R100.64+0x80], R17 ;  /* 0x00008011640079a6 */ /* 0x000fe2000c10f3a4 */
[----:B-1----:R-:W-:Y:S05]  /*4ca0*/  IMAD.U32 R8, RZ, RZ, UR15 ;  /* 0x0000000fff087e24 */ /* 0x002fea000f8e00ff */
[-C--:B------:R-:W-:Y:S01]  /*4cb0*/  LEA R8, P3, R8, R2.reuse, 0x2 ;  /* 0x0000000208087211 */ /* 0x080fe200078610ff */
[----:B--2---:R-:W-:Y:S02]  /*4cc0*/  IMAD.U32 R10, RZ, RZ, UR16 ;  /* 0x00000010ff0a7e24 */ /* 0x004fe4000f8e00ff */
[----:B------:R-:W-:Y:S02]  /*4cd0*/  IMAD.U32 R6, RZ, RZ, UR14 ;  /* 0x0000000eff067e24 */ /* 0x000fe4000f8e00ff */
[----:B------:R-:W-:Y:S01]  /*4ce0*/  IMAD.U32 R7, RZ, RZ, UR15 ;  /* 0x0000000fff077e24 */ /* 0x000fe2000f8e00ff */
[-C--:B------:R-:W-:Y:S01]  /*4cf0*/  LEA R10, P1, R10, R2.reuse, 0x2 ;  /* 0x000000020a0a7211 */ /* 0x080fe200078210ff */
[----:B---3--:R-:W-:Y:S01]  /*4d00*/  IMAD.U32 R4, RZ, RZ, UR13 ;  /* 0x0000000dff047e24 */ /* 0x008fe2000f8e00ff */
[-C--:B------:R-:W-:Y:S01]  /*4d10*/  LEA R6, P2, R6, R2.reuse, 0x2 ;  /* 0x0000000206067211 */ /* 0x080fe200078410ff */
[----:B------:R-:W-:Y:S01]  /*4d20*/  IMAD.U32 R5, RZ, RZ, UR14 ;  /* 0x0000000eff057e24 */ /* 0x000fe2000f8e00ff */
[-C--:B------:R-:W-:Y:S01]  /*4d30*/  LEA.HI.X.SX32 R11, R0, R3.reuse, 0x2, P1 ;  /* 0x00000003000b7211 */ /* 0x080fe200008f16ff */
[----:B------:R-:W-:Y:S01]  /*4d40*/  IMAD.U32 R0, RZ, RZ, UR13 ;  /* 0x0000000dff007e24 */ /* 0x000fe2000f8e00ff */
[-C--:B------:R-:W-:Y:S02]  /*4d50*/  LEA.HI.X.SX32 R9, R7, R3.reuse, 0x2, P3 ;  /* 0x0000000307097211 */ /* 0x080fe400018f16ff */
[-C--:B------:R-:W-:Y:S01]  /*4d60*/  LEA R4, P1, R4, R2.reuse, 0x2 ;  /* 0x0000000204047211 */ /* 0x080fe200078210ff */
[----:B------:R1:W-:Y:S01]  /*4d70*/  REDG.E.ADD.F32.FTZ.RN.STRONG.GPU desc[UR36][R10.64], R18 ;  /* 0x000000120a0079a6 */ /* 0x0003e2000c10f3a4 */
[-C--:B------:R-:W-:Y:S02]  /*4d80*/  LEA.HI.X.SX32 R7, R5, R3.reuse, 0x2, P2 ;  /* 0x0000000305077211 */ /* 0x080fe400010f16ff */
[-C--:B------:R-:W-:Y:S01]  /*4d90*/  LEA.HI.X.SX32 R5, R0, R3.reuse, 0x2, P1 ;  /* 0x0000000300057211 */ /* 0x080fe200008f16ff */
[----:B------:R2:W-:Y:S01]  /*4da0*/  REDG.E.ADD.F32.FTZ.RN.STRONG.GPU desc[UR36][R8.64], R19 ;  /* 0x00000013080079a6 */ /* 0x0005e2000c10f3a4 */
[----:B------:R-:W-:Y:S03]  /*4db0*/  IMAD.U32 R0, RZ, RZ, UR12 ;  /* 0x0000000cff007e24 */ /* 0x000fe6000f8e00ff */
[----:B------:R3:W-:Y:S04]  /*4dc0*/  REDG.E.ADD.F32.FTZ.RN.STRONG.GPU desc[UR36][R6.64], R12 ;  /* 0x0000000c060079a6 */ /* 0x0007e8000c10f3a4 */
[----:B------:R4:W-:Y:S04]  /*4dd0*/  REDG.E.ADD.F32.FTZ.RN.STRONG.GPU desc[UR36][R4.64], R13 ;  /* 0x0000000d040079a6 */ /* 0x0009e8000c10f3a4 */
[----:B------:R-:W-:Y:S01]  /*4de0*/  LDSM.16.MT88.4 R16, [R204+0x2000] ;  /* 0x00200000cc10783b */ /* 0x000fe20000004200 */
[----:B-1----:R-:W-:Y:S02]  /*4df0*/  IMAD.U32 R10, RZ, RZ, UR28 ;  /* 0x0000001cff0a7e24 */ /* 0x002fe4000f8e00ff */
[----:B--2---:R-:W-:Y:S02]  /*4e00*/  IMAD.U32 R8, RZ, RZ, UR11 ;  /* 0x0000000bff087e24 */ /* 0x004fe4000f8e00ff */
[----:B---3--:R-:W-:Y:S03]  /*4e10*/  IMAD.U32 R6, RZ, RZ, UR28 ;  /* 0x0000001cff067e24 */ /* 0x008fe6000f8e00ff */
[-C--:B------:R-:W-:Y:S01]  /*4e20*/  LEA R8, P1, R8, R2.reuse, 0x2 ;  /* 0x0000000208087211 */ /* 0x080fe200078210ff */
[----:B------:R-:W-:Y:S02]  /*4e30*/  IMAD.U32 R7, RZ, RZ, UR27 ;  /* 0x0000001bff077e24 */ /* 0x000fe4000f8e00ff */
[----:B----4-:R-:W-:Y:S01]  /*4e40*/  IMAD.U32 R5, RZ, RZ, UR12 ;  /* 0x0000000cff057e24 */ /* 0x010fe2000f8e00ff */
[-C--:B------:R-:W-:Y:S01]  /*4e50*/  LEA R4, P2, R0, R2.reuse, 0x2 ;  /* 0x0000000200047211 */ /* 0x080fe200078410ff */
[----:B------:R-:W-:Y:S01]  /*4e60*/  IMAD.U32 R12, RZ, RZ, UR24 ;  /* 0x00000018ff0c7e24 */ /* 0x000fe2000f8e00ff */
[----:B------:R-:W-:Y:S01]  /*4e70*/  MOV R0, UR11 ;  /* 0x0000000b00007c02 */ /* 0x000fe20008000f00 */
[----:B------:R-:W-:Y:S01]  /*4e80*/  IMAD.U32 R13, RZ, RZ, UR24 ;  /* 0x00000018ff0d7e24 */ /* 0x000fe2000f8e00ff */
[-C--:B------:R-:W-:Y:S02]  /*4e90*/  LEA.HI.X.SX32 R5, R5, R3.reuse, 0x2, P2 ;  /* 0x0000000305057211 */ /* 0x080fe400010f16ff */
[-C--:B------:R-:W-:Y:S01]  /*4ea0*/  LEA.HI.X.SX32 R9, R0, R3.reuse, 0x2, P1 ;  /* 0x0000000300097211 */ /* 0x080fe200008f16ff */
[----:B------:R-:W-:Y:S01]  /*4eb0*/  IMAD.U32 R0, RZ, RZ, UR27 ;  /* 0x0000001bff007e24 */ /* 0x000fe2000f8e00ff */
[-C--:B------:R-:W-:Y:S01]  /*4ec0*/  LEA R6, P2, R6, R2.reuse, 0x2 ;  /* 0x0000000206067211 */ /* 0x080fe200078410ff */
[----:B------:R1:W-:Y:S01]  /*4ed0*/  REDG.E.ADD.F32.FTZ.RN.STRONG.GPU desc[UR36][R4.64], R14 ;  /* 0x0000000e040079a6 */ /* 0x0003e2000c10f3a4 */
[-C--:B------:R-:W-:Y:S03]  /*4ee0*/  LEA R12, P5, R12, R2.reuse, 0x2 ;  /* 0x000000020c0c7211 */ /* 0x080fe600078a10ff */
[----:B------:R2:W-:Y:S01]  /*4ef0*/  REDG.E.ADD.F32.FTZ.RN.STRONG.GPU desc[UR36][R8.64], R15 ;  /* 0x0000000f080079a6 */ /* 0x0005e2000c10f3a4 */
[-C--:B------:R-:W-:Y:S03]  /*4f00*/  LEA.HI.X.SX32 R13, R13, R3.reuse, 0x2, P5 ;  /* 0x000000030d0d7211 */ /* 0x080fe600028f16ff */
[----:B------:R-:W-:Y:S04]  /*4f10*/  REDG.E.ADD.F32.FTZ.RN.STRONG.GPU desc[UR36][R2.64+0x100], R52 ;  /* 0x00010034020079a6 */ /* 0x000fe8000c10f3a4 */
[----:B------:R-:W-:Y:S01]  /*4f20*/  REDG.E.ADD.F32.FTZ.RN.STRONG.GPU desc[UR36][R100.64+0x100], R53 ;  /* 0x00010035640079a6 */ /* 0x000fe2000c10f3a4 */
[-C--:B-1----:R-:W-:Y:S01]  /*4f30*/  LEA R4, P1, R7, R2.reuse, 0x2 ;  /* 0x0000000207047211 */ /* 0x082fe200078210ff */
[----:B------:R-:W-:Y:S01]  /*4f40*/  IMAD.U32 R14, RZ, RZ, UR25 ;  /* 0x00000019ff0e7e24 */ /* 0x000fe2000f8e00ff */
[-C--:B------:R-:W-:Y:S01]  /*4f50*/  LEA.HI.X.SX32 R7, R10, R3.reuse, 0x2, P2 ;  /* 0x000000030a077211 */ /* 0x080fe200010f16ff */
[----:B------:R-:W-:Y:S01]  /*4f60*/  IMAD.U32 R10, RZ, RZ, UR26 ;  /* 0x0000001aff0a7e24 */ /* 0x000fe2000f8e00ff */
[-C--:B------:R-:W-:Y:S01]  /*4f70*/  LEA.HI.X.SX32 R5, R0, R3.reuse, 0x2, P1 ;  /* 0x0000000300057211 */ /* 0x080fe200008f16ff */
[----:B------:R-:W-:Y:S02]  /*4f80*/  IMAD.U32 R0, RZ, RZ, UR26 ;  /* 0x0000001aff007e24 */ /* 0x000fe4000f8e00ff */
[----:B------:R1:W-:Y:S01]  /*4f90*/  REDG.E.ADD.F32.FTZ.RN.STRONG.GPU desc[UR36][R6.64], R54 ;  /* 0x00000036060079a6 */ /* 0x0003e2000c10f3a4 */
[-C--:B------:R-:W-:Y:S01]  /*4fa0*/  LEA R10, P1, R10, R2.reuse, 0x2 ;  /* 0x000000020a0a7211 */ /* 0x080fe200078210ff */
[----:B--2---:R-:W-:Y:S02]  /*4fb0*/  IMAD.U32 R8, RZ, RZ, UR10 ;  /* 0x0000000aff087e24 */ /* 0x004fe4000f8e00ff */
[----:B------:R2:W-:Y:S01]  /*4fc0*/  REDG.E.ADD.F32.FTZ.RN.STRONG.GPU desc[UR36][R4.64], R55 ;  /* 0x00000037040079a6 */ /* 0x0005e2000c10f3a4 */
[-C--:B------:R-:W-:Y:S01]  /*4fd0*/  LEA.HI.X.SX32 R11, R0, R3.reuse, 0x2, P1 ;  /* 0x00000003000b7211 */ /* 0x080fe200008f16ff */
[----:B------:R-:W-:Y:S01]  /*4fe0*/  IMAD.U32 R0, RZ, RZ, UR4 ;  /* 0x00000004ff007e24 */ /* 0x000fe2000f8e00ff */
[-C--:B------:R-:W-:Y:S01]  /*4ff0*/  LEA R8, P3, R8, R2.reuse, 0x2 ;  /* 0x0000000208087211 */ /* 0x080fe200078610ff */
[----:B------:R-:W-:Y:S04]  /*5000*/  LDSM.16.MT88.4 R52, [R206+0x10800] ;  /* 0x01080000ce34783b */ /* 0x000fe80000004200 */
[----:B------:R3:W-:Y:S01]  /*5010*/  REDG.E.ADD.F32.FTZ.RN.STRONG.GPU desc[UR36][R10.64], R56 ;  /* 0x000000380a0079a6 */ /* 0x0007e2000c10f3a4 */
[----:B-1----:R-:W-:Y:S02]  /*5020*/  IMAD.U32 R6, RZ, RZ, UR9 ;  /* 0x00000009ff067e24 */ /* 0x002fe4000f8e00ff */
[----:B------:R-:W-:Y:S02]  /*5030*/  IMAD.U32 R7, RZ, RZ, UR10 ;  /* 0x0000000aff077e24 */ /* 0x000fe4000f8e00ff */
[----:B--2---:R-:W-:Y:S01]  /*5040*/  IMAD.U32 R4, RZ, RZ, UR4 ;  /* 0x00000004ff047e24 */ /* 0x004fe2000f8e00ff */
[-C--:B------:R-:W-:Y:S01]  /*5050*/  LEA R6, P2, R6, R2.reuse, 0x2 ;  /* 0x0000000206067211 */ /* 0x080fe200078410ff */
[----:B------:R-:W-:Y:S01]  /*5060*/  IMAD.U32 R5, RZ, RZ, UR9 ;  /* 0x00000009ff057e24 */ /* 0x000fe2000f8e00ff */
[-C--:B------:R-:W-:Y:S02]  /*5070*/  LEA.HI.X.SX32 R9, R7, R3.reuse, 0x2, P3 ;  /* 0x0000000307097211 */ /* 0x080fe400018f16ff */
[-C--:B------:R-:W-:Y:S02]  /*5080*/  LEA R4, P1, R4, R2.reuse, 0x2 ;  /* 0x0000000204047211 */ /* 0x080fe400078210ff */
[-C--:B------:R-:W-:Y:S01]  /*5090*/  LEA.HI.X.SX32 R7, R5, R3.reuse, 0x2, P2 ;  /* 0x0000000305077211 */ /* 0x080fe200010f16ff */
[----:B------:R1:W-:Y:S01]  /*50a0*/  REDG.E.ADD.F32.FTZ.RN.STRONG.GPU desc[UR36][R8.64], R57 ;  /* 0x00000039080079a6 */ /* 0x0003e2000c10f3a4 */
[-C--:B------:R-:W-:Y:S01]  /*50b0*/  LEA.HI.X.SX32 R5, R0, R3.reuse, 0x2, P1 ;  /* 0x0000000300057211 */ /* 0x080fe200008f16ff */
[----:B---3--:R-:W-:Y:S01]  /*50c0*/  IMAD.U32 R11, RZ, RZ, UR25 ;  /* 0x00000019ff0b7e24 */ /* 0x008fe2000f8e00ff */
[-C--:B------:R-:W-:Y:S01]  /*50d0*/  LEA R14, P1, R14, R2.reuse, 0x2 ;  /* 0x000000020e0e7211 */ /* 0x080fe200078210ff */
[----:B------:R2:W-:Y:S01]  /*50e0*/  REDG.E.ADD.F32.FTZ.RN.STRONG.GPU desc[UR36][R6.64], R58 ;  /* 0x0000003a060079a6 */ /* 0x0005e2000c10f3a4 */
[----:B------:R-:W-:Y:S02]  /*50f0*/  IMAD.U32 R10, RZ, RZ, UR23 ;  /* 0x00000017ff0a7e24 */ /* 0x000fe4000f8e00ff */
[-C--:B------:R-:W-:Y:S01]  /*5100*/  LEA.HI.X.SX32 R15, R11, R3.reuse, 0x2, P1 ;  /* 0x000000030b0f7211 */ /* 0x080fe200008f16ff */
[----:B------:R3:W-:Y:S01]  /*5110*/  REDG.E.ADD.F32.FTZ.RN.STRONG.GPU desc[UR36][R4.64], R59 ;  /* 0x0000003b040079a6 */ /* 0x0007e2000c10f3a4 */
[----:B------:R-:W-:Y:S01]  /*5120*/  IMAD.U32 R0, RZ, RZ, UR20 ;  /* 0x00000014ff007e24 */ /* 0x000fe2000f8e00ff */
[-C--:B------:R-:W-:Y:S02]  /*5130*/  LEA R10, P4, R10, R2.reuse, 0x2 ;  /* 0x000000020a0a7211 */ /* 0x080fe400078810ff */
[----:B------:R4:W-:Y:S04]  /*5140*/  REDG.E.ADD.F32.FTZ.RN.STRONG.GPU desc[UR36][R2.64+0x180], R64 ;  /* 0x00018040020079a6 */ /* 0x0009e8000c10f3a4 */
[----:B------:R-:W-:Y:S04]  /*5150*/  REDG.E.ADD.F32.FTZ.RN.STRONG.GPU desc[UR36][R100.64+0x180], R65 ;  /* 0x00018041640079a6 */ /* 0x000fe8000c10f3a4 */
[----:B------:R-:W-:Y:S04]  /*5160*/  REDG.E.ADD.F32.FTZ.RN.STRONG.GPU desc[UR36][R14.64], R66 ;  /* 0x000000420e0079a6 */ /* 0x000fe8000c10f3a4 */
[----:B------:R-:W-:Y:S01]  /*5170*/  REDG.E.ADD.F32.FTZ.RN.STRONG.GPU desc[UR36][R12.64], R67 ;  /* 0x000000430c0079a6 */ /* 0x000fe2000c10f3a4 */
[----:B-1----:R-:W-:Y:S03]  /*5180*/  IMAD.U32 R8, RZ, RZ, UR22 ;  /* 0x00000016ff087e24 */ /* 0x002fe6000f8e00ff */
[----:B------:R-:W-:Y:S01]  /*5190*/  LDSM.16.MT88.4 R12, [R205+0x10000] ;  /* 0x01000000cd0c783b */ /* 0x000fe20000004200 */
[----:B------:R-:W-:Y:S02]  /*51a0*/  IMAD.U32 R9, RZ, RZ, UR23 ;  /* 0x00000017ff097e24 */ /* 0x000fe4000f8e00ff */
[----:B--2---:R-:W-:Y:S01]  /*51b0*/  IMAD.U32 R7, RZ, RZ, UR22 ;  /* 0x00000016ff077e24 */ /* 0x004fe2000f8e00ff */
[-C--:B------:R-:W-:Y:S01]  /*51c0*/  LEA R8, P3, R8, R2.reuse, 0x2 ;  /* 0x0000000208087211 */ /* 0x080fe200078610ff */
[----:B------:R-:W-:Y:S01]  /*51d0*/  LDSM.16.MT88.4 R56, [R204+0x800] ;  /* 0x00080000cc38783b */ /* 0x000fe20000004200 */
[-C--:B------:R-:W-:Y:S01]  /*51e0*/  LEA.HI.X.SX32 R11, R9, R3.reuse, 0x2, P4 ;  /* 0x00000003090b7211 */ /* 0x080fe200020f16ff */
[----:B---3--:R-:W-:Y:S01]  /*51f0*/  IMAD.U32 R4, RZ, RZ, UR20 ;  /* 0x00000014ff047e24 */ /* 0x008fe2000f8e00ff */
[----:B------:R-:W-:Y:S01]  /*5200*/  MOV R6, UR21 ;  /* 0x0000001500067c02 */ /* 0x000fe20008000f00 */
[----:B------:R-:W-:Y:S01]  /*5210*/  IMAD.U32 R5, RZ, RZ, UR21 ;  /* 0x00000015ff057e24 */ /* 0x000fe2000f8e00ff */
[-C--:B------:R-:W-:Y:S01]  /*5220*/  LEA.HI.X.SX32 R9, R7, R3.reuse, 0x2, P3 ;  /* 0x0000000307097211 */ /* 0x080fe200018f16ff */
[----:B------:R-:W-:Y:S01]  /*5230*/  REDG.E.ADD.F32.FTZ.RN.STRONG.GPU desc[UR36][R10.64], R60 ;  /* 0x0000003c0a0079a6 */ /* 0x000fe2000c10f3a4 */
[-C--:B------:R-:W-:Y:S02]  /*5240*/  LEA R6, P2, R6, R2.reuse, 0x2 ;  /* 0x0000000206067211 */ /* 0x080fe400078410ff */
[----:B------:R-:W-:Y:S01]  /*5250*/  LEA R4, P1, R4, R2, 0x2 ;  /* 0x0000000204047211 */ /* 0x000fe200078210ff */
[----:B------:R-:W-:Y:S01]  /*5260*/  REDG.E.ADD.F32.FTZ.RN.STRONG.GPU desc[UR36][R8.64], R61 ;  /* 0x0000003d080079a6 */ /* 0x000fe2000c10f3a4 */
[-C--:B------:R-:W-:Y:S02]  /*5270*/  LEA.HI.X.SX32 R7, R5, R3.reuse, 0x2, P2 ;  /* 0x0000000305077211 */ /* 0x080fe400010f16ff */
[----:B------:R-:W-:Y:S01]  /*5280*/  LEA.HI.X.SX32 R5, R0, R3, 0x2, P1 ;  /* 0x0000000300057211 */ /* 0x000fe200008f16ff */
[----:B------:R-:W-:Y:S01]  /*5290*/  LDSM.16.MT88.4 R8, [R204] ;  /* 0x00000000cc08783b */ /* 0x000fe20000004200 */
[C---:B------:R-:W-:Y:S01]  /*52a0*/  LOP3.LUT R0, R229.reuse, 0x1, RZ, 0xc0, !PT ;  /* 0x00000001e5007812 */ /* 0x040fe200078ec0ff */
[----:B----4-:R-:W-:Y:S01]  /*52b0*/  VIADD R3, R229, 0xffffffff ;  /* 0xffffffffe5037836 */ /* 0x010fe20000000000 */
[----:B------:R-:W-:Y:S01]  /*52c0*/  @P6 IADD3 R234, P2, R234, -0x100, RZ ;  /* 0xffffff00eaea6810 */ /* 0x000fe20007f5e0ff */
[----:B------:R-:W-:Y:S01]  /*52d0*/  REDG.E.ADD.F32.FTZ.RN.STRONG.GPU desc[UR36][R6.64], R62 ;  /* 0x0000003e060079a6 */ /* 0x000fe2000c10f3a4 */
[----:B------:R-:W-:Y:S02]  /*52e0*/  ISETP.NE.U32.AND P1, PT, R0, 0x1, PT ;  /* 0x000000010000780c */ /* 0x000fe40003f25070 */
[----:B------:R-:W-:Y:S01]  /*52f0*/  @P6 IADD3 R0, P3, R239, -0x100, RZ ;  /* 0xffffff00ef006810 */ /* 0x000fe20007f7e0ff */
[----:B------:R-:W-:Y:S01]  /*5300*/  REDG.E.ADD.F32.FTZ.RN.STRONG.GPU desc[UR36][R4.64], R63 ;  /* 0x0000003f040079a6 */ /* 0x000fe2000c10f3a4 */
[----:B------:R-:W-:Y:S02]  /*5310*/  @P6 IADD3.X R233, R233, -0x1, RZ, P2, !PT ;  /* 0xffffffffe9e96810 */ /* 0x000fe400017fe4ff */
[----:B------:R-:W-:Y:S01]  /*5320*/  @P6 IADD3.X R2, R235, -0x1, RZ, P3, !PT ;  /* 0xffffffffeb026810 */ /* 0x000fe20001ffe4ff */
[----:B------:R-:W1:Y:S01]  /*5330*/  LDSM.16.MT88.4 R4, [R206+0x10000] ;  /* 0x01000000ce04783b */ /* 0x000e620000004200 */
[----:B------:R-:W-:Y:S01]  /*5340*/  ISETP.GT.AND P3, PT, R229, RZ, PT ;  /* 0x000000ffe500720c */ /* 0x000fe20003f64270 */
[----:B------:R-:W-:Y:S02]  /*5350*/  @P6 IMAD.MOV.U32 R239, RZ, RZ, R0 ;  /* 0x000000ffffef6224 */ /* 0x000fe400078e0000 */
[----:B------:R-:W2:Y:S01]  /*5360*/  LDSM.16.MT88.4 R64, [R205+0x10800] ;  /* 0x01080000cd40783b */ /* 0x000ea20000004200 */
[C---:B------:R-:W-:Y:S02]  /*5370*/  VIADD R0, R204.reuse, 0xffffc000 ;  /* 0xffffc000cc007836 */ /* 0x040fe40000000000 */
[----:B------:R-:W-:Y:S01]  /*5380*/  @P1 VIADD R0, R204, 0x4000 ;  /* 0x00004000cc001836 */ /* 0x000fe20000000000 */
[----:B------:R-:W3:Y:S01]  /*5390*/  LDSM.16.MT88.4 R100, [R204+0x2800] ;  /* 0x00280000cc64783b */ /* 0x000ee20000004200 */
[----:B------:R-:W-:Y:S02]  /*53a0*/  @P6 IMAD.MOV.U32 R235, RZ, RZ, R2 ;  /* 0x000000ffffeb6224 */ /* 0x000fe400078e0002 */
[----:B------:R-:W-:Y:S01]  /*53b0*/  IMAD.MOV.U32 R229, RZ, RZ, R3 ;  /* 0x000000ffffe57224 */ /* 0x000fe200078e0003 */
        /* <DEDUP_REMOVED lines=11> */
[----:B------:R-:W4:Y:S04]  /*5470*/  LDSM.16.MT88.4 R4, [R204+0x3000] ;  /* 0x00300000cc04783b */ /* 0x000f280000004200 */
[----:B------:R-:W-:Y:S01]  /*5480*/  LDSM.16.MT88.4 R16, [R206+0x11800] ;  /* 0x01180000ce10783b */ /* 0x000fe20000004200 */
[-C--:B------:R-:W-:Y:S06]  /*5490*/  HMMA.16816.F32 R68, R52, R56.reuse, R68 ;  /* 0x000000383444723c */ /* 0x080fec0000001844 */
[C---:B--2---:R-:W-:Y:S06]  /*54a0*/  HMMA.16816.F32 R72, R64.reuse, R56, R72 ;  /* 0x000000384048723c */ /* 0x044fec0000001848 */
[-C--:B------:R-:W-:Y:S06]  /*54b0*/  HMMA.16816.F32 R76, R64, R58.reuse, R76 ;  /* 0x0000003a404c723c */ /* 0x080fec000000184c */
[C---:B------:R-:W-:Y:S01]  /*54c0*/  HMMA.16816.F32 R80, R52.reuse, R58, R80 ;  /* 0x0000003a3450723c */ /* 0x040fe20000001850 */
[----:B------:R-:W2:Y:S05]  /*54d0*/  LDSM.16.MT88.4 R56, [R204+0x1800] ;  /* 0x00180000cc38783b */ /* 0x000eaa0000004200 */
[-C--:B---3--:R-:W-:Y:S06]  /*54e0*/  HMMA.16816.F32 R84, R52, R100.reuse, R84 ;  /* 0x000000643454723c */ /* 0x088fec0000001854 */
[C---:B------:R-:W-:Y:S06]  /*54f0*/  HMMA.16816.F32 R88, R64.reuse, R100, R88 ;  /* 0x000000644058723c */ /* 0x040fec0000001858 */
[-C--:B------:R-:W-:Y:S01]  /*5500*/  HMMA.16816.F32 R92, R64, R102.reuse, R92 ;  /* 0x00000066405c723c */ /* 0x080fe2000000185c */
[----:B------:R-:W3:Y:S05]  /*5510*/  LDSM.16.MT88.4 R64, [R205+0x11800] ;  /* 0x01180000cd40783b */ /* 0x000eea0000004200 */
[----:B------:R-:W-:Y:S01]  /*5520*/  HMMA.16816.F32 R96, R52, R102, R96 ;  /* 0x000000663460723c */ /* 0x000fe20000001860 */
[----:B------:R4:W3:Y:S05]  /*5530*/  LDSM.16.MT88.4 R52, [R204+0x3800] ;  /* 0x00380000cc34783b */ /* 0x0008ea0000004200 */
[-C--:B-1----:R-:W-:Y:S06]  /*5540*/  HMMA.16816.F32 R68, R8, R12.reuse, R68 ;  /* 0x0000000c0844723c */ /* 0x082fec0000001844 */
[C---:B------:R-:W-:Y:S06]  /*5550*/  HMMA.16816.F32 R72, R60.reuse, R12, R72 ;  /* 0x0000000c3c48723c */ /* 0x040fec0000001848 */
[-C--:B------:R-:W-:Y:S06]  /*5560*/  HMMA.16816.F32 R76, R60, R14.reuse, R76 ;  /* 0x0000000e3c4c723c */ /* 0x080fec000000184c */
[C---:B------:R-:W-:Y:S05]  /*5570*/  HMMA.16816.F32 R80, R8.reuse, R14, R80 ;  /* 0x0000000e0850723c */ /* 0x040fea0000001850 */
[----:B----4-:R-:W-:Y:S01]  /*5580*/  IMAD.MOV.U32 R204, RZ, RZ, R0 ;  /* 0x000000ffffcc7224 */ /* 0x010fe200078e0000 */
        /* <DEDUP_REMOVED lines=138> */
.L_x_710:
        /* <DEDUP_REMOVED lines=13> */
.L_x_711:
        /* <DEDUP_REMOVED lines=45> */
.L_x_713:
[----:B------:R-:W-:Y:S05]  /*61d0*/  BSYNC B0 ;  /* 0x0000000000007941 */ /* 0x000fea0003800000 */
.L_x_712:
        /* <DEDUP_REMOVED lines=15> */
.L_x_715:
[----:B------:R-:W-:Y:S05]  /*62d0*/  BSYNC B0 ;  /* 0x0000000000007941 */ /* 0x000fea0003800000 */
.L_x_714:
        /* <DEDUP_REMOVED lines=23> */
.L_x_717:
[----:B------:R-:W-:Y:S05]  /*6450*/  BSYNC B0 ;  /* 0x0000000000007941 */ /* 0x000fea0003800000 */
.L_x_716:
        /* <DEDUP_REMOVED lines=14> */
.L_x_706:
        /* <DEDUP_REMOVED lines=29> */
.L_x_719:
        /* <DEDUP_REMOVED lines=13> */
.L_x_720:
[----:B------:R-:W1:Y:S01]  /*67e0*/  S2R R19, SR_CTAID.Z ;  /* 0x0000000000137919 */ /* 0x000e620000002700 */
[-C--:B------:R-:W-:Y:S01]  /*67f0*/  IMAD R0, R16, R8.reuse, RZ ;  /* 0x0000000810007224 */ /* 0x080fe200078e02ff */
[----:B------:R-:W-:Y:S01]  /*6800*/  ULDC.64 UR10, c[0x0][0x468] ;  /* 0x00011a00000a7ab9 */ /* 0x000fe20000000a00 */
[----:B------:R-:W-:Y:S01]  /*6810*/  IMAD.WIDE.U32 R2, R11, R8, R250 ;  /* 0x000000080b027225 */ /* 0x000fe200078e00fa */
        /* <DEDUP_REMOVED lines=26> */
.L_x_722:
[----:B------:R-:W-:Y:S05]  /*69c0*/  BSYNC B0 ;  /* 0x0000000000007941 */ /* 0x000fea0003800000 */
.L_x_721:
        /* <DEDUP_REMOVED lines=15> */
.L_x_724:
[----:B------:R-:W-:Y:S05]  /*6ac0*/  BSYNC B0 ;  /* 0x0000000000007941 */ /* 0x000fea0003800000 */
.L_x_723:
        /* <DEDUP_REMOVED lines=23> */
.L_x_726:
[----:B------:R-:W-:Y:S05]  /*6c40*/  BSYNC B0 ;  /* 0x0000000000007941 */ /* 0x000fea0003800000 */
.L_x_725:
        /* <DEDUP_REMOVED lines=14> */
.L_x_718:
[----:B------:R-:W-:Y:S05]  /*6d30*/  BSYNC B1 ;  /* 0x0000000000017941 */ /* 0x000fea0003800000 */
.L_x_701:
[----:B------:R-:W4:Y:S02]  /*6d40*/  LDC R0, c[0x0][0xc] ;  /* 0x00000300ff007b82 */ /* 0x000f240000000800 */
[----:B----4-:R-:W-:-:S04]  /*6d50*/  IADD3 R245, R0, R245, RZ ;  /* 0x000000f500f57210 */ /* 0x010fc80007ffe0ff */
[----:B------:R-:W-:-:S13]  /*6d60*/  ISETP.GE.AND P0, PT, R245, UR8, PT ;  /* 0x00000008f5007c0c */ /* 0x000fda000bf06270 */
[----:B------:R-:W-:Y:S05]  /*6d70*/  @P0 BRA `(.L_x_727) ;  /* 0x0000000000040947 */ /* 0x000fea0003800000 */
[----:B------:R-:W-:Y:S05]  /*6d80*/  BRA `(.L_x_728) ;  /* 0xffffff9800bc7947 */ /* 0x000fea000383ffff */
.L_x_727:
[----:B------:R-:W-:Y:S05]  /*6d90*/  EXIT ;  /* 0x000000000000794d */ /* 0x000fea0003800000 */
.L_x_729:
        /* <DEDUP_REMOVED lines=14> */
.L_x_2066:


//--------------------- .text._ZN5flash44flash_bwd_dq_dk_dv_loop_seqk_parallel_kernelI23Flash_bwd_kernel_traitsILi128ELi64ELi64ELi8ELi4ELi2ELi2ELb1ELb0EN7cutlass6half_tE19Flash_kernel_traitsILi128ELi64ELi64ELi8ES3_EELb1ELb0ELb0ELb0ELb0ELb0ELb0EEEvNS_16Flash_bwd_paramsE --------------------------
	.section	.text._ZN5flash44flash_bwd_dq_dk_dv_loop_seqk_parallel_kernelI23Flash_bwd_kernel_traitsILi128ELi64ELi64ELi8ELi4ELi2ELi2ELb1ELb0EN7cutlass6half_tE19Flash_kernel_traitsILi128ELi64ELi64ELi8ES3_EELb1ELb0ELb0ELb0ELb0ELb0ELb0EEEvNS_16Flash_bwd_paramsE,"ax",@progbits
	.align	128
        .global         _ZN5flash44flash_bwd_dq_dk_dv_loop_seqk_parallel_kernelI23Flash_bwd_kernel_traitsILi128ELi64ELi64ELi8ELi4ELi2ELi2ELb1ELb0EN7cutlass6half_tE19Flash_kernel_traitsILi128ELi64ELi64ELi8ES3_EELb1ELb0ELb0ELb0ELb0ELb0ELb0EEEvNS_16Flash_bwd_paramsE
        .type           _ZN5flash44flash_bwd_dq_dk_dv_loop_seqk_parallel_kernelI23Flash_bwd_kernel_traitsILi128ELi64ELi64ELi8ELi4ELi2ELi2ELb1ELb0EN7cutlass6half_tE19Flash_kernel_traitsILi128ELi64ELi64ELi8ES3_EELb1ELb0ELb0ELb0ELb0ELb0ELb0EEEvNS_16Flash_bwd_paramsE,@function
        .size           _ZN5flash44flash_bwd_dq_dk_dv_loop_seqk_parallel_kernelI23Flash_bwd_kernel_traitsILi128ELi64ELi64ELi8ELi4ELi2ELi2ELb1ELb0EN7cutlass6half_tE19Flash_kernel_traitsILi128ELi64ELi64ELi8ES3_EELb1ELb0ELb0ELb0ELb0ELb0ELb0EEEvNS_16Flash_bwd_paramsE,(.L_x_2067 - _ZN5flash44flash_bwd_dq_dk_dv_loop_seqk_parallel_kernelI23Flash_bwd_kernel_traitsILi128ELi64ELi64ELi8ELi4ELi2ELi2ELb1ELb0EN7cutlass6half_tE19Flash_kernel_traitsILi128ELi64ELi64ELi8ES3_EELb1ELb0ELb0ELb0ELb0ELb0ELb0EEEvNS_16Flash_bwd_paramsE)
        .other          _ZN5flash44flash_bwd_dq_dk_dv_loop_seqk_parallel_kernelI23Flash_bwd_kernel_traitsILi128ELi64ELi64ELi8ELi4ELi2ELi2ELb1ELb0EN7cutlass6half_tE19Flash_kernel_traitsILi128ELi64ELi64ELi8ES3_EELb1ELb0ELb0ELb0ELb0ELb0ELb0EEEvNS_16Flash_bwd_paramsE,@"STO_CUDA_ENTRY STV_DEFAULT"
_ZN5flash44flash_bwd_dq_dk_dv_loop_seqk_parallel_kernelI23Flash_bwd_kernel_traitsILi128ELi64ELi64ELi8ELi4ELi2ELi2ELb1ELb0EN7cutlass6half_tE19Flash_kernel_traitsILi128ELi64ELi64ELi8ES3_EELb1ELb0ELb0ELb0ELb0ELb0ELb0EEEvNS_16Flash_bwd_paramsE:
.text._ZN5flash44flash_bwd_dq_dk_dv_loop_seqk_parallel_kernelI23Flash_bwd_kernel_traitsILi128ELi64ELi64ELi8ELi4ELi2ELi2ELb1ELb0EN7cutlass6half_tE19Flash_kernel_traitsILi128ELi64ELi64ELi8ES3_EELb1ELb0ELb0ELb0ELb0ELb0ELb0EEEvNS_16Flash_bwd_paramsE:
        /* <DEDUP_REMOVED lines=15> */
[----:B------:R-:W-:Y:S01]  /*00f0*/  IMAD.MOV.U32 R186, RZ, RZ, 0x40 ;  /* 0x00000040ffba7424 */ /* 0x000fe200078e00ff */
[----:B------:R-:W-:Y:S01]  /*0100*/  ULDC.64 UR12, c[0x0][0x300] ;  /* 0x0000c000000c7ab9 */ /* 0x000fe20000000a00 */
[----:B------:R-:W-:Y:S01]  /*0110*/  IMAD.MOV.U32 R224, RZ, RZ, -0x10 ;  /* 0xfffffff0ffe07424 */ /* 0x000fe200078e00ff */
        /* <DEDUP_REMOVED lines=13> */
[----:B------:R-:W-:Y:S01]  /*01f0*/  IMAD.IADD R11, R8, 0x1, -R4 ;  /* 0x00000001080b7824 */ /* 0x000fe200078e0a04 */
[----:B------:R-:W-:Y:S01]  /*0200*/  LOP3.LUT R7, R2, 0x7ffffffc, RZ, 0xc0, !PT ;  /* 0x7ffffffc02077812 */ /* 0x000fe200078ec0ff */
[C---:B------:R-:W-:Y:S01]  /*0210*/  IMAD.IADD R5, R8.reuse, 0x1, -R5 ;  /* 0x0000000108057824 */ /* 0x040fe200078e0a05 */
[----:B------:R-:W-:Y:S01]  /*0220*/  SHF.R.S32.HI R4, RZ, 0x5, R0 ;  /* 0x00000005ff047819 */ /* 0x000fe20000011400 */
[C---:B------:R-:W-:Y:S01]  /*0230*/  IMAD.IADD R10, R8.reuse, 0x1, -R6 ;  /* 0x00000001080a7824 */ /* 0x040fe200078e0a06 */
[----:B------:R-:W-:Y:S01]  /*0240*/  SHF.R.S32.HI R6, RZ, 0x4, R3 ;  /* 0x00000004ff067819 */ /* 0x000fe20000011403 */
[----:B------:R-:W-:Y:S01]  /*0250*/  IMAD.IADD R16, R8, 0x1, -R7 ;  /* 0x0000000108107824 */ /* 0x000fe200078e0a07 */
[----:B------:R-:W-:Y:S01]  /*0260*/  SHF.R.S32.HI R8, RZ, 0x1f, R0 ;  /* 0x0000001fff087819 */ /* 0x000fe20000011400 */
[----:B------:R-:W-:Y:S01]  /*0270*/  IMAD.SHL.U32 R214, R5, 0x8, RZ ;  /* 0x0000000805d67824 */ /* 0x000fe200078e00ff */
[----:B------:R-:W-:-:S02]  /*0280*/  SHF.R.S32.HI R7, RZ, 0x2, R2 ;  /* 0x00000002ff077819 */ /* 0x000fc40000011402 */
[----:B------:R-:W-:Y:S02]  /*0290*/  SHF.R.S32.HI R2, RZ, 0x1f, R2 ;  /* 0x0000001fff027819 */ /* 0x000fe40000011402 */
[----:B------:R-:W-:Y:S02]  /*02a0*/  SHF.R.S32.HI R249, RZ, 0x3, R12 ;  /* 0x00000003fff97819 */ /* 0x000fe4000001140c */
[----:B------:R-:W-:Y:S02]  /*02b0*/  LEA.HI R0, R0, R4, RZ, 0x1 ;  /* 0x0000000400007211 */ /* 0x000fe400078f08ff */
[----:B------:R-:W-:Y:S01]  /*02c0*/  LEA.HI R3, R3, R6, RZ, 0x1 ;  /* 0x0000000603037211 */ /* 0x000fe200078f08ff */
[----:B------:R-:W-:Y:S01]  /*02d0*/  IMAD.SHL.U32 R9, R249, 0x40, RZ ;  /* 0x00000040f9097824 */ /* 0x000fe200078e00ff */
[----:B------:R-:W-:Y:S02]  /*02e0*/  LEA.HI R2, R2, R7, RZ, 0x3 ;  /* 0x0000000702027211 */ /* 0x000fe400078f18ff */
[----:B------:R-:W-:-:S02]  /*02f0*/  LOP3.LUT R0, R0, 0xfffffffe, RZ, 0xc0, !PT ;  /* 0xfffffffe00007812 */ /* 0x000fc400078ec0ff */
[----:B------:R-:W-:Y:S02]  /*0300*/  LOP3.LUT R3, R3, 0xfffffffe, RZ, 0xc0, !PT ;  /* 0xfffffffe03037812 */ /* 0x000fe400078ec0ff */
[----:B------:R-:W-:Y:S01]  /*0310*/  LOP3.LUT R2, R2, 0xfffffff8, RZ, 0xc0, !PT ;  /* 0xfffffff802027812 */ /* 0x000fe200078ec0ff */
[----:B------:R-:W-:Y:S01]  /*0320*/  IMAD.IADD R194, R4, 0x1, -R0 ;  /* 0x0000000104c27824 */ /* 0x000fe200078e0a00 */
[----:B------:R-:W-:Y:S01]  /*0330*/  LEA.HI R8, R8, R4, RZ, 0x2 ;  /* 0x0000000408087211 */ /* 0x000fe200078f10ff */
[----:B------:R-:W-:Y:S01]  /*0340*/  IMAD.IADD R13, R6, 0x1, -R3 ;  /* 0x00000001060d7824 */ /* 0x000fe200078e0a03 */
[----:B------:R-:W-:Y:S01]  /*0350*/  LOP3.LUT R0, R9, 0x1c0, RZ, 0xc0, !PT ;  /* 0x000001c009007812 */ /* 0x000fe200078ec0ff */
[----:B------:R-:W-:Y:S01]  /*0360*/  IMAD.IADD R7, R7, 0x1, -R2 ;  /* 0x0000000107077824 */ /* 0x000fe200078e0a02 */
[----:B------:R-:W-:Y:S01]  /*0370*/  LOP3.LUT R8, R8, 0xfffffffc, RZ, 0xc0, !PT ;  /* 0xfffffffc08087812 */ /* 0x000fe200078ec0ff */
[----:B------:R-:W-:Y:S01]  /*0380*/  IMAD.SHL.U32 R185, R13, 0x200, RZ ;  /* 0x000002000db97824 */ /* 0x000fe200078e00ff */
[----:B------:R-:W-:-:S02]  /*0390*/  SHF.R.U32.HI R3, RZ, 0x3, R0 ;  /* 0x00000003ff037819 */ /* 0x000fc40000011600 */
[----:B------:R-:W-:Y:S01]  /*03a0*/  LOP3.LUT R2, R0, 0x38, R214, 0xf8, !PT ;  /* 0x0000003800027812 */ /* 0x000fe200078ef8d6 */
[----:B------:R-:W-:Y:S01]  /*03b0*/  IMAD.SHL.U32 R0, R5, 0x40, RZ ;  /* 0x0000004005007824 */ /* 0x000fe200078e00ff */
[----:B------:R-:W-:Y:S01]  /*03c0*/  SHF.R.S32.HI R18, RZ, 0x7, R14 ;  /* 0x00000007ff127819 */ /* 0x000fe2000001140e */
[----:B------:R-:W-:Y:S01]  /*03d0*/  IMAD.IADD R17, R4, 0x1, -R8 ;  /* 0x0000000104117824 */ /* 0x000fe200078e0a08 */
[----:B------:R-:W-:Y:S01]  /*03e0*/  LOP3.LUT R6, R2, R3, RZ, 0x3c, !PT ;  /* 0x0000000302067212 */ /* 0x000fe200078e3cff */
[----:B------:R-:W-:Y:S01]  /*03f0*/  IMAD.SHL.U32 R2, R194, 0x10, RZ ;  /* 0x00000010c2027824 */ /* 0x000fe200078e00ff */
[----:B------:R-:W-:Y:S02]  /*0400*/  SHF.R.S32.HI R3, RZ, 0x1f, R10 ;  /* 0x0000001fff037819 */ /* 0x000fe4000001140a */
[----:B------:R-:W-:Y:S01]  /*0410*/  SHF.R.S32.HI R4, RZ, 0x1f, R11 ;  /* 0x0000001fff047819 */ /* 0x000fe2000001140b */
[----:B------:R-:W-:Y:S01]  /*0420*/  STL [R1+0x8], R17 ;  /* 0x0000081101007387 */ /* 0x000fe20000100800 */
[----:B------:R-:W-:-:S02]  /*0430*/  LOP3.LUT R0, R0, 0x1c0, RZ, 0xc0, !PT ;  /* 0x000001c000007812 */ /* 0x000fc400078ec0ff */
[----:B------:R-:W-:Y:S02]  /*0440*/  LEA.HI R9, R3, R10, RZ, 0x3 ;  /* 0x0000000a03097211 */ /* 0x000fe400078f18ff */
[----:B------:R-:W-:Y:S02]  /*0450*/  LEA.HI R226, R4, R11, RZ, 0x2 ;  /* 0x0000000b04e27211 */ /* 0x000fe400078f10ff */
[C---:B------:R-:W-:Y:S02]  /*0460*/  LOP3.LUT R190, R0.reuse, 0x8, R12, 0xf8, !PT ;  /* 0x0000000800be7812 */ /* 0x040fe400078ef80c */
[----:B------:R-:W-:Y:S01]  /*0470*/  LOP3.LUT R4, R0, 0x10, R2, 0xf8, !PT ;  /* 0x0000001000047812 */ /* 0x000fe200078ef802 */
[----:B------:R-:W-:Y:S01]  /*0480*/  IMAD R2, R18, 0x800, R185 ;  /* 0x0000080012027824 */ /* 0x000fe200078e02b9 */
[----:B------:R-:W-:Y:S02]  /*0490*/  SHF.R.U32.HI R0, RZ, 0x3, R0 ;  /* 0x00000003ff007819 */ /* 0x000fe40000011600 */
[----:B------:R-:W-:-:S02]  /*04a0*/  LOP3.LUT R3, R9, 0xfffffff8, RZ, 0xc0, !PT ;  /* 0xfffffff809037812 */ /* 0x000fc400078ec0ff */
[----:B------:R-:W-:Y:S02]  /*04b0*/  LOP3.LUT R190, R190, R0, RZ, 0x3c, !PT ;  /* 0x00000000bebe7212 */ /* 0x000fe400078e3cff */
[----:B------:R-:W-:Y:S01]  /*04c0*/  LOP3.LUT P4, RZ, R5, 0x2, RZ, 0xc0, !PT ;  /* 0x0000000205ff7812 */ /* 0x000fe2000788c0ff */
[----:B------:R-:W-:Y:S01]  /*04d0*/  IMAD.IADD R10, R10, 0x1, -R3 ;  /* 0x000000010a0a7824 */ /* 0x000fe200078e0a03 */
[----:B------:R-:W-:Y:S01]  /*04e0*/  LOP3.LUT R3, R4, 0x8, R12, 0xf8, !PT ;  /* 0x0000000804037812 */ /* 0x000fe200078ef80c */
[----:B------:R-:W-:Y:S01]  /*04f0*/  IMAD.IADD R190, R2, 0x1, R190 ;  /* 0x0000000102be7824 */ /* 0x000fe200078e02be */
[----:B------:R-:W-:Y:S01]  /*0500*/  SHF.R.S32.HI R2, RZ, 0x6, R15 ;  /* 0x00000006ff027819 */ /* 0x000fe2000001140f */
[----:B------:R-:W-:Y:S01]  /*0510*/  IMAD.SHL.U32 R4, R13, 0x20, RZ ;  /* 0x000000200d047824 */ /* 0x000fe200078e00ff */
[----:B------:R-:W-:Y:S02]  /*0520*/  LOP3.LUT P3, RZ, R5, 0x4, RZ, 0xc0, !PT ;  /* 0x0000000405ff7812 */ /* 0x000fe4000786c0ff */
[----:B------:R-:W-:Y:S01]  /*0530*/  LOP3.LUT R185, R185, R3, R0, 0xf6, !PT ;  /* 0x00000003b9b97212 */ /* 0x000fe200078ef600 */
[C---:B------:R-:W-:Y:S01]  /*0540*/  IMAD.SHL.U32 R0, R7.reuse, 0x40, RZ ;  /* 0x0000004007007824 */ /* 0x040fe200078e00ff */
[----:B------:R-:W-:Y:S01]  /*0550*/  LOP3.LUT R5, R7, 0x1, RZ, 0xc0, !PT ;  /* 0x0000000107057812 */ /* 0x000fe200078ec0ff */
[----:B------:R-:W-:Y:S01]  /*0560*/  IMAD R3, R2, 0x200, R6 ;  /* 0x0000020002037824 */ /* 0x000fe200078e0206 */
[----:B------:R-:W-:Y:S01]  /*0570*/  SEL R192, R192, 0xffffffe0, !P4 ;  /* 0xffffffe0c0c07807 */ /* 0x000fe20006000000 */
[----:B------:R-:W-:Y:S01]  /*0580*/  IMAD.SHL.U32 R2, R2, 0x8, RZ ;  /* 0x0000000802027824 */ /* 0x000fe200078e00ff */
[----:B------:R-:W-:Y:S01]  /*0590*/  ISETP.NE.U32.AND P0, PT, R5, 0x1, PT ;  /* 0x000000010500780c */ /* 0x000fe20003f05070 */
[----:B------:R-:W-:Y:S01]  /*05a0*/  IMAD.SHL.U32 R5, R18, 0x20, RZ ;  /* 0x0000002012057824 */ /* 0x000fe200078e00ff */
[----:B------:R-:W-:Y:S01]  /*05b0*/  LOP3.LUT R0, R0, 0x1c0, RZ, 0xc0, !PT ;  /* 0x000001c000007812 */ /* 0x000fe200078ec0ff */
[----:B------:R1:W-:Y:S01]  /*05c0*/  STL [R1+0x10], R3 ;  /* 0x0000100301007387 */ /* 0x0003e20000100800 */
[----:B------:R-:W-:Y:S01]  /*05d0*/  LOP3.LUT R2, R2, 0x18, RZ, 0xc0, !PT ;  /* 0x0000001802027812 */ /* 0x000fe200078ec0ff */
[----:B------:R-:W-:Y:S01]  /*05e0*/  IMAD.SHL.U32 R6, R10, 0x40, RZ ;  /* 0x000000400a067824 */ /* 0x000fe200078e00ff */
[----:B------:R-:W-:-:S02]  /*05f0*/  LOP3.LUT R5, R0, 0x20, R5, 0xf8, !PT ;  /* 0x0000002000057812 */ /* 0x000fc400078ef805 */
[----:B------:R-:W-:Y:S01]  /*0600*/  R2P PR, R7, 0x6 ;  /* 0x0000000607007804 */ /* 0x000fe20000000000 */
[----:B------:R-:W-:Y:S01]  /*0610*/  IMAD.SHL.U32 R7, R16, 0x2, RZ ;  /* 0x0000000210077824 */ /* 0x000fe200078e00ff */
[----:B------:R-:W-:Y:S02]  /*0620*/  LOP3.LUT R8, R2, 0x20, R4, 0xf8, !PT ;  /* 0x0000002002087812 */ /* 0x000fe400078ef804 */
[----:B------:R-:W-:Y:S01]  /*0630*/  LEA R190, R190, UR5, 0x1 ;  /* 0x00000005bebe7c11 */ /* 0x000fe2000f8e08ff */
[----:B------:R-:W-:Y:S01]  /*0640*/  IMAD R4, R17, 0x400, R7 ;  /* 0x0000040011047824 */ /* 0x000fe200078e0207 */
[----:B------:R-:W-:Y:S02]  /*0650*/  SEL R186, R186, 0xffffffc0, !P3 ;  /* 0xffffffc0baba7807 */ /* 0x000fe40005800000 */
[----:B------:R-:W-:Y:S01]  /*0660*/  SEL R224, R224, 0x10, !P0 ;  /* 0x00000010e0e07807 */ /* 0x000fe20004000000 */
[----:B------:R-:W-:Y:S01]  /*0670*/  IMAD.IADD R191, R192, 0x1, R190 ;  /* 0x00000001c0bf7824 */ /* 0x000fe200078e02be */
[----:B------:R-:W-:Y:S01]  /*0680*/  SHF.R.S32.HI R226, RZ, 0x2, R226 ;  /* 0x00000002ffe27819 */ /* 0x000fe200000114e2 */
[----:B------:R-:W-:Y:S01]  /*0690*/  IMAD.IADD R188, R186, 0x1, R190 ;  /* 0x00000001babc7824 */ /* 0x000fe200078e02be */
[----:B------:R-:W-:-:S02]  /*06a0*/  LEA R185, R185, UR5, 0x1 ;  /* 0x00000005b9b97c11 */ /* 0x000fc4000f8e08ff */
[C---:B------:R-:W-:Y:S01]  /*06b0*/  IADD3 R192, R186.reuse, R190, R192 ;  /* 0x000000bebac07210 */ /* 0x040fe20007ffe0c0 */
[----:B------:R-:W-:Y:S02]  /*06c0*/  IMAD R226, R17, 0x10, R226 ;  /* 0x0000001011e27824 */ /* 0x000fe400078e02e2 */
[----:B------:R-:W-:Y:S01]  /*06d0*/  IMAD.IADD R186, R186, 0x1, R185 ;  /* 0x00000001baba7824 */ /* 0x000fe200078e02b9 */
[----:B-1----:R-:W-:-:S04]  /*06e0*/  SHF.R.U32.HI R3, RZ, 0x3, R0 ;  /* 0x00000003ff037819 */ /* 0x002fc80000011600 */
[----:B------:R-:W-:Y:S02]  /*06f0*/  LOP3.LUT R10, R3, R0, R2, 0x1e, !PT ;  /* 0x00000000030a7212 */ /* 0x000fe400078e1e02 */
[----:B------:R-:W-:Y:S01]  /*0700*/  LOP3.LUT R0, R5, R3, RZ, 0x3c, !PT ;  /* 0x0000000305007212 */ /* 0x000fe200078e3cff */
[----:B------:R-:W-:Y:S01]  /*0710*/  IMAD.SHL.U32 R5, R9, 0x40, RZ ;  /* 0x0000004009057824 */ /* 0x000fe200078e00ff */
[----:B------:R-:W-:Y:S01]  /*0720*/  LOP3.LUT R3, R6, 0x1c0, RZ, 0xc0, !PT ;  /* 0x000001c006037812 */ /* 0x000fe200078ec0ff */
[----:B------:R-:W-:Y:S02]  /*0730*/  IMAD.SHL.U32 R6, R13, 0x8, RZ ;  /* 0x000000080d067824 */ /* 0x000fe400078e00ff */
[----:B------:R-:W-:Y:S01]  /*0740*/  IMAD.IADD R222, R4, 0x1, R0 ;  /* 0x0000000104de7824 */ /* 0x000fe200078e0200 */
[----:B------:R-:W-:Y:S02]  /*0750*/  SHF.R.U32.HI R2, RZ, 0x3, R3 ;  /* 0x00000003ff027819 */ /* 0x000fe40000011603 */
[----:B------:R-:W-:-:S02]  /*0760*/  LOP3.LUT R6, R3, 0x8, R6, 0xf8, !PT ;  /* 0x0000000803067812 */ /* 0x000fc400078ef806 */
        /* <DEDUP_REMOVED lines=8> */
[----:B------:R-:W-:Y:S02]  /*07f0*/  IMAD.IADD R5, R5, 0x1, R10 ;  /* 0x0000000105057824 */ /* 0x000fe400078e020a */
[----:B------:R-:W-:-:S02]  /*0800*/  IMAD.IADD R199, R4, 0x1, R2 ;  /* 0x0000000104c77824 */ /* 0x000fc400078e0202 */
[----:B------:R-:W-:Y:S01]  /*0810*/  IMAD.IADD R194, R2, 0x1, R194 ;  /* 0x0000000102c27824 */ /* 0x000fe200078e02c2 */
[----:B------:R-:W-:Y:S01]  /*0820*/  LEA R2, R5, UR6, 0x1 ;  /* 0x0000000605027c11 */ /* 0x000fe2000f8e08ff */
[C---:B------:R-:W-:Y:S02]  /*0830*/  VIADD R223, R222.reuse, 0x20 ;  /* 0x00000020dedf7836 */ /* 0x040fe40000000000 */
[----:B------:R-:W-:Y:S01]  /*0840*/  @P1 VIADD R223, R222, 0xffffffe0 ;  /* 0xffffffe0dedf1836 */ /* 0x000fe20000000000 */
[----:B------:R-:W-:Y:S01]  /*0850*/  LEA R194, R194, UR4, 0x1 ;  /* 0x00000004c2c27c11 */ /* 0x000fe2000f8e08ff */
[C---:B------:R-:W-:Y:S01]  /*0860*/  VIADD R0, R2.reuse, 0x40 ;  /* 0x0000004002007836 */ /* 0x040fe20000000000 */
[----:B------:R1:W-:Y:S01]  /*0870*/  STL [R1], R2 ;  /* 0x0000000201007387 */ /* 0x0003e20000100800 */
[----:B------:R-:W-:Y:S02]  /*0880*/  @P2 VIADD R0, R2, 0xffffffc0 ;  /* 0xffffffc002002836 */ /* 0x000fe40000000000 */
[----:B------:R-:W-:-:S02]  /*0890*/  IMAD.IADD R225, R222, 0x1, R224 ;  /* 0x00000001dee17824 */ /* 0x000fc400078e02e0 */
[----:B------:R-:W-:Y:S01]  /*08a0*/  IMAD.IADD R224, R224, 0x1, R223 ;  /* 0x00000001e0e07824 */ /* 0x000fe200078e02df */
[----:B------:R1:W-:Y:S06]  /*08b0*/  STL [R1+0x4], R0 ;  /* 0x0000040001007387 */ /* 0x0003ec0000100800 */
.L_x_776:
[----:B--2---:R-:W2:Y:S01]  /*08c0*/  S2R R46, SR_CTAID.Y ;  /* 0x00000000002e7919 */ /* 0x004ea20000002600 */
[----:B-1-3--:R-:W1:Y:S01]  /*08d0*/  LDC.64 R2, c[0x0][0x2f0] ;  /* 0x0000bc00ff027b82 */ /* 0x00ae620000000a00 */
        /* <DEDUP_REMOVED lines=47> */
.L_x_730:
[----:B------:R-:W-:Y:S01]  /*0bd0*/  IMAD.SHL.U32 R27, R248, 0x40, RZ ;  /* 0x00000040f81b7824 */ /* 0x000fe200078e00ff */
[----:B-----5:R-:W-:-:S04]  /*0be0*/  @!P2 IADD3 R205, R5, R4, -R250 ;  /* 0x0000000405cda210 */ /* 0x020fc80007ffe8fa */
[----:B------:R-:W-:-:S13]  /*0bf0*/  ISETP.GT.AND P0, PT, R205, R27, PT ;  /* 0x0000001bcd00720c */ /* 0x000fda0003f04270 */
[----:B------:R-:W-:Y:S05]  /*0c00*/  @!P0 BRA `(.L_x_731) ;  /* 0x00000070009c8947 */ /* 0x000fea0003800000 */
[----:B------:R-:W3:Y:S01]  /*0c10*/  LDC R14, c[0x0][0x278] ;  /* 0x00009e00ff0e7b82 */ /* 0x000ee20000000800 */
[----:B------:R-:W4:Y:S01]  /*0c20*/  S2R R47, SR_CTAID.Z ;  /* 0x00000000002f7919 */ /* 0x000f220000002700 */
[----:B------:R-:W-:Y:S01]  /*0c30*/  ISETP.NE.AND P0, PT, R17, -0x1, PT ;  /* 0xffffffff1100780c */ /* 0x000fe20003f05270 */
[----:B------:R-:W-:Y:S01]  /*0c40*/  VIADD R8, R28, 0x3f ;  /* 0x0000003f1c087836 */ /* 0x000fe20000000000 */
[----:B------:R-:W-:Y:S01]  /*0c50*/  ISETP.NE.AND P1, PT, R0, -0x1, PT ;  /* 0xffffffff0000780c */ /* 0x000fe20003f25270 */
[----:B------:R-:W1:Y:S03]  /*0c60*/  S2R R42, SR_CTAID.X ;  /* 0x00000000002a7919 */ /* 0x000e660000002500 */
[----:B------:R-:W5:Y:S01]  /*0c70*/  LDC.64 R6, c[0x0][0x228] ;  /* 0x00008a00ff067b82 */ /* 0x000f620000000a00 */
[----:B------:R-:W-:-:S04]  /*0c80*/  SHF.R.S32.HI R9, RZ, 0x1f, R8 ;  /* 0x0000001fff097819 */ /* 0x000fc80000011408 */
[----:B------:R-:W-:-:S03]  /*0c90*/  LEA.HI R37, R9, R8, RZ, 0x6 ;  /* 0x0000000809257211 */ /* 0x000fc600078f30ff */
[----:B------:R-:W2:Y:S01]  /*0ca0*/  LDC R44, c[0x0][0x2d4] ;  /* 0x0000b500ff2c7b82 */ /* 0x000ea20000000800 */
[----:B---3--:R-:W-:-:S07]  /*0cb0*/  IABS R12, R14 ;  /* 0x0000000e000c7213 */ /* 0x008fce0000000000 */
[----:B------:R-:W3:Y:S01]  /*0cc0*/  LDC.64 R30, c[0x0][0x240] ;  /* 0x00009000ff1e7b82 */ /* 0x000ee20000000a00 */
[----:B-1----:R-:W1:Y:S01]  /*0cd0*/  I2F.RP R2, R12 ;  /* 0x0000000c00027306 */ /* 0x002e620000209400 */
[----:B-----5:R-:W-:Y:S01]  /*0ce0*/  IMAD R10, R16, R6, RZ ;  /* 0x00000006100a7224 */ /* 0x020fe200078e02ff */
[----:B----4-:R-:W-:-:S05]  /*0cf0*/  IABS R5, R47 ;  /* 0x0000002f00057213 */ /* 0x010fca0000000000 */
[----:B------:R-:W4:Y:S01]  /*0d00*/  LDC.U8 R13, c[0x0][0x3d8] ;  /* 0x0000f600ff0d7b82 */ /* 0x000f220000000000 */
[C---:B------:R-:W-:Y:S02]  /*0d10*/  IMAD R10, R46.reuse, R7, R10 ;  /* 0x000000072e0a7224 */ /* 0x040fe400078e020a */
[----:B------:R-:W-:Y:S01]  /*0d20*/  IMAD.WIDE.U32 R6, R46, R6, RZ ;  /* 0x000000062e067225 */ /* 0x000fe200078e00ff */
[----:B--2---:R-:W-:-:S04]  /*0d30*/  SHF.R.S32.HI R11, RZ, 0x1f, R44 ;  /* 0x0000001fff0b7819 */ /* 0x004fc8000001142c */
[----:B------:R-:W2:Y:S01]  /*0d40*/  LDC R241, c[0x0][0x2dc] ;  /* 0x0000b700fff17b82 */ /* 0x000ea20000000800 */
[----:B-1----:R-:W1:Y:S01]  /*0d50*/  MUFU.RCP R2, R2 ;  /* 0x0000000200027308 */ /* 0x002e620000001000 */
[----:B------:R-:W-:Y:S01]  /*0d60*/  IADD3 R23, R7, R10, RZ ;  /* 0x0000000a07177210 */ /* 0x000fe20007ffe0ff */
[----:B------:R-:W-:Y:S01]  /*0d70*/  IMAD R8, R11, R46, RZ ;  /* 0x0000002e0b087224 */ /* 0x000fe200078e02ff */
[----:B------:R-:W-:Y:S01]  /*0d80*/  LOP3.LUT R7, R47, R14, RZ, 0x3c, !PT ;  /* 0x0000000e2f077212 */ /* 0x000fe200078e3cff */
[----:B------:R-:W-:-:S03]  /*0d90*/  IMAD.WIDE.U32 R10, R46, R44, RZ ;  /* 0x0000002c2e0a7225 */ /* 0x000fc600078e00ff */
[----:B------:R-:W2:Y:S01]  /*0da0*/  LDC R41, c[0x0][0x270] ;  /* 0x00009c00ff297b82 */ /* 0x000ea20000000800 */
[----:B------:R-:W-:-:S07]  /*0db0*/  ISETP.GE.AND P3, PT, R7, RZ, PT ;  /* 0x000000ff0700720c */ /* 0x000fce0003f66270 */
[----:B------:R-:W5:Y:S01]  /*0dc0*/  @P0 LDC.64 R20, c[0x0][0x250] ;  /* 0x00009400ff140b82 */ /* 0x000f620000000a00 */
[----:B----4-:R-:W-:Y:S02]  /*0dd0*/  ISETP.NE.AND P2, PT, R13, RZ, PT ;  /* 0x000000ff0d00720c */ /* 0x010fe40003f45270 */
[----:B-1----:R-:W-:-:S04]  /*0de0*/  IADD3 R2, R2, 0xffffffe, RZ ;  /* 0x0ffffffe02027810 */ /* 0x002fc80007ffe0ff */
[----:B------:R-:W1:Y:S01]  /*0df0*/  F2I.FTZ.U32.TRUNC.NTZ R3, R2 ;  /* 0x0000000200037305 */ /* 0x000e62000021f000 */
[----:B------:R-:W4:Y:S01]  /*0e00*/  @P0 LDC.64 R24, c[0x0][0x248] ;  /* 0x00009200ff180b82 */ /* 0x000f220000000a00 */
[----:B--2---:R-:W-:-:S07]  /*0e10*/  IMAD.WIDE R32, R241, R41, RZ ;  /* 0x00000029f1207225 */ /* 0x004fce00078e02ff */
[----:B------:R-:W2:Y:S01]  /*0e20*/  LDC R43, c[0x0][0x2c4] ;  /* 0x0000b100ff2b7b82 */ /* 0x000ea20000000800 */
[----:B------:R-:W-:Y:S02]  /*0e30*/  IMAD R9, R33, R10, RZ ;  /* 0x0000000a21097224 */ /* 0x000fe400078e02ff */
[----:B-1----:R-:W-:-:S05]  /*0e40*/  IMAD.MOV R2, RZ, RZ, -R3 ;  /* 0x000000ffff027224 */ /* 0x002fca00078e0a03 */
[----:B------:R-:W1:Y:S01]  /*0e50*/  LDC.U8 R45, c[0x0][0x480] ;  /* 0x00012000ff2d7b82 */ /* 0x000e620000000000 */
        /* <DEDUP_REMOVED lines=10> */
[----:B---3--:R-:W-:-:S03]  /*0f00*/  IMAD.WIDE.U32 R4, R0, R30, RZ ;  /* 0x0000001e00047225 */ /* 0x008fc600078e00ff */
        /* <DEDUP_REMOVED lines=13> */
[----:B------:R-:W3:Y:S03]  /*0fe0*/  @!P1 LDC.64 R12, c[0x0][0x418] ;  /* 0x00010600ff0c9b82 */ /* 0x000ee60000000a00 */
[C---:B-----5:R-:W-:Y:S02]  /*0ff0*/  @P0 IMAD R8, R3.reuse, R21, RZ ;  /* 0x0000001503080224 */ /* 0x060fe400078e02ff */
[----:B------:R-:W-:-:S04]  /*1000*/  @P0 IMAD.WIDE.U32 R4, R3, R20, RZ ;  /* 0x0000001403040225 */ /* 0x000fc800078e00ff */
[----:B------:R-:W-:Y:S01]  /*1010*/  @P0 IMAD.IADD R36, R5, 0x1, R8 ;  /* 0x0000000105240824 */ /* 0x000fe200078e0208 */
[----:B------:R-:W-:Y:S01]  /*1020*/  @P0 MOV R29, R4 ;  /* 0x00000004001d0202 */ /* 0x000fe20000000f00 */
[----:B------:R-:W-:Y:S01]  /*1030*/  @P0 IMAD.IADD R4, R250, 0x1, R17 ;  /* 0x00000001fa040824 */ /* 0x000fe200078e0211 */
[----:B------:R-:W-:-:S05]  /*1040*/  @P6 IADD3 R2, R2, 0x1, RZ ;  /* 0x0000000102026810 */ /* 0x000fca0007ffe0ff */
[----:B------:R-:W-:Y:S02]  /*1050*/  IMAD.MOV.U32 R22, RZ, RZ, R2 ;  /* 0x000000ffff167224 */ /* 0x000fe400078e0002 */
[----:B------:R-:W-:-:S03]  /*1060*/  IMAD.WIDE.U32 R2, R32, R10, RZ ;  /* 0x0000000a20027225 */ /* 0x000fc600078e00ff */
[----:B------:R-:W-:Y:S01]  /*1070*/  @!P3 IADD3 R22, -R22, RZ, RZ ;  /* 0x000000ff1616b210 */ /* 0x000fe20007ffe1ff */
[----:B------:R-:W-:Y:S01]  /*1080*/  IMAD.SHL.U32 R10, R46, 0x80, RZ ;  /* 0x000000802e0a7824 */ /* 0x000fe200078e00ff */
[----:B------:R-:W-:Y:S01]  /*1090*/  SEL R26, R2, R6, !P1 ;  /* 0x00000006021a7207 */ /* 0x000fe20004800000 */
[----:B------:R-:W-:Y:S01]  /*10a0*/  IMAD R2, R33, R0, RZ ;  /* 0x0000000021027224 */ /* 0x000fe200078e02ff */
[----:B------:R-:W-:Y:S01]  /*10b0*/  IADD3 R17, R3, R9, RZ ;  /* 0x0000000903117210 */ /* 0x000fe20007ffe0ff */
[C---:B----4-:R-:W-:Y:S01]  /*10c0*/  @P0 IMAD R3, R4.reuse, R25, RZ ;  /* 0x0000001904030224 */ /* 0x050fe200078e02ff */
[----:B------:R-:W-:Y:S01]  /*10d0*/  @!P4 LOP3.LUT R22, RZ, R14, RZ, 0x33, !PT ;  /* 0x0000000eff16c212 */ /* 0x000fe200078e33ff */
[----:B------:R-:W-:Y:S01]  /*10e0*/  @P0 IMAD.WIDE.U32 R4, R4, R24, RZ ;  /* 0x0000001804040225 */ /* 0x000fe200078e00ff */
[----:B------:R-:W-:Y:S02]  /*10f0*/  @P1 IADD3 R17, R7, R2, RZ ;  /* 0x0000000207111210 */ /* 0x000fe40007ffe0ff */
[----:B------:R-:W-:Y:S01]  /*1100*/  SHF.L.U64.HI R14, R46, 0x7, R16 ;  /* 0x000000072e0e7819 */ /* 0x000fe20000010210 */
[----:B------:R-:W-:Y:S01]  /*1110*/  @P0 IMAD.IADD R39, R5, 0x1, R3 ;  /* 0x0000000105270824 */ /* 0x000fe200078e0203 */
[----:B------:R-:W-:-:S02]  /*1120*/  LOP3.LUT R2, R37, 0xffffffc0, RZ, 0xc0, !PT ;  /* 0xffffffc025027812 */ /* 0x000fc400078ec0ff */
        /* <DEDUP_REMOVED lines=17> */
.L_x_732:
        /* <DEDUP_REMOVED lines=13> */
.L_x_733:
[----:B---3--:R-:W-:Y:S01]  /*1310*/  @!P1 IMAD R3, R16, R12, RZ ;  /* 0x0000000c10039224 */ /* 0x008fe200078e02ff */
[----:B------:R-:W-:Y:S01]  /*1320*/  IADD3 R4, P0, R2, R10, RZ ;  /* 0x0000000a02047210 */ /* 0x000fe20007f1e0ff */
[C---:B------:R-:W-:Y:S01]  /*1330*/  @P2 IMAD R5, R46.reuse, R43, RZ ;  /* 0x0000002b2e052224 */ /* 0x040fe200078e02ff */
[----:B------:R-:W-:Y:S01]  /*1340*/  SHF.R.S32.HI R10, RZ, 0x1f, R2 ;  /* 0x0000001fff0a7819 */ /* 0x000fe20000011402 */
[----:B------:R-:W-:Y:S02]  /*1350*/  @!P1 IMAD R11, R46, R13, R3 ;  /* 0x0000000d2e0b9224 */ /* 0x000fe400078e0203 */
[----:B------:R-:W-:Y:S01]  /*1360*/  @P1 IMAD.WIDE.U32 R8, R0, R18, RZ ;  /* 0x0000001200081225 */ /* 0x000fe200078e00ff */
[----:B------:R-:W-:Y:S02]  /*1370*/  IADD3.X R3, R10, R14, RZ, P0, !PT ;  /* 0x0000000e0a037210 */ /* 0x000fe400007fe4ff */
[----:B------:R-:W-:Y:S01]  /*1380*/  ISETP.NE.AND P0, PT, R45, RZ, PT ;  /* 0x000000ff2d00720c */ /* 0x000fe20003f05270 */
[----:B------:R-:W-:Y:S01]  /*1390*/  @!P1 IMAD.WIDE.U32 R6, R46, R12, RZ ;  /* 0x0000000c2e069225 */ /* 0x000fe200078e00ff */
[----:B------:R-:W-:-:S03]  /*13a0*/  @P2 SEL R12, R5, R0, !P1 ;  /* 0x00000000050c2207 */ /* 0x000fc60004800000 */
[----:B------:R-:W-:Y:S01]  /*13b0*/  IMAD R13, R33, R4, RZ ;  /* 0x00000004210d7224 */ /* 0x000fe200078e02ff */
[----:B------:R-:W-:Y:S01]  /*13c0*/  @!P1 MOV R8, R6 ;  /* 0x0000000600089202 */ /* 0x000fe20000000f00 */
[----:B------:R-:W-:Y:S01]  /*13d0*/  @P1 IMAD R9, R0, R19, R9 ;  /* 0x0000001300091224 */ /* 0x000fe200078e0209 */
[----:B------:R-:W-:Y:S01]  /*13e0*/  @!P1 IADD3 R9, R7, R11, RZ ;  /* 0x0000000b07099210 */ /* 0x000fe20007ffe0ff */
[----:B------:R-:W-:Y:S01]  /*13f0*/  IMAD R13, R32, R3, R13 ;  /* 0x00000003200d7224 */ /* 0x000fe200078e020d */
[----:B------:R-:W-:Y:S01]  /*1400*/  SHF.R.S32.HI R33, RZ, 0x1f, R27 ;  /* 0x0000001fff217819 */ /* 0x000fe2000001141b */
[----:B------:R-:W-:Y:S01]  /*1410*/  @P2 IMAD R7, R47, R15, R12 ;  /* 0x0000000f2f072224 */ /* 0x000fe200078e020c */
[--C-:B------:R-:W-:Y:S01]  /*1420*/  SHF.R.S32.HI R19, RZ, 0x1f, R47.reuse ;  /* 0x0000001fff137819 */ /* 0x100fe2000001142f */
[----:B------:R-:W-:Y:S02]  /*1430*/  @!P2 IMAD R3, R46, R41, R47 ;  /* 0x000000292e03a224 */ /* 0x000fe400078e022f */
[----:B------:R-:W-:Y:S01]  /*1440*/  IMAD.WIDE.U32 R14, R42, R34, RZ ;  /* 0x000000222a0e7225 */ /* 0x000fe200078e00ff */
[----:B------:R-:W-:-:S03]  /*1450*/  SHF.R.S32.HI R34, RZ, 0x1f, R22 ;  /* 0x0000001fff227819 */ /* 0x000fc60000011416 */
[----:B------:R-:W-:Y:S01]  /*1460*/  @!P2 IMAD R7, R3, R43, RZ ;  /* 0x0000002b0307a224 */ /* 0x000fe200078e02ff */
[----:B------:R-:W-:Y:S01]  /*1470*/  SEL R11, R14, RZ, P0 ;  /* 0x000000ff0e0b7207 */ /* 0x000fe20000000000 */
[----:B------:R-:W-:-:S04]  /*1480*/  IMAD.WIDE.U32 R4, R32, R4, RZ ;  /* 0x0000000420047225 */ /* 0x000fc800078e00ff */
[----:B------:R-:W-:Y:S01]  /*1490*/  IMAD R12, R47, R241, RZ ;  /* 0x000000f12f0c7224 */ /* 0x000fe200078e02ff */
[----:B------:R-:W-:Y:S01]  /*14a0*/  IADD3 R6, R5, R13, RZ ;  /* 0x0000000d05067210 */ /* 0x000fe20007ffe0ff */
[----:B------:R-:W-:-:S03]  /*14b0*/  IMAD R3, R42, R35, R15 ;  /* 0x000000232a037224 */ /* 0x000fc600078e020f */
[----:B------:R-:W-:Y:S02]  /*14c0*/  SHF.R.S32.HI R18, RZ, 0x1f, R12 ;  /* 0x0000001fff127819 */ /* 0x000fe4000001140c */
[----:B------:R-:W-:Y:S01]  /*14d0*/  SEL R16, R3, RZ, P0 ;  /* 0x000000ff03107207 */ /* 0x000fe20000000000 */
        /* <DEDUP_REMOVED lines=8> */
.L_x_734:
[----:B------:R-:W-:-:S04]  /*1560*/  IMAD R0, R46, R41, R47 ;  /* 0x000000292e007224 */ /* 0x000fc800078e022f */
[----:B------:R-:W-:-:S07]  /*1570*/  IMAD R0, R0, R44, RZ ;  /* 0x0000002c00007224 */ /* 0x000fce00078e02ff */
.L_x_735:
[----:B------:R-:W1:Y:S01]  /*1580*/  S2R R42, SR_TID.X ;  /* 0x00000000002a7919 */ /* 0x000e620000002100 */
[----:B------:R-:W-:Y:S01]  /*1590*/  IMAD R241, R241, R41, RZ ;  /* 0x00000029f1f17224 */ /* 0x000fe200078e02ff */
[----:B------:R-:W2:Y:S01]  /*15a0*/  LDC.64 R14, c[0x0][0x420] ;  /* 0x00010800ff0e7b82 */ /* 0x000ea20000000a00 */
[----:B------:R-:W-:Y:S01]  /*15b0*/  SHF.R.S32.HI R215, RZ, 0x1f, R214 ;  /* 0x0000001fffd77819 */ /* 0x000fe200000114d6 */
[----:B------:R-:W-:Y:S01]  /*15c0*/  ULDC.64 UR6, c[0x0][0x428] ;  /* 0x00010a0000067ab9 */ /* 0x000fe20000000a00 */
[----:B------:R-:W-:Y:S01]  /*15d0*/  IMAD.SHL.U32 R3, R241, 0x40, RZ ;  /* 0x00000040f1037824 */ /* 0x000fe200078e00ff */
[----:B------:R-:W-:Y:S01]  /*15e0*/  SHF.R.S32.HI R35, RZ, 0x1f, R249 ;  /* 0x0000001fff237819 */ /* 0x000fe200000114f9 */
[----:B------:R-:W-:Y:S01]  /*15f0*/  ULDC.64 UR8, c[0x0][0x258] ;  /* 0x0000960000087ab9 */ /* 0x000fe20000000a00 */
[----:B------:R-:W-:Y:S01]  /*1600*/  ULDC.64 UR10, c[0x0][0x210] ;  /* 0x00008400000a7ab9 */ /* 0x000fe20000000a00 */
[----:B------:R-:W-:Y:S01]  /*1610*/  BSSY B1, `(.L_x_731) ;  /* 0x0000686000017945 */ /* 0x000fe20003800000 */
[----:B------:R-:W-:Y:S01]  /*1620*/  IADD3 R5, P2, P1, R4, R3, R12 ;  /* 0x0000000304057210 */ /* 0x000fe2000795e00c */
[----:B------:R-:W3:Y:S01]  /*1630*/  LDC.64 R212, c[0x0][0x2b0] ;  /* 0x0000ac00ffd47b82 */ /* 0x000ee20000000a00 */
[----:B------:R-:W-:-:S02]  /*1640*/  SHF.R.S32.HI R3, RZ, 0x1f, R3 ;  /* 0x0000001fff037819 */ /* 0x000fc40000011403 */
[----:B------:R-:W-:Y:S02]  /*1650*/  IADD3 R4, P3, R214, R8, RZ ;  /* 0x00000008d6047210 */ /* 0x000fe40007f7e0ff */
[----:B------:R-:W-:Y:S01]  /*1660*/  IADD3.X R12, R6, R3, R18, P2, P1 ;  /* 0x00000003060c7210 */ /* 0x000fe200017e2412 */
[C---:B------:R-:W-:Y:S01]  /*1670*/  IMAD.IADD R18, R2.reuse, 0x1, R0 ;  /* 0x0000000102127824 */ /* 0x040fe200078e0200 */
[----:B------:R-:W-:Y:S01]  /*1680*/  IADD3 R8, P2, P1, R11, R5, R26 ;  /* 0x000000050b087210 */ /* 0x000fe2000795e01a */
[----:B------:R-:W-:Y:S01]  /*1690*/  IMAD.X R5, R215, 0x1, R9, P3 ;  /* 0x00000001d7057824 */ /* 0x000fe200018e0609 */
[----:B------:R-:W-:Y:S01]  /*16a0*/  IADD3 R6, P3, R249, R2, RZ ;  /* 0x00000002f9067210 */ /* 0x000fe20007f7e0ff */
[----:B------:R-:W4:Y:S01]  /*16b0*/  LDC.64 R44, c[0x0][0x478] ;  /* 0x00011e00ff2c7b82 */ /* 0x000f220000000a00 */
[----:B--2---:R-:W-:Y:S01]  /*16c0*/  IMAD.WIDE.U32 R4, R2, R14, R4 ;  /* 0x0000000e02047225 */ /* 0x004fe200078e0004 */
[----:B-1----:R-:W-:-:S04]  /*16d0*/  SHF.R.S32.HI R43, RZ, 0x1f, R42 ;  /* 0x0000001fff2b7819 */ /* 0x002fc8000001142a */
[----:B------:R-:W-:-:S04]  /*16e0*/  LEA.HI R13, R43, R42, RZ, 0x5 ;  /* 0x0000002a2b0d7211 */ /* 0x000fc800078f28ff */
[----:B------:R-:W-:Y:S02]  /*16f0*/  LOP3.LUT R3, R13, 0xffffffe0, RZ, 0xc0, !PT ;  /* 0xffffffe00d037812 */ /* 0x000fe400078ec0ff */
[----:B------:R-:W-:Y:S01]  /*1700*/  SHF.R.S32.HI R0, RZ, 0x5, R13 ;  /* 0x00000005ff007819 */ /* 0x000fe2000001140d */
[----:B------:R-:W-:Y:S01]  /*1710*/  IMAD.IADD R13, R2, 0x1, R7 ;  /* 0x00000001020d7824 */ /* 0x000fe200078e0207 */
[----:B------:R-:W-:Y:S01]  /*1720*/  IADD3 R32, -R3, R42, RZ ;  /* 0x0000002a03207210 */ /* 0x000fe20007ffe1ff */
[----:B------:R-:W-:Y:S01]  /*1730*/  IMAD R3, R10, R14, RZ ;  /* 0x0000000e0a037224 */ /* 0x000fe200078e02ff */
[----:B------:R-:W-:Y:S01]  /*1740*/  IADD3.X R7, R16, R12, R17, P2, P1 ;  /* 0x0000000c10077210 */ /* 0x000fe200017e2411 */
[----:B---3--:R-:W-:-:S04]  /*1750*/  IMAD.WIDE R212, R13, 0x4, R212 ;  /* 0x000000040dd47825 */ /* 0x008fc800078e02d4 */
[----:B------:R-:W-:Y:S02]  /*1760*/  IMAD R0, R0, R241, R32 ;  /* 0x000000f100007224 */ /* 0x000fe400078e0220 */
[----:B------:R-:W-:Y:S02]  /*1770*/  IMAD R3, R2, R15, R3 ;  /* 0x0000000f02037224 */ /* 0x000fe400078e0203 */
[----:B------:R-:W-:Y:S01]  /*1780*/  IMAD.X R2, R35, 0x1, R10, P3 ;  /* 0x0000000123027824 */ /* 0x000fe200018e060a */
[C---:B------:R-:W-:Y:S02]  /*1790*/  IADD3 R8, P1, R0.reuse, R8, RZ ;  /* 0x0000000800087210 */ /* 0x040fe40007f3e0ff */
[----:B------:R-:W-:Y:S01]  /*17a0*/  IADD3 R3, R5, R3, RZ ;  /* 0x0000000305037210 */ /* 0x000fe20007ffe0ff */
[----:B------:R-:W-:Y:S01]  /*17b0*/  IMAD R5, R19, UR6, RZ ;  /* 0x0000000613057c24 */ /* 0x000fe2000f8e02ff */
[----:B------:R-:W-:Y:S01]  /*17c0*/  LEA.HI.X.SX32 R9, R0, R7, 0x1, P1 ;  /* 0x0000000700097211 */ /* 0x000fe200008f0eff */
[----:B------:R-:W-:Y:S01]  /*17d0*/  IMAD R0, R2, R30, RZ ;  /* 0x0000001e02007224 */ /* 0x000fe200078e02ff */
[----:B------:R-:W-:Y:S01]  /*17e0*/  ISETP.GE.AND P3, PT, R28, 0x1, PT ;  /* 0x000000011c00780c */ /* 0x000fe20003f66270 */
[----:B------:R-:W-:-:S02]  /*17f0*/  IMAD.MOV.U32 R2, RZ, RZ, R4 ;  /* 0x000000ffff027224 */ /* 0x000fc400078e0004 */
[C---:B------:R-:W-:Y:S02]  /*1800*/  IMAD R0, R6.reuse, R31, R0 ;  /* 0x0000001f06007224 */ /* 0x040fe400078e0200 */
[----:B------:R-:W-:-:S04]  /*1810*/  IMAD.WIDE.U32 R6, R6, R30, R214 ;  /* 0x0000001e06067225 */ /* 0x000fc800078e00d6 */
[C---:B------:R-:W-:Y:S01]  /*1820*/  IMAD R4, R47.reuse, UR7, R5 ;  /* 0x000000072f047c24 */ /* 0x040fe2000f8e0205 */
[----:B------:R-:W-:Y:S01]  /*1830*/  IADD3 R6, P2, R40, R6, RZ ;  /* 0x0000000628067210 */ /* 0x000fe20007f5e0ff */
[----:B------:R-:W-:Y:S01]  /*1840*/  IMAD.WIDE.U32 R2, R47, UR6, R2 ;  /* 0x000000062f027c25 */ /* 0x000fe2000f8e0002 */
[----:B------:R-:W-:Y:S02]  /*1850*/  ULDC.64 UR6, c[0x0][0x400] ;  /* 0x0001000000067ab9 */ /* 0x000fe40000000a00 */
[----:B------:R-:W-:Y:S01]  /*1860*/  IADD3.X R7, R23, R7, R0, P2, !PT ;  /* 0x0000000717077210 */ /* 0x000fe200017fe400 */
[----:B------:R-:W-:Y:S01]  /*1870*/  IMAD.IADD R5, R3, 0x1, R4 ;  /* 0x0000000103057824 */ /* 0x000fe200078e0204 */
[----:B------:R-:W-:Y:S01]  /*1880*/  MOV R4, R2 ;  /* 0x0000000200047202 */ /* 0x000fe20000000f00 */
[----:B------:R-:W-:Y:S01]  /*1890*/  IMAD R3, R19, UR8, RZ ;  /* 0x0000000813037c24 */ /* 0x000fe2000f8e02ff */
[----:B------:R-:W-:Y:S01]  /*18a0*/  LEA R200, P1, R8, UR6, 0x2 ;  /* 0x0000000608c87c11 */ /* 0x000fe2000f8210ff */
[----:B------:R-:W-:-:S02]  /*18b0*/  IMAD R0, R35, R14, RZ ;  /* 0x0000000e23007224 */ /* 0x000fc400078e02ff */
[C---:B------:R-:W-:Y:S01]  /*18c0*/  IMAD R2, R47.reuse, UR9, R3 ;  /* 0x000000092f027c24 */ /* 0x040fe2000f8e0203 */
[----:B------:R-:W-:Y:S01]  /*18d0*/  LEA.HI.X R201, R8, UR7, R9, 0x2, P1 ;  /* 0x0000000708c97c11 */ /* 0x000fe200088f1409 */
[----:B------:R-:W-:Y:S01]  /*18e0*/  IMAD.WIDE.U32 R10, R47, UR8, R6 ;  /* 0x000000082f0a7c25 */ /* 0x000fe2000f8e0006 */
[----:B------:R-:W-:Y:S01]  /*18f0*/  ULDC.64 UR8, c[0x0][0x3e0] ;  /* 0x0000f80000087ab9 */ /* 0x000fe20000000a00 */
[----:B------:R-:W-:Y:S02]  /*1900*/  LEA.HI.SX32 R8, R37, 0xffffffff, 0x1a ;  /* 0xffffffff25087811 */ /* 0x000fe400078fd2ff */
[C---:B------:R-:W-:Y:S01]  /*1910*/  IMAD R0, R249.reuse, R15, R0 ;  /* 0x0000000ff9007224 */ /* 0x040fe200078e0200 */
[----:B------:R-:W-:Y:S01]  /*1920*/  LEA R208, P2, R10, UR10, 0x1 ;  /* 0x0000000a0ad07c11 */ /* 0x000fe2000f8408ff */
[----:B------:R-:W-:-:S04]  /*1930*/  IMAD.WIDE.U32 R4, R249, R14, R4 ;  /* 0x0000000ef9047225 */ /* 0x000fc800078e0004 */
[----:B------:R-:W-:Y:S01]  /*1940*/  IMAD.IADD R26, R11, 0x1, R2 ;  /* 0x000000010b1a7824 */ /* 0x000fe200078e0202 */
[----:B------:R-:W-:Y:S01]  /*1950*/  IADD3 R23, R5, R0, RZ ;  /* 0x0000000005177210 */ /* 0x000fe20007ffe0ff */
[----:B----4-:R-:W-:Y:S01]  /*1960*/  IMAD.WIDE R18, R18, 0x4, R44 ;  /* 0x0000000412127825 */ /* 0x010fe200078e022c */
[----:B------:R-:W-:Y:S02]  /*1970*/  LEA R16, P1, R4, UR8, 0x1 ;  /* 0x0000000804107c11 */ /* 0x000fe4000f8208ff */
[----:B------:R-:W-:Y:S02]  /*1980*/  LEA.HI.X R209, R10, UR11, R26, 0x1, P2 ;  /* 0x0000000b0ad17c11 */ /* 0x000fe400090f0c1a */
[----:B------:R-:W-:Y:S01]  /*1990*/  LEA.HI.X R17, R4, UR9, R23, 0x1, P1 ;  /* 0x0000000904117c11 */ /* 0x000fe200088f0c17 */
[----:B------:R-:W-:Y:S08]  /*19a0*/  @!P3 BRA `(.L_x_736) ;  /* 0x0000005800f8b947 */ /* 0x000ff00003800000 */
[----:B------:R-:W2:Y:S01]  /*19b0*/  LDL R48, [R1+0x10] ;  /* 0x0000100001307983 */ /* 0x000ea20000100800 */
[-C--:B------:R-:W-:Y:S01]  /*19c0*/  IMAD R0, R33, R20.reuse, RZ ;  /* 0x0000001421007224 */ /* 0x080fe200078e02ff */
[----:B------:R-:W-:Y:S01]  /*19d0*/  ULDC.64 UR6, c[0x0][0x268] ;  /* 0x00009a0000067ab9 */ /* 0x000fe20000000a00 */
[C---:B------:R-:W-:Y:S01]  /*19e0*/  IMAD.WIDE.U32 R2, R27.reuse, R20, R214 ;  /* 0x000000141b027225 */ /* 0x040fe200078e00d6 */
[----:B------:R-:W-:Y:S03]  /*19f0*/  BSSY B0, `(.L_x_737) ;  /* 0x0000033000007945 */ /* 0x000fe60003800000 */
[----:B------:R-:W-:Y:S01]  /*1a00*/  IMAD R7, R27, R21, R0 ;  /* 0x000000151b077224 */ /* 0x000fe200078e0200 */
[----:B------:R-:W-:Y:S01]  /*1a10*/  @P0 BAR.SYNC.DEFER_BLOCKING 0x0 ;  /* 0x0000000000000b1d */ /* 0x000fe20000010000 */
[----:B------:R-:W-:Y:S01]  /*1a20*/  IMAD R0, R248, -0x40, R205 ;  /* 0xffffffc0f8007824 */ /* 0x000fe200078e02cd */
[----:B------:R-:W-:Y:S01]  /*1a30*/  IADD3 R6, P1, R29, R2, RZ ;  /* 0x000000021d067210 */ /* 0x000fe20007f3e0ff */
[----:B------:R-:W-:-:S02]  /*1a40*/  IMAD.MOV.U32 R204, RZ, RZ, R8 ;  /* 0x000000ffffcc7224 */ /* 0x000fc400078e0008 */
[----:B------:R-:W-:Y:S01]  /*1a50*/  IMAD R2, R34, UR6, RZ ;  /* 0x0000000622027c24 */ /* 0x000fe2000f8e02ff */
[CC--:B------:R-:W-:Y:S01]  /*1a60*/  ISETP.GE.AND P6, PT, R249.reuse, R0.reuse, PT ;  /* 0x00000000f900720c */ /* 0x0c0fe20003fc6270 */
[----:B------:R-:W-:Y:S01]  /*1a70*/  IMAD R13, R204, -0x40, R28 ;  /* 0xffffffc0cc0d7824 */ /* 0x000fe200078e021c */
[----:B------:R-:W-:Y:S01]  /*1a80*/  IADD3.X R7, R36, R3, R7, P1, !PT ;  /* 0x0000000324077210 */ /* 0x000fe20000ffe407 */
[----:B------:R-:W-:Y:S01]  /*1a90*/  IMAD R2, R22, UR7, R2 ;  /* 0x0000000716027c24 */ /* 0x000fe2000f8e0202 */
[C---:B------:R-:W-:Y:S01]  /*1aa0*/  IADD3 R3, R249.reuse, 0x20, RZ ;  /* 0x00000020f9037810 */ /* 0x040fe20007ffe0ff */
[----:B------:R-:W-:Y:S01]  /*1ab0*/  VIADD R219, R214, 0x40 ;  /* 0x00000040d6db7836 */ /* 0x000fe20000000000 */
[-C--:B------:R-:W-:Y:S01]  /*1ac0*/  ISETP.GE.AND P4, PT, R249, R13.reuse, PT ;  /* 0x0000000df900720c */ /* 0x080fe20003f86270 */
[----:B------:R-:W-:Y:S01]  /*1ad0*/  IMAD.WIDE.U32 R6, R22, UR6, R6 ;  /* 0x0000000616067c25 */ /* 0x000fe2000f8e0006 */
[----:B------:R-:W-:Y:S02]  /*1ae0*/  ISETP.GE.AND P5, PT, R3, R0, PT ;  /* 0x000000000300720c */ /* 0x000fe40003fa6270 */
[----:B------:R-:W-:Y:S01]  /*1af0*/  LEA.HI R0, R204, R204, RZ, 0x1 ;  /* 0x000000cccc007211 */ /* 0x000fe200078f08ff */
[----:B------:R-:W-:Y:S01]  /*1b00*/  IMAD.IADD R12, R7, 0x1, R2 ;  /* 0x00000001070c7824 */ /* 0x000fe200078e0202 */
[----:B------:R-:W-:-:S02]  /*1b10*/  ISETP.GE.AND P2, PT, R3, R13, PT ;  /* 0x0000000d0300720c */ /* 0x000fc40003f46270 */
[----:B------:R-:W-:-:S04]  /*1b20*/  LOP3.LUT R0, R0, 0xfffffffe, RZ, 0xc0, !PT ;  /* 0xfffffffe00007812 */ /* 0x000fc800078ec0ff */
[----:B------:R-:W-:Y:S02]  /*1b30*/  IADD3 R28, R204, -R0, RZ ;  /* 0x80000000cc1c7210 */ /* 0x000fe40007ffe0ff */
        /* <DEDUP_REMOVED lines=30> */
.L_x_738:
[----:B------:R-:W-:Y:S05]  /*1d20*/  BSYNC B0 ;  /* 0x0000000000007941 */ /* 0x000fea0003800000 */
.L_x_737:
        /* <DEDUP_REMOVED lines=31> */
.L_x_740:
[----:B------:R-:W-:Y:S05]  /*1f20*/  BSYNC B0 ;  /* 0x0000000000007941 */ /* 0x000fea0003800000 */
.L_x_739:
[----:B------:R-:W0:Y:S01]  /*1f30*/  LDGDEPBAR ;  /* 0x00000000000079af */ /* 0x000e220000000000 */
[----:B------:R-:W-:Y:S01]  /*1f40*/  BSSY B0, `(.L_x_741) ;  /* 0x0000015000007945 */ /* 0x000fe20003800000 */
[----:B------:R-:W-:Y:S01]  /*1f50*/  ISETP.NE.AND P3, PT, R28, 0x1, PT ;  /* 0x000000011c00780c */ /* 0x000fe20003f65270 */
[----:B------:R-:W-:Y:S01]  /*1f60*/  IMAD.MOV.U32 R210, RZ, RZ, R16 ;  /* 0x000000ffffd27224 */ /* 0x000fe200078e0010 */
[----:B------:R1:W-:Y:S01]  /*1f70*/  @P4 STS.128 [R203+0x8000], RZ ;  /* 0x008000ffcb004388 */ /* 0x0003e20000000c00 */
[----:B------:R-:W-:-:S03]  /*1f80*/  MOV R211, R17 ;  /* 0x0000001100d37202 */ /* 0x000fc60000000f00 */
[----:B------:R1:W-:Y:S01]  /*1f90*/  @P4 STS.128 [R203+0xa000], RZ ;  /* 0x00a000ffcb004388 */ /* 0x0003e20000000c00 */
[----:B------:R-:W-:Y:S06]  /*1fa0*/  @P4 BRA `(.L_x_742) ;  /* 0x0000000000384947 */ /* 0x000fec0003800000 */
        /* <DEDUP_REMOVED lines=14> */
.L_x_742:
[----:B------:R-:W-:Y:S05]  /*2090*/  BSYNC B0 ;  /* 0x0000000000007941 */ /* 0x000fea0003800000 */
.L_x_741:
[----:B------:R1:W-:Y:S01]  /*20a0*/  @P2 STS.128 [R203+0x9000], RZ ;  /* 0x009000ffcb002388 */ /* 0x0003e20000000c00 */
[----:B------:R-:W-:Y:S01]  /*20b0*/  BSSY B0, `(.L_x_743) ;  /* 0x000001a000007945 */ /* 0x000fe20003800000 */
[----:B------:R-:W-:Y:S02]  /*20c0*/  MOV R221, R18 ;  /* 0x0000001200dd7202 */ /* 0x000fe40000000f00 */
[----:B------:R1:W-:Y:S01]  /*20d0*/  @P2 STS.128 [R203+0xb000], RZ ;  /* 0x00b000ffcb002388 */ /* 0x0003e20000000c00 */
[----:B------:R-:W-:Y:S02]  /*20e0*/  MOV R220, R19 ;  /* 0x0000001300dc7202 */ /* 0x000fe40000000f00 */
[----:B------:R-:W-:Y:S01]  /*20f0*/  IADD3 R202, R48, 0x2000, RZ ;  /* 0x0000200030ca7810 */ /* 0x000fe20007ffe0ff */
        /* <DEDUP_REMOVED lines=21> */
.L_x_744:
[----:B------:R-:W-:Y:S05]  /*2250*/  BSYNC B0 ;  /* 0x0000000000007941 */ /* 0x000fea0003800000 */
.L_x_743:
[----:B------:R-:W-:Y:S01]  /*2260*/  SEL R202, R202, R48, !P3 ;  /* 0x00000030caca7207 */ /* 0x000fe20005800000 */
[----:B------:R-:W-:Y:S03]  /*2270*/  BSSY B0, `(.L_x_745) ;  /* 0x0000020000007945 */ /* 0x000fe60003800000 */
[----:B------:R-:W-:Y:S01]  /*2280*/  LEA R202, R202, UR5, 0x1 ;  /* 0x00000005caca7c11 */ /* 0x000fe2000f8e08ff */
[----:B------:R-:W-:Y:S06]  /*2290*/  @!P4 BRA `(.L_x_746) ;  /* 0x000000000024c947 */ /* 0x000fec0003800000 */
        /* <DEDUP_REMOVED lines=9> */
.L_x_746:
        /* <DEDUP_REMOVED lines=20> */
.L_x_747:
[----:B------:R-:W-:Y:S05]  /*2470*/  BSYNC B0 ;  /* 0x0000000000007941 */ /* 0x000fea0003800000 */
.L_x_745:
        /* <DEDUP_REMOVED lines=13> */
.L_x_749:
        /* <DEDUP_REMOVED lines=26> */
.L_x_750:
[----:B------:R-:W-:Y:S05]  /*26f0*/  BSYNC B0 ;  /* 0x0000000000007941 */ /* 0x000fea0003800000 */
.L_x_748:
        /* <DEDUP_REMOVED lines=40> */
.L_x_752:
[----:B------:R-:W-:Y:S05]  /*2980*/  BSYNC B0 ;  /* 0x0000000000007941 */ /* 0x000fea0003800000 */
.L_x_751:
        /* <DEDUP_REMOVED lines=31> */
.L_x_754:
[----:B------:R-:W-:Y:S05]  /*2b80*/  BSYNC B0 ;  /* 0x0000000000007941 */ /* 0x000fea0003800000 */
.L_x_753:
[----:B------:R-:W0:Y:S01]  /*2b90*/  LDGDEPBAR ;  /* 0x00000000000079af */ /* 0x000e220000000000 */
[C---:B------:R-:W-:Y:S01]  /*2ba0*/  VIADD R0, R226.reuse, 0x8 ;  /* 0x00000008e2007836 */ /* 0x040fe20000000000 */
[-C--:B------:R-:W-:Y:S01]  /*2bb0*/  ISETP.GE.AND P1, PT, R226, R13.reuse, PT ;  /* 0x0000000de200720c */ /* 0x080fe20003f26270 */
[----:B------:R-:W-:Y:S01]  /*2bc0*/  IMAD.MOV.U32 R216, RZ, RZ, 0x7f800000 ;  /* 0x7f800000ffd87424 */ /* 0x000fe200078e00ff */
[----:B------:R-:W4:Y:S01]  /*2bd0*/  LDC.64 R246, c[0x0][0x3b8] ;  /* 0x0000ee00fff67b82 */ /* 0x000f220000000a00 */
[----:B------:R-:W-:Y:S01]  /*2be0*/  IMAD.MOV.U32 R217, RZ, RZ, 0x7f800000 ;  /* 0x7f800000ffd97424 */ /* 0x000fe200078e00ff */
[----:B------:R-:W-:Y:S01]  /*2bf0*/  ISETP.GE.AND P0, PT, R0, R13, PT ;  /* 0x0000000d0000720c */ /* 0x000fe20003f06270 */
[----:B--23--:R-:W-:Y:S01]  /*2c00*/  IMAD.WIDE R2, R226, 0x4, R212 ;  /* 0x00000004e2027825 */ /* 0x00cfe200078e02d4 */
[----:B------:R-:W2:Y:S01]  /*2c10*/  S2R R10, SR_TID.X ;  /* 0x00000000000a7919 */ /* 0x000ea20000002100 */
[----:B------:R-:W3:Y:S01]  /*2c20*/  S2R R11, SR_TID.X ;  /* 0x00000000000b7919 */ /* 0x000ee20000002100 */
[----:B------:R-:W-:Y:S01]  /*2c30*/  LEA.HI R5, R43, R42, RZ, 0x3 ;  /* 0x0000002a2b057211 */ /* 0x000fe200078f18ff */
[----:B------:R-:W-:-:S02]  /*2c40*/  IMAD.MOV.U32 R168, RZ, RZ, 0x20 ;  /* 0x00000020ffa87424 */ /* 0x000fc400078e00ff */
[----:B------:R-:W-:Y:S02]  /*2c50*/  IMAD R8, R46, R41, R47 ;  /* 0x000000292e087224 */ /* 0x000fe400078e022f */
[----:B------:R-:W5:Y:S01]  /*2c60*/  @!P1 LDG.E R216, desc[UR16][R2.64] ;  /* 0x0000001002d89981 */ /* 0x000f62000c1e1900 */
[C---:B------:R-:W-:Y:S01]  /*2c70*/  IMAD.SHL.U32 R218, R241.reuse, 0x10, RZ ;  /* 0x00000010f1da7824 */ /* 0x040fe200078e00ff */
[----:B------:R-:W-:Y:S01]  /*2c80*/  SHF.R.S32.HI R9, RZ, 0x1f, R32 ;  /* 0x0000001fff097819 */ /* 0x000fe20000011420 */
[----:B------:R-:W-:Y:S01]  /*2c90*/  IMAD.SHL.U32 R207, R241, 0x8, RZ ;  /* 0x00000008f1cf7824 */ /* 0x000fe200078e00ff */
[----:B------:R1:W5:Y:S01]  /*2ca0*/  @!P0 LDG.E R217, desc[UR16][R2.64+0x20] ;  /* 0x0000201002d98981 */ /* 0x000362000c1e1900 */
[----:B------:R-:W-:Y:S01]  /*2cb0*/  IMAD.MOV.U32 R193, RZ, RZ, 0x20 ;  /* 0x00000020ffc17424 */ /* 0x000fe200078e00ff */
[----:B------:R-:W-:Y:S01]  /*2cc0*/  ULDC UR4, c[0x0][0x2d0] ;  /* 0x0000b40000047ab9 */ /* 0x000fe20000000800 */
[----:B------:R-:W-:-:S04]  /*2cd0*/  DEPBAR.LE SB0, 0x1 ;  /* 0x000080400000791a */ /* 0x000fc80000000000 */
[----:B------:R-:W-:Y:S01]  /*2ce0*/  BAR.SYNC.DEFER_BLOCKING 0x0 ;  /* 0x0000000000007b1d */ /* 0x000fe20000010000 */
[----:B------:R-:W-:Y:S01]  /*2cf0*/  IMAD.MOV.U32 R189, RZ, RZ, 0x40 ;  /* 0x00000040ffbd7424 */ /* 0x000fe200078e00ff */
[----:B------:R-:W-:Y:S01]  /*2d00*/  CS2R R94, SRZ ;  /* 0x00000000005e7805 */ /* 0x000fe2000001ff00 */
[C---:B------:R-:W-:Y:S01]  /*2d10*/  IMAD R245, R241.reuse, 0x18, RZ ;  /* 0x00000018f1f57824 */ /* 0x040fe200078e02ff */
[----:B------:R-:W-:Y:S01]  /*2d20*/  CS2R R92, SRZ ;  /* 0x00000000005c7805 */ /* 0x000fe2000001ff00 */
        /* <DEDUP_REMOVED lines=19> */
[----:B----4-:R-:W4:Y:S01]  /*2e60*/  LDG.E.64 R2, desc[UR16][R246.64+0x8] ;  /* 0x00000810f6027981 */ /* 0x010f22000c1e1b00 */
[----:B------:R-:W-:Y:S01]  /*2e70*/  VIADD R0, R27, 0x40 ;  /* 0x000000401b007836 */ /* 0x000fe20000000000 */
[----:B------:R-:W-:-:S02]  /*2e80*/  LOP3.LUT R5, R5, 0xfffffff8, RZ, 0xc0, !PT ;  /* 0xfffffff805057812 */ /* 0x000fc400078ec0ff */
[----:B------:R-:W-:Y:S02]  /*2e90*/  CS2R R50, SRZ ;  /* 0x0000000000327805 */ /* 0x000fe4000001ff00 */
[----:B--2---:R-:W-:Y:S01]  /*2ea0*/  SHF.R.S32.HI R10, RZ, 0x1f, R10 ;  /* 0x0000001fff0a7819 */ /* 0x004fe2000001140a */
        /* <DEDUP_REMOVED lines=13> */
[----:B------:R-:W-:Y:S01]  /*2f80*/  ULDC UR6, c[0x0][0x2dc] ;  /* 0x0000b70000067ab9 */ /* 0x000fe20000000800 */
[----:B------:R-:W-:Y:S01]  /*2f90*/  ULDC.U8 UR8, c[0x0][0x388] ;  /* 0x0000e20000087ab9 */ /* 0x000fe20000000000 */
[----:B------:R-:W-:Y:S01]  /*2fa0*/  ULDC UR7, c[0x0][0x2ec] ;  /* 0x0000bb0000077ab9 */ /* 0x000fe20000000800 */
[----:B------:R2:W1:Y:S04]  /*2fb0*/  LDSM.16.M88.4 R124, [R188+0x10000] ;  /* 0x01000000bc7c783b */ /* 0x0004680000000200 */
[----:B------:R-:W2:Y:S01]  /*2fc0*/  LDG.E.64 R246, desc[UR16][R246.64] ;  /* 0x00000010f6f67981 */ /* 0x000ea2000c1e1b00 */
[----:B------:R-:W-:Y:S01]  /*2fd0*/  ISETP.GE.AND P0, PT, R0, R205, PT ;  /* 0x000000cd0000720c */ /* 0x000fe20003f06270 */
[----:B------:R-:W-:Y:S01]  /*2fe0*/  IMAD.IADD R6, R42, 0x1, -R5 ;  /* 0x000000012a067824 */ /* 0x000fe200078e0a05 */
[----:B------:R-:W-:Y:S01]  /*2ff0*/  LEA.HI R0, R43, R42, RZ, 0x4 ;  /* 0x0000002a2b007211 */ /* 0x000fe200078f20ff */
[----:B------:R1:W1:Y:S01]  /*3000*/  LDSM.16.M88.4 R128, [R188+0x10800] ;  /* 0x01080000bc80783b */ /* 0x0002620000000200 */
[----:B---3--:R-:W-:Y:S01]  /*3010*/  LEA.HI R10, R10, R11, RZ, 0x7 ;  /* 0x0000000b0a0a7211 */ /* 0x008fe200078f38ff */
[----:B------:R-:W-:Y:S01]  /*3020*/  IMAD R241, R241, 0x38, RZ ;  /* 0x00000038f1f17824 */ /* 0x000fe200078e02ff */
[----:B------:R-:W-:Y:S01]  /*3030*/  LOP3.LUT R0, R0, 0xfffffff0, RZ, 0xc0, !PT ;  /* 0xfffffff000007812 */ /* 0x000fe200078ec0ff */
[----:B------:R3:W1:Y:S01]  /*3040*/  LDSM.16.M88.4 R140, [R190+0x12000] ;  /* 0x01200000be8c783b */ /* 0x0006620000000200 */
[----:B------:R-:W-:-:S02]  /*3050*/  LOP3.LUT P4, RZ, R6, 0x2, RZ, 0xc0, !PT ;  /* 0x0000000206ff7812 */ /* 0x000fc4000788c0ff */
[----:B------:R-:W-:Y:S02]  /*3060*/  CS2R R46, SRZ ;  /* 0x00000000002e7805 */ /* 0x000fe4000001ff00 */
[----:B------:R-:W-:Y:S01]  /*3070*/  SHF.R.S32.HI R10, RZ, 0x7, R10 ;  /* 0x00000007ff0a7819 */ /* 0x000fe2000001140a */
[----:B------:R-:W-:Y:S01]  /*3080*/  IMAD.IADD R0, R42, 0x1, -R0 ;  /* 0x000000012a007824 */ /* 0x000fe200078e0a00 */
[----:B------:R-:W-:Y:S01]  /*3090*/  SEL R168, R168, 0xffffffe0, !P4 ;  /* 0xffffffe0a8a87807 */ /* 0x000fe20006000000 */
[----:B------:R-:W3:Y:S01]  /*30a0*/  @P0 S2R R7, SR_TID.X ;  /* 0x0000000000070919 */ /* 0x000ee20000002100 */
[----:B------:R-:W-:Y:S02]  /*30b0*/  CS2R R42, SRZ ;  /* 0x00000000002a7805 */ /* 0x000fe4000001ff00 */
[----:B------:R-:W-:Y:S02]  /*30c0*/  CS2R R40, SRZ ;  /* 0x0000000000287805 */ /* 0x000fe4000001ff00 */
[----:B------:R-:W-:Y:S01]  /*30d0*/  SHF.R.S32.HI R4, RZ, 0x1f, R0 ;  /* 0x0000001fff047819 */ /* 0x000fe20000011400 */
[----:B------:R-:W-:Y:S01]  /*30e0*/  IMAD.IADD R168, R168, 0x1, R188 ;  /* 0x00000001a8a87824 */ /* 0x000fe200078e02bc */
[----:B------:R1:W1:Y:S01]  /*30f0*/  LDSM.16.M88.4 R144, [R190+0x12800] ;  /* 0x01280000be90783b */ /* 0x0002620000000200 */
[----:B------:R-:W-:-:S02]  /*3100*/  CS2R R26, SRZ ;  /* 0x00000000001a7805 */ /* 0x000fc4000001ff00 */
[----:B------:R-:W-:Y:S01]  /*3110*/  LEA.HI R4, R4, R0, RZ, 0x3 ;  /* 0x0000000004047211 */ /* 0x000fe200078f18ff */
[----:B------:R1:W1:Y:S03]  /*3120*/  LDSM.16.M88.4 R132, [R168+0x10000] ;  /* 0x01000000a884783b */ /* 0x0002660000000200 */
[----:B------:R-:W-:Y:S01]  /*3130*/  LOP3.LUT R4, R4, 0xfffffff8, RZ, 0xc0, !PT ;  /* 0xfffffff804047812 */ /* 0x000fe200078ec0ff */
[----:B------:R1:W1:Y:S04]  /*3140*/  LDSM.16.M88.4 R136, [R168+0x10800] ;  /* 0x01080000a888783b */ /* 0x0002680000000200 */
[----:B------:R-:W-:Y:S01]  /*3150*/  IMAD.IADD R4, R0, 0x1, -R4 ;  /* 0x0000000100047824 */ /* 0x000fe200078e0a04 */
[----:B------:R1:W1:Y:S01]  /*3160*/  LDSM.16.M88.4 R164, [R168+0x12000] ;  /* 0x01200000a8a4783b */ /* 0x0002620000000200 */
[----:B------:R-:W-:-:S02]  /*3170*/  IMAD.SHL.U32 R0, R8, 0x20, RZ ;  /* 0x0000002008007824 */ /* 0x000fc400078e00ff */
[----:B------:R-:W-:Y:S01]  /*3180*/  IMAD.SHL.U32 R8, R10, 0x20, RZ ;  /* 0x000000200a087824 */ /* 0x000fe200078e00ff */
[----:B------:R-:W1:Y:S04]  /*3190*/  LDSM.16.M88.4 R168, [R168+0x12800] ;  /* 0x01280000a8a8783b */ /* 0x000e680000000200 */
[----:B------:R1:W1:Y:S04]  /*31a0*/  LDSM.16.M88.4 R148, [R191+0x12000] ;  /* 0x01200000bf94783b */ /* 0x0002680000000200 */
[----:B------:R1:W1:Y:S01]  /*31b0*/  LDSM.16.M88.4 R152, [R191+0x12800] ;  /* 0x01280000bf98783b */ /* 0x0002620000000200 */
[----:B---3--:R-:W-:-:S03]  /*31c0*/  @P0 IMAD.SHL.U32 R5, R7, 0x2, RZ ;  /* 0x0000000207050824 */ /* 0x008fc600078e00ff */
[----:B------:R3:W1:Y:S04]  /*31d0*/  LDSM.16.M88.4 R156, [R188+0x12000] ;  /* 0x01200000bc9c783b */ /* 0x0006680000000200 */
[----:B------:R3:W1:Y:S01]  /*31e0*/  LDSM.16.M88.4 R160, [R188+0x12800] ;  /* 0x01280000bca0783b */ /* 0x0006620000000200 */
[----:B------:R-:W-:Y:S01]  /*31f0*/  @P0 LOP3.LUT R252, R8, 0x6, R5, 0xf8, !PT ;  /* 0x0000000608fc0812 */ /* 0x000fe200078ef805 */
[----:B------:R-:W-:-:S04]  /*3200*/  VIADD R5, R218, 0x60 ;  /* 0x00000060da057836 */ /* 0x000fc80000000000 */
[----:B------:R-:W-:-:S05]  /*3210*/  IMAD.IADD R5, R207, 0x1, R5 ;  /* 0x00000001cf057824 */ /* 0x000fca00078e0205 */
[----:B------:R-:W-:-:S05]  /*3220*/  IADD3 R234, R207, R5, RZ ;  /* 0x00000005cfea7210 */ /* 0x000fca0007ffe0ff */
[----:B------:R-:W-:-:S04]  /*3230*/  IMAD.IADD R233, R207, 0x1, R234 ;  /* 0x00000001cfe97824 */ /* 0x000fc800078e02ea */
[----:B------:R-:W-:-:S04]  /*3240*/  IMAD.IADD R232, R207, 0x1, R233 ;  /* 0x00000001cfe87824 */ /* 0x000fc800078e02e9 */
[C---:B------:R-:W-:Y:S01]  /*3250*/  IMAD.IADD R240, R207.reuse, 0x1, R232 ;  /* 0x00000001cff07824 */ /* 0x040fe200078e02e8 */
[----:B----4-:R-:W-:Y:S01]  /*3260*/  IADD3 R228, P6, P5, R0, R2, R32 ;  /* 0x0000000200e47210 */ /* 0x010fe20007dde020 */
[----:B-1----:R-:W-:Y:S01]  /*3270*/  VIADD R2, R196, 0x2000 ;  /* 0x00002000c4027836 */ /* 0x002fe20000000000 */
[----:B------:R-:W-:Y:S02]  /*3280*/  SHF.R.S32.HI R0, RZ, 0x1f, R0 ;  /* 0x0000001fff007819 */ /* 0x000fe40000011400 */
[----:B------:R-:W-:Y:S02]  /*3290*/  CS2R R32, SRZ ;  /* 0x0000000000207805 */ /* 0x000fe4000001ff00 */
[----:B------:R-:W-:Y:S01]  /*32a0*/  R2P PR, R4, 0x6 ;  /* 0x0000000604007804 */ /* 0x000fe20000000000 */
[----:B------:R-:W-:Y:S01]  /*32b0*/  VIADD R4, R218, 0x40 ;  /* 0x00000040da047836 */ /* 0x000fe20000000000 */
[----:B------:R-:W-:Y:S01]  /*32c0*/  IADD3.X R251, R0, R3, R9, P6, P5 ;  /* 0x0000000300fb7210 */ /* 0x000fe200037ea409 */
[----:B------:R-:W-:Y:S01]  /*32d0*/  VIADD R3, R218, 0x20 ;  /* 0x00000020da037836 */ /* 0x000fe20000000000 */
[----:B------:R-:W-:Y:S01]  /*32e0*/  SEL R2, R2, R196, !P3 ;  /* 0x000000c402027207 */ /* 0x000fe20005800000 */
[----:B------:R-:W-:Y:S01]  /*32f0*/  IMAD.IADD R4, R207, 0x1, R4 ;  /* 0x00000001cf047824 */ /* 0x000fe200078e0204 */
[----:B------:R-:W-:Y:S01]  /*3300*/  SEL R193, R193, 0xffffffe0, !P1 ;  /* 0xffffffe0c1c17807 */ /* 0x000fe20004800000 */
[----:B------:R-:W-:Y:S01]  /*3310*/  IMAD.IADD R3, R207, 0x1, R3 ;  /* 0x00000001cf037824 */ /* 0x000fe200078e0203 */
[----:B------:R-:W-:Y:S01]  /*3320*/  SEL R189, R189, 0xffffffc0, !P2 ;  /* 0xffffffc0bdbd7807 */ /* 0x000fe20005000000 */
[----:B------:R-:W-:Y:S01]  /*3330*/  VIADD R0, R199, 0x2000 ;  /* 0x00002000c7007836 */ /* 0x000fe20000000000 */
[----:B------:R-:W-:Y:S01]  /*3340*/  LEA R184, R2, UR5, 0x1 ;  /* 0x0000000502b87c11 */ /* 0x000fe2000f8e08ff */
[----:B------:R-:W-:-:S02]  /*3350*/  IMAD.IADD R237, R207, 0x1, R4 ;  /* 0x00000001cfed7824 */ /* 0x000fc400078e0204 */
[C---:B------:R-:W-:Y:S01]  /*3360*/  IMAD.IADD R231, R207.reuse, 0x1, R3 ;  /* 0x00000001cfe77824 */ /* 0x040fe200078e0203 */
[----:B------:R-:W-:Y:S01]  /*3370*/  SEL R0, R0, R199, !P3 ;  /* 0x000000c700007207 */ /* 0x000fe20005800000 */
[C---:B------:R-:W-:Y:S02]  /*3380*/  IMAD.IADD R236, R207.reuse, 0x1, R237 ;  /* 0x00000001cfec7824 */ /* 0x040fe400078e02ed */
[C---:B------:R-:W-:Y:S01]  /*3390*/  IMAD.IADD R230, R207.reuse, 0x1, R231 ;  /* 0x00000001cfe67824 */ /* 0x040fe200078e02e7 */
[----:B------:R-:W-:Y:S01]  /*33a0*/  LEA R187, R0, UR5, 0x1 ;  /* 0x0000000500bb7c11 */ /* 0x000fe2000f8e08ff */
[----:B------:R-:W-:Y:S02]  /*33b0*/  IMAD.IADD R195, R194, 0x1, R193 ;  /* 0x00000001c2c37824 */ /* 0x000fe400078e02c1 */
[C---:B------:R-:W-:Y:S02]  /*33c0*/  IMAD.IADD R235, R207.reuse, 0x1, R236 ;  /* 0x00000001cfeb7824 */ /* 0x040fe400078e02ec */
[----:B------:R-:W-:Y:S01]  /*33d0*/  IMAD.IADD R227, R207, 0x1, R230 ;  /* 0x00000001cfe37824 */ /* 0x000fe200078e02e6 */
[----:B------:R-:W-:Y:S01]  /*33e0*/  IADD3 R198, R189, R195, RZ ;  /* 0x000000c3bdc67210 */ /* 0x000fe20007ffe0ff */
[----:B--2---:R-:W-:-:S02]  /*33f0*/  VIADD R3, R246, 0x9e3779b9 ;  /* 0x9e3779b9f6037836 */ /* 0x004fc40000000000 */
[C---:B------:R-:W-:Y:S02]  /*3400*/  VIADD R2, R247.reuse, 0xbb67ae85 ;  /* 0xbb67ae85f7027836 */ /* 0x040fe40000000000 */
[C---:B------:R-:W-:Y:S02]  /*3410*/  VIADD R0, R246.reuse, 0x3c6ef372 ;  /* 0x3c6ef372f6007836 */ /* 0x040fe40000000000 */
[C---:B------:R-:W-:Y:S02]  /*3420*/  VIADD R3, R247.reuse, 0x76cf5d0a ;  /* 0x76cf5d0af7037836 */ /* 0x040fe40000000000 */
[C---:B------:R-:W-:Y:S02]  /*3430*/  VIADD R2, R246.reuse, 0xdaa66d2b ;  /* 0xdaa66d2bf6027836 */ /* 0x040fe40000000000 */
[----:B------:R-:W-:Y:S02]  /*3440*/  VIADD R0, R247, 0x32370b8f ;  /* 0x32370b8ff7007836 */ /* 0x000fe40000000000 */
[----:B------:R-:W-:-:S02]  /*3450*/  VIADD R3, R246, 0x78dde6e4 ;  /* 0x78dde6e4f6037836 */ /* 0x000fc40000000000 */
[----:B------:R-:W-:Y:S02]  /*3460*/  VIADD R2, R247, 0xed9eba14 ;  /* 0xed9eba14f7027836 */ /* 0x000fe40000000000 */
[----:B------:R-:W-:Y:S02]  /*3470*/  VIADD R0, R246, 0x1715609d ;  /* 0x1715609df6007836 */ /* 0x000fe40000000000 */
[C---:B------:R-:W-:Y:S02]  /*3480*/  IMAD.IADD R239, R207.reuse, 0x1, R235 ;  /* 0x00000001cfef7824 */ /* 0x040fe400078e02eb */
[----:B------:R-:W-:Y:S02]  /*3490*/  IMAD.IADD R238, R207, 0x1, R227 ;  /* 0x00000001cfee7824 */ /* 0x000fe400078e02e3 */
[----:B------:R-:W-:Y:S02]  /*34a0*/  IMAD.IADD R197, R194, 0x1, R189 ;  /* 0x00000001c2c57824 */ /* 0x000fe400078e02bd */
[----:B------:R-:W-:-:S02]  /*34b0*/  VIADD R3, R247, 0xa9066899 ;  /* 0xa9066899f7037836 */ /* 0x000fc40000000000 */
[----:B------:R-:W-:Y:S02]  /*34c0*/  VIADD R2, R246, 0xb54cda56 ;  /* 0xb54cda56f6027836 */ /* 0x000fe40000000000 */
[----:B------:R-:W-:Y:S02]  /*34d0*/  VIADD R0, R247, 0x646e171e ;  /* 0x646e171ef7007836 */ /* 0x000fe40000000000 */
[----:B---3--:R-:W-:-:S07]  /*34e0*/  IMAD.WIDE.U32 R228, R228, -0x2daee0ad, RZ ;  /* 0xd2511f53e4e47825 */ /* 0x008fce00078e00ff */
.L_x_757:
[----:B------:R-:W0:Y:S01]  /*34f0*/  LDGDEPBAR ;  /* 0x00000000000079af */ /* 0x000e220000000000 */
[C---:B------:R-:W-:Y:S01]  /*3500*/  IMAD.IADD R0, R187.reuse, 0x1, R193 ;  /* 0x00000001bb007824 */ /* 0x040fe200078e02c1 */
[----:B-----5:R-:W-:Y:S01]  /*3510*/  FSETP.NEU.FTZ.AND P1, PT, R216, -INF , PT ;  /* 0xff800000d800780b */ /* 0x020fe20003f3d000 */
[--C-:B------:R-:W-:Y:S05]  /*3520*/  IMAD.IADD R2, R187, 0x1, R189.reuse ;  /* 0x00000001bb027824 */ /* 0x100fea00078e02bd */
[----:B------:R-:W2:Y:S01]  /*3530*/  LDL R174, [R1+0x8] ;  /* 0x0000080001ae7983 */ /* 0x000ea20000100800 */
[----:B------:R-:W-:Y:S01]  /*3540*/  IMAD.IADD R3, R0, 0x1, R189 ;  /* 0x0000000100037824 */ /* 0x000fe200078e02bd */
[----:B------:R-:W-:Y:S01]  /*3550*/  FSETP.NEU.FTZ.AND P2, PT, R217, -INF , PT ;  /* 0xff800000d900780b */ /* 0x000fe20003f5d000 */
[----:B------:R-:W1:Y:S01]  /*3560*/  S2R R172, SR_TID.X ;  /* 0x0000000000ac7919 */ /* 0x000e620000002100 */
[----:B------:R-:W3:Y:S01]  /*3570*/  S2R R173, SR_TID.X ;  /* 0x0000000000ad7919 */ /* 0x000ee20000002100 */
[----:B------:R-:W-:Y:S04]  /*3580*/  DEPBAR.LE SB0, 0x0 ;  /* 0x000080000000791a */ /* 0x000fe80000000000 */
[----:B------:R-:W-:Y:S01]  /*3590*/  BAR.SYNC.DEFER_BLOCKING 0x0 ;  /* 0x0000000000007b1d */ /* 0x000fe20000010000 */
[----:B-1----:R-:W-:Y:S04]  /*35a0*/  SHF.R.S32.HI R172, RZ, 0x1f, R172 ;  /* 0x0000001fffac7819 */ /* 0x002fe800000114ac */
[----:B---3--:R-:W-:Y:S01]  /*35b0*/  LEA.HI R172, R172, R173, RZ, 0x7 ;  /* 0x000000adacac7211 */ /* 0x008fe200078f38ff */
[----:B------:R-:W-:Y:S03]  /*35c0*/  VIADD R173, R246, 0x9e3779b9 ;  /* 0x9e3779b9f6ad7836 */ /* 0x000fe60000000000 */
[----:B------:R-:W-:Y:S01]  /*35d0*/  SHF.R.S32.HI R172, RZ, 0x7, R172 ;  /* 0x00000007ffac7819 */ /* 0x000fe200000114ac */
[----:B------:R-:W-:Y:S08]  /*35e0*/  LDSM.16.M88.4 R16, [R187] ;  /* 0x00000000bb10783b */ /* 0x000ff00000000200 */
[----:B------:R-:W1:Y:S08]  /*35f0*/  LDSM.16.M88.4 R8, [R190+0xc000] ;  /* 0x00c00000be08783b */ /* 0x000e700000000200 */
[----:B------:R-:W3:Y:S08]  /*3600*/  LDSM.16.M88.4 R52, [R190+0xc800] ;  /* 0x00c80000be34783b */ /* 0x000ef00000000200 */
[----:B------:R-:W-:Y:S08]  /*3610*/  LDSM.16.M88.4 R56, [R0] ;  /* 0x000000000038783b */ /* 0x000ff00000000200 */
[----:B------:R-:W4:Y:S08]  /*3620*/  LDSM.16.M88.4 R60, [R191+0xc000] ;  /* 0x00c00000bf3c783b */ /* 0x000f300000000200 */
[----:B------:R-:W4:Y:S01]  /*3630*/  LDSM.16.M88.4 R64, [R191+0xc800] ;  /* 0x00c80000bf40783b */ /* 0x000f220000000200 */
[C---:B-1----:R-:W-:Y:S07]  /*3640*/  HMMA.16816.F32 R4, R16.reuse, R8, RZ ;  /* 0x000000081004723c */ /* 0x042fee00000018ff */
[----:B------:R-:W-:Y:S01]  /*3650*/  LDSM.16.M88.4 R100, [R188+0xc000] ;  /* 0x00c00000bc64783b */ /* 0x000fe20000000200 */
[C---:B------:R-:W-:Y:S07]  /*3660*/  HMMA.16816.F32 R8, R16.reuse, R10, RZ ;  /* 0x0000000a1008723c */ /* 0x040fee00000018ff */
[----:B------:R-:W-:Y:S01]  /*3670*/  LDSM.16.M88.4 R104, [R188+0xe800] ;  /* 0x00e80000bc68783b */ /* 0x000fe20000000200 */
[C---:B---3--:R-:W-:Y:S06]  /*3680*/  HMMA.16816.F32 R12, R16.reuse, R52, RZ ;  /* 0x00000034100c723c */ /* 0x048fec00000018ff */
[----:B------:R-:W-:Y:S01]  /*3690*/  HMMA.16816.F32 R16, R16, R54, RZ ;  /* 0x000000361010723c */ /* 0x000fe200000018ff */
[----:B------:R-:W1:Y:S05]  /*36a0*/  LDSM.16.M88.4 R52, [R2] ;  /* 0x000000000234783b */ /* 0x000e6a0000000200 */
[C---:B----4-:R-:W-:Y:S06]  /*36b0*/  HMMA.16816.F32 R4, R56.reuse, R60, R4 ;  /* 0x0000003c3804723c */ /* 0x050fec0000001804 */
[C---:B------:R-:W-:Y:S01]  /*36c0*/  HMMA.16816.F32 R8, R56.reuse, R62, R8 ;  /* 0x0000003e3808723c */ /* 0x040fe20000001808 */
[----:B------:R-:W3:Y:S05]  /*36d0*/  LDSM.16.M88.4 R60, [R188+0xc800] ;  /* 0x00c80000bc3c783b */ /* 0x000eea0000000200 */
[C---:B------:R-:W-:Y:S06]  /*36e0*/  HMMA.16816.F32 R12, R56.reuse, R64, R12 ;  /* 0x00000040380c723c */ /* 0x040fec000000180c */
[----:B------:R-:W-:Y:S01]  /*36f0*/  HMMA.16816.F32 R16, R56, R66, R16 ;  /* 0x000000423810723c */ /* 0x000fe20000001810 */
[----:B------:R-:W-:Y:S08]  /*3700*/  LDSM.16.M88.4 R56, [R3] ;  /* 0x000000000338783b */ /* 0x000ff00000000200 */
[----:B------:R-:W4:Y:S01]  /*3710*/  LDSM.16.M88.4 R64, [R192+0xc000] ;  /* 0x00c00000c040783b */ /* 0x000f220000000200 */
[C---:B-1----:R-:W-:Y:S06]  /*3720*/  HMMA.16816.F32 R4, R52.reuse, R100, R4 ;  /* 0x000000643404723c */ /* 0x042fec0000001804 */
[C---:B------:R-:W-:Y:S01]  /*3730*/  HMMA.16816.F32 R8, R52.reuse, R102, R8 ;  /* 0x000000663408723c */ /* 0x040fe20000001808 */
[----:B------:R-:W-:Y:S05]  /*3740*/  LDSM.16.M88.4 R100, [R190+0xe000] ;  /* 0x00e00000be64783b */ /* 0x000fea0000000200 */
[C---:B---3--:R-:W-:Y:S06]  /*3750*/  HMMA.16816.F32 R12, R52.reuse, R60, R12 ;  /* 0x0000003c340c723c */ /* 0x048fec000000180c */
[----:B------:R-:W-:Y:S01]  /*3760*/  HMMA.16816.F32 R16, R52, R62, R16 ;  /* 0x0000003e3410723c */ /* 0x000fe20000001810 */
[----:B------:R-:W1:Y:S08]  /*3770*/  LDSM.16.M88.4 R52, [R192+0xc800] ;  /* 0x00c80000c034783b */ /* 0x000e700000000200 */
[----:B------:R-:W3:Y:S01]  /*3780*/  LDSM.16.M88.4 R60, [R187+0x2000] ;  /* 0x00200000bb3c783b */ /* 0x000ee20000000200 */
[C---:B----4-:R-:W-:Y:S06]  /*3790*/  HMMA.16816.F32 R4, R56.reuse, R64, R4 ;  /* 0x000000403804723c */ /* 0x050fec0000001804 */
[C---:B------:R-:W-:Y:S01]  /*37a0*/  HMMA.16816.F32 R8, R56.reuse, R66, R8 ;  /* 0x000000423808723c */ /* 0x040fe20000001808 */
[----:B------:R-:W4:Y:S05]  /*37b0*/  LDSM.16.M88.4 R64, [R190+0xe800] ;  /* 0x00e80000be40783b */ /* 0x000f2a0000000200 */
[C---:B-1----:R-:W-:Y:S06]  /*37c0*/  HMMA.16816.F32 R12, R56.reuse, R52, R12 ;  /* 0x00000034380c723c */ /* 0x042fec000000180c */
[----:B------:R-:W-:Y:S01]  /*37d0*/  HMMA.16816.F32 R16, R56, R54, R16 ;  /* 0x000000363810723c */ /* 0x000fe20000001810 */
[----:B------:R1:W-:Y:S05]  /*37e0*/  LDSM.16.M88.4 R52, [R0+0x2000] ;  /* 0x002000000034783b */ /* 0x0003ea0000000200 */
[C---:B---3--:R-:W-:Y:S03]  /*37f0*/  HMMA.16816.F32 R4, R60.reuse, R100, R4 ;  /* 0x000000643c04723c */ /* 0x048fe60000001804 */
[----:B------:R-:W3:Y:S03]  /*3800*/  LDSM.16.M88.4 R56, [R191+0xe000] ;  /* 0x00e00000bf38783b */ /* 0x000ee60000000200 */
[C---:B------:R-:W-:Y:S05]  /*3810*/  HMMA.16816.F32 R8, R60.reuse, R102, R8 ;  /* 0x000000663c08723c */ /* 0x040fea0000001808 */
[----:B------:R-:W3:Y:S01]  /*3820*/  LDSM.16.M88.4 R100, [R191+0xe800] ;  /* 0x00e80000bf64783b */ /* 0x000ee20000000200 */
[C---:B----4-:R-:W-:Y:S06]  /*3830*/  HMMA.16816.F32 R12, R60.reuse, R64, R12 ;  /* 0x000000403c0c723c */ /* 0x050fec000000180c */
[----:B------:R-:W-:Y:S01]  /*3840*/  HMMA.16816.F32 R16, R60, R66, R16 ;  /* 0x000000423c10723c */ /* 0x000fe20000001810 */
[----:B------:R-:W-:Y:S04]  /*3850*/  LDSM.16.M88.4 R60, [R2+0x2000] ;  /* 0x00200000023c783b */ /* 0x000fe80000000200 */
[----:B-1----:R-:W-:Y:S02]  /*3860*/  IMAD R0, R248, 0x2, R172 ;  /* 0x00000002f8007824 */ /* 0x002fe400078e02ac */
[----:B------:R-:W-:Y:S02]  /*3870*/  VIADD R172, R247, 0xbb67ae85 ;  /* 0xbb67ae85f7ac7836 */ /* 0x000fe40000000000 */
[----:B------:R-:W1:Y:S01]  /*3880*/  LDSM.16.M88.4 R64, [R188+0xe000] ;  /* 0x00e00000bc40783b */ /* 0x000e620000000200 */
[C---:B---3--:R-:W-:Y:S06]  /*3890*/  HMMA.16816.F32 R4, R52.reuse, R56, R4 ;  /* 0x000000383404723c */ /* 0x048fec0000001804 */
[C---:B------:R-:W-:Y:S01]  /*38a0*/  HMMA.16816.F32 R8, R52.reuse, R58, R8 ;  /* 0x0000003a3408723c */ /* 0x040fe20000001808 */
[----:B------:R-:W-:Y:S05]  /*38b0*/  LDSM.16.M88.4 R56, [R192+0xe000] ;  /* 0x00e00000c038783b */ /* 0x000fea0000000200 */
[C---:B------:R-:W-:Y:S06]  /*38c0*/  HMMA.16816.F32 R12, R52.reuse, R100, R12 ;  /* 0x00000064340c723c */ /* 0x040fec000000180c */
[----:B------:R-:W-:Y:S01]  /*38d0*/  HMMA.16816.F32 R16, R52, R102, R16 ;  /* 0x000000663410723c */ /* 0x000fe20000001810 */
[----:B------:R3:W4:Y:S05]  /*38e0*/  LDSM.16.M88.4 R52, [R3+0x2000] ;  /* 0x002000000334783b */ /* 0x00072a0000000200 */
[C---:B-1----:R-:W-:Y:S05]  /*38f0*/  HMMA.16816.F32 R4, R60.reuse, R64, R4 ;  /* 0x000000403c04723c */ /* 0x042fea0000001804 */
[----:B------:R-:W-:Y:S01]  /*3900*/  VIADD R103, R246, 0xdaa66d2b ;  /* 0xdaa66d2bf6677836 */ /* 0x000fe20000000000 */
[C---:B------:R-:W-:Y:S05]  /*3910*/  HMMA.16816.F32 R8, R60.reuse, R66, R8 ;  /* 0x000000423c08723c */ /* 0x040fea0000001808 */
[----:B--2---:R-:W-:Y:S01]  /*3920*/  IMAD R64, R204, 0x4, R174 ;  /* 0x00000004cc407824 */ /* 0x004fe200078e02ae */
[C---:B------:R-:W-:Y:S05]  /*3930*/  HMMA.16816.F32 R12, R60.reuse, R104, R12 ;  /* 0x000000683c0c723c */ /* 0x040fea000000180c */
[----:B------:R-:W-:Y:S01]  /*3940*/  IMAD.WIDE.U32 R64, R64, -0x326172a9, RZ ;  /* 0xcd9e8d5740407825 */ /* 0x000fe200078e00ff */
[----:B------:R-:W-:Y:S05]  /*3950*/  HMMA.16816.F32 R16, R60, R106, R16 ;  /* 0x0000006a3c10723c */ /* 0x000fea0000001810 */
[----:B------:R-:W-:Y:S01]  /*3960*/  LOP3.LUT R2, R65, R251, R246, 0x96, !PT ;  /* 0x000000fb41027212 */ /* 0x000fe200078e96f6 */
[----:B------:R-:W-:Y:S01]  /*3970*/  VIADD R102, R247, 0x32370b8f ;  /* 0x32370b8ff7667836 */ /* 0x000fe20000000000 */
[----:B------:R-:W-:Y:S01]  /*3980*/  LOP3.LUT R60, R229, R247, R0, 0x96, !PT ;  /* 0x000000f7e53c7212 */ /* 0x000fe200078e9600 */
[----:B------:R-:W-:Y:S03]  /*3990*/  @P0 IMAD R0, R248, 0x40, R252 ;  /* 0x00000040f8000824 */ /* 0x000fe600078e02fc */
[----:B---3--:R-:W-:Y:S02]  /*39a0*/  IMAD.WIDE.U32 R2, R2, -0x2daee0ad, RZ ;  /* 0xd2511f5302027825 */ /* 0x008fe400078e00ff */
[-C--:B------:R-:W-:Y:S02]  /*39b0*/  @P0 ISETP.GE.AND P5, PT, R0, R205.reuse, PT ;  /* 0x000000cd0000020c */ /* 0x080fe40003fa6270 */
[----:B------:R-:W-:Y:S01]  /*39c0*/  IMAD.WIDE.U32 R60, R60, -0x326172a9, RZ ;  /* 0xcd9e8d573c3c7825 */ /* 0x000fe200078e00ff */
[C---:B----4-:R-:W-:Y:S05]  /*39d0*/  HMMA.16816.F32 R4, R52.reuse, R56, R4 ;  /* 0x000000383404723c */ /* 0x050fea0000001804 */
[----:B------:R-:W-:Y:S01]  /*39e0*/  LOP3.LUT R64, R61, R64, R173, 0x96, !PT ;  /* 0x000000403d407212 */ /* 0x000fe200078e96ad */
[C---:B------:R-:W-:Y:S05]  /*39f0*/  HMMA.16816.F32 R8, R52.reuse, R58, R8 ;  /* 0x0000003a3408723c */ /* 0x040fea0000001808 */
[----:B------:R-:W-:Y:S01]  /*3a00*/  LOP3.LUT R56, R3, R228, R172, 0x96, !PT ;  /* 0x000000e403387212 */ /* 0x000fe200078e96ac */
[----:B------:R-:W-:Y:S02]  /*3a10*/  @P0 VIADD R3, R0, 0x1 ;  /* 0x0000000100030836 */ /* 0x000fe40000000000 */
[----:B------:R-:W-:Y:S03]  /*3a20*/  VIADD R172, R246, 0x3c6ef372 ;  /* 0x3c6ef372f6ac7836 */ /* 0x000fe60000000000 */
[-C--:B------:R-:W-:Y:S01]  /*3a30*/  @P0 ISETP.GE.AND P3, PT, R3, R205.reuse, PT ;  /* 0x000000cd0300020c */ /* 0x080fe20003f66270 */
[----:B------:R-:W-:Y:S01]  /*3a40*/  FMUL.FTZ R3, R216, 1.4426950216293334961 ;  /* 0x3fb8aa3bd8037820 */ /* 0x000fe20000410000 */
[----:B------:R-:W-:Y:S04]  /*3a50*/  IMAD.WIDE.U32 R56, R56, -0x326172a9, RZ ;  /* 0xcd9e8d5738387825 */ /* 0x000fe800078e00ff */
[----:B------:R-:W-:Y:S01]  /*3a60*/  FSEL R3, R3, RZ, P1 ;  /* 0x000000ff03037208 */ /* 0x000fe20000800000 */
[----:B------:R-:W-:Y:S01]  /*3a70*/  IMAD.WIDE.U32 R64, R64, -0x2daee0ad, RZ ;  /* 0xd2511f5340407825 */ /* 0x000fe200078e00ff */
[----:B------:R-:W-:Y:S02]  /*3a80*/  @P0 FSEL R4, R4, -INF , !P5 ;  /* 0xff80000004040808 */ /* 0x000fe40006800000 */
[----:B------:R-:W-:Y:S01]  /*3a90*/  LOP3.LUT R66, R57, R60, R172, 0x96, !PT ;  /* 0x0000003c39427212 */ /* 0x000fe200078e96ac */
[----:B------:R-:W-:Y:S01]  /*3aa0*/  VIADD R173, R247, 0x76cf5d0a ;  /* 0x76cf5d0af7ad7836 */ /* 0x000fe20000000000 */
[----:B------:R-:W-:Y:S01]  /*3ab0*/  @P0 FSEL R5, R5, -INF , !P3 ;  /* 0xff80000005050808 */ /* 0x000fe20005800000 */
[----:B------:R-:W1:Y:S01]  /*3ac0*/  LDSM.16.M88.4 R60, [R192+0xe800] ;  /* 0x00e80000c03c783b */ /* 0x000e620000000200 */
[----:B------:R-:W-:Y:S01]  /*3ad0*/  @P0 FSEL R6, R6, -INF , !P5 ;  /* 0xff80000006060808 */ /* 0x000fe20006800000 */
[----:B------:R-:W-:Y:S01]  /*3ae0*/  FFMA.FTZ R4, R4, UR7, -R3 ;  /* 0x0000000704047c23 */ /* 0x000fe20008010803 */
[----:B------:R-:W-:Y:S01]  /*3af0*/  LOP3.LUT R100, R65, R2, R173, 0x96, !PT ;  /* 0x0000000241647212 */ /* 0x000fe200078e96ad */
[----:B------:R-:W-:Y:S01]  /*3b00*/  @P0 VIADD R2, R0, 0x8 ;  /* 0x0000000800020836 */ /* 0x000fe20000000000 */
[----:B------:R-:W-:Y:S01]  /*3b10*/  @P0 FSEL R7, R7, -INF , !P3 ;  /* 0xff80000007070808 */ /* 0x000fe20005800000 */
[----:B------:R2:W3:Y:S01]  /*3b20*/  MUFU.EX2 R104, R4 ;  /* 0x0000000400687308 */ /* 0x0004e20000000800 */
[----:B------:R-:W-:Y:S01]  /*3b30*/  FFMA.FTZ R5, R5, UR7, -R3 ;  /* 0x0000000705057c23 */ /* 0x000fe20008010803 */
[----:B------:R-:W-:Y:S01]  /*3b40*/  IMAD.WIDE.U32 R100, R100, -0x326172a9, RZ ;  /* 0xcd9e8d5764647825 */ /* 0x000fe200078e00ff */
[-C--:B------:R-:W-:Y:S03]  /*3b50*/  @P0 ISETP.GE.AND P1, PT, R2, R205.reuse, PT ;  /* 0x000000cd0200020c */ /* 0x080fe60003f26270 */
[----:B------:R-:W-:Y:S01]  /*3b60*/  FMUL.FTZ R2, R217, 1.4426950216293334961 ;  /* 0x3fb8aa3bd9027820 */ /* 0x000fe20000410000 */
[----:B------:R-:W-:Y:S01]  /*3b70*/  IMAD.WIDE.U32 R66, R66, -0x2daee0ad, RZ ;  /* 0xd2511f5342427825 */ /* 0x000fe200078e00ff */
[----:B------:R-:W-:Y:S02]  /*3b80*/  LOP3.LUT R56, R101, R56, R103, 0x96, !PT ;  /* 0x0000003865387212 */ /* 0x000fe400078e9667 */
[----:B------:R4:W-:Y:S01]  /*3b90*/  MUFU.EX2 R101, R5 ;  /* 0x0000000500657308 */ /* 0x0009e20000000800 */
[----:B------:R-:W-:Y:S01]  /*3ba0*/  FSEL R2, R2, RZ, P2 ;  /* 0x000000ff02027208 */ /* 0x000fe20001000000 */
[----:B------:R-:W-:Y:S01]  /*3bb0*/  @P0 VIADD R57, R0, 0x9 ;  /* 0x0000000900390836 */ /* 0x000fe20000000000 */
[----:B------:R-:W-:Y:S01]  /*3bc0*/  LOP3.LUT R64, R67, R64, R102, 0x96, !PT ;  /* 0x0000004043407212 */ /* 0x000fe200078e9666 */
[----:B------:R-:W-:Y:S01]  /*3bd0*/  VIADD R102, R247, 0xed9eba14 ;  /* 0xed9eba14f7667836 */ /* 0x000fe20000000000 */
[----:B------:R-:W-:Y:S01]  /*3be0*/  @P0 FSEL R8, R8, -INF , !P1 ;  /* 0xff80000008080808 */ /* 0x000fe20004800000 */
[--C-:B------:R-:W-:Y:S01]  /*3bf0*/  FFMA.FTZ R6, R6, UR7, -R2.reuse ;  /* 0x0000000706067c23 */ /* 0x100fe20008010802 */
[-C--:B------:R-:W-:Y:S01]  /*3c00*/  @P0 ISETP.GE.AND P4, PT, R57, R205.reuse, PT ;  /* 0x000000cd3900020c */ /* 0x080fe20003f86270 */
[----:B--2---:R-:W-:Y:S02]  /*3c10*/  @P0 VIADD R4, R0, 0x10 ;  /* 0x0000001000040836 */ /* 0x004fe40000000000 */
[----:B------:R-:W-:Y:S01]  /*3c20*/  FFMA.FTZ R7, R7, UR7, -R2 ;  /* 0x0000000707077c23 */ /* 0x000fe20008010802 */
[----:B------:R2:W-:Y:S01]  /*3c30*/  MUFU.EX2 R106, R6 ;  /* 0x00000006006a7308 */ /* 0x0005e20000000800 */
[----:B------:R-:W-:Y:S04]  /*3c40*/  IMAD.WIDE.U32 R56, R56, -0x2daee0ad, RZ ;  /* 0xd2511f5338387825 */ /* 0x000fe800078e00ff */
[----:B------:R-:W-:Y:S01]  /*3c50*/  FFMA.FTZ R8, R8, UR7, -R3 ;  /* 0x0000000708087c23 */ /* 0x000fe20008010803 */
[-C--:B------:R-:W-:Y:S01]  /*3c60*/  @P0 ISETP.GE.AND P2, PT, R4, R205.reuse, PT ;  /* 0x000000cd0400020c */ /* 0x080fe20003f46270 */
[----:B------:R-:W-:Y:S01]  /*3c70*/  VIADD R103, R246, 0x78dde6e4 ;  /* 0x78dde6e4f6677836 */ /* 0x000fe20000000000 */
[----:B------:R-:W-:Y:S01]  /*3c80*/  LOP3.LUT R58, R57, R66, R102, 0x96, !PT ;  /* 0x00000042393a7212 */ /* 0x000fe200078e9666 */
[----:B----4-:R-:W-:Y:S01]  /*3c90*/  IMAD.WIDE.U32 R4, R64, -0x326172a9, RZ ;  /* 0xcd9e8d5740047825 */ /* 0x010fe200078e00ff */
[----:B------:R4:W3:Y:S02]  /*3ca0*/  MUFU.EX2 R105, R7 ;  /* 0x0000000700697308 */ /* 0x0008e40000000800 */
[----:B------:R-:W-:Y:S01]  /*3cb0*/  @P0 FSEL R10, R10, -INF , !P1 ;  /* 0xff8000000a0a0808 */ /* 0x000fe20004800000 */
[----:B------:R-:W-:Y:S01]  /*3cc0*/  @P0 VIADD R57, R0, 0x11 ;  /* 0x0000001100390836 */ /* 0x000fe20000000000 */
[----:B------:R-:W-:Y:S01]  /*3cd0*/  LOP3.LUT R5, R5, R100, R103, 0x96, !PT ;  /* 0x0000006405057212 */ /* 0x000fe200078e9667 */
[----:B------:R-:W-:Y:S01]  /*3ce0*/  IMAD.WIDE.U32 R58, R58, -0x326172a9, RZ ;  /* 0xcd9e8d573a3a7825 */ /* 0x000fe200078e00ff */
[----:B------:R-:W-:Y:S01]  /*3cf0*/  @P0 FSEL R9, R9, -INF , !P4 ;  /* 0xff80000009090808 */ /* 0x000fe20006000000 */
[C---:B-1----:R-:W-:Y:S03]  /*3d00*/  HMMA.16816.F32 R12, R52.reuse, R60, R12 ;  /* 0x0000003c340c723c */ /* 0x042fe6000000180c */
[----:B------:R1:W-:Y:S01]  /*3d10*/  MUFU.EX2 R100, R8 ;  /* 0x0000000800647308 */ /* 0x0003e20000000800 */
[----:B------:R-:W-:Y:S01]  /*3d20*/  VIADD R102, R246, 0x1715609d ;  /* 0x1715609df6667836 */ /* 0x000fe20000000000 */
[-C--:B------:R-:W-:Y:S01]  /*3d30*/  @P0 ISETP.GE.AND P6, PT, R57, R205.reuse, PT ;  /* 0x000000cd3900020c */ /* 0x080fe20003fc6270 */
[----:B--2---:R-:W-:Y:S01]  /*3d40*/  @P0 VIADD R6, R0, 0x18 ;  /* 0x0000001800060836 */ /* 0x004fe20000000000 */
[----:B------:R-:W-:Y:S04]  /*3d50*/  HMMA.16816.F32 R16, R52, R62, R16 ;  /* 0x0000003e3410723c */ /* 0x000fe80000001810 */
[-C--:B------:R-:W-:Y:S01]  /*3d60*/  @P0 ISETP.GE.AND P3, PT, R6, R205.reuse, PT ;  /* 0x000000cd0600020c */ /* 0x080fe20003f66270 */
[--C-:B------:R-:W-:Y:S01]  /*3d70*/  FFMA.FTZ R9, R9, UR7, -R3.reuse ;  /* 0x0000000709097c23 */ /* 0x100fe20008010803 */
[----:B------:R-:W-:Y:S01]  /*3d80*/  LOP3.LUT R57, R59, R4, R102, 0x96, !PT ;  /* 0x000000043b397212 */ /* 0x000fe200078e9666 */
[----:B------:R-:W-:Y:S04]  /*3d90*/  VIADD R102, R247, 0xa9066899 ;  /* 0xa9066899f7667836 */ /* 0x000fe80000000000 */
[----:B------:R-:W-:Y:S01]  /*3da0*/  FFMA.FTZ R10, R10, UR7, -R2 ;  /* 0x000000070a0a7c23 */ /* 0x000fe20008010802 */
[----:B------:R2:W-:Y:S01]  /*3db0*/  MUFU.EX2 R67, R9 ;  /* 0x0000000900437308 */ /* 0x0005e20000000800 */
[----:B------:R-:W-:Y:S01]  /*3dc0*/  IMAD.WIDE.U32 R4, R5, -0x2daee0ad, RZ ;  /* 0xd2511f5305047825 */ /* 0x000fe200078e00ff */
[----:B------:R-:W-:Y:S03]  /*3dd0*/  @P0 FSEL R11, R11, -INF , !P4 ;  /* 0xff8000000b0b0808 */ /* 0x000fe60006000000 */
[----:B----4-:R-:W-:Y:S01]  /*3de0*/  IMAD.WIDE.U32 R6, R57, -0x2daee0ad, RZ ;  /* 0xd2511f5339067825 */ /* 0x010fe200078e00ff */
[----:B------:R-:W-:Y:S04]  /*3df0*/  LOP3.LUT R5, R5, R56, R102, 0x96, !PT ;  /* 0x0000003805057212 */ /* 0x000fe800078e9666 */
[----:B------:R4:W3:Y:S01]  /*3e00*/  MUFU.EX2 R66, R10 ;  /* 0x0000000a00427308 */ /* 0x0008e20000000800 */
[----:B------:R-:W-:Y:S01]  /*3e10*/  @P0 FSEL R12, R12, -INF , !P2 ;  /* 0xff8000000c0c0808 */ /* 0x000fe20005000000 */
[----:B------:R-:W-:Y:S01]  /*3e20*/  VIADD R102, R247, 0x646e171e ;  /* 0x646e171ef7667836 */ /* 0x000fe20000000000 */
[----:B------:R-:W-:Y:S01]  /*3e30*/  SHF.R.U32.HI R56, RZ, 0x18, R6 ;  /* 0x00000018ff387819 */ /* 0x000fe20000011606 */
[----:B------:R-:W-:Y:S01]  /*3e40*/  @P0 VIADD R0, R0, 0x19 ;  /* 0x0000001900000836 */ /* 0x000fe20000000000 */
[----:B------:R-:W-:Y:S01]  /*3e50*/  LOP3.LUT R61, R6, 0xffff, RZ, 0xc0, !PT ;  /* 0x0000ffff063d7812 */ /* 0x000fe200078ec0ff */
[----:B------:R-:W-:Y:S01]  /*3e60*/  VIADD R65, R246, 0xb54cda56 ;  /* 0xb54cda56f6417836 */ /* 0x000fe20000000000 */
[----:B-1----:R-:W-:Y:S01]  /*3e70*/  LOP3.LUT R8, R7, R4, R102, 0x96, !PT ;  /* 0x0000000407087212 */ /* 0x002fe200078e9666 */
[----:B------:R-:W-:Y:S01]  /*3e80*/  IMAD.WIDE.U32 R4, R5, -0x326172a9, RZ ;  /* 0xcd9e8d5705047825 */ /* 0x000fe200078e00ff */
[----:B------:R-:W-:Y:S02]  /*3e90*/  @P0 ISETP.GE.AND P5, PT, R0, R205, PT ;  /* 0x000000cd0000020c */ /* 0x000fe40003fa6270 */
[----:B------:R-:W-:Y:S01]  /*3ea0*/  SHF.R.U32.HI R59, RZ, 0x10, R6 ;  /* 0x00000010ff3b7819 */ /* 0x000fe20000011606 */
[----:B------:R-:W-:Y:S01]  /*3eb0*/  FFMA.FTZ R12, R12, UR7, -R3 ;  /* 0x000000070c0c7c23 */ /* 0x000fe20008010803 */
[----:B------:R-:W-:Y:S01]  /*3ec0*/  LOP3.LUT R0, R5, R58, R65, 0x96, !PT ;  /* 0x0000003a05007212 */ /* 0x000fe200078e9641 */
[----:B------:R-:W-:Y:S01]  /*3ed0*/  FFMA.FTZ R11, R11, UR7, -R2 ;  /* 0x000000070b0b7c23 */ /* 0x000fe20008010802 */
[----:B------:R-:W-:Y:S01]  /*3ee0*/  LOP3.LUT R57, R6, 0xff, RZ, 0xc0, !PT ;  /* 0x000000ff06397812 */ /* 0x000fe200078ec0ff */
[----:B------:R-:W-:Y:S01]  /*3ef0*/  MUFU.EX2 R62, R12 ;  /* 0x0000000c003e7308 */ /* 0x000fe20000000800 */
[----:B------:R-:W-:Y:S01]  /*3f00*/  LOP3.LUT R6, R4, 0xffff, RZ, 0xc0, !PT ;  /* 0x0000ffff04067812 */ /* 0x000fe200078ec0ff */
[----:B------:R-:W-:Y:S01]  /*3f10*/  IMAD.MOV.U32 R102, RZ, RZ, R221 ;  /* 0x000000ffff667224 */ /* 0x000fe200078e00dd */
[----:B------:R-:W-:Y:S01]  /*3f20*/  LOP3.LUT R5, R0, 0xff, RZ, 0xc0, !PT ;  /* 0x000000ff00057812 */ /* 0x000fe200078ec0ff */
[----:B------:R-:W-:Y:S01]  /*3f30*/  IMAD.MOV.U32 R103, RZ, RZ, R220 ;  /* 0x000000ffff677224 */ /* 0x000fe200078e00dc */
[----:B--2---:R-:W-:Y:S02]  /*3f40*/  LOP3.LUT R9, R4, 0xff, RZ, 0xc0, !PT ;  /* 0x000000ff04097812 */ /* 0x004fe400078ec0ff */
[--C-:B----4-:R-:W-:Y:S03]  /*3f50*/  SHF.R.U32.HI R10, RZ, 0x18, R4.reuse ;  /* 0x00000018ff0a7819 */ /* 0x110fe60000011604 */
[----:B------:R-:W-:Y:S01]  /*3f60*/  MUFU.EX2 R65, R11 ;  /* 0x0000000b00417308 */ /* 0x000fe20000000800 */
[----:B------:R-:W-:Y:S02]  /*3f70*/  SHF.R.U32.HI R7, RZ, 0x10, R4 ;  /* 0x00000010ff077819 */ /* 0x000fe40000011604 */
[----:B------:R-:W-:Y:S02]  /*3f80*/  LOP3.LUT R4, R0, 0xffff, RZ, 0xc0, !PT ;  /* 0x0000ffff00047812 */ /* 0x000fe400078ec0ff */
[----:B------:R-:W-:Y:S02]  /*3f90*/  @P0 FSEL R14, R14, -INF , !P2 ;  /* 0xff8000000e0e0808 */ /* 0x000fe40005000000 */
[----:B------:R-:W-:Y:S02]  /*3fa0*/  ISETP.LE.U32.AND P2, PT, R5, UR8, PT ;  /* 0x0000000805007c0c */ /* 0x000fe4000bf43070 */
[----:B------:R-:W-:Y:S01]  /*3fb0*/  SHF.R.U32.HI R5, RZ, 0x10, R0 ;  /* 0x00000010ff057819 */ /* 0x000fe20000011600 */
[----:B------:R-:W-:Y:S01]  /*3fc0*/  FFMA.FTZ R14, R14, UR7, -R2 ;  /* 0x000000070e0e7c23 */ /* 0x000fe20008010802 */
[----:B------:R-:W-:Y:S02]  /*3fd0*/  SHF.R.U32.HI R4, RZ, 0x8, R4 ;  /* 0x00000008ff047819 */ /* 0x000fe40000011604 */
[----:B------:R-:W-:Y:S01]  /*3fe0*/  SHF.R.U32.HI R0, RZ, 0x18, R0 ;  /* 0x00000018ff007819 */ /* 0x000fe20000011600 */
[----:B------:R-:W-:Y:S01]  /*3ff0*/  MUFU.EX2 R64, R14 ;  /* 0x0000000e00407308 */ /* 0x000fe20000000800 */
[----:B------:R-:W-:Y:S02]  /*4000*/  @P0 FSEL R16, R16, -INF , !P3 ;  /* 0xff80000010100808 */ /* 0x000fe40005800000 */
[----:B------:R-:W-:Y:S02]  /*4010*/  @P0 FSEL R13, R13, -INF , !P6 ;  /* 0xff8000000d0d0808 */ /* 0x000fe40007000000 */
[----:B------:R-:W-:Y:S01]  /*4020*/  @P0 FSEL R17, R17, -INF , !P5 ;  /* 0xff80000011110808 */ /* 0x000fe20006800000 */
[--C-:B------:R-:W-:Y:S01]  /*4030*/  FFMA.FTZ R16, R16, UR7, -R3.reuse ;  /* 0x0000000710107c23 */ /* 0x100fe20008010803 */
[----:B------:R-:W-:Y:S01]  /*4040*/  @P0 FSEL R19, R19, -INF , !P5 ;  /* 0xff80000013130808 */ /* 0x000fe20006800000 */
[--C-:B------:R-:W-:Y:S01]  /*4050*/  FFMA.FTZ R13, R13, UR7, -R3.reuse ;  /* 0x000000070d0d7c23 */ /* 0x100fe20008010803 */
[----:B------:R-:W-:Y:S01]  /*4060*/  LOP3.LUT R4, R4, 0xffff, RZ, 0xc0, !PT ;  /* 0x0000ffff04047812 */ /* 0x000fe200078ec0ff */
[----:B------:R-:W-:Y:S01]  /*4070*/  FFMA.FTZ R3, R17, UR7, -R3 ;  /* 0x0000000711037c23 */ /* 0x000fe20008010803 */
[----:B------:R-:W-:Y:S01]  /*4080*/  ISETP.LE.U32.AND P5, PT, R0, UR8, PT ;  /* 0x0000000800007c0c */ /* 0x000fe2000bfa3070 */
[----:B---3--:R-:W-:Y:S01]  /*4090*/  @!P2 FADD.FTZ R104, -R104, -RZ ;  /* 0x800000ff6868a221 */ /* 0x008fe20000010100 */
[----:B------:R-:W-:Y:S01]  /*40a0*/  @P0 FSEL R15, R15, -INF , !P6 ;  /* 0xff8000000f0f0808 */ /* 0x000fe20007000000 */
[----:B------:R-:W-:Y:S01]  /*40b0*/  MUFU.EX2 R60, R13 ;  /* 0x0000000d003c7308 */ /* 0x000fe20000000800 */
[----:B------:R-:W-:Y:S02]  /*40c0*/  ISETP.LE.U32.AND P6, PT, R4, UR8, PT ;  /* 0x0000000804007c0c */ /* 0x000fe4000bfc3070 */
[----:B------:R-:W-:Y:S01]  /*40d0*/  LOP3.LUT R4, R5, 0xff, RZ, 0xc0, !PT ;  /* 0x000000ff05047812 */ /* 0x000fe200078ec0ff */
[--C-:B------:R-:W-:Y:S01]  /*40e0*/  FFMA.FTZ R15, R15, UR7, -R2.reuse ;  /* 0x000000070f0f7c23 */ /* 0x100fe20008010802 */
[----:B------:R-:W-:Y:S02]  /*40f0*/  ISETP.LE.U32.AND P4, PT, R57, UR8, PT ;  /* 0x0000000839007c0c */ /* 0x000fe4000bf83070 */
[----:B------:R-:W-:Y:S03]  /*4100*/  @P0 FSEL R18, R18, -INF , !P3 ;  /* 0xff80000012120808 */ /* 0x000fe60005800000 */
[----:B------:R1:W-:Y:S01]  /*4110*/  MUFU.EX2 R57, R3 ;  /* 0x0000000300397308 */ /* 0x0003e20000000800 */
[----:B------:R-:W-:Y:S01]  /*4120*/  ISETP.LE.U32.AND P3, PT, R4, UR8, PT ;  /* 0x0000000804007c0c */ /* 0x000fe2000bf63070 */
[----:B------:R-:W-:Y:S01]  /*4130*/  @!P5 FADD.FTZ R105, -R105, -RZ ;  /* 0x800000ff6969d221 */ /* 0x000fe20000010100 */
[----:B------:R-:W-:Y:S01]  /*4140*/  LOP3.LUT R4, R7, 0xff, RZ, 0xc0, !PT ;  /* 0x000000ff07047812 */ /* 0x000fe200078ec0ff */
[----:B------:R-:W-:Y:S01]  /*4150*/  FFMA.FTZ R18, R18, UR7, -R2 ;  /* 0x0000000712127c23 */ /* 0x000fe20008010802 */
[----:B------:R-:W-:Y:S01]  /*4160*/  SHF.R.U32.HI R0, RZ, 0x8, R6 ;  /* 0x00000008ff007819 */ /* 0x000fe20000011606 */
[----:B------:R-:W-:Y:S01]  /*4170*/  FFMA.FTZ R2, R19, UR7, -R2 ;  /* 0x0000000713027c23 */ /* 0x000fe20008010802 */
[----:B------:R-:W-:Y:S01]  /*4180*/  ISETP.LE.U32.AND P5, PT, R4, UR8, PT ;  /* 0x0000000804007c0c */ /* 0x000fe2000bfa3070 */
[----:B------:R-:W-:Y:S01]  /*4190*/  @!P6 FADD.FTZ R101, -R101, -RZ ;  /* 0x800000ff6565e221 */ /* 0x000fe20000010100 */
[----:B------:R-:W-:Y:S01]  /*41a0*/  ISETP.LE.U32.AND P2, PT, R9, UR8, PT ;  /* 0x0000000809007c0c */ /* 0x000fe2000bf43070 */
[----:B------:R-:W2:Y:S01]  /*41b0*/  MUFU.EX2 R63, R15 ;  /* 0x0000000f003f7308 */ /* 0x000ea20000000800 */
[----:B------:R-:W-:Y:S02]  /*41c0*/  LOP3.LUT R0, R0, 0xffff, RZ, 0xc0, !PT ;  /* 0x0000ffff00007812 */ /* 0x000fe400078ec0ff */
[----:B------:R-:W-:Y:S01]  /*41d0*/  LOP3.LUT R4, R8, 0xff, RZ, 0xc0, !PT ;  /* 0x000000ff08047812 */ /* 0x000fe200078ec0ff */
[----:B------:R-:W-:Y:S01]  /*41e0*/  @!P3 FADD.FTZ R106, -R106, -RZ ;  /* 0x800000ff6a6ab221 */ /* 0x000fe20000010100 */
[----:B------:R-:W-:Y:S02]  /*41f0*/  ISETP.LE.U32.AND P3, PT, R0, UR8, PT ;  /* 0x0000000800007c0c */ /* 0x000fe4000bf63070 */
[----:B-1----:R-:W-:Y:S03]  /*4200*/  SHF.R.U32.HI R3, RZ, 0x18, R8 ;  /* 0x00000018ff037819 */ /* 0x002fe60000011608 */
[----:B------:R-:W1:Y:S01]  /*4210*/  MUFU.EX2 R58, R16 ;  /* 0x00000010003a7308 */ /* 0x000e620000000800 */
[----:B------:R-:W-:Y:S01]  /*4220*/  LOP3.LUT R0, R8, 0xffff, RZ, 0xc0, !PT ;  /* 0x0000ffff08007812 */ /* 0x000fe200078ec0ff */
[----:B------:R-:W-:Y:S01]  /*4230*/  @!P5 FADD.FTZ R66, -R66, -RZ ;  /* 0x800000ff4242d221 */ /* 0x000fe20000010100 */
[----:B------:R-:W-:Y:S01]  /*4240*/  ISETP.LE.U32.AND P5, PT, R3, UR8, PT ;  /* 0x0000000803007c0c */ /* 0x000fe2000bfa3070 */
[----:B------:R-:W-:Y:S01]  /*4250*/  @!P2 FADD.FTZ R100, -R100, -RZ ;  /* 0x800000ff6464a221 */ /* 0x000fe20000010100 */
[----:B------:R-:W-:Y:S02]  /*4260*/  LOP3.LUT R3, R59, 0xff, RZ, 0xc0, !PT ;  /* 0x000000ff3b037812 */ /* 0x000fe400078ec0ff */
[----:B------:R-:W-:Y:S03]  /*4270*/  SHF.R.U32.HI R0, RZ, 0x8, R0 ;  /* 0x00000008ff007819 */ /* 0x000fe60000011600 */
[----:B------:R3:W4:Y:S01]  /*4280*/  MUFU.EX2 R59, R2 ;  /* 0x00000002003b7308 */ /* 0x0007220000000800 */
[----:B------:R-:W-:Y:S01]  /*4290*/  ISETP.LE.U32.AND P6, PT, R10, UR8, PT ;  /* 0x000000080a007c0c */ /* 0x000fe2000bfc3070 */
[----:B------:R-:W-:Y:S01]  /*42a0*/  @!P3 FADD.FTZ R67, -R67, -RZ ;  /* 0x800000ff4343b221 */ /* 0x000fe20000010100 */
[----:B------:R-:W-:Y:S02]  /*42b0*/  ISETP.LE.U32.AND P2, PT, R4, UR8, PT ;  /* 0x0000000804007c0c */ /* 0x000fe4000bf43070 */
[----:B------:R-:W-:Y:S02]  /*42c0*/  LOP3.LUT R0, R0, 0xffff, RZ, 0xc0, !PT ;  /* 0x0000ffff00007812 */ /* 0x000fe400078ec0ff */
[----:B------:R-:W-:Y:S01]  /*42d0*/  SHF.R.U32.HI R4, RZ, 0x8, R61 ;  /* 0x00000008ff047819 */ /* 0x000fe2000001163d */
[----:B--2---:R-:W-:Y:S01]  /*42e0*/  @!P5 FADD.FTZ R63, -R63, -RZ ;  /* 0x800000ff3f3fd221 */ /* 0x004fe20000010100 */
[----:B------:R-:W-:Y:S01]  /*42f0*/  ISETP.LE.U32.AND P3, PT, R0, UR8, PT ;  /* 0x0000000800007c0c */ /* 0x000fe2000bf63070 */
[----:B------:R-:W2:Y:S01]  /*4300*/  MUFU.EX2 R61, R18 ;  /* 0x00000012003d7308 */ /* 0x000ea20000000800 */
[----:B------:R-:W-:Y:S01]  /*4310*/  SHF.R.U32.HI R0, RZ, 0x10, R8 ;  /* 0x00000010ff007819 */ /* 0x000fe20000011608 */
[----:B-1----:R-:W-:Y:S01]  /*4320*/  @!P4 FADD.FTZ R58, -R58, -RZ ;  /* 0x800000ff3a3ac221 */ /* 0x002fe20000010100 */
[----:B------:R-:W-:Y:S01]  /*4330*/  ISETP.LE.U32.AND P1, PT, R56, UR8, PT ;  /* 0x0000000838007c0c */ /* 0x000fe2000bf23070 */
[----:B------:R-:W-:Y:S01]  /*4340*/  @!P6 FADD.FTZ R65, -R65, -RZ ;  /* 0x800000ff4141e221 */ /* 0x000fe20000010100 */
[----:B------:R-:W-:Y:S01]  /*4350*/  LOP3.LUT R0, R0, 0xff, RZ, 0xc0, !PT ;  /* 0x000000ff00007812 */ /* 0x000fe200078ec0ff */
[----:B------:R-:W-:Y:S01]  /*4360*/  @!P2 FADD.FTZ R62, -R62, -RZ ;  /* 0x800000ff3e3ea221 */ /* 0x000fe20000010100 */
[----:B------:R-:W-:Y:S02]  /*4370*/  ISETP.LE.U32.AND P2, PT, R3, UR8, PT ;  /* 0x0000000803007c0c */ /* 0x000fe4000bf43070 */
[----:B------:R-:W-:Y:S02]  /*4380*/  ISETP.LE.U32.AND P6, PT, R0, UR8, PT ;  /* 0x0000000800007c0c */ /* 0x000fe4000bfc3070 */
[----:B------:R-:W-:Y:S01]  /*4390*/  LOP3.LUT R0, R4, 0xffff, RZ, 0xc0, !PT ;  /* 0x0000ffff04007812 */ /* 0x000fe200078ec0ff */
[----:B------:R-:W-:Y:S01]  /*43a0*/  @!P3 FADD.FTZ R60, -R60, -RZ ;  /* 0x800000ff3c3cb221 */ /* 0x000fe20000010100 */
[----:B------:R-:W-:Y:S02]  /*43b0*/  F2FP.RELU.F16.F32.PACK_AB R3, R101, R104 ;  /* 0x000000686503723e */ /* 0x000fe400000008ff */
[----:B---3--:R-:W-:Y:S01]  /*43c0*/  F2FP.RELU.F16.F32.PACK_AB R2, R105, R106 ;  /* 0x0000006a6902723e */ /* 0x008fe200000008ff */
[----:B----4-:R-:W-:Y:S01]  /*43d0*/  @!P1 FADD.FTZ R59, -R59, -RZ ;  /* 0x800000ff3b3b9221 */ /* 0x010fe20000010100 */
[----:B------:R-:W-:Y:S01]  /*43e0*/  ISETP.LE.U32.AND P3, PT, R0, UR8, PT ;  /* 0x0000000800007c0c */ /* 0x000fe2000bf63070 */
[----:B------:R1:W-:Y:S01]  /*43f0*/  STS [R222+0x12000], R3 ;  /* 0x01200003de007388 */ /* 0x0003e20000000800 */
[----:B------:R-:W-:Y:S01]  /*4400*/  F2FP.RELU.F16.F32.PACK_AB R0, R67, R100 ;  /* 0x000000644300723e */ /* 0x000fe200000008ff */
[----:B--2---:R-:W-:Y:S01]  /*4410*/  @!P2 FADD.FTZ R61, -R61, -RZ ;  /* 0x800000ff3d3da221 */ /* 0x004fe20000010100 */
[----:B------:R-:W-:Y:S01]  /*4420*/  F2FP.RELU.F16.F32.PACK_AB R5, R60, R62 ;  /* 0x0000003e3c05723e */ /* 0x000fe200000008ff */
[----:B------:R2:W-:Y:S01]  /*4430*/  STS [R222+0x12400], R2 ;  /* 0x01240002de007388 */ /* 0x0005e20000000800 */
[----:B------:R-:W-:Y:S01]  /*4440*/  @!P6 FADD.FTZ R64, -R64, -RZ ;  /* 0x800000ff4040e221 */ /* 0x000fe20000010100 */
[----:B------:R-:W-:Y:S02]  /*4450*/  FSETP.GE.FTZ.AND P2, PT, R104, RZ, PT ;  /* 0x000000ff6800720b */ /* 0x000fe40003f56000 */
[----:B------:R3:W-:Y:S01]  /*4460*/  STS [R225+0x12000], R0 ;  /* 0x01200000e1007388 */ /* 0x0007e20000000800 */
[----:B------:R-:W-:Y:S02]  /*4470*/  FSETP.GE.FTZ.AND P4, PT, R100, RZ, PT ;  /* 0x000000ff6400720b */ /* 0x000fe40003f96000 */
[----:B------:R-:W-:Y:S01]  /*4480*/  F2FP.RELU.F16.F32.PACK_AB R4, R63, R64 ;  /* 0x000000403f04723e */ /* 0x000fe200000008ff */
[----:B------:R-:W-:Y:S01]  /*4490*/  @!P3 FADD.FTZ R57, -R57, -RZ ;  /* 0x800000ff3939b221 */ /* 0x000fe20000010100 */
[----:B------:R-:W-:Y:S02]  /*44a0*/  FSETP.GE.FTZ.AND P3, PT, R67, RZ, PT ;  /* 0x000000ff4300720b */ /* 0x000fe40003f76000 */
[----:B------:R-:W-:Y:S02]  /*44b0*/  FSETP.GE.FTZ.AND P6, PT, R106, RZ, PT ;  /* 0x000000ff6a00720b */ /* 0x000fe40003fd6000 */
[----:B------:R-:W-:Y:S02]  /*44c0*/  FSETP.GE.FTZ.AND P5, PT, R105, RZ, PT ;  /* 0x000000ff6900720b */ /* 0x000fe40003fb6000 */
[----:B-1----:R-:W-:Y:S02]  /*44d0*/  F2FP.RELU.F16.F32.PACK_AB R3, R57, R58 ;  /* 0x0000003a3903723e */ /* 0x002fe400000008ff */
[----:B--2---:R-:W-:Y:S02]  /*44e0*/  F2FP.RELU.F16.F32.PACK_AB R2, R59, R61 ;  /* 0x0000003d3b02723e */ /* 0x004fe400000008ff */
[----:B---3--:R-:W-:Y:S05]  /*44f0*/  F2FP.RELU.F16.F32.PACK_AB R0, R65, R66 ;  /* 0x000000424100723e */ /* 0x008fea00000008ff */
[----:B------:R1:W-:Y:S04]  /*4500*/  STS [R225+0x12400], R0 ;  /* 0x01240000e1007388 */ /* 0x0003e80000000800 */
[----:B------:R-:W-:Y:S04]  /*4510*/  STS [R223+0x12000], R5 ;  /* 0x01200005df007388 */ /* 0x000fe80000000800 */
[----:B------:R-:W-:Y:S04]  /*4520*/  STS [R223+0x12400], R4 ;  /* 0x01240004df007388 */ /* 0x000fe80000000800 */
[----:B------:R2:W-:Y:S04]  /*4530*/  STS [R224+0x12400], R2 ;  /* 0x01240002e0007388 */ /* 0x0005e80000000800 */
[----:B------:R3:W-:Y:S01]  /*4540*/  STS [R224+0x12000], R3 ;  /* 0x01200003e0007388 */ /* 0x0007e20000000800 */
[----:B-1----:R-:W-:Y:S05]  /*4550*/  LEA R0, R199, UR5, 0x1 ;  /* 0x00000005c7007c11 */ /* 0x002fea000f8e08ff */
[----:B------:R-:W1:Y:S01]  /*4560*/  LDSM.16.M88.4 R16, [R0+0x8000] ;  /* 0x008000000010783b */ /* 0x000e620000000200 */
[--C-:B------:R-:W-:Y:S02]  /*4570*/  IMAD.IADD R56, R189, 0x1, R0.reuse ;  /* 0x00000001bd387824 */ /* 0x100fe400078e0200 */
[----:B--2---:R-:W-:Y:S04]  /*4580*/  IMAD.IADD R2, R193, 0x1, R0 ;  /* 0x00000001c1027824 */ /* 0x004fe800078e0200 */
[----:B---3--:R-:W-:Y:S01]  /*4590*/  IMAD.IADD R3, R189, 0x1, R2 ;  /* 0x00000001bd037824 */ /* 0x008fe200078e0202 */
[----:B------:R-:W2:Y:S01]  /*45a0*/  LDSM.16.M88.4 R52, [R2+0x8000] ;  /* 0x008000000234783b */ /* 0x000ea20000000200 */
[C---:B-1----:R-:W-:Y:S06]  /*45b0*/  HMMA.16816.F32 R4, R16.reuse, R108, RZ ;  /* 0x0000006c1004723c */ /* 0x042fec00000018ff */
        /* <DEDUP_REMOVED lines=31> */
[----:B------:R-:W-:Y:S07]  /*47b0*/  HMMA.16816.F32 R16, R52, R162, R16 ;  /* 0x000000a23410723c */ /* 0x000fee0000001810 */
[C---:B------:R-:W-:Y:S04]  /*47c0*/  LEA R52, P1, R226.reuse, R102, 0x2 ;  /* 0x00000066e2347211 */ /* 0x040fe800078210ff */
[----:B------:R-:W-:Y:S02]  /*47d0*/  LEA.HI.X.SX32 R53, R226, R103, 0x2, P1 ;  /* 0x00000067e2357211 */ /* 0x000fe400008f16ff */
[----:B------:R-:W-:Y:S03]  /*47e0*/  FSETP.GE.FTZ.AND P1, PT, R101, RZ, PT ;  /* 0x000000ff6500720b */ /* 0x000fe60003f36000 */
[----:B------:R-:W2:Y:S04]  /*47f0*/  LDG.E R2, desc[UR16][R52.64] ;  /* 0x0000001034027981 */ /* 0x000ea8000c1e1900 */
[----:B------:R1:W3:Y:S04]  /*4800*/  LDG.E R0, desc[UR16][R52.64+0x20] ;  /* 0x0000201034007981 */ /* 0x0002e8000c1e1900 */
[----:B-1----:R-:W1:Y:S02]  /*4810*/  LDSM.16.M88.4 R52, [R3+0xa000] ;  /* 0x00a000000334783b */ /* 0x002e640000000200 */
[C---:B-1----:R-:W-:Y:S06]  /*4820*/  HMMA.16816.F32 R4, R52.reuse, R164, R4 ;  /* 0x000000a43404723c */ /* 0x042fec0000001804 */
[C---:B------:R-:W-:Y:S06]  /*4830*/  HMMA.16816.F32 R8, R52.reuse, R166, R8 ;  /* 0x000000a63408723c */ /* 0x040fec0000001808 */
[C---:B------:R-:W-:Y:S06]  /*4840*/  HMMA.16816.F32 R12, R52.reuse, R168, R12 ;  /* 0x000000a8340c723c */ /* 0x040fec000000180c */
[----:B------:R-:W-:Y:S06]  /*4850*/  HMMA.16816.F32 R16, R52, R170, R16 ;  /* 0x000000aa3410723c */ /* 0x000fec0000001810 */
[C---:B--2---:R-:W-:Y:S01]  /*4860*/  FADD.FTZ R3, -R2.reuse, R5 ;  /* 0x0000000502037221 */ /* 0x044fe20000010100 */
[C---:B------:R-:W-:Y:S05]  /*4870*/  FADD.FTZ R4, -R2.reuse, R4 ;  /* 0x0000000402047221 */ /* 0x040fea0000010100 */
[C---:B------:R-:W-:Y:S01]  /*4880*/  FADD.FTZ R8, -R2.reuse, R8 ;  /* 0x0000000802087221 */ /* 0x040fe20000010100 */
[----:B------:R-:W-:Y:S01]  /*4890*/  FADD.FTZ R9, -R2, R9 ;  /* 0x0000000902097221 */ /* 0x000fe20000010100 */
[-C--:B------:R-:W-:Y:S02]  /*48a0*/  FSEL R3, R3, R2.reuse, P1 ;  /* 0x0000000203037208 */ /* 0x080fe40000800000 */
[-C--:B------:R-:W-:Y:S02]  /*48b0*/  FSEL R4, R4, R2.reuse, P2 ;  /* 0x0000000204047208 */ /* 0x080fe40001000000 */
[----:B------:R-:W-:Y:S01]  /*48c0*/  FSETP.GE.FTZ.AND P1, PT, R57, RZ, PT ;  /* 0x000000ff3900720b */ /* 0x000fe20003f36000 */
[----:B------:R-:W-:Y:S01]  /*48d0*/  FMUL.FTZ R101, R101, R3 ;  /* 0x0000000365657220 */ /* 0x000fe20000410000 */
[----:B------:R-:W-:Y:S01]  /*48e0*/  FSEL R8, R8, R2, P4 ;  /* 0x0000000208087208 */ /* 0x000fe20002000000 */
[----:B------:R-:W-:Y:S01]  /*48f0*/  FMUL.FTZ R104, R104, R4 ;  /* 0x0000000468687220 */ /* 0x000fe20000410000 */
[-C--:B------:R-:W-:Y:S01]  /*4900*/  FSEL R3, R9, R2.reuse, P3 ;  /* 0x0000000209037208 */ /* 0x080fe20001800000 */
[----:B------:R-:W-:Y:S01]  /*4910*/  FADD.FTZ R4, -R2, R12 ;  /* 0x0000000c02047221 */ /* 0x000fe20000010100 */
[----:B------:R-:W-:Y:S01]  /*4920*/  ISETP.GE.AND P4, PT, R204, 0x1, PT ;  /* 0x00000001cc00780c */ /* 0x000fe20003f86270 */
[----:B------:R-:W-:Y:S01]  /*4930*/  FADD.FTZ R9, -R2, R13 ;  /* 0x0000000d02097221 */ /* 0x000fe20000010100 */
[----:B------:R-:W-:Y:S01]  /*4940*/  FSETP.GE.FTZ.AND P2, PT, R62, RZ, PT ;  /* 0x000000ff3e00720b */ /* 0x000fe20003f56000 */
[----:B------:R-:W-:Y:S01]  /*4950*/  FMUL.FTZ R12, R67, R3 ;  /* 0x00000003430c7220 */ /* 0x000fe20000410000 */
[----:B------:R-:W-:Y:S01]  /*4960*/  FSETP.GE.FTZ.AND P3, PT, R60, RZ, PT ;  /* 0x000000ff3c00720b */ /* 0x000fe20003f76000 */
[----:B------:R-:W-:Y:S01]  /*4970*/  FADD.FTZ R3, -R2, R16 ;  /* 0x0000001002037221 */ /* 0x000fe20000010100 */
[----:B------:R-:W-:Y:S01]  /*4980*/  FSEL R4, R4, R2, P2 ;  /* 0x0000000204047208 */ /* 0x000fe20001000000 */
[----:B------:R-:W-:Y:S01]  /*4990*/  FMUL.FTZ R100, R100, R8 ;  /* 0x0000000864647220 */ /* 0x000fe20000410000 */
[----:B------:R-:W-:Y:S01]  /*49a0*/  FSEL R9, R9, R2, P3 ;  /* 0x0000000209097208 */ /* 0x000fe20001800000 */
[----:B---3--:R-:W-:Y:S01]  /*49b0*/  FADD.FTZ R16, -R0, R6 ;  /* 0x0000000600107221 */ /* 0x008fe20000010100 */
[----:B------:R-:W-:Y:S01]  /*49c0*/  FSETP.GE.FTZ.AND P2, PT, R58, RZ, PT ;  /* 0x000000ff3a00720b */ /* 0x000fe20003f56000 */
[----:B------:R-:W-:Y:S01]  /*49d0*/  FMUL.FTZ R62, R62, R4 ;  /* 0x000000043e3e7220 */ /* 0x000fe20000410000 */
[----:B------:R-:W-:Y:S01]  /*49e0*/  F2FP.F16.F32.PACK_AB R8, R101, R104 ;  /* 0x000000686508723e */ /* 0x000fe200000000ff */
[----:B------:R-:W-:Y:S01]  /*49f0*/  FMUL.FTZ R9, R60, R9 ;  /* 0x000000093c097220 */ /* 0x000fe20000410000 */
[----:B------:R-:W-:Y:S01]  /*4a00*/  FSEL R3, R3, R2, P2 ;  /* 0x0000000203037208 */ /* 0x000fe20001000000 */
[----:B------:R-:W-:Y:S01]  /*4a10*/  @P1 FADD.FTZ R2, -R2, R17 ;  /* 0x0000001102021221 */ /* 0x000fe20000010100 */
[----:B------:R-:W-:Y:S01]  /*4a20*/  F2FP.F16.F32.PACK_AB R12, R12, R100 ;  /* 0x000000640c0c723e */ /* 0x000fe200000000ff */
[----:B------:R-:W-:Y:S01]  /*4a30*/  FADD.FTZ R13, -R0, R7 ;  /* 0x00000007000d7221 */ /* 0x000fe20000010100 */
[----:B------:R-:W-:Y:S01]  /*4a40*/  F2FP.F16.F32.PACK_AB R9, R9, R62 ;  /* 0x0000003e0909723e */ /* 0x000fe200000000ff */
[----:B------:R-:W-:Y:S01]  /*4a50*/  FMUL.FTZ R58, R58, R3 ;  /* 0x000000033a3a7220 */ /* 0x000fe20000410000 */
[----:B------:R-:W-:Y:S01]  /*4a60*/  FMUL.FTZ R57, R57, R2 ;  /* 0x0000000239397220 */ /* 0x000fe20000410000 */
[----:B------:R-:W-:Y:S06]  /*4a70*/  @!P4 BRA `(.L_x_755) ;  /* 0x0000000000e0c947 */ /* 0x000fec0003800000 */
[----:B------:R-:W1:Y:S01]  /*4a80*/  LDC R5, c[0x0][0x240] ;  /* 0x00009000ff057b82 */ /* 0x000e620000000800 */
[----:B------:R-:W-:Y:S02]  /*4a90*/  LOP3.LUT R2, R204, 0x1, RZ, 0xc0, !PT ;  /* 0x00000001cc027812 */ /* 0x000fe400078ec0ff */
[----:B------:R-:W-:Y:S02]  /*4aa0*/  ISETP.GE.AND P2, PT, R214, UR4, PT ;  /* 0x00000004d6007c0c */ /* 0x000fe4000bf46270 */
[----:B------:R-:W-:Y:S01]  /*4ab0*/  ISETP.NE.U32.AND P1, PT, R2, 0x1, PT ;  /* 0x000000010200780c */ /* 0x000fe20003f25070 */
[----:B------:R-:W-:Y:S02]  /*4ac0*/  IMAD.MOV.U32 R2, RZ, RZ, -0x4000 ;  /* 0xffffc000ff027424 */ /* 0x000fe400078e00ff */
[----:B------:R-:W2:Y:S03]  /*4ad0*/  LDC R17, c[0x0][0x244] ;  /* 0x00009100ff117b82 */ /* 0x000ea60000000800 */
[----:B------:R-:W-:Y:S05]  /*4ae0*/  SEL R2, R2, 0x4000, !P1 ;  /* 0x0000400002027807 */ /* 0x000fea0004800000 */
[--C-:B------:R-:W-:Y:S02]  /*4af0*/  IMAD.IADD R202, R202, 0x1, R2.reuse ;  /* 0x00000001caca7824 */ /* 0x100fe400078e0202 */
[--C-:B------:R-:W-:Y:S02]  /*4b00*/  IMAD.IADD R206, R206, 0x1, R2.reuse ;  /* 0x00000001cece7824 */ /* 0x100fe400078e0202 */
[----:B------:R-:W-:Y:S01]  /*4b10*/  IMAD.IADD R187, R187, 0x1, R2 ;  /* 0x00000001bbbb7824 */ /* 0x000fe200078e0202 */
[----:B------:R3:W-:Y:S04]  /*4b20*/  @P2 STS [R202], RZ ;  /* 0x000000ffca002388 */ /* 0x0007e80000000800 */
[----:B------:R3:W-:Y:S04]  /*4b30*/  @P2 STS [R202+0x4], RZ ;  /* 0x000004ffca002388 */ /* 0x0007e80000000800 */
[----:B------:R3:W-:Y:S04]  /*4b40*/  @P2 STS [R202+0x8], RZ ;  /* 0x000008ffca002388 */ /* 0x0007e80000000800 */
[----:B------:R3:W-:Y:S01]  /*4b50*/  @P2 STS [R202+0xc], RZ ;  /* 0x00000cffca002388 */ /* 0x0007e20000000800 */
[----:B-1----:R-:W-:Y:S05]  /*4b60*/  IMAD.U32 R3, R5, -0x40, RZ ;  /* 0xffffffc005037824 */ /* 0x002fea00078e00ff */
[----:B------:R-:W-:Y:S02]  /*4b70*/  LEA R2, P1, R3, R208, 0x1 ;  /* 0x000000d003027211 */ /* 0x000fe400078208ff */
[----:B------:R-:W-:Y:S02]  /*4b80*/  SHF.R.S32.HI R7, RZ, 0x1f, R3 ;  /* 0x0000001fff077819 */ /* 0x000fe40000011403 */
[----:B------:R-:W-:Y:S02]  /*4b90*/  LEA R6, P3, R5, R3, 0x5 ;  /* 0x0000000305067211 */ /* 0x000fe400078628ff */
[----:B------:R-:W-:Y:S02]  /*4ba0*/  LEA.HI.X.SX32 R3, R3, R209, 0x1, P1 ;  /* 0x000000d103037211 */ /* 0x000fe400008f0eff */
[----:B------:R-:W-:Y:S02]  /*4bb0*/  ISETP.GE.AND P1, PT, R219, UR4, PT ;  /* 0x00000004db007c0c */ /* 0x000fe4000bf26270 */
[C-C-:B--2---:R-:W-:Y:S01]  /*4bc0*/  LEA.HI.X R7, R5.reuse, R7, R17.reuse, 0x5, P3 ;  /* 0x0000000705077211 */ /* 0x144fe200018f2c11 */
[----:B------:R-:W-:Y:S01]  /*4bd0*/  @!PT LDS RZ, [RZ] ;  /* 0x00000000fffff984 */ /* 0x000fe20000000800 */
[----:B------:R-:W-:Y:S01]  /*4be0*/  @!PT LDS RZ, [RZ] ;  /* 0x00000000fffff984 */ /* 0x000fe20000000800 */
[----:B------:R-:W-:Y:S01]  /*4bf0*/  @!PT LDS RZ, [RZ] ;  /* 0x00000000fffff984 */ /* 0x000fe20000000800 */
[----:B------:R-:W-:Y:S01]  /*4c00*/  @!P2 LDGSTS.E.BYPASS.LTC128B.128 [R206], desc[UR16][R2.64] ;  /* 0x0000000002ceafae */ /* 0x000fe2000b901d50 */
[C---:B------:R-:W-:Y:S04]  /*4c10*/  @!P2 LEA R4, P3, R5.reuse, R2, 0x6 ;  /* 0x000000020504a211 */ /* 0x040fe800078630ff */
[----:B------:R-:W-:Y:S05]  /*4c20*/  @!P2 LEA.HI.X R5, R5, R3, R17, 0x6, P3 ;  /* 0x000000030505a211 */ /* 0x000fea00018f3411 */
        /* <DEDUP_REMOVED lines=19> */
[----:B------:R3:W-:Y:S01]  /*4d60*/  @P1 STS [R202+0x300c], RZ ;  /* 0x00300cffca001388 */ /* 0x0007e20000000800 */
[C---:B-1----:R-:W-:Y:S01]  /*4d70*/  @!P1 LEA R4, P2, R6.reuse, R208, 0x1 ;  /* 0x000000d006049211 */ /* 0x042fe200078408ff */
[----:B------:R-:W-:Y:S03]  /*4d80*/  IMAD.MOV.U32 R208, RZ, RZ, R2 ;  /* 0x000000ffffd07224 */ /* 0x000fe600078e0002 */
[----:B------:R-:W-:Y:S01]  /*4d90*/  @!P1 LEA.HI.X R5, R6, R209, R7, 0x1, P2 ;  /* 0x000000d106059211 */ /* 0x000fe200010f0c07 */
[----:B------:R-:W-:Y:S04]  /*4da0*/  IMAD.MOV.U32 R209, RZ, RZ, R3 ;  /* 0x000000ffffd17224 */ /* 0x000fe800078e0003 */
[----:B------:R-:W-:Y:S01]  /*4db0*/  @!PT LDS RZ, [RZ] ;  /* 0x00000000fffff984 */ /* 0x000fe20000000800 */
[----:B------:R-:W-:Y:S01]  /*4dc0*/  @!PT LDS RZ, [RZ] ;  /* 0x00000000fffff984 */ /* 0x000fe20000000800 */
[----:B------:R-:W-:Y:S01]  /*4dd0*/  @!PT LDS RZ, [RZ] ;  /* 0x00000000fffff984 */ /* 0x000fe20000000800 */
[----:B------:R3:W-:Y:S04]  /*4de0*/  @!P1 LDGSTS.E.BYPASS.LTC128B.128 [R206+0x3000], desc[UR16][R4.64+0x80] ;  /* 0x0300008004ce9fae */ /* 0x0007e8000b901d50 */
[----:B------:R-:W0:Y:S02]  /*4df0*/  LDGDEPBAR ;  /* 0x00000000000079af */ /* 0x000e240000000000 */
.L_x_755:
[-C--:B------:R-:W-:Y:S01]  /*4e00*/  FSEL R3, R13, R0.reuse, P5 ;  /* 0x000000000d037208 */ /* 0x080fe20002800000 */
[----:B------:R-:W-:Y:S01]  /*4e10*/  FADD.FTZ R11, -R0, R11 ;  /* 0x0000000b000b7221 */ /* 0x000fe20000010100 */
[----:B---3--:R-:W-:Y:S01]  /*4e20*/  FSEL R4, R16, R0, P6 ;  /* 0x0000000010047208 */ /* 0x008fe20003000000 */
[----:B------:R-:W-:Y:S01]  /*4e30*/  FADD.FTZ R2, -R0, R10 ;  /* 0x0000000a00027221 */ /* 0x000fe20000010100 */
[----:B------:R-:W-:Y:S01]  /*4e40*/  FSETP.GE.FTZ.AND P2, PT, R65, RZ, PT ;  /* 0x000000ff4100720b */ /* 0x000fe20003f56000 */
[----:B------:R-:W-:Y:S01]  /*4e50*/  FMUL.FTZ R105, R105, R3 ;  /* 0x0000000369697220 */ /* 0x000fe20000410000 */
[----:B------:R-:W-:Y:S01]  /*4e60*/  FSETP.GE.FTZ.AND P1, PT, R66, RZ, PT ;  /* 0x000000ff4200720b */ /* 0x000fe20003f36000 */
[----:B------:R-:W-:Y:S01]  /*4e70*/  FMUL.FTZ R106, R106, R4 ;  /* 0x000000046a6a7220 */ /* 0x000fe20000410000 */
[-C--:B------:R-:W-:Y:S01]  /*4e80*/  FSEL R3, R11, R0.reuse, P2 ;  /* 0x000000000b037208 */ /* 0x080fe20001000000 */
[----:B------:R-:W-:Y:S01]  /*4e90*/  FADD.FTZ R5, -R0, R14 ;  /* 0x0000000e00057221 */ /* 0x000fe20000010100 */
[----:B------:R-:W-:Y:S01]  /*4ea0*/  FSEL R2, R2, R0, P1 ;  /* 0x0000000002027208 */ /* 0x000fe20000800000 */
[----:B------:R-:W-:Y:S01]  /*4eb0*/  FADD.FTZ R4, -R0, R15 ;  /* 0x0000000f00047221 */ /* 0x000fe20000010100 */
[----:B------:R-:W-:Y:S01]  /*4ec0*/  FSETP.GE.FTZ.AND P1, PT, R59, RZ, PT ;  /* 0x000000ff3b00720b */ /* 0x000fe20003f36000 */
[----:B------:R-:W-:Y:S01]  /*4ed0*/  FMUL.FTZ R65, R65, R3 ;  /* 0x0000000341417220 */ /* 0x000fe20000410000 */
[----:B------:R-:W-:Y:S01]  /*4ee0*/  F2FP.F16.F32.PACK_AB R3, R105, R106 ;  /* 0x0000006a6903723e */ /* 0x000fe200000000ff */
[----:B------:R-:W-:Y:S01]  /*4ef0*/  FMUL.FTZ R66, R66, R2 ;  /* 0x0000000242427220 */ /* 0x000fe20000410000 */
[----:B------:R-:W-:Y:S01]  /*4f00*/  FADD.FTZ R2, -R0, R18 ;  /* 0x0000001200027221 */ /* 0x000fe20000010100 */
[----:B------:R-:W-:Y:S01]  /*4f10*/  FSETP.GE.FTZ.AND P5, PT, R64, RZ, PT ;  /* 0x000000ff4000720b */ /* 0x000fe20003fb6000 */
[----:B------:R-:W-:Y:S01]  /*4f20*/  STS [R222+0x10000], R8 ;  /* 0x01000008de007388 */ /* 0x000fe20000000800 */
[----:B------:R-:W-:Y:S01]  /*4f30*/  FSETP.GE.FTZ.AND P3, PT, R63, RZ, PT ;  /* 0x000000ff3f00720b */ /* 0x000fe20003f76000 */
[----:B------:R-:W1:Y:S01]  /*4f40*/  LDC R100, c[0x0][0x270] ;  /* 0x00009c00ff647b82 */ /* 0x000e620000000800 */
[----:B------:R-:W-:Y:S01]  /*4f50*/  FSETP.GE.FTZ.AND P2, PT, R61, RZ, PT ;  /* 0x000000ff3d00720b */ /* 0x000fe20003f56000 */
[----:B------:R2:W-:Y:S01]  /*4f60*/  STS [R222+0x10400], R3 ;  /* 0x01040003de007388 */ /* 0x0005e20000000800 */
[-C--:B------:R-:W-:Y:S02]  /*4f70*/  FSEL R5, R5, R0.reuse, P5 ;  /* 0x0000000005057208 */ /* 0x080fe40002800000 */
[-C--:B------:R-:W-:Y:S01]  /*4f80*/  FSEL R4, R4, R0.reuse, P3 ;  /* 0x0000000004047208 */ /* 0x080fe20001800000 */
[----:B------:R-:W-:Y:S01]  /*4f90*/  STS [R225+0x10000], R12 ;  /* 0x0100000ce1007388 */ /* 0x000fe20000000800 */
[----:B------:R-:W-:Y:S01]  /*4fa0*/  FSEL R2, R2, R0, P2 ;  /* 0x0000000002027208 */ /* 0x000fe20001000000 */
[----:B------:R-:W-:Y:S01]  /*4fb0*/  @P1 FADD.FTZ R0, -R0, R19 ;  /* 0x0000001300001221 */ /* 0x000fe20000010100 */
[----:B------:R-:W-:Y:S01]  /*4fc0*/  FMUL.FTZ R5, R64, R5 ;  /* 0x0000000540057220 */ /* 0x000fe20000410000 */
[----:B------:R-:W-:Y:S01]  /*4fd0*/  FMUL.FTZ R63, R63, R4 ;  /* 0x000000043f3f7220 */ /* 0x000fe20000410000 */
[----:B------:R-:W-:Y:S01]  /*4fe0*/  F2FP.F16.F32.PACK_AB R4, R57, R58 ;  /* 0x0000003a3904723e */ /* 0x000fe200000000ff */
[----:B------:R-:W-:Y:S01]  /*4ff0*/  FMUL.FTZ R61, R61, R2 ;  /* 0x000000023d3d7220 */ /* 0x000fe20000410000 */
[----:B------:R-:W-:Y:S01]  /*5000*/  F2FP.F16.F32.PACK_AB R2, R65, R66 ;  /* 0x000000424102723e */ /* 0x000fe200000000ff */
[----:B------:R-:W-:Y:S01]  /*5010*/  FMUL.FTZ R59, R59, R0 ;  /* 0x000000003b3b7220 */ /* 0x000fe20000410000 */
[----:B------:R-:W-:Y:S03]  /*5020*/  F2FP.F16.F32.PACK_AB R0, R63, R5 ;  /* 0x000000053f00723e */ /* 0x000fe600000000ff */
[----:B------:R-:W-:Y:S04]  /*5030*/  STS [R225+0x10400], R2 ;  /* 0x01040002e1007388 */ /* 0x000fe80000000800 */
[----:B------:R-:W-:Y:S04]  /*5040*/  STS [R223+0x10000], R9 ;  /* 0x01000009df007388 */ /* 0x000fe80000000800 */
[----:B------:R3:W-:Y:S01]  /*5050*/  STS [R223+0x10400], R0 ;  /* 0x01040000df007388 */ /* 0x0007e20000000800 */
[----:B--2---:R-:W-:Y:S03]  /*5060*/  F2FP.F16.F32.PACK_AB R3, R59, R61 ;  /* 0x0000003d3b03723e */ /* 0x004fe600000000ff */
[----:B------:R-:W-:Y:S04]  /*5070*/  STS [R224+0x10000], R4 ;  /* 0x01000004e0007388 */ /* 0x000fe80000000800 */
[----:B------:R-:W-:Y:S01]  /*5080*/  STS [R224+0x10400], R3 ;  /* 0x01040003e0007388 */ /* 0x000fe20000000800 */
[----:B------:R-:W-:Y:S01]  /*5090*/  BAR.SYNC.DEFER_BLOCKING 0x0 ;  /* 0x0000000000007b1d */ /* 0x000fe20000010000 */
[----:B---3--:R-:W-:Y:S05]  /*50a0*/  LEA R0, R196, UR5, 0x1 ;  /* 0x00000005c4007c11 */ /* 0x008fea000f8e08ff */
[----:B------:R-:W-:Y:S04]  /*50b0*/  LDSM.16.MT88.4 R4, [R185+0x12000] ;  /* 0x01200000b904783b */ /* 0x000fe80000004200 */
[----:B------:R-:W2:Y:S04]  /*50c0*/  LDSM.16.MT88.4 R8, [R0+0x8000] ;  /* 0x008000000008783b */ /* 0x000ea80000004200 */
[----:B------:R-:W3:Y:S04]  /*50d0*/  LDSM.16.MT88.4 R12, [R186+0x12000] ;  /* 0x01200000ba0c783b */ /* 0x000ee80000004200 */
[----:B------:R-:W4:Y:S04]  /*50e0*/  LDSM.16.MT88.4 R16, [R0+0xa000] ;  /* 0x00a000000010783b */ /* 0x000f280000004200 */
[----:B------:R-:W-:Y:S04]  /*50f0*/  LDSM.16.MT88.4 R52, [R185+0x12800] ;  /* 0x01280000b934783b */ /* 0x000fe80000004200 */
[----:B------:R-:W5:Y:S04]  /*5100*/  LDSM.16.MT88.4 R56, [R0+0x8800] ;  /* 0x008800000038783b */ /* 0x000f680000004200 */
        /* <DEDUP_REMOVED lines=12> */
[----:B------:R-:W2:Y:S04]  /*51d0*/  LDSM.16.MT88.4 R4, [R185+0x13000] ;  /* 0x01300000b904783b */ /* 0x000ea80000004200 */
[----:B------:R-:W3:Y:S01]  /*51e0*/  LDSM.16.MT88.4 R16, [R0+0xb000] ;  /* 0x00b000000010783b */ /* 0x000ee20000004200 */
[-C--:B-----5:R-:W-:Y:S06]  /*51f0*/  HMMA.16816.F32 R20, R52, R56.reuse, R20 ;  /* 0x000000383414723c */ /* 0x0a0fec0000001814 */
[C---:B-1----:R-:W-:Y:S06]  /*5200*/  HMMA.16816.F32 R24, R60.reuse, R56, R24 ;  /* 0x000000383c18723c */ /* 0x042fec0000001818 */
        /* <DEDUP_REMOVED lines=9> */
[----:B------:R4:W5:Y:S01]  /*52a0*/  LDSM.16.MT88.4 R64, [R0+0xb800] ;  /* 0x00b800000040783b */ /* 0x0009620000004200 */
[-C--:B--2---:R-:W-:Y:S01]  /*52b0*/  HMMA.16816.F32 R20, R4, R8.reuse, R20 ;  /* 0x000000080414723c */ /* 0x084fe20000001814 */
[----:B------:R-:W-:Y:S05]  /*52c0*/  BAR.SYNC.DEFER_BLOCKING 0x0 ;  /* 0x0000000000007b1d */ /* 0x000fea0000010000 */
[C---:B------:R-:W-:Y:S06]  /*52d0*/  HMMA.16816.F32 R24, R12.reuse, R8, R24 ;  /* 0x000000080c18723c */ /* 0x040fec0000001818 */
[-C--:B------:R-:W-:Y:S06]  /*52e0*/  HMMA.16816.F32 R28, R12, R10.reuse, R28 ;  /* 0x0000000a0c1c723c */ /* 0x080fec000000181c */
[C---:B------:R-:W-:Y:S05]  /*52f0*/  HMMA.16816.F32 R32, R4.reuse, R10, R32 ;  /* 0x0000000a0420723c */ /* 0x040fea0000001820 */
[----:B----4-:R-:W-:Y:S01]  /*5300*/  IMAD R0, R100, UR6, RZ ;  /* 0x0000000664007c24 */ /* 0x010fe2000f8e02ff */
[-C--:B---3--:R-:W-:Y:S05]  /*5310*/  HMMA.16816.F32 R36, R4, R16.reuse, R36 ;  /* 0x000000100424723c */ /* 0x088fea0000001824 */
[----:B------:R-:W-:Y:S01]  /*5320*/  IMAD.U32 R0, R0, -0x40, RZ ;  /* 0xffffffc000007824 */ /* 0x000fe200078e00ff */
[C---:B------:R-:W-:Y:S05]  /*5330*/  HMMA.16816.F32 R40, R12.reuse, R16, R40 ;  /* 0x000000100c28723c */ /* 0x040fea0000001828 */
[C---:B------:R-:W-:Y:S01]  /*5340*/  LEA R200, P1, R0.reuse, R200, 0x2 ;  /* 0x000000c800c87211 */ /* 0x040fe200078210ff */
[-C--:B------:R-:W-:Y:S05]  /*5350*/  HMMA.16816.F32 R44, R12, R18.reuse, R44 ;  /* 0x000000120c2c723c */ /* 0x080fea000000182c */
[----:B------:R-:W-:Y:S01]  /*5360*/  LEA.HI.X.SX32 R201, R0, R201, 0x2, P1 ;  /* 0x000000c900c97211 */ /* 0x000fe200008f16ff */
[----:B------:R-:W-:Y:S06]  /*5370*/  HMMA.16816.F32 R48, R4, R18, R48 ;  /* 0x000000120430723c */ /* 0x000fec0000001830 */
[-C--:B-1----:R-:W-:Y:S06]  /*5380*/  HMMA.16816.F32 R20, R52, R56.reuse, R20 ;  /* 0x000000383414723c */ /* 0x082fec0000001814 */
[C---:B------:R-:W-:Y:S06]  /*5390*/  HMMA.16816.F32 R24, R60.reuse, R56, R24 ;  /* 0x000000383c18723c */ /* 0x040fec0000001818 */
[-C--:B------:R-:W-:Y:S06]  /*53a0*/  HMMA.16816.F32 R28, R60, R58.reuse, R28 ;  /* 0x0000003a3c1c723c */ /* 0x080fec000000181c */
[C---:B------:R-:W-:Y:S06]  /*53b0*/  HMMA.16816.F32 R32, R52.reuse, R58, R32 ;  /* 0x0000003a3420723c */ /* 0x040fec0000001820 */
[-C--:B-----5:R-:W-:Y:S06]  /*53c0*/  HMMA.16816.F32 R36, R52, R64.reuse, R36 ;  /* 0x000000403424723c */ /* 0x0a0fec0000001824 */
        /* <DEDUP_REMOVED lines=12> */
[C---:B-1----:R-:W-:Y:S05]  /*5490*/  IMAD.U32 R3, R8.reuse, -0x40, RZ ;  /* 0xffffffc008037824 */ /* 0x042fea00078e00ff */
[C---:B------:R-:W-:Y:S02]  /*54a0*/  LEA R2, P1, R3.reuse, R210, 0x1 ;  /* 0x000000d203027211 */ /* 0x040fe400078208ff */
[----:B------:R-:W-:Y:S02]  /*54b0*/  SHF.R.S32.HI R4, RZ, 0x1f, R3 ;  /* 0x0000001fff047819 */ /* 0x000fe40000011403 */
[C---:B------:R-:W-:Y:S02]  /*54c0*/  @!P2 LEA R0, P5, R8.reuse, R3, 0x5 ;  /* 0x000000030800a211 */ /* 0x040fe400078a28ff */
[----:B------:R-:W-:Y:S02]  /*54d0*/  LEA.HI.X.SX32 R3, R3, R211, 0x1, P1 ;  /* 0x000000d303037211 */ /* 0x000fe400008f0eff */
[C---:B--2---:R-:W-:Y:S03]  /*54e0*/  @!P2 LEA.HI.X R5, R8.reuse, R4, R5, 0x5, P5 ;  /* 0x000000040805a211 */ /* 0x044fe600028f2c05 */
[----:B------:R-:W-:Y:S01]  /*54f0*/  @!PT LDS RZ, [RZ] ;  /* 0x00000000fffff984 */ /* 0x000fe20000000800 */
[----:B------:R-:W-:Y:S01]  /*5500*/  @!PT LDS RZ, [RZ] ;  /* 0x00000000fffff984 */ /* 0x000fe20000000800 */
[----:B------:R-:W-:Y:S01]  /*5510*/  @!PT LDS RZ, [RZ] ;  /* 0x00000000fffff984 */ /* 0x000fe20000000800 */
[----:B------:R3:W-:Y:S01]  /*5520*/  @!P3 LDGSTS.E.BYPASS.LTC128B.128 [R203+0x8000], desc[UR16][R2.64] ;  /* 0x0800000002cbbfae */ /* 0x0007e2000b901d50 */
[----:B------:R-:W-:Y:S02]  /*5530*/  @!P3 LEA R6, P5, R8, R2, 0x6 ;  /* 0x000000020806b211 */ /* 0x000fe400078a30ff */
[----:B------:R-:W-:Y:S01]  /*5540*/  @!P2 LEA R4, P1, R0, R210, 0x1 ;  /* 0x000000d20004a211 */ /* 0x000fe200078208ff */
[----:B------:R3:W-:Y:S01]  /*5550*/  @P2 STS.128 [R203+0xa000], RZ ;  /* 0x00a000ffcb002388 */ /* 0x0007e20000000c00 */
[----:B------:R-:W-:Y:S01]  /*5560*/  IMAD.MOV.U32 R210, RZ, RZ, R2 ;  /* 0x000000ffffd27224 */ /* 0x000fe200078e0002 */
[----:B----4-:R-:W-:Y:S02]  /*5570*/  @!P3 LEA.HI.X R7, R8, R3, R7, 0x6, P5 ;  /* 0x000000030807b211 */ /* 0x010fe400028f3407 */
        /* <DEDUP_REMOVED lines=17> */
.L_x_756:
[----:B------:R-:W-:Y:S01]  /*5690*/  LEA R0, R196, UR5, 0x1 ;  /* 0x00000005c4007c11 */ /* 0x000fe2000f8e08ff */
[----:B------:R-:W-:Y:S01]  /*56a0*/  LDSM.16.M88.4 R64, [R194] ;  /* 0x00000000c240783b */ /* 0x000fe20000000200 */
[----:B---3--:R-:W-:Y:S03]  /*56b0*/  @P4 IADD3 R2, P1, R212, -0x100, RZ ;  /* 0xffffff00d4024810 */ /* 0x008fe60007f3e0ff */
[----:B------:R-:W1:Y:S02]  /*56c0*/  LDSM.16.MT88.4 R16, [R0+0xc000] ;  /* 0x00c000000010783b */ /* 0x000e640000004200 */
[----:B------:R-:W-:Y:S01]  /*56d0*/  @P4 IMAD.MOV.U32 R212, RZ, RZ, R2 ;  /* 0x000000ffffd44224 */ /* 0x000fe200078e0002 */
[CC--:B------:R-:W-:Y:S01]  /*56e0*/  LEA R2, P2, R207.reuse, R200.reuse, 0x2 ;  /* 0x000000c8cf027211 */ /* 0x0c0fe200078410ff */
[----:B------:R-:W2:Y:S03]  /*56f0*/  LDSM.16.M88.4 R60, [R194+0x1000] ;  /* 0x00100000c23c783b */ /* 0x000ea60000000200 */
[-C--:B------:R-:W-:Y:S01]  /*5700*/  LEA.HI.X.SX32 R3, R207, R201.reuse, 0x2, P2 ;  /* 0x000000c9cf037211 */ /* 0x080fe200010f16ff */
        /* <DEDUP_REMOVED lines=35> */
[CC--:B------:R-:W-:Y:S01]  /*5940*/  LEA R104, P2, R245.reuse, R200.reuse, 0x2 ;  /* 0x000000c8f5687211 */ /* 0x0c0fe200078410ff */
[----:B------:R-:W-:Y:S01]  /*5950*/  HMMA.16816.F32 R64, R100, R106, R64 ;  /* 0x0000006a6440723c */ /* 0x000fe20000001840 */
[----:B------:R3:W4:Y:S04]  /*5960*/  LDSM.16.MT88.4 R100, [R0+0xf800] ;  /* 0x00f800000064783b */ /* 0x0007280000004200 */
[-C--:B------:R-:W-:Y:S02]  /*5970*/  LEA.HI.X.SX32 R105, R245, R201.reuse, 0x2, P2 ;  /* 0x000000c9f5697211 */ /* 0x080fe400010f16ff */
[C---:B------:R-:W-:Y:S04]  /*5980*/  VIADD R106, R218.reuse, 0x20 ;  /* 0x00000020da6a7836 */ /* 0x040fe80000000000 */
[C---:B------:R-:W-:Y:S04]  /*5990*/  VIADD R107, R218.reuse, 0x20 ;  /* 0x00000020da6b7836 */ /* 0x040fe80000000000 */
[----:B------:R-:W-:Y:S01]  /*59a0*/  IMAD.IADD R107, R207, 0x1, R107 ;  /* 0x00000001cf6b7824 */ /* 0x000fe200078e026b */
[-C--:B-1----:R-:W-:Y:S05]  /*59b0*/  HMMA.16816.F32 R4, R172, R180.reuse, R4 ;  /* 0x000000b4ac04723c */ /* 0x082fea0000001804 */
[----:B---3--:R-:W-:Y:S06]  /*59c0*/  @P4 IADD3.X R0, R213, -0x1, RZ, P1, !PT ;  /* 0xffffffffd5004810 */ /* 0x008fec0000ffe4ff */
[----:B------:R-:W-:Y:S02]  /*59d0*/  @P4 IMAD.MOV.U32 R213, RZ, RZ, R0 ;  /* 0x000000ffffd54224 */ /* 0x000fe400078e0000 */
[----:B------:R-:W-:Y:S01]  /*59e0*/  VIADD R0, R218, 0x60 ;  /* 0x00000060da007836 */ /* 0x000fe20000000000 */
[C---:B--2---:R-:W-:Y:S04]  /*59f0*/  HMMA.16816.F32 R8, R176.reuse, R180, R8 ;  /* 0x000000b4b008723c */ /* 0x044fe80000001808 */
[----:B------:R-:W-:Y:S02]  /*5a00*/  IMAD.IADD R0, R207, 0x1, R0 ;  /* 0x00000001cf007824 */ /* 0x000fe400078e0200 */
[-C--:B------:R-:W-:Y:S06]  /*5a10*/  HMMA.16816.F32 R12, R176, R182.reuse, R12 ;  /* 0x000000b6b00c723c */ /* 0x080fec000000180c */
[C---:B------:R-:W-:Y:S06]  /*5a20*/  HMMA.16816.F32 R16, R172.reuse, R182, R16 ;  /* 0x000000b6ac10723c */ /* 0x040fec0000001810 */
[-C--:B----4-:R-:W-:Y:S06]  /*5a30*/  HMMA.16816.F32 R52, R172, R100.reuse, R52 ;  /* 0x00000064ac34723c */ /* 0x090fec0000001834 */
[C---:B------:R-:W-:Y:S06]  /*5a40*/  HMMA.16816.F32 R56, R176.reuse, R100, R56 ;  /* 0x00000064b038723c */ /* 0x040fec0000001838 */
[-C--:B------:R-:W-:Y:S05]  /*5a50*/  HMMA.16816.F32 R60, R176, R102.reuse, R60 ;  /* 0x00000066b03c723c */ /* 0x080fea000000183c */
[----:B------:R-:W-:Y:S01]  /*5a60*/  @P4 IMAD.WIDE R100, R226, 0x4, R212 ;  /* 0x00000004e2644825 */ /* 0x000fe200078e02d4 */
[----:B------:R-:W-:Y:S04]  /*5a70*/  HMMA.16816.F32 R64, R172, R102, R64 ;  /* 0x00000066ac40723c */ /* 0x000fe80000001840 */
[----:B------:R-:W5:Y:S04]  /*5a80*/  @P4 LDG.E R216, desc[UR16][R100.64] ;  /* 0x0000001064d84981 */ /* 0x000f68000c1e1900 */
[----:B------:R1:W5:Y:S04]  /*5a90*/  @P4 LDG.E R217, desc[UR16][R100.64+0x20] ;  /* 0x0000201064d94981 */ /* 0x000368000c1e1900 */
[----:B------:R2:W-:Y:S04]  /*5aa0*/  REDG.E.ADD.F32.FTZ.RN.STRONG.GPU desc[UR16][R200.64], R4 ;  /* 0x00000004c80079a6 */ /* 0x0005e8000c10f390 */
[----:B------:R3:W-:Y:S01]  /*5ab0*/  REDG.E.ADD.F32.FTZ.RN.STRONG.GPU desc[UR16][R2.64], R5 ;  /* 0x00000005020079a6 */ /* 0x0007e2000c10f390 */
[CC--:B-1----:R-:W-:Y:S04]  /*5ac0*/  LEA R100, P1, R218.reuse, R200.reuse, 0x2 ;  /* 0x000000c8da647211 */ /* 0x0c2fe800078210ff */
[-C--:B------:R-:W-:Y:S02]  /*5ad0*/  LEA.HI.X.SX32 R101, R218, R201.reuse, 0x2, P1 ;  /* 0x000000c9da657211 */ /* 0x080fe400008f16ff */
[-C--:B------:R-:W-:Y:S02]  /*5ae0*/  LEA R102, P1, R244, R200.reuse, 0x2 ;  /* 0x000000c8f4667211 */ /* 0x080fe400078210ff */
[-C--:B--2---:R-:W-:Y:S01]  /*5af0*/  LEA R4, P2, R242, R200.reuse, 0x2 ;  /* 0x000000c8f2047211 */ /* 0x084fe200078410ff */
[----:B------:R1:W-:Y:S01]  /*5b00*/  REDG.E.ADD.F32.FTZ.RN.STRONG.GPU desc[UR16][R100.64], R6 ;  /* 0x00000006640079a6 */ /* 0x0003e2000c10f390 */
[-C--:B------:R-:W-:Y:S02]  /*5b10*/  LEA.HI.X.SX32 R103, R244, R201.reuse, 0x2, P1 ;  /* 0x000000c9f4677211 */ /* 0x080fe400008f16ff */
[-C--:B---3--:R-:W-:Y:S01]  /*5b20*/  LEA.HI.X.SX32 R5, R242, R201.reuse, 0x2, P2 ;  /* 0x000000c9f2057211 */ /* 0x088fe200010f16ff */
[----:B------:R2:W-:Y:S04]  /*5b30*/  REDG.E.ADD.F32.FTZ.RN.STRONG.GPU desc[UR16][R104.64], R7 ;  /* 0x00000007680079a6 */ /* 0x0005e8000c10f390 */
[----:B------:R3:W-:Y:S01]  /*5b40*/  REDG.E.ADD.F32.FTZ.RN.STRONG.GPU desc[UR16][R102.64], R8 ;  /* 0x00000008660079a6 */ /* 0x0007e2000c10f390 */
[-C--:B-1----:R-:W-:Y:S02]  /*5b50*/  LEA R100, P3, R243, R200.reuse, 0x2 ;  /* 0x000000c8f3647211 */ /* 0x082fe400078610ff */
[-C--:B------:R-:W-:Y:S02]  /*5b60*/  LEA R6, P1, R241, R200.reuse, 0x2 ;  /* 0x000000c8f1067211 */ /* 0x080fe400078210ff */
[-C--:B------:R-:W-:Y:S02]  /*5b70*/  LEA.HI.X.SX32 R101, R243, R201.reuse, 0x2, P3 ;  /* 0x000000c9f3657211 */ /* 0x080fe400018f16ff */
[-C--:B--2---:R-:W-:Y:S02]  /*5b80*/  LEA.HI.X.SX32 R7, R241, R201.reuse, 0x2, P1 ;  /* 0x000000c9f1077211 */ /* 0x084fe400008f16ff */
[CC--:B---3--:R-:W-:Y:S01]  /*5b90*/  LEA R8, P3, R230.reuse, R200.reuse, 0x2 ;  /* 0x000000c8e6087211 */ /* 0x0c8fe200078610ff */
        /* <DEDUP_REMOVED lines=9> */
[C---:B------:R-:W-:Y:S01]  /*5c30*/  VIADD R106, R218.reuse, 0x40 ;  /* 0x00000040da6a7836 */ /* 0x040fe20000000000 */
[-C--:B---3--:R-:W-:Y:S02]  /*5c40*/  LEA R6, P2, R107, R200.reuse, 0x2 ;  /* 0x000000c86b067211 */ /* 0x088fe400078410ff */
[-C--:B------:R-:W-:Y:S01]  /*5c50*/  LEA R10, P1, R231, R200.reuse, 0x2 ;  /* 0x000000c8e70a7211 */ /* 0x080fe200078210ff */
        /* <DEDUP_REMOVED lines=51> */
[----:B------:R-:W-:Y:S02]  /*5f90*/  ISETP.GT.AND P3, PT, R204, RZ, PT ;  /* 0x000000ffcc00720c */ /* 0x000fe40003f64270 */
[CC--:B---3--:R-:W-:Y:S01]  /*5fa0*/  LEA R2, P1, R240.reuse, R200.reuse, 0x2 ;  /* 0x000000c8f0027211 */ /* 0x0c8fe200078210ff */
[----:B------:R-:W-:Y:S03]  /*5fb0*/  REDG.E.ADD.F32.FTZ.RN.STRONG.GPU desc[UR16][R10.64], R67 ;  /* 0x000000430a0079a6 */ /* 0x000fe6000c10f390 */
[-C--:B------:R-:W-:Y:S01]  /*5fc0*/  LEA.HI.X.SX32 R3, R240, R201.reuse, 0x2, P1 ;  /* 0x000000c9f0037211 */ /* 0x080fe200008f16ff */
[----:B------:R-:W-:Y:S01]  /*5fd0*/  REDG.E.ADD.F32.FTZ.RN.STRONG.GPU desc[UR16][R8.64], R60 ;  /* 0x0000003c080079a6 */ /* 0x000fe2000c10f390 */
[----:B------:R-:W-:Y:S01]  /*5fe0*/  ISETP.NE.U32.AND P1, PT, R0, 0x1, PT ;  /* 0x000000010000780c */ /* 0x000fe20003f25070 */
[C---:B------:R-:W-:Y:S02]  /*5ff0*/  VIADD R0, R184.reuse, 0xffffc000 ;  /* 0xffffc000b8007836 */ /* 0x040fe40000000000 */
[----:B------:R-:W-:Y:S04]  /*6000*/  REDG.E.ADD.F32.FTZ.RN.STRONG.GPU desc[UR16][R6.64], R61 ;  /* 0x0000003d060079a6 */ /* 0x000fe8000c10f390 */
[----:B------:R-:W-:Y:S04]  /*6010*/  LDSM.16.MT88.4 R8, [R184] ;  /* 0x00000000b808783b */ /* 0x000fe80000004200 */
        /* <DEDUP_REMOVED lines=10> */
[----:B-1----:R-:W-:Y:S04]  /*60c0*/  VIADD R2, R204, 0xffffffff ;  /* 0xffffffffcc027836 */ /* 0x002fe80000000000 */
        /* <DEDUP_REMOVED lines=46> */
[----:B------:R-:W-:Y:S02]  /*63b0*/  ULDC UR6, c[0x0][0x38c] ;  /* 0x0000e30000067ab9 */ /* 0x000fe40000000800 */
        /* <DEDUP_REMOVED lines=120> */
[----:B------:R2:W-:Y:S04]  /*6b40*/  STS [R107+0x4400], R32 ;  /* 0x004400206b007388 */ /* 0x0005e80000000800 */
[----:B------:R-:W-:Y:S04]  /*6b50*/  STS [R106+0x4000], R29 ;  /* 0x0040001d6a007388 */ /* 0x000fe80000000800 */
        /* <DEDUP_REMOVED lines=18> */
[----:B------:R-:W-:-:S02]  /*6c80*/  @P0 MOV R10, R6 ;  /* 0x00000006000a0202 */ /* 0x000fc40000000f00 */
[----:B--2---:R-:W-:Y:S01]  /*6c90*/  @P0 IADD3 R32, R5, R0, RZ ;  /* 0x0000000005200210 */ /* 0x004fe20007ffe0ff */
[----:B------:R3:W-:Y:S01]  /*6ca0*/  STS [R107+0x7400], R21 ;  /* 0x007400156b007388 */ /* 0x0007e20000000800 */
[----:B------:R-:W-:Y:S02]  /*6cb0*/  @P0 MOV R27, R4 ;  /* 0x00000004001b0202 */ /* 0x000fe40000000f00 */
[----:B------:R-:W-:Y:S01]  /*6cc0*/  LEA R0, R105, UR5, 0x1 ;  /* 0x0000000569007c11 */ /* 0x000fe2000f8e08ff */
[----:B------:R3:W-:Y:S01]  /*6cd0*/  STS [R106+0x7000], R18 ;  /* 0x007000126a007388 */ /* 0x0007e20000000800 */
[----:B----4-:R-:W-:-:S03]  /*6ce0*/  SHF.R.S32.HI R12, RZ, 0x1f, R104 ;  /* 0x0000001fff0c7819 */ /* 0x010fc60000011468 */
        /* <DEDUP_REMOVED lines=14> */
.L_x_758:
        /* <DEDUP_REMOVED lines=13> */
.L_x_759:
[----:B------:R-:W-:Y:S01]  /*6ea0*/  BAR.SYNC.DEFER_BLOCKING 0x0 ;  /* 0x0000000000007b1d */ /* 0x000fe20000010000 */
[----:B------:R-:W-:Y:S01]  /*6eb0*/  IMAD.SHL.U32 R12, R248, 0x40, RZ ;  /* 0x00000040f80c7824 */ /* 0x000fe200078e00ff */
[----:B------:R-:W-:Y:S02]  /*6ec0*/  SHF.R.S32.HI R5, RZ, 0x1f, R214 ;  /* 0x0000001fff057819 */ /* 0x000fe400000114d6 */
[----:B------:R-:W-:Y:S02]  /*6ed0*/  MOV R4, R214 ;  /* 0x000000d600047202 */ /* 0x000fe40000000f00 */
[----:B------:R-:W-:Y:S01]  /*6ee0*/  SHF.R.S32.HI R26, RZ, 0x1f, R12 ;  /* 0x0000001fff1a7819 */ /* 0x000fe2000001140c */
[----:B------:R-:W-:Y:S01]  /*6ef0*/  ULDC.64 UR6, c[0x0][0x468] ;  /* 0x00011a0000067ab9 */ /* 0x000fe20000000a00 */
[----:B------:R-:W1:Y:S01]  /*6f00*/  S2R R35, SR_CTAID.Z ;  /* 0x0000000000237919 */ /* 0x000e620000002700 */
[----:B------:R-:W-:Y:S01]  /*6f10*/  IMAD.WIDE.U32 R6, R12, R2, R4 ;  /* 0x000000020c067225 */ /* 0x000fe200078e0004 */
[----:B------:R-:W-:Y:S01]  /*6f20*/  BSSY B0, `(.L_x_760) ;  /* 0x0000026000007945 */ /* 0x000fe20003800000 */
[----:B------:R-:W-:-:S02]  /*6f30*/  SHF.R.S32.HI R33, RZ, 0x1f, R249 ;  /* 0x0000001fff217819 */ /* 0x000fc400000114f9 */
[----:B------:R-:W-:Y:S01]  /*6f40*/  IMAD R8, R26, R2, RZ ;  /* 0x000000021a087224 */ /* 0x000fe200078e02ff */
[----:B------:R-:W-:Y:S01]  /*6f50*/  IADD3 R6, P0, R10, R6, RZ ;  /* 0x000000060a067210 */ /* 0x000fe20007f1e0ff */
[----:B------:R-:W-:Y:S01]  /*6f60*/  VIADD R10, R249, 0x20 ;  /* 0x00000020f90a7836 */ /* 0x000fe20000000000 */
[----:B------:R-:W-:Y:S01]  /*6f70*/  IADD3 R24, R214, 0x40, RZ ;  /* 0x00000040d6187810 */ /* 0x000fe20007ffe0ff */
[----:B------:R-:W-:Y:S02]  /*6f80*/  IMAD R9, R12, R3, R8 ;  /* 0x000000030c097224 */ /* 0x000fe400078e0208 */
[----:B------:R-:W-:-:S03]  /*6f90*/  IMAD R8, R248, -0x40, R205 ;  /* 0xffffffc0f8087824 */ /* 0x000fc600078e02cd */
[----:B------:R-:W-:Y:S01]  /*6fa0*/  IADD3.X R7, R11, R7, R9, P0, !PT ;  /* 0x000000070b077210 */ /* 0x000fe200007fe409 */
[----:B------:R2:W4:Y:S01]  /*6fb0*/  LDS.128 R28, [R0+0xd000] ;  /* 0x00d00000001c7984 */ /* 0x0005220000000c00 */
[-C--:B------:R-:W-:Y:S02]  /*6fc0*/  ISETP.GE.AND P3, PT, R249, R8.reuse, PT ;  /* 0x00000008f900720c */ /* 0x080fe40003f66270 */
[----:B------:R-:W-:Y:S01]  /*6fd0*/  ISETP.GE.AND P2, PT, R10, R8, PT ;  /* 0x000000080a00720c */ /* 0x000fe20003f46270 */
[----:B------:R2:W2:Y:S04]  /*6fe0*/  LDS.128 R40, [R0+0x10000] ;  /* 0x0100000000287984 */ /* 0x0004a80000000c00 */
[----:B------:R2:W2:Y:S04]  /*6ff0*/  LDS.128 R48, [R0+0x11000] ;  /* 0x0110000000307984 */ /* 0x0004a80000000c00 */
[----:B------:R2:W2:Y:S04]  /*7000*/  LDS.128 R36, [R0+0x12000] ;  /* 0x0120000000247984 */ /* 0x0004a80000000c00 */
[----:B------:R2:W2:Y:S01]  /*7010*/  LDS.128 R44, [R0+0x13000] ;  /* 0x01300000002c7984 */ /* 0x0004a20000000c00 */
[----:B-1----:R-:W-:Y:S01]  /*7020*/  SHF.R.S32.HI R34, RZ, 0x1f, R35 ;  /* 0x0000001fff227819 */ /* 0x002fe20000011423 */
[----:B------:R-:W-:-:S04]  /*7030*/  IMAD.WIDE.U32 R6, R35, UR6, R6 ;  /* 0x0000000623067c25 */ /* 0x000fc8000f8e0006 */
[----:B------:R-:W-:-:S04]  /*7040*/  IMAD R9, R34, UR6, RZ ;  /* 0x0000000622097c24 */ /* 0x000fc8000f8e02ff */
[----:B------:R-:W-:-:S04]  /*7050*/  IMAD R8, R35, UR7, R9 ;  /* 0x0000000723087c24 */ /* 0x000fc8000f8e0209 */
[----:B------:R-:W-:Y:S01]  /*7060*/  IMAD.IADD R13, R7, 0x1, R8 ;  /* 0x00000001070d7824 */ /* 0x000fe200078e0208 */
[----:B------:R-:W-:Y:S06]  /*7070*/  @P3 BRA `(.L_x_761) ;  /* 0x0000000000403947 */ /* 0x000fec0003800000 */
[----:B------:R-:W-:Y:S01]  /*7080*/  ULDC UR4, c[0x0][0x2d0] ;  /* 0x0000b40000047ab9 */ /* 0x000fe20000000800 */
[----:B---3--:R-:W1:Y:S01]  /*7090*/  LDS.128 R20, [R0+0xe000] ;  /* 0x00e0000000147984 */ /* 0x008e620000000c00 */
        /* <DEDUP_REMOVED lines=14> */
.L_x_761:
[----:B------:R-:W-:Y:S05]  /*7180*/  BSYNC B0 ;  /* 0x0000000000007941 */ /* 0x000fea0003800000 */
.L_x_760:
        /* <DEDUP_REMOVED lines=16> */
[----:B----4-:R1:W-:Y:S04]  /*7290*/  @!P1 STG.E.128 desc[UR16][R2.64], R28 ;  /* 0x0000001c02009986 */ /* 0x0103e8000c101d10 */
[----:B------:R1:W-:Y:S02]  /*72a0*/  @!P0 STG.E.128 desc[UR16][R2.64+0x80], R8 ;  /* 0x0000800802008986 */ /* 0x0003e4000c101d10 */
.L_x_763:
[----:B------:R-:W-:Y:S05]  /*72b0*/  BSYNC B0 ;  /* 0x0000000000007941 */ /* 0x000fea0003800000 */
.L_x_762:
        /* <DEDUP_REMOVED lines=24> */
[----:B------:R1:W-:Y:S04]  /*7440*/  @!P1 STG.E.128 desc[UR16][R4.64], R40 ;  /* 0x0000002804009986 */ /* 0x0003e8000c101d10 */
[----:B------:R1:W-:Y:S02]  /*7450*/  @!P0 STG.E.128 desc[UR16][R4.64+0x80], R36 ;  /* 0x0000802404008986 */ /* 0x0003e4000c101d10 */
.L_x_765:
[----:B------:R-:W-:Y:S05]  /*7460*/  BSYNC B0 ;  /* 0x0000000000007941 */ /* 0x000fea0003800000 */
.L_x_764:
        /* <DEDUP_REMOVED lines=18> */
.L_x_736:
[----:B------:R-:W2:Y:S01]  /*7590*/  LDL.LU R2, [R1+0xc] ;  /* 0x00000c0001027983 */ /* 0x000ea20000300800 */
[----:B------:R-:W-:Y:S01]  /*75a0*/  IMAD.SHL.U32 R14, R248, 0x40, RZ ;  /* 0x00000040f80e7824 */ /* 0x000fe200078e00ff */
[----:B------:R-:W1:Y:S04]  /*75b0*/  S2R R11, SR_CTAID.Y ;  /* 0x00000000000b7919 */ /* 0x000e680000002600 */
[----:B------:R-:W-:Y:S02]  /*75c0*/  SHF.R.S32.HI R17, RZ, 0x1f, R14 ;  /* 0x0000001fff117819 */ /* 0x000fe4000001140e */
[----:B-1----:R-:W-:Y:S02]  /*75d0*/  SHF.R.S32.HI R10, RZ, 0x1f, R11 ;  /* 0x0000001fff0a7819 */ /* 0x002fe4000001140b */
        /* <DEDUP_REMOVED lines=26> */
.L_x_767:
        /* <DEDUP_REMOVED lines=13> */
.L_x_768:
        /* <DEDUP_REMOVED lines=9> */
[----:B------:R-:W-:Y:S01]  /*78e0*/  IMAD R0, R248, -0x40, R205 ;  /* 0xffffffc0f8007824 */ /* 0x000fe200078e02cd */
[----:B------:R-:W-:-:S02]  /*78f0*/  IADD3 R11, R214, 0x40, RZ ;  /* 0x00000040d60b7810 */ /* 0x000fc40007ffe0ff */
        /* <DEDUP_REMOVED lines=23> */
.L_x_770:
[----:B------:R-:W-:Y:S05]  /*7a70*/  BSYNC B0 ;  /* 0x0000000000007941 */ /* 0x000fea0003800000 */
.L_x_769:
        /* <DEDUP_REMOVED lines=18> */
.L_x_772:
[----:B------:R-:W-:Y:S05]  /*7ba0*/  BSYNC B0 ;  /* 0x0000000000007941 */ /* 0x000fea0003800000 */
.L_x_771:
        /* <DEDUP_REMOVED lines=26> */
.L_x_774:
[----:B------:R-:W-:Y:S05]  /*7d50*/  BSYNC B0 ;  /* 0x0000000000007941 */ /* 0x000fea0003800000 */
.L_x_773:
        /* <DEDUP_REMOVED lines=17> */
.L_x_766:
[----:B------:R-:W-:Y:S05]  /*7e70*/  BSYNC B1 ;  /* 0x0000000000017941 */ /* 0x000fea0003800000 */
.L_x_731:
[----:B------:R-:W4:Y:S02]  /*7e80*/  LDC R0, c[0x0][0xc] ;  /* 0x00000300ff007b82 */ /* 0x000f240000000800 */
[----:B----4-:R-:W-:-:S04]  /*7e90*/  IADD3 R248, R0, R248, RZ ;  /* 0x000000f800f87210 */ /* 0x010fc80007ffe0ff */
[----:B------:R-:W-:-:S13]  /*7ea0*/  ISETP.GE.AND P0, PT, R248, UR14, PT ;  /* 0x0000000ef8007c0c */ /* 0x000fda000bf06270 */
[----:B------:R-:W-:Y:S05]  /*7eb0*/  @P0 BRA `(.L_x_775) ;  /* 0x0000000000040947 */ /* 0x000fea0003800000 */
[----:B------:R-:W-:Y:S05]  /*7ec0*/  BRA `(.L_x_776) ;  /* 0xffffff88007c7947 */ /* 0x000fea000383ffff */
.L_x_775:
[----:B------:R-:W-:Y:S05]  /*7ed0*/  EXIT ;  /* 0x000000000000794d */ /* 0x000fea0003800000 */
.L_x_777:
        /* <DEDUP_REMOVED lines=10> */
.L_x_2067:


//--------------------- .text._ZN5flash44flash_bwd_dq_dk_dv_loop_seqk_parallel_kernelI23Flash_bwd_kernel_traitsILi128ELi64ELi64ELi8ELi4ELi2ELi2ELb1ELb0EN7cutlass6half_tE19Flash_kernel_traitsILi128ELi64ELi64ELi8ES3_EELb0ELb0ELb0ELb0ELb0ELb0ELb1EEEvNS_16Flash_bwd_paramsE --------------------------
	.section	.text._ZN5flash44flash_bwd_dq_dk_dv_loop_seqk_parallel_kernelI23Flash_bwd_kernel_traitsILi128ELi64ELi64ELi8ELi4ELi2ELi2ELb1ELb0EN7cutlass6half_tE19Flash_kernel_traitsILi128ELi64ELi64ELi8ES3_EELb0ELb0ELb0ELb0ELb0ELb0ELb1EEEvNS_16Flash_bwd_paramsE,"ax",@progbits
	.align	128
        .global         _ZN5flash44flash_bwd_dq_dk_dv_loop_seqk_parallel_kernelI23Flash_bwd_kernel_traitsILi128ELi64ELi64ELi8ELi4ELi2ELi2ELb1ELb0EN7cutlass6half_tE19Flash_kernel_traitsILi128ELi64ELi64ELi8ES3_EELb0ELb0ELb0ELb0ELb0ELb0ELb1EEEvNS_16Flash_bwd_paramsE
        .type           _ZN5flash44flash_bwd_dq_dk_dv_loop_seqk_parallel_kernelI23Flash_bwd_kernel_traitsILi128ELi64ELi64ELi8ELi4ELi2ELi2ELb1ELb0EN7cutlass6half_tE19Flash_kernel_traitsILi128ELi64ELi64ELi8ES3_EELb0ELb0ELb0ELb0ELb0ELb0ELb1EEEvNS_16Flash_bwd_paramsE,@function
        .size           _ZN5flash44flash_bwd_dq_dk_dv_loop_seqk_parallel_kernelI23Flash_bwd_kernel_traitsILi128ELi64ELi64ELi8ELi4ELi2ELi2ELb1ELb0EN7cutlass6half_tE19Flash_kernel_traitsILi128ELi64ELi64ELi8ES3_EELb0ELb0ELb0ELb0ELb0ELb0ELb1EEEvNS_16Flash_bwd_paramsE,(.L_x_2068 - _ZN5flash44flash_bwd_dq_dk_dv_loop_seqk_parallel_kernelI23Flash_bwd_kernel_traitsILi128ELi64ELi64ELi8ELi4ELi2ELi2ELb1ELb0EN7cutlass6half_tE19Flash_kernel_traitsILi128ELi64ELi64ELi8ES3_EELb0ELb0ELb0ELb0ELb0ELb0ELb1EEEvNS_16Flash_bwd_paramsE)
        .other          _ZN5flash44flash_bwd_dq_dk_dv_loop_seqk_parallel_kernelI23Flash_bwd_kernel_traitsILi128ELi64ELi64ELi8ELi4ELi2ELi2ELb1ELb0EN7cutlass6half_tE19Flash_kernel_traitsILi128ELi64ELi64ELi8ES3_EELb0ELb0ELb0ELb0ELb0ELb0ELb1EEEvNS_16Flash_bwd_paramsE,@"STO_CUDA_ENTRY STV_DEFAULT"
_ZN5flash44flash_bwd_dq_dk_dv_loop_seqk_parallel_kernelI23Flash_bwd_kernel_traitsILi128ELi64ELi64ELi8ELi4ELi2ELi2ELb1ELb0EN7cutlass6half_tE19Flash_kernel_traitsILi128ELi64ELi64ELi8ES3_EELb0ELb0ELb0ELb0ELb0ELb0ELb1EEEvNS_16Flash_bwd_paramsE:
.text._ZN5flash44flash_bwd_dq_dk_dv_loop_seqk_parallel_kernelI23Flash_bwd_kernel_traitsILi128ELi64ELi64ELi8ELi4ELi2ELi2ELb1ELb0EN7cutlass6half_tE19Flash_kernel_traitsILi128ELi64ELi64ELi8ES3_EELb0ELb0ELb0ELb0ELb0ELb0ELb1EEEvNS_16Flash_bwd_paramsE:
[----:B------:R-:W-:Y:S01]  /*0000*/  LDC R1, c[0x0][0x28] ;  /* 0x00000a00ff017b82 */ /* 0x000fe20000000800 */
[----:B------:R-:W1:Y:S01]  /*0010*/  S2R R224, SR_CTAID.X ;  /* 0x0000000000e07919 */ /* 0x000e620000002500 */
[----:B------:R-:W-:Y:S02]  /*0020*/  ULDC UR5, c[0x0][0x2c8] ;  /* 0x0000b20000057ab9 */ /* 0x000fe40000000800 */
[----:B------:R-:W-:-:S04]  /*0030*/  UIADD3 UR5, UR5, 0x3f, URZ ;  /* 0x0000003f05057890 */ /* 0x000fc8000fffe03f */
[----:B------:R-:W-:-:S04]  /*0040*/  USHF.R.S32.HI UR4, URZ, 0x1f, UR5 ;  /* 0x0000001f3f047899 */ /* 0x000fc80008011405 */
[----:B------:R-:W-:-:S04]  /*0050*/  ULEA.HI UR4, UR4, UR5, URZ, 0x6 ;  /* 0x0000000504047291 */ /* 0x000fc8000f8f303f */
[----:B------:R-:W-:-:S06]  /*0060*/  USHF.R.S32.HI UR8, URZ, 0x6, UR4 ;  /* 0x000000063f087899 */ /* 0x000fcc0008011404 */
[----:B-1----:R-:W-:-:S13]  /*0070*/  ISETP.GE.AND P0, PT, R224, UR8, PT ;  /* 0x00000008e0007c0c */ /* 0x002fda000bf06270 */
[----:B------:R-:W-:Y:S05]  /*0080*/  @P0 EXIT ;  /* 0x000000000000094d */ /* 0x000fea0003800000 */
[----:B------:R-:W1:Y:S01]  /*0090*/  S2R R6, SR_TID.X ;  /* 0x0000000000067919 */ /* 0x000e620000002100 */
[----:B------:R-:W2:Y:S01]  /*00a0*/  S2UR UR5, SR_CgaCtaId ;  /* 0x00000000000579c3 */ /* 0x000ea20000008800 */
[----:B------:R-:W-:Y:S01]  /*00b0*/  UMOV UR4, 0x400 ;  /* 0x0000040000047882 */ /* 0x000fe20000000000 */
[----:B------:R-:W-:Y:S01]  /*00c0*/  IMAD.MOV.U32 R231, RZ, RZ, -0x10 ;  /* 0xfffffff0ffe77424 */ /* 0x000fe200078e00ff */
[----:B------:R-:W3:Y:S01]  /*00d0*/  S2R R222, SR_CTAID.Y ;  /* 0x0000000000de7919 */ /* 0x000ee20000002600 */
[----:B------:R-:W-:Y:S01]  /*00e0*/  ULDC.64 UR38, c[0x0][0x208] ;  /* 0x0000820000267ab9 */ /* 0x000fe20000000a00 */
[----:B------:R-:W4:Y:S01]  /*00f0*/  S2R R221, SR_CTAID.Z ;  /* 0x0000000000dd7919 */ /* 0x000f220000002700 */
        /* <DEDUP_REMOVED lines=10> */
[-C--:B------:R-:W-:Y:S02]  /*01a0*/  LEA.HI R11, R17, R6.reuse, RZ, 0x4 ;  /* 0x00000006110b7211 */ /* 0x080fe400078f20ff */
[----:B------:R-:W-:Y:S02]  /*01b0*/  SHF.R.S32.HI R214, RZ, 0x3, R19 ;  /* 0x00000003ffd67819 */ /* 0x000fe40000011413 */
[----:B------:R-:W-:Y:S02]  /*01c0*/  LOP3.LUT R13, R19, 0xfffffff8, RZ, 0xc0, !PT ;  /* 0xfffffff8130d7812 */ /* 0x000fe400078ec0ff */
[----:B------:R-:W-:Y:S01]  /*01d0*/  LOP3.LUT R212, R212, 0xfffffffc, RZ, 0xc0, !PT ;  /* 0xfffffffcd4d47812 */ /* 0x000fe200078ec0ff */
[----:B------:R-:W-:Y:S01]  /*01e0*/  IMAD.SHL.U32 R5, R214, 0x40, RZ ;  /* 0x00000040d6057824 */ /* 0x000fe200078e00ff */
[----:B------:R-:W-:Y:S01]  /*01f0*/  LOP3.LUT R2, R2, 0xfffffffe, RZ, 0xc0, !PT ;  /* 0xfffffffe02027812 */ /* 0x000fe200078ec0ff */
[----:B------:R-:W-:Y:S01]  /*0200*/  IMAD.IADD R14, R6, 0x1, -R13 ;  /* 0x00000001060e7824 */ /* 0x000fe200078e0a0d */
[----:B------:R-:W-:Y:S01]  /*0210*/  SHF.R.S32.HI R4, RZ, 0x4, R11 ;  /* 0x00000004ff047819 */ /* 0x000fe2000001140b */
[----:B------:R-:W-:Y:S01]  /*0220*/  IMAD.IADD R212, R3, 0x1, -R212 ;  /* 0x0000000103d47824 */ /* 0x000fe200078e0ad4 */
[----:B------:R-:W-:Y:S01]  /*0230*/  LEA.HI R9, R17, R6, RZ, 0x2 ;  /* 0x0000000611097211 */ /* 0x000fe200078f10ff */
[----:B------:R-:W-:Y:S01]  /*0240*/  IMAD.IADD R2, R3, 0x1, -R2 ;  /* 0x0000000103027824 */ /* 0x000fe200078e0a02 */
[----:B------:R-:W-:Y:S01]  /*0250*/  LEA.HI R3, R11, R4, RZ, 0x1 ;  /* 0x000000040b037211 */ /* 0x000fe200078f08ff */
[----:B------:R-:W-:Y:S01]  /*0260*/  IMAD.SHL.U32 R216, R14, 0x8, RZ ;  /* 0x000000080ed87824 */ /* 0x000fe200078e00ff */
[----:B------:R-:W-:-:S02]  /*0270*/  SHF.R.S32.HI R0, RZ, 0x2, R9 ;  /* 0x00000002ff007819 */ /* 0x000fc40000011409 */
[----:B------:R-:W-:Y:S01]  /*0280*/  SHF.R.S32.HI R7, RZ, 0x1f, R9 ;  /* 0x0000001fff077819 */ /* 0x000fe20000011409 */
[----:B------:R-:W-:Y:S01]  /*0290*/  VIADD R223, R216, 0x40 ;  /* 0x00000040d8df7836 */ /* 0x000fe20000000000 */
[----:B------:R-:W-:Y:S02]  /*02a0*/  LOP3.LUT R11, R11, 0xfffffff0, RZ, 0xc0, !PT ;  /* 0xfffffff00b0b7812 */ /* 0x000fe400078ec0ff */
[----:B------:R-:W-:Y:S02]  /*02b0*/  LOP3.LUT R5, R5, 0x1c0, RZ, 0xc0, !PT ;  /* 0x000001c005057812 */ /* 0x000fe400078ec0ff */
[----:B------:R-:W-:Y:S01]  /*02c0*/  LEA.HI R7, R7, R0, RZ, 0x3 ;  /* 0x0000000007077211 */ /* 0x000fe200078f18ff */
[----:B------:R-:W-:Y:S01]  /*02d0*/  IMAD.IADD R12, R6, 0x1, -R11 ;  /* 0x00000001060c7824 */ /* 0x000fe200078e0a0b */
[----:B------:R-:W-:Y:S02]  /*02e0*/  LOP3.LUT P4, RZ, R14, 0x2, RZ, 0xc0, !PT ;  /* 0x000000020eff7812 */ /* 0x000fe4000788c0ff */
[----:B------:R-:W-:-:S02]  /*02f0*/  LOP3.LUT R11, R5, 0x38, R216, 0xf8, !PT ;  /* 0x00000038050b7812 */ /* 0x000fc400078ef8d8 */
[----:B------:R-:W-:Y:S02]  /*0300*/  SHF.R.U32.HI R220, RZ, 0x3, R5 ;  /* 0x00000003ffdc7819 */ /* 0x000fe40000011605 */
[C---:B------:R-:W-:Y:S01]  /*0310*/  LOP3.LUT P3, RZ, R14.reuse, 0x4, RZ, 0xc0, !PT ;  /* 0x000000040eff7812 */ /* 0x040fe2000786c0ff */
[----:B------:R-:W-:Y:S01]  /*0320*/  IMAD.SHL.U32 R14, R14, 0x40, RZ ;  /* 0x000000400e0e7824 */ /* 0x000fe200078e00ff */
[----:B------:R-:W-:Y:S02]  /*0330*/  LOP3.LUT R7, R7, 0xfffffff8, RZ, 0xc0, !PT ;  /* 0xfffffff807077812 */ /* 0x000fe400078ec0ff */
[----:B------:R-:W-:Y:S01]  /*0340*/  LOP3.LUT R220, R11, R220, RZ, 0x3c, !PT ;  /* 0x000000dc0bdc7212 */ /* 0x000fe200078e3cff */
[----:B------:R-:W-:Y:S01]  /*0350*/  IMAD.SHL.U32 R11, R2, 0x10, RZ ;  /* 0x00000010020b7824 */ /* 0x000fe200078e00ff */
[----:B------:R-:W-:Y:S01]  /*0360*/  LOP3.LUT R3, R3, 0xfffffffe, RZ, 0xc0, !PT ;  /* 0xfffffffe03037812 */ /* 0x000fe200078ec0ff */
[----:B------:R-:W-:Y:S01]  /*0370*/  IMAD.IADD R7, R0, 0x1, -R7 ;  /* 0x0000000100077824 */ /* 0x000fe200078e0a07 */
[----:B------:R-:W-:-:S02]  /*0380*/  LOP3.LUT R14, R14, 0x1c0, RZ, 0xc0, !PT ;  /* 0x000001c00e0e7812 */ /* 0x000fc400078ec0ff */
[----:B------:R-:W-:Y:S01]  /*0390*/  LEA.HI R8, R17, R6, RZ, 0x7 ;  /* 0x0000000611087211 */ /* 0x000fe200078f38ff */
[----:B------:R-:W-:Y:S01]  /*03a0*/  IMAD.IADD R3, R4, 0x1, -R3 ;  /* 0x0000000104037824 */ /* 0x000fe200078e0a03 */
[C---:B------:R-:W-:Y:S02]  /*03b0*/  LOP3.LUT R206, R14.reuse, 0x10, R11, 0xf8, !PT ;  /* 0x000000100ece7812 */ /* 0x040fe400078ef80b */
[----:B------:R-:W-:Y:S01]  /*03c0*/  LOP3.LUT R11, R7, 0x1, RZ, 0xc0, !PT ;  /* 0x00000001070b7812 */ /* 0x000fe200078ec0ff */
[C---:B------:R-:W-:Y:S01]  /*03d0*/  IMAD.SHL.U32 R15, R3.reuse, 0x200, RZ ;  /* 0x00000200030f7824 */ /* 0x040fe200078e00ff */
[----:B------:R-:W-:Y:S01]  /*03e0*/  SHF.R.S32.HI R5, RZ, 0x1f, R12 ;  /* 0x0000001fff057819 */ /* 0x000fe2000001140c */
[----:B------:R-:W-:Y:S01]  /*03f0*/  IMAD.SHL.U32 R210, R3, 0x20, RZ ;  /* 0x0000002003d27824 */ /* 0x000fe200078e00ff */
[----:B------:R-:W-:Y:S02]  /*0400*/  SHF.R.S32.HI R8, RZ, 0x7, R8 ;  /* 0x00000007ff087819 */ /* 0x000fe40000011408 */
[----:B------:R-:W-:-:S02]  /*0410*/  LOP3.LUT R0, R14, 0x8, R19, 0xf8, !PT ;  /* 0x000000080e007812 */ /* 0x000fc400078ef813 */
[----:B------:R-:W-:Y:S02]  /*0420*/  SHF.R.U32.HI R13, RZ, 0x3, R14 ;  /* 0x00000003ff0d7819 */ /* 0x000fe4000001160e */
[----:B------:R-:W-:Y:S02]  /*0430*/  ISETP.NE.U32.AND P0, PT, R11, 0x1, PT ;  /* 0x000000010b00780c */ /* 0x000fe40003f05070 */
[----:B------:R-:W-:Y:S02]  /*0440*/  LEA.HI R11, R17, R6, RZ, 0x6 ;  /* 0x00000006110b7211 */ /* 0x000fe400078f30ff */
[----:B------:R-:W-:Y:S02]  /*0450*/  LEA.HI R4, R5, R12, RZ, 0x3 ;  /* 0x0000000c05047211 */ /* 0x000fe400078f18ff */
[----:B------:R-:W-:Y:S01]  /*0460*/  LOP3.LUT R211, R0, R13, RZ, 0x3c, !PT ;  /* 0x0000000d00d37212 */ /* 0x000fe200078e3cff */
[----:B------:R-:W-:Y:S01]  /*0470*/  IMAD R0, R8, 0x800, R15 ;  /* 0x0000080008007824 */ /* 0x000fe200078e020f */
[----:B------:R-:W-:-:S02]  /*0480*/  LOP3.LUT R9, R9, 0x7ffffffc, RZ, 0xc0, !PT ;  /* 0x7ffffffc09097812 */ /* 0x000fc400078ec0ff */
[----:B------:R-:W-:Y:S01]  /*0490*/  SHF.R.S32.HI R11, RZ, 0x6, R11 ;  /* 0x00000006ff0b7819 */ /* 0x000fe2000001140b */
[----:B------:R-:W-:Y:S01]  /*04a0*/  IMAD.IADD R211, R0, 0x1, R211 ;  /* 0x0000000100d37824 */ /* 0x000fe200078e02d3 */
[----:B------:R-:W-:Y:S01]  /*04b0*/  LOP3.LUT R5, R4, 0xfffffff8, RZ, 0xc0, !PT ;  /* 0xfffffff804057812 */ /* 0x000fe200078ec0ff */
[----:B------:R-:W-:Y:S01]  /*04c0*/  IMAD.IADD R0, R6, 0x1, -R9 ;  /* 0x0000000106007824 */ /* 0x000fe200078e0a09 */
[----:B------:R-:W-:Y:S01]  /*04d0*/  LOP3.LUT R219, R10, 0xffffffe0, RZ, 0xc0, !PT ;  /* 0xffffffe00adb7812 */ /* 0x000fe200078ec0ff */
[----:B------:R-:W-:Y:S01]  /*04e0*/  IMAD.SHL.U32 R225, R11, 0x8, RZ ;  /* 0x000000080be17824 */ /* 0x000fe200078e00ff */
[C---:B------:R-:W-:Y:S01]  /*04f0*/  R2P PR, R7.reuse, 0x6 ;  /* 0x0000000607007804 */ /* 0x040fe20000000000 */
[----:B------:R-:W-:Y:S01]  /*0500*/  IMAD.SHL.U32 R7, R7, 0x40, RZ ;  /* 0x0000004007077824 */ /* 0x000fe200078e00ff */
[----:B------:R-:W-:Y:S01]  /*0510*/  LOP3.LUT R206, R206, 0x8, R19, 0xf8, !PT ;  /* 0x00000008cece7812 */ /* 0x000fe200078ef813 */
[----:B------:R-:W-:Y:S01]  /*0520*/  IMAD.SHL.U32 R10, R6, 0x2, RZ ;  /* 0x00000002060a7824 */ /* 0x000fe200078e00ff */
[----:B------:R-:W-:Y:S01]  /*0530*/  LOP3.LUT R225, R225, 0x18, RZ, 0xc0, !PT ;  /* 0x00000018e1e17812 */ /* 0x000fe200078ec0ff */
[----:B------:R-:W-:Y:S01]  /*0540*/  IMAD.SHL.U32 R9, R8, 0x20, RZ ;  /* 0x0000002008097824 */ /* 0x000fe200078e00ff */
[----:B------:R-:W-:Y:S01]  /*0550*/  LEA R208, R211, UR4, 0x1 ;  /* 0x00000004d3d07c11 */ /* 0x000fe2000f8e08ff */
[----:B------:R-:W-:Y:S01]  /*0560*/  IMAD.IADD R5, R12, 0x1, -R5 ;  /* 0x000000010c057824 */ /* 0x000fe200078e0a05 */
[----:B------:R-:W-:Y:S01]  /*0570*/  LOP3.LUT R210, R225, 0x20, R210, 0xf8, !PT ;  /* 0x00000020e1d27812 */ /* 0x000fe200078ef8d2 */
[----:B------:R-:W-:Y:S01]  /*0580*/  IMAD.IADD R219, R6, 0x1, -R219 ;  /* 0x0000000106db7824 */ /* 0x000fe200078e0adb */
[----:B------:R-:W-:Y:S01]  /*0590*/  LOP3.LUT R6, R7, 0x1c0, RZ, 0xc0, !PT ;  /* 0x000001c007067812 */ /* 0x000fe200078ec0ff */
[----:B------:R-:W-:Y:S01]  /*05a0*/  IMAD.SHL.U32 R7, R0, 0x2, RZ ;  /* 0x0000000200077824 */ /* 0x000fe200078e00ff */
[----:B------:R-:W-:Y:S01]  /*05b0*/  LOP3.LUT R215, R9, 0x6, R10, 0xf8, !PT ;  /* 0x0000000609d77812 */ /* 0x000fe200078ef80a */
[----:B------:R-:W-:Y:S01]  /*05c0*/  IMAD.SHL.U32 R5, R5, 0x40, RZ ;  /* 0x0000004005057824 */ /* 0x000fe200078e00ff */
[----:B------:R-:W-:Y:S01]  /*05d0*/  LOP3.LUT R9, R6, 0x20, R9, 0xf8, !PT ;  /* 0x0000002006097812 */ /* 0x000fe200078ef809 */
[----:B------:R-:W-:Y:S01]  /*05e0*/  IMAD R226, R212, 0x400, R7 ;  /* 0x00000400d4e27824 */ /* 0x000fe200078e0207 */
[----:B------:R-:W-:Y:S01]  /*05f0*/  SHF.R.U32.HI R0, RZ, 0x3, R6 ;  /* 0x00000003ff007819 */ /* 0x000fe20000011606 */
[----:B------:R-:W-:Y:S01]  /*0600*/  IMAD R220, R11, 0x200, R220 ;  /* 0x000002000bdc7824 */ /* 0x000fe200078e02dc */
[----:B------:R-:W-:-:S02]  /*0610*/  LOP3.LUT R5, R5, 0x1c0, RZ, 0xc0, !PT ;  /* 0x000001c005057812 */ /* 0x000fc400078ec0ff */
[----:B------:R-:W-:Y:S02]  /*0620*/  LOP3.LUT R9, R9, R0, RZ, 0x3c, !PT ;  /* 0x0000000009097212 */ /* 0x000fe400078e3cff */
[----:B------:R-:W-:Y:S01]  /*0630*/  LOP3.LUT R225, R0, R6, R225, 0x1e, !PT ;  /* 0x0000000600e17212 */ /* 0x000fe200078e1ee1 */
[----:B------:R-:W-:Y:S01]  /*0640*/  IMAD.SHL.U32 R6, R3, 0x8, RZ ;  /* 0x0000000803067824 */ /* 0x000fe200078e00ff */
[----:B------:R-:W-:Y:S01]  /*0650*/  SHF.R.S32.HI R0, RZ, 0x1f, R219 ;  /* 0x0000001fff007819 */ /* 0x000fe200000114db */
[----:B------:R-:W-:Y:S01]  /*0660*/  IMAD.SHL.U32 R3, R4, 0x40, RZ ;  /* 0x0000004004037824 */ /* 0x000fe200078e00ff */
[----:B------:R-:W-:Y:S01]  /*0670*/  SHF.R.U32.HI R205, RZ, 0x3, R5 ;  /* 0x00000003ffcd7819 */ /* 0x000fe20000011605 */
[----:B------:R-:W-:Y:S01]  /*0680*/  IMAD.IADD R226, R226, 0x1, R9 ;  /* 0x00000001e2e27824 */ /* 0x000fe200078e0209 */
[----:B------:R-:W-:Y:S02]  /*0690*/  LEA.HI R0, R0, R219, RZ, 0x2 ;  /* 0x000000db00007211 */ /* 0x000fe400078f10ff */
[----:B------:R-:W-:-:S02]  /*06a0*/  LOP3.LUT R4, R5, 0x8, R6, 0xf8, !PT ;  /* 0x0000000805047812 */ /* 0x000fc400078ef806 */
[----:B------:R-:W-:Y:S02]  /*06b0*/  LOP3.LUT R210, R205, R210, R5, 0x1e, !PT ;  /* 0x000000d2cdd27212 */ /* 0x000fe400078e1e05 */
[----:B------:R-:W-:Y:S01]  /*06c0*/  SHF.R.S32.HI R5, RZ, 0x2, R0 ;  /* 0x00000002ff057819 */ /* 0x000fe20000011400 */
[----:B------:R-:W-:Y:S01]  /*06d0*/  IMAD R0, R2, 0x400, R7 ;  /* 0x0000040002007824 */ /* 0x000fe200078e0207 */
[----:B------:R-:W-:Y:S02]  /*06e0*/  LOP3.LUT R3, R3, 0xfffffe00, RZ, 0xc0, !PT ;  /* 0xfffffe0003037812 */ /* 0x000fe400078ec0ff */
[----:B------:R-:W-:Y:S01]  /*06f0*/  LOP3.LUT R205, R4, R205, RZ, 0x3c, !PT ;  /* 0x000000cd04cd7212 */ /* 0x000fe200078e3cff */
[----:B------:R-:W-:Y:S01]  /*0700*/  IMAD R218, R212, 0x10, R5 ;  /* 0x00000010d4da7824 */ /* 0x000fe200078e0205 */
[----:B------:R-:W-:Y:S01]  /*0710*/  LOP3.LUT R210, R210, R3, RZ, 0xfc, !PT ;  /* 0x00000003d2d27212 */ /* 0x000fe200078efcff */
[----:B------:R-:W-:Y:S01]  /*0720*/  IMAD.MOV.U32 R5, RZ, RZ, 0x20 ;  /* 0x00000020ff057424 */ /* 0x000fe200078e00ff */
[----:B------:R-:W-:Y:S01]  /*0730*/  LEA R226, R226, UR5, 0x1 ;  /* 0x00000005e2e27c11 */ /* 0x000fe2000f8e08ff */
[----:B------:R-:W-:Y:S01]  /*0740*/  IMAD R212, R212, 0x400, R3 ;  /* 0x00000400d4d47824 */ /* 0x000fe200078e0203 */
[----:B------:R-:W-:Y:S01]  /*0750*/  LOP3.LUT R206, R15, R206, R13, 0xf6, !PT ;  /* 0x000000ce0fce7212 */ /* 0x000fe200078ef60d */
[----:B------:R-:W-:Y:S01]  /*0760*/  IMAD R2, R2, 0x400, R3 ;  /* 0x0000040002027824 */ /* 0x000fe200078e0203 */
[----:B------:R-:W-:Y:S01]  /*0770*/  SEL R5, R5, 0xffffffe0, !P4 ;  /* 0xffffffe005057807 */ /* 0x000fe20006000000 */
[----:B------:R-:W-:Y:S01]  /*0780*/  IMAD.IADD R225, R0, 0x1, R225 ;  /* 0x0000000100e17824 */ /* 0x000fe200078e02e1 */
[----:B------:R-:W-:Y:S01]  /*0790*/  SEL R231, R231, 0x10, !P0 ;  /* 0x00000010e7e77807 */ /* 0x000fe20004000000 */
[----:B------:R-:W-:Y:S01]  /*07a0*/  IMAD.MOV.U32 R3, RZ, RZ, 0x40 ;  /* 0x00000040ff037424 */ /* 0x000fe200078e00ff */
[----:B------:R-:W-:Y:S01]  /*07b0*/  IADD3 R0, R5, -0x4000, R208 ;  /* 0xffffc00005007810 */ /* 0x000fe20007ffe0d0 */
[----:B------:R-:W-:Y:S01]  /*07c0*/  IMAD.IADD R212, R212, 0x1, R205 ;  /* 0x00000001d4d47824 */ /* 0x000fe200078e02cd */
[----:B------:R-:W-:Y:S01]  /*07d0*/  LEA R225, R225, UR6, 0x1 ;  /* 0x00000006e1e17c11 */ /* 0x000fe2000f8e08ff */
[----:B------:R-:W-:Y:S01]  /*07e0*/  IMAD.IADD R205, R205, 0x1, R2 ;  /* 0x00000001cdcd7824 */ /* 0x000fe200078e0202 */
[----:B------:R-:W-:Y:S01]  /*07f0*/  SEL R3, R3, 0xffffffc0, !P3 ;  /* 0xffffffc003037807 */ /* 0x000fe20005800000 */
[----:B------:R-:W-:Y:S01]  /*0800*/  VIADD R228, R226, 0x20 ;  /* 0x00000020e2e47836 */ /* 0x000fe20000000000 */
[----:B------:R-:W-:Y:S01]  /*0810*/  LEA R206, R206, UR5, 0x1 ;  /* 0x00000005cece7c11 */ /* 0x000fe2000f8e08ff */
[----:B------:R-:W-:Y:S01]  /*0820*/  @P1 VIADD R228, R226, 0xffffffe0 ;  /* 0xffffffe0e2e41836 */ /* 0x000fe20000000000 */
[----:B------:R-:W-:Y:S01]  /*0830*/  LEA R205, R205, UR4, 0x1 ;  /* 0x00000004cdcd7c11 */ /* 0x000fe2000f8e08ff */
[----:B------:R-:W-:Y:S01]  /*0840*/  IMAD.IADD R209, R208, 0x1, R5 ;  /* 0x00000001d0d17824 */ /* 0x000fe200078e0205 */
[----:B------:R-:W-:Y:S01]  /*0850*/  ULDC.64 UR6, c[0x0][0x300] ;  /* 0x0000c00000067ab9 */ /* 0x000fe20000000a00 */
[----:B------:R-:W-:-:S02]  /*0860*/  IMAD.IADD R207, R3, 0x1, R0 ;  /* 0x0000000103cf7824 */ /* 0x000fc400078e0200 */
[----:B------:R-:W-:Y:S02]  /*0870*/  VIADD R227, R225, 0x40 ;  /* 0x00000040e1e37836 */ /* 0x000fe40000000000 */
[----:B------:R-:W-:Y:S02]  /*0880*/  IMAD.IADD R229, R226, 0x1, R231 ;  /* 0x00000001e2e57824 */ /* 0x000fe400078e02e7 */
[----:B------:R-:W-:Y:S02]  /*0890*/  IMAD.IADD R208, R208, 0x1, R3 ;  /* 0x00000001d0d07824 */ /* 0x000fe400078e0203 */
[----:B------:R-:W-:Y:S02]  /*08a0*/  IMAD.IADD R0, R3, 0x1, R206 ;  /* 0x0000000103007824 */ /* 0x000fe400078e02ce */
[----:B------:R-:W-:Y:S02]  /*08b0*/  @P2 VIADD R227, R225, 0xffffffc0 ;  /* 0xffffffc0e1e32836 */ /* 0x000fe40000000000 */
[----:B---34-:R-:W-:-:S07]  /*08c0*/  IMAD.IADD R231, R231, 0x1, R228 ;  /* 0x00000001e7e77824 */ /* 0x018fce00078e02e4 */
.L_x_824:
[----:B-1----:R-:W1:Y:S01]  /*08d0*/  LDC.64 R4, c[0x0][0x2f0] ;  /* 0x0000bc00ff047b82 */ /* 0x002e620000000a00 */
[C---:B------:R-:W-:Y:S01]  /*08e0*/  IMAD.SHL.U32 R9, R222.reuse, 0x4, RZ ;  /* 0x00000004de097824 */ /* 0x040fe200078e00ff */
[----:B------:R-:W-:Y:S01]  /*08f0*/  SHF.R.S32.HI R21, RZ, 0x1f, R222 ;  /* 0x0000001fff157819 */ /* 0x000fe200000114de */
[----:B------:R-:W-:Y:S01]  /*0900*/  IMAD.MOV.U32 R25, RZ, RZ, -0x1 ;  /* 0xffffffffff197424 */ /* 0x000fe200078e00ff */
[----:B------:R-:W-:Y:S02]  /*0910*/  ISETP.NE.U32.AND P4, PT, RZ, UR6, PT ;  /* 0x00000006ff007c0c */ /* 0x000fe4000bf85070 */
[----:B------:R-:W-:Y:S02]  /*0920*/  SHF.L.U64.HI R6, R222, 0x2, R21 ;  /* 0x00000002de067819 */ /* 0x000fe40000010215 */
[----:B------:R-:W2:Y:S01]  /*0930*/  LDC.64 R2, c[0x0][0x308] ;  /* 0x0000c200ff027b82 */ /* 0x000ea20000000a00 */
[----:B------:R-:W-:Y:S02]  /*0940*/  ISETP.NE.AND.EX P4, PT, RZ, UR7, PT, P4 ;  /* 0x00000007ff007c0c */ /* 0x000fe4000bf85340 */
[----:B-1----:R-:W-:-:S02]  /*0950*/  ISETP.NE.U32.AND P1, PT, R4, RZ, PT ;  /* 0x000000ff0400720c */ /* 0x002fc40003f25070 */
[----:B------:R-:W-:Y:S02]  /*0960*/  IADD3 R14, P0, R9, R4, RZ ;  /* 0x00000004090e7210 */ /* 0x000fe40007f1e0ff */
[----:B------:R-:W-:-:S03]  /*0970*/  ISETP.NE.AND.EX P1, PT, R5, RZ, PT, P1 ;  /* 0x000000ff0500720c */ /* 0x000fc60003f25310 */
[----:B------:R-:W-:Y:S01]  /*0980*/  IMAD.X R15, R6, 0x1, R5, P0 ;  /* 0x00000001060f7824 */ /* 0x000fe200000e0605 */
[----:B--2---:R-:W-:Y:S01]  /*0990*/  ISETP.NE.U32.AND P3, PT, R2, RZ, PT ;  /* 0x000000ff0200720c */ /* 0x004fe20003f65070 */
[----:B------:R-:W-:Y:S02]  /*09a0*/  IMAD.MOV.U32 R242, RZ, RZ, RZ ;  /* 0x000000fffff27224 */ /* 0x000fe400078e00ff */
[----:B------:R-:W-:Y:S01]  /*09b0*/  @P4 IADD3 R10, P2, R9, UR6, RZ ;  /* 0x00000006090a4c10 */ /* 0x000fe2000ff5e0ff */
[----:B------:R-:W1:Y:S01]  /*09c0*/  LDC.U8 R7, c[0x0][0x3c2] ;  /* 0x0000f080ff077b82 */ /* 0x000e620000000000 */
[----:B------:R-:W-:-:S04]  /*09d0*/  ISETP.NE.AND.EX P3, PT, R3, RZ, PT, P3 ;  /* 0x000000ff0300720c */ /* 0x000fc80003f65330 */
[----:B------:R-:W2:Y:S03]  /*09e0*/  @P1 LDG.E R25, desc[UR38][R14.64] ;  /* 0x000000260e191981 */ /* 0x000ea6000c1e1900 */
[----:B------:R-:W3:Y:S01]  /*09f0*/  LDC.64 R4, c[0x0][0x2f8] ;  /* 0x0000be00ff047b82 */ /* 0x000ee20000000a00 */
[----:B------:R-:W2:Y:S01]  /*0a00*/  @P1 LDG.E R26, desc[UR38][R14.64+0x4] ;  /* 0x000004260e1a1981 */ /* 0x000ea2000c1e1900 */
[----:B------:R-:W-:-:S04]  /*0a10*/  @P4 IADD3.X R11, R6, UR7, RZ, P2, !PT ;  /* 0x00000007060b4c10 */ /* 0x000fc800097fe4ff */
[----:B------:R-:W-:Y:S01]  /*0a20*/  @P3 IADD3 R12, P0, R9, R2, RZ ;  /* 0x00000002090c3210 */ /* 0x000fe20007f1e0ff */
[----:B------:R-:W4:Y:S04]  /*0a30*/  @P4 LDG.E R242, desc[UR38][R10.64] ;  /* 0x000000260af24981 */ /* 0x000f28000c1e1900 */
[----:B------:R-:W-:Y:S02]  /*0a40*/  @P3 IMAD.X R13, R6, 0x1, R3, P0 ;  /* 0x00000001060d3824 */ /* 0x000fe400000e0603 */
[----:B------:R-:W3:Y:S03]  /*0a50*/  @!P3 LDC.64 R2, c[0x0][0x318] ;  /* 0x0000c600ff02bb82 */ /* 0x000ee60000000a00 */
[----:B------:R-:W4:Y:S01]  /*0a60*/  @P3 LDG.E R243, desc[UR38][R12.64] ;  /* 0x000000260cf33981 */ /* 0x000f22000c1e1900 */
[----:B-1----:R-:W-:-:S02]  /*0a70*/  ISETP.NE.AND P4, PT, R7, RZ, PT ;  /* 0x000000ff0700720c */ /* 0x002fc40003f85270 */
[----:B---3--:R-:W-:-:S04]  /*0a80*/  ISETP.EQ.U32.AND P2, PT, R4, RZ, PT ;  /* 0x000000ff0400720c */ /* 0x008fc80003f42070 */
[----:B------:R-:W-:Y:S02]  /*0a90*/  ISETP.EQ.OR.EX P2, PT, R5, RZ, !P4, P2 ;  /* 0x000000ff0500720c */ /* 0x000fe40006742720 */
[----:B------:R-:W-:Y:S01]  /*0aa0*/  IADD3 R8, P0, R9, R4, RZ ;  /* 0x0000000409087210 */ /* 0x000fe20007f1e0ff */
[----:B------:R-:W-:-:S04]  /*0ab0*/  IMAD.MOV.U32 R245, RZ, RZ, -0x1 ;  /* 0xfffffffffff57424 */ /* 0x000fc800078e00ff */
[----:B------:R-:W-:Y:S02]  /*0ac0*/  IMAD.X R9, R6, 0x1, R5, P0 ;  /* 0x0000000106097824 */ /* 0x000fe400000e0605 */
[----:B------:R-:W1:Y:S01]  /*0ad0*/  @!P3 LDC R6, c[0x0][0x2cc] ;  /* 0x0000b300ff06bb82 */ /* 0x000e620000000800 */
[----:B------:R-:W-:-:S03]  /*0ae0*/  @!P3 ISETP.NE.U32.AND P0, PT, R2, RZ, PT ;  /* 0x000000ff0200b20c */ /* 0x000fc60003f05070 */
[----:B-----5:R3:W5:Y:S01]  /*0af0*/  @!P2 LDG.E R245, desc[UR38][R8.64] ;  /* 0x0000002608f5a981 */ /* 0x020762000c1e1900 */
[----:B------:R-:W-:-:S03]  /*0b00*/  ISETP.NE.U32.AND P2, PT, R4, RZ, PT ;  /* 0x000000ff0400720c */ /* 0x000fc60003f45070 */
[----:B------:R-:W2:Y:S01]  /*0b10*/  LDC R2, c[0x0][0x2c8] ;  /* 0x0000b200ff027b82 */ /* 0x000ea20000000800 */
[----:B------:R-:W-:Y:S02]  /*0b20*/  ISETP.NE.AND.EX P2, PT, R5, RZ, PT, P2 ;  /* 0x000000ff0500720c */ /* 0x000fe40003f45320 */
[----:B------:R-:W-:-:S04]  /*0b30*/  @!P3 ISETP.NE.AND.EX P0, PT, R3, RZ, PT, P0 ;  /* 0x000000ff0300b20c */ /* 0x000fc80003f05300 */
[----:B-1----:R-:W-:Y:S01]  /*0b40*/  @!P3 SEL R3, R6, RZ, P0 ;  /* 0x000000ff0603b207 */ /* 0x002fe20000000000 */
[----:B--2---:R-:W-:-:S06]  /*0b50*/  @P1 IMAD.IADD R26, R26, 0x1, -R25 ;  /* 0x000000011a1a1824 */ /* 0x004fcc00078e0a19 */
[----:B------:R-:W1:Y:S01]  /*0b60*/  @!P1 LDC R26, c[0x0][0x2c4] ;  /* 0x0000b100ff1a9b82 */ /* 0x000e620000000800 */
[----:B----4-:R-:W-:Y:S01]  /*0b70*/  @P3 IMAD.IADD R243, R243, 0x1, -R242 ;  /* 0x00000001f3f33824 */ /* 0x010fe200078e0af2 */
[----:B---3--:R-:W-:Y:S06]  /*0b80*/  @!P2 BRA `(.L_x_778) ;  /* 0x00000000000ca947 */ /* 0x008fec0003800000 */
[----:B------:R-:W2:Y:S02]  /*0b90*/  @P4 LDG.E R2, desc[UR38][R8.64+0x4] ;  /* 0x0000042608024981 */ /* 0x000ea4000c1e1900 */
[----:B--2--5:R-:W-:-:S06]  /*0ba0*/  @P4 IADD3 R2, R2, -R245, RZ ;  /* 0x800000f502024210 */ /* 0x024fcc0007ffe0ff */
[----:B------:R2:W5:Y:S02]  /*0bb0*/  @!P4 LDG.E R2, desc[UR38][R8.64] ;  /* 0x000000260802c981 */ /* 0x000564000c1e1900 */
.L_x_778:
[----:B------:R-:W-:Y:S01]  /*0bc0*/  IMAD.SHL.U32 R17, R224, 0x40, RZ ;  /* 0x00000040e0117824 */ /* 0x000fe200078e00ff */
[----:B-----5:R-:W-:-:S04]  /*0bd0*/  @!P3 IADD3 R243, R3, R2, -R242 ;  /* 0x0000000203f3b210 */ /* 0x020fc80007ffe8f2 */
[----:B------:R-:W-:-:S13]  /*0be0*/  ISETP.GT.AND P0, PT, R243, R17, PT ;  /* 0x00000011f300720c */ /* 0x000fda0003f04270 */
[----:B------:R-:W-:Y:S05]  /*0bf0*/  @!P0 BRA `(.L_x_779) ;  /* 0x0000006c00308947 */ /* 0x000fea0003800000 */
[----:B------:R-:W3:Y:S01]  /*0c00*/  LDC R22, c[0x0][0x278] ;  /* 0x00009e00ff167b82 */ /* 0x000ee20000000800 */
[----:B-1----:R-:W-:Y:S01]  /*0c10*/  VIADD R2, R26, 0x3f ;  /* 0x0000003f1a027836 */ /* 0x002fe20000000000 */
[----:B------:R-:W-:Y:S01]  /*0c20*/  IABS R11, R221 ;  /* 0x000000dd000b7213 */ /* 0x000fe20000000000 */
[----:B------:R-:W-:Y:S01]  /*0c30*/  ULDC UR4, c[0x0][0x2dc] ;  /* 0x0000b70000047ab9 */ /* 0x000fe20000000800 */
[----:B------:R-:W-:Y:S01]  /*0c40*/  ISETP.NE.AND P0, PT, R245, -0x1, PT ;  /* 0xfffffffff500780c */ /* 0x000fe20003f05270 */
[----:B------:R-:W-:Y:S01]  /*0c50*/  ULDC UR30, c[0x0][0x270] ;  /* 0x00009c00001e7ab9 */ /* 0x000fe20000000800 */
[----:B------:R-:W-:Y:S01]  /*0c60*/  SHF.R.S32.HI R19, RZ, 0x1f, R2 ;  /* 0x0000001fff137819 */ /* 0x000fe20000011402 */
[----:B------:R-:W-:Y:S01]  /*0c70*/  UIMAD.WIDE UR10, UR4, UR30, URZ ;  /* 0x0000001e040a72a5 */ /* 0x000fe2000f8e023f */
[----:B------:R-:W1:Y:S01]  /*0c80*/  LDC.64 R4, c[0x0][0x228] ;  /* 0x00008a00ff047b82 */ /* 0x000e620000000a00 */
[----:B------:R-:W4:Y:S01]  /*0c90*/  S2R R34, SR_CTAID.X ;  /* 0x0000000000227919 */ /* 0x000f220000002500 */
[----:B------:R-:W-:-:S04]  /*0ca0*/  LEA.HI R19, R19, R2, RZ, 0x6 ;  /* 0x0000000213137211 */ /* 0x000fc800078f30ff */
[----:B------:R-:W-:Y:S02]  /*0cb0*/  LOP3.LUT R29, R19, 0xffffffc0, RZ, 0xc0, !PT ;  /* 0xffffffc0131d7812 */ /* 0x000fe400078ec0ff */
[----:B------:R-:W5:Y:S01]  /*0cc0*/  LDC R31, c[0x0][0x2d4] ;  /* 0x0000b500ff1f7b82 */ /* 0x000f620000000800 */
[----:B------:R-:W-:Y:S02]  /*0cd0*/  @P0 IMAD.IADD R38, R242, 0x1, R245 ;  /* 0x00000001f2260824 */ /* 0x000fe400078e02f5 */
[----:B------:R-:W-:Y:S01]  /*0ce0*/  VIADD R29, R29, 0xffffffc0 ;  /* 0xffffffc01d1d7836 */ /* 0x000fe20000000000 */
[----:B---3--:R-:W-:-:S04]  /*0cf0*/  IABS R10, R22 ;  /* 0x00000016000a7213 */ /* 0x008fc80000000000 */
[----:B------:R-:W3:Y:S01]  /*0d00*/  LDC R35, c[0x0][0x2c4] ;  /* 0x0000b100ff237b82 */ /* 0x000ee20000000800 */
[----:B------:R-:W-:Y:S01]  /*0d10*/  SHF.R.S32.HI R23, RZ, 0x1f, R29 ;  /* 0x0000001fff177819 */ /* 0x000fe2000001141d */
[----:B--2---:R-:W2:Y:S01]  /*0d20*/  I2F.RP R8, R10 ;  /* 0x0000000a00087306 */ /* 0x004ea20000209400 */
[----:B------:R-:W-:Y:S01]  /*0d30*/  ISETP.NE.AND P5, PT, R22, RZ, PT ;  /* 0x000000ff1600720c */ /* 0x000fe20003fa5270 */
[----:B-1----:R-:W-:-:S04]  /*0d40*/  IMAD R24, R21, R4, RZ ;  /* 0x0000000415187224 */ /* 0x002fc800078e02ff */
[----:B------:R-:W1:Y:S01]  /*0d50*/  LDC.U8 R37, c[0x0][0x480] ;  /* 0x00012000ff257b82 */ /* 0x000e620000000000 */
[----:B------:R-:W-:-:S04]  /*0d60*/  IMAD.WIDE.U32 R14, R222, R4, RZ ;  /* 0x00000004de0e7225 */ /* 0x000fc800078e00ff */
[C---:B------:R-:W-:Y:S02]  /*0d70*/  IMAD R24, R222.reuse, R5, R24 ;  /* 0x00000005de187224 */ /* 0x040fe400078e0218 */
[----:B-----5:R-:W-:Y:S01]  /*0d80*/  IMAD.WIDE.U32 R40, R222, R31, RZ ;  /* 0x0000001fde287225 */ /* 0x020fe200078e00ff */
[----:B------:R-:W5:Y:S01]  /*0d90*/  LDC.U8 R5, c[0x0][0x3d8] ;  /* 0x0000f600ff057b82 */ /* 0x000f620000000000 */
[----:B--2---:R-:W2:Y:S02]  /*0da0*/  MUFU.RCP R6, R8 ;  /* 0x0000000800067308 */ /* 0x004ea40000001000 */
[----:B------:R-:W-:Y:S01]  /*0db0*/  IMAD.IADD R24, R15, 0x1, R24 ;  /* 0x000000010f187824 */ /* 0x000fe200078e0218 */
[----:B------:R-:W-:-:S05]  /*0dc0*/  SHF.R.S32.HI R15, RZ, 0x1f, R31 ;  /* 0x0000001fff0f7819 */ /* 0x000fca000001141f */
[----:B------:R-:W-:Y:S02]  /*0dd0*/  IMAD R20, R15, R222, RZ ;  /* 0x000000de0f147224 */ /* 0x000fe400078e02ff */
[----:B--2---:R-:W-:Y:S02]  /*0de0*/  VIADD R6, R6, 0xffffffe ;  /* 0x0ffffffe06067836 */ /* 0x004fe40000000000 */
[----:B------:R-:W-:Y:S02]  /*0df0*/  IMAD.SHL.U32 R8, R222, 0x80, RZ ;  /* 0x00000080de087824 */ /* 0x000fe400078e00ff */
[----:B------:R-:W2:Y:S03]  /*0e00*/  F2I.FTZ.U32.TRUNC.NTZ R7, R6 ;  /* 0x0000000600077305 */ /* 0x000ea6000021f000 */
[----:B------:R-:W-:-:S04]  /*0e10*/  SEL R8, R8, RZ, P1 ;  /* 0x000000ff08087207 */ /* 0x000fc80000800000 */
[----:B------:R-:W-:Y:S02]  /*0e20*/  IADD3 R33, P2, R29, R8, RZ ;  /* 0x000000081d217210 */ /* 0x000fe40007f5e0ff */
[----:B------:R-:W4:Y:S03]  /*0e30*/  @P0 LDC.64 R8, c[0x0][0x250] ;  /* 0x00009400ff080b82 */ /* 0x000f260000000a00 */
[----:B------:R-:W-:Y:S01]  /*0e40*/  IMAD R32, R33, UR11, RZ ;  /* 0x0000000b21207c24 */ /* 0x000fe2000f8e02ff */
[----:B--2---:R-:W-:Y:S02]  /*0e50*/  IADD3 R3, RZ, -R7, RZ ;  /* 0x80000007ff037210 */ /* 0x004fe40007ffe0ff */
[----:B------:R-:W-:-:S03]  /*0e60*/  MOV R6, RZ ;  /* 0x000000ff00067202 */ /* 0x000fc60000000f00 */
[----:B------:R-:W-:Y:S02]  /*0e70*/  IMAD R16, R3, R10, RZ ;  /* 0x0000000a03107224 */ /* 0x000fe400078e02ff */
[----:B------:R-:W2:Y:S02]  /*0e80*/  LDC.64 R2, c[0x0][0x240] ;  /* 0x00009000ff027b82 */ /* 0x000ea40000000a00 */
[----:B------:R-:W-:Y:S01]  /*0e90*/  IMAD.HI.U32 R16, R7, R16, R6 ;  /* 0x0000001007107227 */ /* 0x000fe200078e0006 */
[----:B------:R-:W-:-:S04]  /*0ea0*/  SHF.L.U64.HI R6, R222, 0x7, R21 ;  /* 0x00000007de067819 */ /* 0x000fc80000010215 */
[----:B------:R-:W-:Y:S01]  /*0eb0*/  SEL R6, R6, RZ, P1 ;  /* 0x000000ff06067207 */ /* 0x000fe20000800000 */
[----:B------:R-:W-:Y:S01]  /*0ec0*/  IMAD.HI.U32 R16, R16, R11, RZ ;  /* 0x0000000b10107227 */ /* 0x000fe200078e00ff */
[----:B------:R-:W-:-:S03]  /*0ed0*/  ISETP.NE.AND P1, PT, R25, -0x1, PT ;  /* 0xffffffff1900780c */ /* 0x000fc60003f25270 */
[----:B----4-:R-:W-:Y:S01]  /*0ee0*/  @P0 IMAD R27, R38, R9, RZ ;  /* 0x00000009261b0224 */ /* 0x010fe200078e02ff */
[----:B------:R-:W-:Y:S01]  /*0ef0*/  IADD3 R7, -R16, RZ, RZ ;  /* 0x000000ff10077210 */ /* 0x000fe20007ffe1ff */
[----:B------:R-:W-:-:S04]  /*0f00*/  @P0 IMAD.WIDE.U32 R38, R38, R8, RZ ;  /* 0x0000000826260225 */ /* 0x000fc800078e00ff */
[----:B------:R-:W-:Y:S01]  /*0f10*/  IMAD R11, R10, R7, R11 ;  /* 0x000000070a0b7224 */ /* 0x000fe200078e020b */
[----:B------:R-:W-:Y:S01]  /*0f20*/  IADD3.X R7, R23, R6, RZ, P2, !PT ;  /* 0x0000000617077210 */ /* 0x000fe200017fe4ff */
[----:B------:R-:W-:Y:S01]  /*0f30*/  @P0 IMAD.MOV.U32 R30, RZ, RZ, R38 ;  /* 0x000000ffff1e0224 */ /* 0x000fe200078e0026 */
[----:B-----5:R-:W-:Y:S01]  /*0f40*/  ISETP.NE.AND P2, PT, R5, RZ, PT ;  /* 0x000000ff0500720c */ /* 0x020fe20003f45270 */
[----:B------:R-:W-:Y:S01]  /*0f50*/  IMAD R38, R40, UR11, RZ ;  /* 0x0000000b28267c24 */ /* 0x000fe2000f8e02ff */
[----:B------:R-:W-:Y:S01]  /*0f60*/  ISETP.GT.U32.AND P4, PT, R10, R11, PT ;  /* 0x0000000b0a00720c */ /* 0x000fe20003f84070 */
[----:B--2---:R-:W-:Y:S01]  /*0f70*/  IMAD.WIDE.U32 R12, R25, R2, RZ ;  /* 0x00000002190c7225 */ /* 0x004fe200078e00ff */
[----:B------:R-:W-:-:S03]  /*0f80*/  @P0 IADD3 R27, R39, R27, RZ ;  /* 0x0000001b271b0210 */ /* 0x000fc60007ffe0ff */
[----:B------:R-:W-:Y:S01]  /*0f90*/  IMAD R32, R7, UR10, R32 ;  /* 0x0000000a07207c24 */ /* 0x000fe2000f8e0220 */
[----:B------:R-:W-:Y:S01]  /*0fa0*/  SEL R28, R14, R12, !P1 ;  /* 0x0000000c0e1c7207 */ /* 0x000fe20004800000 */
[----:B------:R-:W2:Y:S01]  /*0fb0*/  @P0 LDC.64 R6, c[0x0][0x248] ;  /* 0x00009200ff060b82 */ /* 0x000ea20000000a00 */
[----:B------:R-:W-:Y:S01]  /*0fc0*/  IMAD R4, R25, R3, RZ ;  /* 0x0000000319047224 */ /* 0x000fe200078e02ff */
[----:B------:R-:W-:Y:S01]  /*0fd0*/  LOP3.LUT R12, R221, R22, RZ, 0x3c, !PT ;  /* 0x00000016dd0c7212 */ /* 0x000fe200078e3cff */
[----:B------:R-:W-:Y:S01]  /*0fe0*/  IMAD R39, R21, R31, R20 ;  /* 0x0000001f15277224 */ /* 0x000fe200078e0214 */
[----:B------:R-:W-:Y:S01]  /*0ff0*/  @P0 IADD3 R14, R242, R245, RZ ;  /* 0x000000f5f20e0210 */ /* 0x000fe20007ffe0ff */
[----:B------:R-:W-:Y:S01]  /*1000*/  @P1 IMAD.IADD R24, R13, 0x1, R4 ;  /* 0x000000010d181824 */ /* 0x000fe200078e0204 */
[-C--:B------:R-:W-:Y:S01]  /*1010*/  @!P4 IADD3 R11, R11, -R10.reuse, RZ ;  /* 0x8000000a0b0bc210 */ /* 0x080fe20007ffe0ff */
[----:B------:R-:W-:Y:S01]  /*1020*/  IMAD.IADD R39, R41, 0x1, R39 ;  /* 0x0000000129277824 */ /* 0x000fe200078e0227 */
[----:B------:R-:W-:Y:S01]  /*1030*/  ISETP.GE.AND P3, PT, R12, RZ, PT ;  /* 0x000000ff0c00720c */ /* 0x000fe20003f66270 */
[----:B------:R-:W4:Y:S01]  /*1040*/  LDC.64 R4, c[0x0][0x488] ;  /* 0x00012200ff047b82 */ /* 0x000f220000000a00 */
[----:B------:R-:W-:-:S02]  /*1050*/  ISETP.GE.U32.AND P6, PT, R11, R10, PT ;  /* 0x0000000a0b00720c */ /* 0x000fc40003fc6070 */
[----:B------:R-:W-:-:S05]  /*1060*/  @!P4 IADD3 R16, R16, 0x1, RZ ;  /* 0x000000011010c810 */ /* 0x000fca0007ffe0ff */
[----:B------:R-:W1:Y:S06]  /*1070*/  @P1 LDC.64 R12, c[0x0][0x420] ;  /* 0x00010800ff0c1b82 */ /* 0x000e6c0000000a00 */
[----:B------:R-:W-:Y:S02]  /*1080*/  @P6 VIADD R16, R16, 0x1 ;  /* 0x0000000110106836 */ /* 0x000fe40000000000 */
[----:B------:R-:W1:Y:S01]  /*1090*/  @!P1 LDC.64 R10, c[0x0][0x418] ;  /* 0x00010600ff0a9b82 */ /* 0x000e620000000a00 */
[C---:B--2---:R-:W-:Y:S02]  /*10a0*/  @P0 IMAD R18, R14.reuse, R7, RZ ;  /* 0x000000070e120224 */ /* 0x044fe400078e02ff */
[----:B------:R-:W-:Y:S01]  /*10b0*/  @P0 IMAD.WIDE.U32 R14, R14, R6, RZ ;  /* 0x000000060e0e0225 */ /* 0x000fe200078e00ff */
[----:B------:R-:W-:-:S03]  /*10c0*/  @!P3 IADD3 R16, -R16, RZ, RZ ;  /* 0x000000ff1010b210 */ /* 0x000fc60007ffe1ff */
[----:B------:R-:W-:Y:S01]  /*10d0*/  @P0 IMAD.MOV.U32 R20, RZ, RZ, R14 ;  /* 0x000000ffff140224 */ /* 0x000fe200078e000e */
[----:B------:R-:W2:Y:S01]  /*10e0*/  @P2 LDC R36, c[0x0][0x2e4] ;  /* 0x0000b900ff242b82 */ /* 0x000ea20000000800 */
[----:B------:R-:W-:Y:S01]  /*10f0*/  @P0 IADD3 R18, R15, R18, RZ ;  /* 0x000000120f120210 */ /* 0x000fe20007ffe0ff */
[----:B---34-:R-:W-:Y:S06]  /*1100*/  @P0 BRA `(.L_x_780) ;  /* 0x0000000000300947 */ /* 0x018fec0003800000 */
        /* <DEDUP_REMOVED lines=12> */
.L_x_780:
        /* <DEDUP_REMOVED lines=13> */
.L_x_781:
[----:B-1----:R-:W-:Y:S01]  /*12a0*/  @!P1 IMAD R21, R21, R10, RZ ;  /* 0x0000000a15159224 */ /* 0x002fe200078e02ff */
[----:B------:R-:W-:Y:S01]  /*12b0*/  @!P5 LOP3.LUT R16, RZ, R22, RZ, 0x33, !PT ;  /* 0x00000016ff10d212 */ /* 0x000fe200078e33ff */
[----:B------:R-:W-:Y:S01]  /*12c0*/  IMAD R38, R39, UR10, R38 ;  /* 0x0000000a27267c24 */ /* 0x000fe2000f8e0226 */
[----:B------:R-:W-:Y:S01]  /*12d0*/  ISETP.NE.AND P0, PT, R37, RZ, PT ;  /* 0x000000ff2500720c */ /* 0x000fe20003f05270 */
[----:B------:R-:W-:-:S04]  /*12e0*/  IMAD.WIDE.U32 R42, R40, UR10, RZ ;  /* 0x0000000a282a7c25 */ /* 0x000fc8000f8e00ff */
[----:B------:R-:W-:-:S04]  /*12f0*/  @P1 IMAD.WIDE.U32 R14, R25, R12, RZ ;  /* 0x0000000c190e1225 */ /* 0x000fc800078e00ff */
[----:B------:R-:W-:Y:S02]  /*1300*/  @P2 IMAD R22, R222, R35, RZ ;  /* 0x00000023de162224 */ /* 0x000fe400078e02ff */
[----:B------:R-:W-:-:S03]  /*1310*/  IMAD.WIDE.U32 R40, R25, UR10, RZ ;  /* 0x0000000a19287c25 */ /* 0x000fc6000f8e00ff */
[----:B------:R-:W-:Y:S01]  /*1320*/  @P2 SEL R22, R22, R25, !P1 ;  /* 0x0000001916162207 */ /* 0x000fe20004800000 */
[----:B------:R-:W-:Y:S02]  /*1330*/  IMAD R12, R25, UR11, RZ ;  /* 0x0000000b190c7c24 */ /* 0x000fe4000f8e02ff */
[C---:B------:R-:W-:Y:S01]  /*1340*/  @!P1 IMAD R21, R222.reuse, R11, R21 ;  /* 0x0000000bde159224 */ /* 0x040fe200078e0215 */
[----:B------:R-:W-:Y:S01]  /*1350*/  IADD3 R11, R43, R38, RZ ;  /* 0x000000262b0b7210 */ /* 0x000fe20007ffe0ff */
[----:B------:R-:W-:Y:S01]  /*1360*/  @!P1 IMAD.WIDE.U32 R38, R222, R10, RZ ;  /* 0x0000000ade269225 */ /* 0x000fe200078e00ff */
[----:B------:R-:W-:Y:S02]  /*1370*/  SEL R10, R42, R40, !P1 ;  /* 0x000000282a0a7207 */ /* 0x000fe40004800000 */
[----:B------:R-:W-:Y:S01]  /*1380*/  @P1 IADD3 R11, R41, R12, RZ ;  /* 0x0000000c290b1210 */ /* 0x000fe20007ffe0ff */
[----:B------:R-:W-:Y:S01]  /*1390*/  IMAD.WIDE.U32 R40, R34, R4, RZ ;  /* 0x0000000422287225 */ /* 0x000fe200078e00ff */
[----:B------:R-:W-:-:S03]  /*13a0*/  @!P1 MOV R14, R38 ;  /* 0x00000026000e9202 */ /* 0x000fc60000000f00 */
[----:B------:R-:W-:Y:S01]  /*13b0*/  @P1 IMAD R13, R25, R13, R15 ;  /* 0x0000000d190d1224 */ /* 0x000fe200078e020f */
[----:B------:R-:W-:Y:S01]  /*13c0*/  @!P1 IADD3 R13, R39, R21, RZ ;  /* 0x00000015270d9210 */ /* 0x000fe20007ffe0ff */
[C---:B--2---:R-:W-:Y:S01]  /*13d0*/  @P2 IMAD R232, R221.reuse, R36, R22 ;  /* 0x00000024dde82224 */ /* 0x044fe200078e0216 */
[----:B------:R-:W-:Y:S01]  /*13e0*/  SHF.R.S32.HI R21, RZ, 0x1f, R17 ;  /* 0x0000001fff157819 */ /* 0x000fe20000011411 */
[----:B------:R-:W-:Y:S01]  /*13f0*/  @!P2 IMAD R12, R222, UR30, R221 ;  /* 0x0000001ede0cac24 */ /* 0x000fe2000f8e02dd */
[----:B------:R-:W-:Y:S01]  /*1400*/  SHF.R.S32.HI R22, RZ, 0x1f, R16 ;  /* 0x0000001fff167819 */ /* 0x000fe20000011410 */
[----:B------:R-:W-:Y:S02]  /*1410*/  IMAD R34, R34, R5, R41 ;  /* 0x0000000522227224 */ /* 0x000fe400078e0229 */
[----:B------:R-:W-:Y:S02]  /*1420*/  IMAD R36, R221, UR4, RZ ;  /* 0x00000004dd247c24 */ /* 0x000fe4000f8e02ff */
[----:B------:R-:W-:Y:S01]  /*1430*/  IMAD.WIDE.U32 R38, R33, UR10, RZ ;  /* 0x0000000a21267c25 */ /* 0x000fe2000f8e00ff */
[----:B------:R-:W-:-:S02]  /*1440*/  SHF.R.S32.HI R33, RZ, 0x1f, R221 ;  /* 0x0000001fff217819 */ /* 0x000fc400000114dd */
[----:B------:R-:W-:Y:S01]  /*1450*/  SEL R34, R34, RZ, P0 ;  /* 0x000000ff22227207 */ /* 0x000fe20000000000 */
[----:B------:R-:W-:Y:S01]  /*1460*/  @!P2 IMAD R232, R12, R35, RZ ;  /* 0x000000230ce8a224 */ /* 0x000fe200078e02ff */
[----:B------:R-:W-:Y:S02]  /*1470*/  SEL R35, R40, RZ, P0 ;  /* 0x000000ff28237207 */ /* 0x000fe40000000000 */
[----:B------:R-:W-:Y:S02]  /*1480*/  SHF.R.S32.HI R12, RZ, 0x1f, R36 ;  /* 0x0000001fff0c7819 */ /* 0x000fe40000011424 */
        /* <DEDUP_REMOVED lines=9> */
.L_x_782:
[----:B------:R-:W-:-:S04]  /*1520*/  IMAD R234, R222, UR30, R221 ;  /* 0x0000001edeea7c24 */ /* 0x000fc8000f8e02dd */
[----:B------:R-:W-:-:S07]  /*1530*/  IMAD R234, R234, R31, RZ ;  /* 0x0000001feaea7224 */ /* 0x000fce00078e02ff */
.L_x_783:
[----:B------:R-:W1:Y:S01]  /*1540*/  LDC.64 R4, c[0x0][0x420] ;  /* 0x00010800ff047b82 */ /* 0x000e620000000a00 */
[----:B------:R-:W2:Y:S01]  /*1550*/  S2R R15, SR_TID.X ;  /* 0x00000000000f7919 */ /* 0x000ea20000002100 */
[----:B------:R-:W-:Y:S01]  /*1560*/  UIMAD UR30, UR4, UR30, URZ ;  /* 0x0000001e041e72a4 */ /* 0x000fe2000f8e023f */
[----:B------:R-:W-:Y:S01]  /*1570*/  SHF.R.S32.HI R217, RZ, 0x1f, R216 ;  /* 0x0000001fffd97819 */ /* 0x000fe200000114d8 */
[C---:B------:R-:W-:Y:S01]  /*1580*/  IMAD.IADD R234, R29.reuse, 0x1, R234 ;  /* 0x000000011dea7824 */ /* 0x040fe200078e02ea */
[----:B------:R-:W-:Y:S01]  /*1590*/  ULDC.64 UR10, c[0x0][0x428] ;  /* 0x00010a00000a7ab9 */ /* 0x000fe20000000a00 */
[----:B------:R-:W-:Y:S01]  /*15a0*/  USHF.L.U32 UR29, UR30, 0x6, URZ ;  /* 0x000000061e1d7899 */ /* 0x000fe2000800063f */
[----:B------:R-:W-:Y:S01]  /*15b0*/  IMAD.IADD R232, R29, 0x1, R232 ;  /* 0x000000011de87824 */ /* 0x000fe200078e02e8 */
[----:B------:R-:W-:Y:S01]  /*15c0*/  ULDC.64 UR14, c[0x0][0x210] ;  /* 0x00008400000e7ab9 */ /* 0x000fe20000000a00 */
[----:B------:R-:W-:Y:S01]  /*15d0*/  ULDC.64 UR12, c[0x0][0x3e0] ;  /* 0x0000f800000c7ab9 */ /* 0x000fe20000000a00 */
[----:B------:R-:W-:Y:S01]  /*15e0*/  USHF.R.S32.HI UR4, URZ, 0x1f, UR29 ;  /* 0x0000001f3f047899 */ /* 0x000fe2000801141d */
[----:B------:R-:W-:Y:S01]  /*15f0*/  BSSY B1, `(.L_x_779) ;  /* 0x000062c000017945 */ /* 0x000fe20003800000 */
[----:B------:R-:W-:-:S02]  /*1600*/  IADD3 R36, P4, P3, R38, UR29, R36 ;  /* 0x0000001d26247c10 */ /* 0x000fc4000fb9e024 */
[----:B------:R-:W-:Y:S02]  /*1610*/  IADD3 R38, P1, R216, R14, RZ ;  /* 0x0000000ed8267210 */ /* 0x000fe40007f3e0ff */
[----:B------:R-:W-:Y:S02]  /*1620*/  IADD3.X R37, R37, UR4, R12, P4, P3 ;  /* 0x0000000425257c10 */ /* 0x000fe4000a7e640c */
[----:B------:R-:W-:Y:S01]  /*1630*/  ISETP.GE.AND P4, PT, R26, 0x1, PT ;  /* 0x000000011a00780c */ /* 0x000fe20003f86270 */
[----:B------:R-:W-:Y:S01]  /*1640*/  IMAD.X R39, R217, 0x1, R13, P1 ;  /* 0x00000001d9277824 */ /* 0x000fe200008e060d */
[----:B------:R-:W-:Y:S02]  /*1650*/  SHF.R.S32.HI R13, RZ, 0x1f, R214 ;  /* 0x0000001fff0d7819 */ /* 0x000fe400000114d6 */
[----:B------:R-:W-:Y:S01]  /*1660*/  IADD3 R10, P2, P1, R35, R36, R10 ;  /* 0x00000024230a7210 */ /* 0x000fe2000795e00a */
[-C--:B-1----:R-:W-:Y:S01]  /*1670*/  IMAD R14, R23, R4.reuse, RZ ;  /* 0x00000004170e7224 */ /* 0x082fe200078e02ff */
[----:B------:R-:W-:Y:S01]  /*1680*/  LEA.HI.SX32 R241, R19, 0xffffffff, 0x1a ;  /* 0xffffffff13f17811 */ /* 0x000fe200078fd2ff */
[----:B------:R-:W-:Y:S01]  /*1690*/  IMAD.WIDE.U32 R40, R29, R4, R38 ;  /* 0x000000041d287225 */ /* 0x000fe200078e0026 */
[----:B------:R-:W-:-:S02]  /*16a0*/  IADD3.X R11, R34, R37, R11, P2, P1 ;  /* 0x00000025220b7210 */ /* 0x000fc400017e240b */
[----:B------:R-:W1:Y:S01]  /*16b0*/  LDC.64 R36, c[0x0][0x2b0] ;  /* 0x0000ac00ff247b82 */ /* 0x000e620000000a00 */
[----:B------:R-:W-:Y:S01]  /*16c0*/  IMAD R14, R29, R5, R14 ;  /* 0x000000051d0e7224 */ /* 0x000fe200078e020e */
[----:B------:R-:W-:Y:S02]  /*16d0*/  IADD3 R29, P3, R214, R29, RZ ;  /* 0x0000001dd61d7210 */ /* 0x000fe40007f7e0ff */
[----:B--2---:R-:W-:Y:S02]  /*16e0*/  SHF.R.S32.HI R12, RZ, 0x1f, R15 ;  /* 0x0000001fff0c7819 */ /* 0x004fe4000001140f */
[----:B------:R-:W-:Y:S01]  /*16f0*/  IADD3 R41, R41, R14, RZ ;  /* 0x0000000e29297210 */ /* 0x000fe20007ffe0ff */
[----:B------:R-:W-:Y:S01]  /*1700*/  IMAD.X R23, R13, 0x1, R23, P3 ;  /* 0x000000010d177824 */ /* 0x000fe200018e0617 */
[----:B------:R-:W-:Y:S01]  /*1710*/  LEA.HI R32, R12, R15, RZ, 0x5 ;  /* 0x0000000f0c207211 */ /* 0x000fe200078f28ff */
[----:B------:R-:W-:-:S03]  /*1720*/  IMAD.WIDE.U32 R38, R29, R2, R216 ;  /* 0x000000021d267225 */ /* 0x000fc600078e00d8 */
[----:B------:R-:W-:Y:S01]  /*1730*/  SHF.R.S32.HI R32, RZ, 0x5, R32 ;  /* 0x00000005ff207819 */ /* 0x000fe20000011420 */
[----:B------:R-:W-:Y:S01]  /*1740*/  IMAD R34, R23, R2, RZ ;  /* 0x0000000217227224 */ /* 0x000fe200078e02ff */
[----:B------:R-:W-:Y:S01]  /*1750*/  IADD3 R38, P2, R28, R38, RZ ;  /* 0x000000261c267210 */ /* 0x000fe20007f5e0ff */
[----:B------:R-:W-:Y:S02]  /*1760*/  IMAD R14, R33, UR10, RZ ;  /* 0x0000000a210e7c24 */ /* 0x000fe4000f8e02ff */
[----:B------:R-:W-:Y:S02]  /*1770*/  IMAD R23, R29, R3, R34 ;  /* 0x000000031d177224 */ /* 0x000fe400078e0222 */
[----:B------:R-:W2:Y:S01]  /*1780*/  LDC.64 R34, c[0x0][0x478] ;  /* 0x00011e00ff227b82 */ /* 0x000ea20000000a00 */
[----:B------:R-:W-:Y:S02]  /*1790*/  IMAD R25, R32, UR30, R219 ;  /* 0x0000001e20197c24 */ /* 0x000fe4000f8e02db */
[C---:B------:R-:W-:Y:S01]  /*17a0*/  IMAD R14, R221.reuse, UR11, R14 ;  /* 0x0000000bdd0e7c24 */ /* 0x040fe2000f8e020e */
[----:B------:R-:W-:Y:S01]  /*17b0*/  IADD3.X R39, R24, R39, R23, P2, !PT ;  /* 0x0000002718277210 */ /* 0x000fe200017fe417 */
[----:B------:R-:W-:Y:S01]  /*17c0*/  IMAD.WIDE.U32 R40, R221, UR10, R40 ;  /* 0x0000000add287c25 */ /* 0x000fe2000f8e0028 */
[----:B------:R-:W-:Y:S01]  /*17d0*/  ULDC.64 UR10, c[0x0][0x258] ;  /* 0x00009600000a7ab9 */ /* 0x000fe20000000a00 */
[----:B------:R-:W-:-:S02]  /*17e0*/  IADD3 R185, P1, R25, R10, RZ ;  /* 0x0000000a19b97210 */ /* 0x000fc40007f3e0ff */
[----:B------:R-:W-:Y:S01]  /*17f0*/  IMAD.IADD R29, R41, 0x1, R14 ;  /* 0x00000001291d7824 */ /* 0x000fe200078e020e */
[----:B------:R-:W-:Y:S01]  /*1800*/  MOV R28, R40 ;  /* 0x00000028001c7202 */ /* 0x000fe20000000f00 */
[----:B------:R-:W-:Y:S01]  /*1810*/  IMAD R14, R33, UR10, RZ ;  /* 0x0000000a210e7c24 */ /* 0x000fe2000f8e02ff */
[----:B------:R-:W-:Y:S01]  /*1820*/  LEA.HI.X.SX32 R10, R25, R11, 0x1, P1 ;  /* 0x0000000b190a7211 */ /* 0x000fe200008f0eff */
[-C--:B------:R-:W-:Y:S02]  /*1830*/  IMAD R23, R13, R4.reuse, RZ ;  /* 0x000000040d177224 */ /* 0x080fe400078e02ff */
[C---:B------:R-:W-:Y:S02]  /*1840*/  IMAD R11, R221.reuse, UR11, R14 ;  /* 0x0000000bdd0b7c24 */ /* 0x040fe4000f8e020e */
[----:B------:R-:W-:Y:S01]  /*1850*/  IMAD.WIDE.U32 R24, R221, UR10, R38 ;  /* 0x0000000add187c25 */ /* 0x000fe2000f8e0026 */
[----:B------:R-:W-:Y:S02]  /*1860*/  ULDC.64 UR10, c[0x0][0x400] ;  /* 0x00010000000a7ab9 */ /* 0x000fe40000000a00 */
[C---:B------:R-:W-:Y:S01]  /*1870*/  LEA R184, P1, R185.reuse, UR10, 0x2 ;  /* 0x0000000ab9b87c11 */ /* 0x040fe2000f8210ff */
[----:B------:R-:W-:Y:S01]  /*1880*/  IMAD R23, R214, R5, R23 ;  /* 0x00000005d6177224 */ /* 0x000fe200078e0217 */
[----:B------:R-:W-:Y:S01]  /*1890*/  LEA R248, P3, R24, UR14, 0x1 ;  /* 0x0000000e18f87c11 */ /* 0x000fe2000f8608ff */
[----:B------:R-:W-:Y:S01]  /*18a0*/  IMAD.WIDE.U32 R28, R214, R4, R28 ;  /* 0x00000004d61c7225 */ /* 0x000fe200078e001c */
[----:B------:R-:W-:-:S03]  /*18b0*/  LEA.HI.X R185, R185, UR11, R10, 0x2, P1 ;  /* 0x0000000bb9b97c11 */ /* 0x000fc600088f140a */
[----:B------:R-:W-:Y:S01]  /*18c0*/  IMAD.IADD R14, R25, 0x1, R11 ;  /* 0x00000001190e7824 */ /* 0x000fe200078e020b */
[----:B------:R-:W-:Y:S01]  /*18d0*/  IADD3 R23, R29, R23, RZ ;  /* 0x000000171d177210 */ /* 0x000fe20007ffe0ff */
[----:B-1----:R-:W-:Y:S01]  /*18e0*/  IMAD.WIDE R232, R232, 0x4, R36 ;  /* 0x00000004e8e87825 */ /* 0x002fe200078e0224 */
[----:B------:R-:W-:Y:S02]  /*18f0*/  LEA R246, P2, R28, UR12, 0x1 ;  /* 0x0000000c1cf67c11 */ /* 0x000fe4000f8408ff */
[----:B------:R-:W-:Y:S01]  /*1900*/  LEA.HI.X R249, R24, UR15, R14, 0x1, P3 ;  /* 0x0000000f18f97c11 */ /* 0x000fe200098f0c0e */
[----:B--2---:R-:W-:Y:S01]  /*1910*/  IMAD.WIDE R234, R234, 0x4, R34 ;  /* 0x00000004eaea7825 */ /* 0x004fe200078e0222 */
[----:B------:R-:W-:Y:S01]  /*1920*/  LEA.HI.X R247, R28, UR13, R23, 0x1, P2 ;  /* 0x0000000d1cf77c11 */ /* 0x000fe200090f0c17 */
[----:B------:R-:W-:Y:S08]  /*1930*/  @!P4 BRA `(.L_x_784) ;  /* 0x0000005400c4c947 */ /* 0x000ff00003800000 */
[----:B------:R-:W-:Y:S01]  /*1940*/  @P0 BAR.SYNC.DEFER_BLOCKING 0x0 ;  /* 0x0000000000000b1d */ /* 0x000fe20000010000 */
[----:B------:R-:W-:Y:S01]  /*1950*/  IMAD R11, R224, -0x40, R243 ;  /* 0xffffffc0e00b7824 */ /* 0x000fe200078e02f3 */
[----:B------:R-:W-:Y:S01]  /*1960*/  LEA R230, R220, UR5, 0x1 ;  /* 0x00000005dce67c11 */ /* 0x000fe2000f8e08ff */
[----:B------:R-:W-:-:S03]  /*1970*/  IMAD.WIDE.U32 R34, R17, R8, R216 ;  /* 0x0000000811227225 */ /* 0x000fc600078e00d8 */
[----:B------:R-:W-:Y:S01]  /*1980*/  ISETP.GE.AND P6, PT, R214, R11, PT ;  /* 0x0000000bd600720c */ /* 0x000fe20003fc6270 */
[----:B------:R-:W-:Y:S01]  /*1990*/  IMAD R32, R21, R8, RZ ;  /* 0x0000000815207224 */ /* 0x000fe200078e02ff */
[----:B------:R-:W-:Y:S01]  /*19a0*/  IADD3 R34, P1, R30, R34, RZ ;  /* 0x000000221e227210 */ /* 0x000fe20007f3e0ff */
[----:B------:R-:W-:Y:S01]  /*19b0*/  ULDC.64 UR10, c[0x0][0x268] ;  /* 0x00009a00000a7ab9 */ /* 0x000fe20000000a00 */
[C---:B------:R-:W-:Y:S01]  /*19c0*/  IMAD R19, R241.reuse, -0x40, R26 ;  /* 0xffffffc0f1137824 */ /* 0x040fe200078e021a */
[----:B------:R-:W-:Y:S01]  /*19d0*/  LEA.HI R26, R241, R241, RZ, 0x1 ;  /* 0x000000f1f11a7211 */ /* 0x000fe200078f08ff */
[----:B------:R-:W-:Y:S01]  /*19e0*/  IMAD R30, R17, R9, R32 ;  /* 0x00000009111e7224 */ /* 0x000fe200078e0220 */
[----:B------:R-:W-:Y:S01]  /*19f0*/  BSSY B0, `(.L_x_785) ;  /* 0x0000029000007945 */ /* 0x000fe20003800000 */
[----:B------:R-:W-:Y:S01]  /*1a00*/  VIADD R10, R214, 0x20 ;  /* 0x00000020d60a7836 */ /* 0x000fe20000000000 */
[----:B------:R-:W-:Y:S02]  /*1a10*/  LOP3.LUT R26, R26, 0xfffffffe, RZ, 0xc0, !PT ;  /* 0xfffffffe1a1a7812 */ /* 0x000fe400078ec0ff */
[----:B------:R-:W-:Y:S01]  /*1a20*/  IADD3.X R35, R27, R35, R30, P1, !PT ;  /* 0x000000231b237210 */ /* 0x000fe20000ffe41e */
[----:B------:R-:W-:Y:S01]  /*1a30*/  IMAD R27, R22, UR10, RZ ;  /* 0x0000000a161b7c24 */ /* 0x000fe2000f8e02ff */
[----:B------:R-:W-:-:S02]  /*1a40*/  ISETP.GE.AND P5, PT, R10, R11, PT ;  /* 0x0000000b0a00720c */ /* 0x000fc40003fa6270 */
[-C--:B------:R-:W-:Y:S01]  /*1a50*/  ISETP.GE.AND P2, PT, R10, R19.reuse, PT ;  /* 0x000000130a00720c */ /* 0x080fe20003f46270 */
[----:B------:R-:W-:Y:S01]  /*1a60*/  IMAD R27, R16, UR11, R27 ;  /* 0x0000000b101b7c24 */ /* 0x000fe2000f8e021b */
[----:B------:R-:W-:Y:S01]  /*1a70*/  ISETP.GE.AND P4, PT, R214, R19, PT ;  /* 0x00000013d600720c */ /* 0x000fe20003f86270 */
[----:B------:R1:W-:Y:S01]  /*1a80*/  @P6 STS.128 [R230+0x10000], RZ ;  /* 0x010000ffe6006388 */ /* 0x0003e20000000c00 */
[----:B------:R-:W-:Y:S01]  /*1a90*/  IMAD.WIDE.U32 R32, R16, UR10, R34 ;  /* 0x0000000a10207c25 */ /* 0x000fe2000f8e0022 */
[----:B------:R-:W-:Y:S02]  /*1aa0*/  IADD3 R26, R241, -R26, RZ ;  /* 0x8000001af11a7210 */ /* 0x000fe40007ffe0ff */
[----:B------:R1:W-:Y:S01]  /*1ab0*/  @P6 STS.128 [R230+0x12000], RZ ;  /* 0x012000ffe6006388 */ /* 0x0003e20000000c00 */
[----:B------:R-:W-:Y:S01]  /*1ac0*/  IMAD.IADD R27, R33, 0x1, R27 ;  /* 0x00000001211b7824 */ /* 0x000fe200078e021b */
        /* <DEDUP_REMOVED lines=27> */
.L_x_786:
[----:B------:R-:W-:Y:S05]  /*1c80*/  BSYNC B0 ;  /* 0x0000000000007941 */ /* 0x000fea0003800000 */
.L_x_785:
[----:B------:R4:W-:Y:S01]  /*1c90*/  @P5 STS.128 [R230+0x11000], RZ ;  /* 0x011000ffe6005388 */ /* 0x0009e20000000c00 */
[----:B------:R-:W-:Y:S03]  /*1ca0*/  BSSY B0, `(.L_x_787) ;  /* 0x000001e000007945 */ /* 0x000fe60003800000 */
[----:B------:R4:W-:Y:S01]  /*1cb0*/  @P5 STS.128 [R230+0x13000], RZ ;  /* 0x013000ffe6005388 */ /* 0x0009e20000000c00 */
[----:B------:R-:W-:Y:S05]  /*1cc0*/  @P5 BRA `(.L_x_788) ;  /* 0x00000000006c5947 */ /* 0x000fea0003800000 */
[----:B------:R-:W-:Y:S01]  /*1cd0*/  ULDC UR4, c[0x0][0x2d0] ;  /* 0x0000b40000047ab9 */ /* 0x000fe20000000800 */
[----:B------:R-:W-:Y:S02]  /*1ce0*/  IADD3 R31, P0, R214, 0x20, RZ ;  /* 0x00000020d61f7810 */ /* 0x000fe40007f1e0ff */
[----:B------:R-:W-:-:S03]  /*1cf0*/  ISETP.GE.AND P1, PT, R216, UR4, PT ;  /* 0x00000004d8007c0c */ /* 0x000fc6000bf26270 */
[----:B------:R-:W-:Y:S01]  /*1d00*/  IMAD.X R33, RZ, RZ, R13, P0 ;  /* 0x000000ffff217224 */ /* 0x000fe200000e060d */
[----:B------:R-:W-:-:S03]  /*1d10*/  ISETP.GE.AND P0, PT, R223, UR4, PT ;  /* 0x00000004df007c0c */ /* 0x000fc6000bf06270 */
[----:B------:R-:W-:Y:S01]  /*1d20*/  IMAD R30, R33, R8, RZ ;  /* 0x00000008211e7224 */ /* 0x000fe200078e02ff */
[----:B------:R-:W-:-:S03]  /*1d30*/  MOV R33, R27 ;  /* 0x0000001b00217202 */ /* 0x000fc60000000f00 */
[C---:B------:R-:W-:Y:S02]  /*1d40*/  IMAD R30, R31.reuse, R9, R30 ;  /* 0x000000091f1e7224 */ /* 0x040fe400078e021e */
[----:B--23--:R-:W2:Y:S01]  /*1d50*/  @!P1 LDC.64 R10, c[0x0][0x220] ;  /* 0x00008800ff0a9b82 */ /* 0x00cea20000000a00 */
[----:B------:R-:W-:Y:S01]  /*1d60*/  IMAD.WIDE.U32 R32, R31, R8, R32 ;  /* 0x000000081f207225 */ /* 0x000fe200078e0020 */
        /* <DEDUP_REMOVED lines=11> */
[----:B------:R-:W-:-:S04]  /*1e20*/  LEA R8, P0, R32, UR10, 0x1 ;  /* 0x0000000a20087c11 */ /* 0x000fc8000f8008ff */
[----:B------:R-:W-:-:S05]  /*1e30*/  LEA.HI.X R9, R32, UR11, R30, 0x1, P0 ;  /* 0x0000000b20097c11 */ /* 0x000fca00080f0c1e */
[----:B------:R-:W-:Y:S01]  /*1e40*/  @!PT LDS RZ, [RZ] ;  /* 0x00000000fffff984 */ /* 0x000fe20000000800 */
[----:B------:R-:W-:Y:S01]  /*1e50*/  @!PT LDS RZ, [RZ] ;  /* 0x00000000fffff984 */ /* 0x000fe20000000800 */
[----:B------:R-:W-:Y:S01]  /*1e60*/  @!PT LDS RZ, [RZ] ;  /* 0x00000000fffff984 */ /* 0x000fe20000000800 */
[----:B------:R2:W-:Y:S04]  /*1e70*/  LDGSTS.E.BYPASS.LTC128B.128 [R230+0x13000], desc[UR38][R8.64+0x80] ;  /* 0x1300008008e67fae */ /* 0x0005e8000b901d66 */
.L_x_788:
[----:B------:R-:W-:Y:S05]  /*1e80*/  BSYNC B0 ;  /* 0x0000000000007941 */ /* 0x000fea0003800000 */
.L_x_787:
[----:B------:R-:W0:Y:S01]  /*1e90*/  LDGDEPBAR ;  /* 0x00000000000079af */ /* 0x000e220000000000 */
[----:B------:R-:W-:Y:S01]  /*1ea0*/  BSSY B0, `(.L_x_789) ;  /* 0x0000013000007945 */ /* 0x000fe20003800000 */
[----:B------:R-:W-:Y:S02]  /*1eb0*/  ISETP.NE.AND P3, PT, R26, 0x1, PT ;  /* 0x000000011a00780c */ /* 0x000fe40003f65270 */
        /* <DEDUP_REMOVED lines=17> */
.L_x_790:
[----:B------:R-:W-:Y:S05]  /*1fd0*/  BSYNC B0 ;  /* 0x0000000000007941 */ /* 0x000fea0003800000 */
.L_x_789:
[----:B------:R1:W-:Y:S01]  /*1fe0*/  @P2 STS.128 [R230+0x9000], RZ ;  /* 0x009000ffe6002388 */ /* 0x0003e20000000c00 */
[----:B------:R-:W-:Y:S01]  /*1ff0*/  BSSY B0, `(.L_x_791) ;  /* 0x0000018000007945 */ /* 0x000fe20003800000 */
[----:B--2---:R-:W-:Y:S02]  /*2000*/  IADD3 R9, R220, 0x2000, RZ ;  /* 0x00002000dc097810 */ /* 0x004fe40007ffe0ff */
[----:B------:R1:W-:Y:S01]  /*2010*/  @P2 STS.128 [R230+0xb000], RZ ;  /* 0x00b000ffe6002388 */ /* 0x0003e20000000c00 */
[----:B------:R-:W-:Y:S05]  /*2020*/  @P2 BRA `(.L_x_792) ;  /* 0x0000000000502947 */ /* 0x000fea0003800000 */
[----:B------:R-:W-:Y:S02]  /*2030*/  ULDC UR4, c[0x0][0x2d0] ;  /* 0x0000b40000047ab9 */ /* 0x000fe40000000800 */
[----:B------:R-:W-:-:S13]  /*2040*/  ISETP.GE.AND P1, PT, R216, UR4, PT ;  /* 0x00000004d8007c0c */ /* 0x000fda000bf26270 */
[C---:B---3--:R-:W-:Y:S01]  /*2050*/  @!P1 LEA R10, P0, R4.reuse, R246, 0x6 ;  /* 0x000000f6040a9211 */ /* 0x048fe200078030ff */
        /* <DEDUP_REMOVED lines=17> */
.L_x_792:
[----:B------:R-:W-:Y:S05]  /*2170*/  BSYNC B0 ;  /* 0x0000000000007941 */ /* 0x000fea0003800000 */
.L_x_791:
        /* <DEDUP_REMOVED lines=13> */
.L_x_794:
        /* <DEDUP_REMOVED lines=20> */
.L_x_795:
[----:B------:R-:W-:Y:S05]  /*2390*/  BSYNC B0 ;  /* 0x0000000000007941 */ /* 0x000fea0003800000 */
.L_x_793:
[----:B------:R-:W-:Y:S01]  /*23a0*/  BSSY B0, `(.L_x_796) ;  /* 0x0000027000007945 */ /* 0x000fe20003800000 */
[----:B---3--:R-:W-:Y:S01]  /*23b0*/  SHF.L.U32 R5, R3, 0x5, RZ ;  /* 0x0000000503057819 */ /* 0x008fe200000006ff */
        /* <DEDUP_REMOVED lines=11> */
.L_x_797:
[----:B------:R-:W-:Y:S02]  /*2470*/  ULDC UR4, c[0x0][0x2d0] ;  /* 0x0000b40000047ab9 */ /* 0x000fe40000000800 */
[----:B------:R-:W-:Y:S02]  /*2480*/  ISETP.GE.AND P1, PT, R216, UR4, PT ;  /* 0x00000004d8007c0c */ /* 0x000fe4000bf26270 */
[----:B------:R-:W-:-:S11]  /*2490*/  ISETP.GE.AND P0, PT, R223, UR4, PT ;  /* 0x00000004df007c0c */ /* 0x000fd6000bf06270 */
[C---:B--2---:R-:W-:Y:S01]  /*24a0*/  @!P1 LEA R10, P2, R2.reuse, R248, 0x6 ;  /* 0x000000f8020a9211 */ /* 0x044fe200078430ff */
        /* <DEDUP_REMOVED lines=16> */
[----:B------:R-:W-:-:S04]  /*25b0*/  LEA R2, P0, R24, UR14, 0x1 ;  /* 0x0000000e18027c11 */ /* 0x000fc8000f8008ff */
[----:B------:R-:W-:-:S05]  /*25c0*/  LEA.HI.X R3, R24, UR15, R5, 0x1, P0 ;  /* 0x0000000f18037c11 */ /* 0x000fca00080f0c05 */
[----:B------:R-:W-:Y:S01]  /*25d0*/  @!PT LDS RZ, [RZ] ;  /* 0x00000000fffff984 */ /* 0x000fe20000000800 */
[----:B------:R-:W-:Y:S01]  /*25e0*/  @!PT LDS RZ, [RZ] ;  /* 0x00000000fffff984 */ /* 0x000fe20000000800 */
[----:B------:R-:W-:Y:S01]  /*25f0*/  @!PT LDS RZ, [RZ] ;  /* 0x00000000fffff984 */ /* 0x000fe20000000800 */
[----:B------:R3:W-:Y:S04]  /*2600*/  LDGSTS.E.BYPASS.LTC128B.128 [R240+0x3000], desc[UR38][R2.64+0x80] ;  /* 0x0300008002f07fae */ /* 0x0007e8000b901d66 */
.L_x_798:
[----:B------:R-:W-:Y:S05]  /*2610*/  BSYNC B0 ;  /* 0x0000000000007941 */ /* 0x000fea0003800000 */
.L_x_796:
[----:B------:R1:W-:Y:S01]  /*2620*/  @P6 STS.128 [R230+0xc000], RZ ;  /* 0x00c000ffe6006388 */ /* 0x0003e20000000c00 */
[-C--:B------:R-:W-:Y:S01]  /*2630*/  IMAD.WIDE.U32 R4, R17, R6.reuse, R216 ;  /* 0x0000000611047225 */ /* 0x080fe200078e00d8 */
[----:B------:R-:W-:Y:S01]  /*2640*/  ULDC.64 UR10, c[0x0][0x260] ;  /* 0x00009800000a7ab9 */ /* 0x000fe20000000a00 */
[----:B------:R-:W-:Y:S01]  /*2650*/  BSSY B0, `(.L_x_799) ;  /* 0x000002e000007945 */ /* 0x000fe20003800000 */
[----:B------:R1:W-:Y:S01]  /*2660*/  @P6 STS.128 [R230+0xe000], RZ ;  /* 0x00e000ffe6006388 */ /* 0x0003e20000000c00 */
[----:B---3--:R-:W-:Y:S01]  /*2670*/  IMAD R2, R21, R6, RZ ;  /* 0x0000000615027224 */ /* 0x008fe200078e02ff */
[----:B--2---:R-:W-:Y:S01]  /*2680*/  IADD3 R10, P0, R20, R4, RZ ;  /* 0x00000004140a7210 */ /* 0x004fe20007f1e0ff */
[----:B------:R-:W-:Y:S01]  /*2690*/  IMAD R9, R22, UR10, RZ ;  /* 0x0000000a16097c24 */ /* 0x000fe2000f8e02ff */
[C---:B------:R-:W-:Y:S01]  /*26a0*/  ISETP.GE.AND P1, PT, R218.reuse, R19, PT ;  /* 0x00000013da00720c */ /* 0x040fe20003f26270 */
[----:B------:R-:W-:Y:S01]  /*26b0*/  IMAD R3, R17, R7, R2 ;  /* 0x0000000711037224 */ /* 0x000fe200078e0202 */
[----:B------:R-:W-:Y:S01]  /*26c0*/  MOV R238, 0x7f800000 ;  /* 0x7f80000000ee7802 */ /* 0x000fe20000000f00 */
[----:B------:R-:W-:-:S02]  /*26d0*/  VIADD R2, R218, 0x8 ;  /* 0x00000008da027836 */ /* 0x000fc40000000000 */
[----:B------:R-:W-:Y:S01]  /*26e0*/  IMAD.SHL.U32 R237, R218, 0x4, RZ ;  /* 0x00000004daed7824 */ /* 0x000fe200078e00ff */
[----:B------:R-:W-:Y:S01]  /*26f0*/  IADD3.X R11, R18, R5, R3, P0, !PT ;  /* 0x00000005120b7210 */ /* 0x000fe200007fe403 */
[----:B------:R-:W-:Y:S01]  /*2700*/  IMAD R9, R16, UR11, R9 ;  /* 0x0000000b10097c24 */ /* 0x000fe2000f8e0209 */
[----:B------:R-:W-:Y:S01]  /*2710*/  SHF.R.S32.HI R5, RZ, 0x1f, R218 ;  /* 0x0000001fff057819 */ /* 0x000fe200000114da */
[----:B------:R-:W-:Y:S01]  /*2720*/  IMAD.MOV.U32 R239, RZ, RZ, 0x7f800000 ;  /* 0x7f800000ffef7424 */ /* 0x000fe200078e00ff */
[----:B------:R-:W-:Y:S01]  /*2730*/  ISETP.GE.AND P0, PT, R2, R19, PT ;  /* 0x000000130200720c */ /* 0x000fe20003f06270 */
[----:B------:R-:W-:Y:S01]  /*2740*/  IMAD.WIDE.U32 R10, R16, UR10, R10 ;  /* 0x0000000a100a7c25 */ /* 0x000fe2000f8e000a */
[----:B------:R-:W-:Y:S02]  /*2750*/  SHF.L.U64.HI R2, R218, 0x2, R5 ;  /* 0x00000002da027819 */ /* 0x000fe40000010205 */
[----:B------:R-:W-:Y:S02]  /*2760*/  IADD3 R18, P2, R237, R232, RZ ;  /* 0x000000e8ed127210 */ /* 0x000fe40007f5e0ff */
[----:B------:R-:W-:-:S02]  /*2770*/  IADD3 R9, R11, R9, RZ ;  /* 0x000000090b097210 */ /* 0x000fc40007ffe0ff */
[----:B------:R-:W-:Y:S01]  /*2780*/  IADD3.X R19, R2, R233, RZ, P2, !PT ;  /* 0x000000e902137210 */ /* 0x000fe200017fe4ff */
[----:B-1----:R-:W-:Y:S08]  /*2790*/  @P6 BRA `(.L_x_800) ;  /* 0x0000000000646947 */ /* 0x002ff00003800000 */
[----:B------:R-:W-:Y:S01]  /*27a0*/  ULDC UR4, c[0x0][0x2d0] ;  /* 0x0000b40000047ab9 */ /* 0x000fe20000000800 */
[-C--:B------:R-:W-:Y:S01]  /*27b0*/  IMAD R4, R13, R6.reuse, RZ ;  /* 0x000000060d047224 */ /* 0x080fe200078e02ff */
[----:B------:R-:W-:Y:S01]  /*27c0*/  ISETP.GE.AND P4, PT, R216, UR4, PT ;  /* 0x00000004d8007c0c */ /* 0x000fe2000bf86270 */
[----:B------:R-:W-:Y:S01]  /*27d0*/  IMAD.MOV.U32 R8, RZ, RZ, R10 ;  /* 0x000000ffff087224 */ /* 0x000fe200078e000a */
[----:B------:R-:W-:Y:S01]  /*27e0*/  ISETP.GE.AND P2, PT, R223, UR4, PT ;  /* 0x00000004df007c0c */ /* 0x000fe2000bf46270 */
[C---:B------:R-:W-:Y:S02]  /*27f0*/  IMAD R4, R214.reuse, R7, R4 ;  /* 0x00000007d6047224 */ /* 0x040fe400078e0204 */
[----:B------:R-:W-:-:S05]  /*2800*/  IMAD.WIDE.U32 R20, R214, R6, R8 ;  /* 0x00000006d6147225 */ /* 0x000fca00078e0008 */
[----:B------:R-:W-:-:S03]  /*2810*/  IADD3 R4, R21, R4, RZ ;  /* 0x0000000415047210 */ /* 0x000fc60007ffe0ff */
        /* <DEDUP_REMOVED lines=17> */
.L_x_800:
[----:B------:R-:W-:Y:S05]  /*2930*/  BSYNC B0 ;  /* 0x0000000000007941 */ /* 0x000fea0003800000 */
.L_x_799:
        /* <DEDUP_REMOVED lines=14> */
[----:B------:R2:W-:Y:S01]  /*2a20*/  @P4 STS.128 [R230+0xd000], RZ ;  /* 0x00d000ffe6004388 */ /* 0x0005e20000000c00 */
[----:B-1----:R-:W-:Y:S02]  /*2a30*/  @!P4 LEA R6, P5, R8, R2, 0x1 ;  /* 0x000000020806c211 */ /* 0x002fe400078a08ff */
[----:B------:R-:W-:-:S05]  /*2a40*/  IMAD.IADD R2, R9, 0x1, R13 ;  /* 0x0000000109027824 */ /* 0x000fca00078e020d */
        /* <DEDUP_REMOVED lines=14> */
.L_x_802:
[----:B------:R-:W-:Y:S05]  /*2b30*/  BSYNC B0 ;  /* 0x0000000000007941 */ /* 0x000fea0003800000 */
.L_x_801:
[-C--:B-12---:R-:W-:Y:S01]  /*2b40*/  LEA.HI R2, R12, R15.reuse, RZ, 0x4 ;  /* 0x0000000f0c027211 */ /* 0x086fe200078f20ff */
[----:B------:R-:W-:Y:S01]  /*2b50*/  VIADD R4, R17, 0x40 ;  /* 0x0000004011047836 */ /* 0x000fe20000000000 */
[----:B------:R-:W-:Y:S01]  /*2b60*/  USHF.L.U32 UR35, UR30, 0x4, URZ ;  /* 0x000000041e237899 */ /* 0x000fe2000800063f */
[----:B------:R-:W0:Y:S04]  /*2b70*/  LDGDEPBAR ;  /* 0x00000000000079af */ /* 0x000e280000000000 */
[----:B------:R1:W5:Y:S04]  /*2b80*/  @!P1 LDG.E R238, desc[UR38][R18.64] ;  /* 0x0000002612ee9981 */ /* 0x000368000c1e1900 */
[----:B------:R1:W5:Y:S01]  /*2b90*/  @!P0 LDG.E R239, desc[UR38][R18.64+0x20] ;  /* 0x0000202612ef8981 */ /* 0x000362000c1e1900 */
[----:B------:R-:W-:Y:S01]  /*2ba0*/  LOP3.LUT R2, R2, 0xfffffff0, RZ, 0xc0, !PT ;  /* 0xfffffff002027812 */ /* 0x000fe200078ec0ff */
[----:B------:R-:W-:Y:S01]  /*2bb0*/  USHF.L.U32 UR36, UR30, 0x3, URZ ;  /* 0x000000031e247899 */ /* 0x000fe2000800063f */
[----:B------:R-:W-:Y:S01]  /*2bc0*/  LEA.HI R12, R12, R15, RZ, 0x3 ;  /* 0x0000000f0c0c7211 */ /* 0x000fe200078f18ff */
[----:B------:R-:W-:Y:S01]  /*2bd0*/  UIADD3 UR25, UR35, 0x20, URZ ;  /* 0x0000002023197890 */ /* 0x000fe2000fffe03f */
[----:B------:R-:W-:Y:S01]  /*2be0*/  ISETP.GE.AND P0, PT, R4, R243, PT ;  /* 0x000000f30400720c */ /* 0x000fe20003f06270 */
[C---:B------:R-:W-:Y:S01]  /*2bf0*/  IMAD.IADD R3, R15.reuse, 0x1, -R2 ;  /* 0x000000010f037824 */ /* 0x040fe200078e0a02 */
[----:B------:R-:W-:Y:S01]  /*2c00*/  LOP3.LUT R12, R12, 0xfffffff8, RZ, 0xc0, !PT ;  /* 0xfffffff80c0c7812 */ /* 0x000fe200078ec0ff */
[----:B------:R-:W-:Y:S01]  /*2c10*/  UIADD3 UR24, UR35, 0x40, URZ ;  /* 0x0000004023187890 */ /* 0x000fe2000fffe03f */
[----:B------:R-:W-:Y:S01]  /*2c20*/  IMAD.MOV.U32 R9, RZ, RZ, 0x20 ;  /* 0x00000020ff097424 */ /* 0x000fe200078e00ff */
[----:B------:R-:W-:Y:S01]  /*2c30*/  UIADD3 UR18, UR35, 0x60, URZ ;  /* 0x0000006023127890 */ /* 0x000fe2000fffe03f */
[----:B------:R-:W-:Y:S01]  /*2c40*/  SHF.R.S32.HI R2, RZ, 0x1f, R3 ;  /* 0x0000001fff027819 */ /* 0x000fe20000011403 */
[----:B------:R-:W-:Y:S01]  /*2c50*/  IMAD.IADD R12, R15, 0x1, -R12 ;  /* 0x000000010f0c7824 */ /* 0x000fe200078e0a0c */
[----:B------:R-:W-:Y:S01]  /*2c60*/  UIADD3 UR23, UR36, UR24, URZ ;  /* 0x0000001824177290 */ /* 0x000fe2000fffe03f */
[----:B------:R-:W-:Y:S01]  /*2c70*/  IMAD.MOV.U32 R202, RZ, RZ, 0x20 ;  /* 0x00000020ffca7424 */ /* 0x000fe200078e00ff */
[----:B------:R-:W-:Y:S01]  /*2c80*/  LEA.HI R2, R2, R3, RZ, 0x3 ;  /* 0x0000000302027211 */ /* 0x000fe200078f18ff */
[----:B------:R-:W-:-:S04]  /*2c90*/  DEPBAR.LE SB0, 0x1 ;  /* 0x000080400000791a */ /* 0x000fc80000000000 */
[----:B------:R-:W-:Y:S01]  /*2ca0*/  BAR.SYNC.DEFER_BLOCKING 0x0 ;  /* 0x0000000000007b1d */ /* 0x000fe20000010000 */
[----:B------:R-:W-:Y:S01]  /*2cb0*/  LOP3.LUT R2, R2, 0xfffffff8, RZ, 0xc0, !PT ;  /* 0xfffffff802027812 */ /* 0x000fe200078ec0ff */
[----:B------:R-:W-:Y:S01]  /*2cc0*/  UIADD3 UR17, UR36, UR18, URZ ;  /* 0x0000001224117290 */ /* 0x000fe2000fffe03f */
[----:B------:R-:W-:Y:S01]  /*2cd0*/  LOP3.LUT P4, RZ, R12, 0x2, RZ, 0xc0, !PT ;  /* 0x000000020cff7812 */ /* 0x000fe2000788c0ff */
[----:B------:R-:W-:Y:S01]  /*2ce0*/  UIADD3 UR12, UR36, UR25, URZ ;  /* 0x00000019240c7290 */ /* 0x000fe2000fffe03f */
[----:B------:R-:W-:Y:S01]  /*2cf0*/  IMAD.MOV.U32 R201, RZ, RZ, 0x40 ;  /* 0x00000040ffc97424 */ /* 0x000fe200078e00ff */
[----:B------:R-:W-:Y:S01]  /*2d00*/  UIADD3 UR22, UR36, UR23, URZ ;  /* 0x0000001724167290 */ /* 0x000fe2000fffe03f */
[----:B------:R-:W-:Y:S01]  /*2d10*/  IMAD.IADD R2, R3, 0x1, -R2 ;  /* 0x0000000103027824 */ /* 0x000fe200078e0a02 */
[----:B------:R-:W-:Y:S01]  /*2d20*/  SEL R9, R9, 0xffffffe0, !P4 ;  /* 0xffffffe009097807 */ /* 0x000fe20006000000 */
[----:B------:R-:W-:Y:S01]  /*2d30*/  VIADD R7, R212, 0x2000 ;  /* 0x00002000d4077836 */ /* 0x000fe20000000000 */
[----:B------:R-:W-:Y:S01]  /*2d40*/  UIADD3 UR16, UR36, UR17, URZ ;  /* 0x0000001124107290 */ /* 0x000fe2000fffe03f */
[----:B------:R-:W-:Y:S01]  /*2d50*/  VIADD R203, R210, 0x2000 ;  /* 0x00002000d2cb7836 */ /* 0x000fe20000000000 */
[----:B------:R-:W-:Y:S01]  /*2d60*/  R2P PR, R2, 0x6 ;  /* 0x0000000602007804 */ /* 0x000fe20000000000 */
[----:B------:R-:W-:Y:S01]  /*2d70*/  UIADD3 UR11, UR36, UR12, URZ ;  /* 0x0000000c240b7290 */ /* 0x000fe2000fffe03f */
[----:B------:R-:W-:Y:S01]  /*2d80*/  LEA R3, R211, UR5, 0x1 ;  /* 0x00000005d3037c11 */ /* 0x000fe2000f8e08ff */
[----:B------:R-:W-:Y:S01]  /*2d90*/  IMAD.IADD R2, R9, 0x1, R208 ;  /* 0x0000000109027824 */ /* 0x000fe200078e02d0 */
[----:B------:R-:W-:Y:S01]  /*2da0*/  UIADD3 UR21, UR36, UR22, URZ ;  /* 0x0000001624157290 */ /* 0x000fe2000fffe03f */
[----:B------:R-:W-:Y:S01]  /*2db0*/  SEL R202, R202, 0xffffffe0, !P1 ;  /* 0xffffffe0caca7807 */ /* 0x000fe20004800000 */
[----:B------:R-:W-:Y:S01]  /*2dc0*/  UIADD3 UR15, UR36, UR16, URZ ;  /* 0x00000010240f7290 */ /* 0x000fe2000fffe03f */
[----:B------:R-:W-:Y:S01]  /*2dd0*/  SEL R201, R201, 0xffffffc0, !P2 ;  /* 0xffffffc0c9c97807 */ /* 0x000fe20005000000 */
[----:B------:R-:W-:Y:S01]  /*2de0*/  UIADD3 UR10, UR36, UR11, URZ ;  /* 0x0000000b240a7290 */ /* 0x000fe2000fffe03f */
[----:B------:R-:W-:Y:S01]  /*2df0*/  SEL R204, R7, R212, !P3 ;  /* 0x000000d407cc7207 */ /* 0x000fe20005800000 */
[----:B------:R-:W-:Y:S01]  /*2e00*/  IMAD.IADD R200, R205, 0x1, R202 ;  /* 0x00000001cdc87824 */ /* 0x000fe200078e02ca */
[----:B------:R-:W-:Y:S01]  /*2e10*/  SEL R203, R203, R210, !P3 ;  /* 0x000000d2cbcb7207 */ /* 0x000fe20005800000 */
[----:B------:R-:W2:Y:S01]  /*2e20*/  LDSM.16.M88.4 R124, [R209] ;  /* 0x00000000d17c783b */ /* 0x000ea20000000200 */
[----:B------:R-:W-:Y:S01]  /*2e30*/  UIADD3 UR20, UR36, UR21, URZ ;  /* 0x0000001524147290 */ /* 0x000fe2000fffe03f */
[----:B------:R-:W-:Y:S01]  /*2e40*/  IMAD.MOV.U32 R236, RZ, RZ, R240 ;  /* 0x000000ffffec7224 */ /* 0x000fe200078e00f0 */
[----:B------:R-:W-:Y:S01]  /*2e50*/  UIADD3 UR14, UR36, UR15, URZ ;  /* 0x0000000f240e7290 */ /* 0x000fe2000fffe03f */
[----:B------:R-:W1:Y:S01]  /*2e60*/  LDSM.16.M88.4 R128, [R209+0x800] ;  /* 0x00080000d180783b */ /* 0x000e620000000200 */
[----:B------:R-:W-:Y:S01]  /*2e70*/  UIADD3 UR9, UR36, UR10, URZ ;  /* 0x0000000a24097290 */ /* 0x000fe2000fffe03f */
[----:B------:R-:W-:-:S02]  /*2e80*/  CS2R R94, SRZ ;  /* 0x00000000005e7805 */ /* 0x000fc4000001ff00 */
[----:B------:R-:W-:Y:S01]  /*2e90*/  CS2R R92, SRZ ;  /* 0x00000000005c7805 */ /* 0x000fe2000001ff00 */
[----:B------:R-:W1:Y:S01]  /*2ea0*/  LDSM.16.M88.4 R132, [R208] ;  /* 0x00000000d084783b */ /* 0x000e620000000200 */
[----:B------:R-:W-:Y:S02]  /*2eb0*/  CS2R R98, SRZ ;  /* 0x0000000000627805 */ /* 0x000fe4000001ff00 */
[----:B------:R-:W-:Y:S02]  /*2ec0*/  CS2R R96, SRZ ;  /* 0x0000000000607805 */ /* 0x000fe4000001ff00 */
[----:B------:R-:W-:Y:S01]  /*2ed0*/  CS2R R90, SRZ ;  /* 0x00000000005a7805 */ /* 0x000fe2000001ff00 */
[----:B------:R-:W1:Y:S01]  /*2ee0*/  LDSM.16.M88.4 R136, [R208+0x800] ;  /* 0x00080000d088783b */ /* 0x000e620000000200 */
[----:B------:R-:W-:Y:S02]  /*2ef0*/  CS2R R88, SRZ ;  /* 0x0000000000587805 */ /* 0x000fe4000001ff00 */
[----:B------:R-:W-:-:S02]  /*2f00*/  CS2R R86, SRZ ;  /* 0x0000000000567805 */ /* 0x000fc4000001ff00 */
[----:B------:R-:W-:Y:S01]  /*2f10*/  CS2R R84, SRZ ;  /* 0x0000000000547805 */ /* 0x000fe2000001ff00 */
[----:B------:R-:W1:Y:S01]  /*2f20*/  LDSM.16.M88.4 R156, [R209+0x2000] ;  /* 0x00200000d19c783b */ /* 0x000e620000000200 */
        /* <DEDUP_REMOVED lines=27> */
[----:B------:R4:W1:Y:S01]  /*30e0*/  LDSM.16.M88.4 R152, [R3+0x12800] ;  /* 0x012800000398783b */ /* 0x0008620000000200 */
[----:B------:R-:W-:Y:S02]  /*30f0*/  CS2R R24, SRZ ;  /* 0x0000000000187805 */ /* 0x000fe4000001ff00 */
[----:B------:R-:W-:-:S02]  /*3100*/  CS2R R22, SRZ ;  /* 0x0000000000167805 */ /* 0x000fc4000001ff00 */
[----:B------:R-:W-:Y:S01]  /*3110*/  CS2R R20, SRZ ;  /* 0x0000000000147805 */ /* 0x000fe2000001ff00 */
[----:B------:R-:W1:Y:S01]  /*3120*/  LDSM.16.M88.4 R140, [R2] ;  /* 0x00000000028c783b */ /* 0x000e620000000200 */
[----:B------:R-:W-:Y:S01]  /*3130*/  SHF.L.U64.HI R244, R218, 0x2, R5 ;  /* 0x00000002daf47819 */ /* 0x000fe20000010205 */
[----:B------:R-:W-:Y:S01]  /*3140*/  UIMAD UR34, UR30, 0x18, URZ ;  /* 0x000000181e2278a4 */ /* 0x000fe2000f8e023f */
[----:B------:R-:W-:Y:S01]  /*3150*/  LEA R204, R204, UR5, 0x1 ;  /* 0x00000005cccc7c11 */ /* 0x000fe2000f8e08ff */
[----:B------:R-:W1:Y:S01]  /*3160*/  LDSM.16.M88.4 R144, [R2+0x800] ;  /* 0x000800000290783b */ /* 0x000e620000000200 */
[----:B------:R-:W-:Y:S01]  /*3170*/  LEA R203, R203, UR5, 0x1 ;  /* 0x00000005cbcb7c11 */ /* 0x000fe2000f8e08ff */
[----:B------:R-:W-:Y:S02]  /*3180*/  USHF.L.U32 UR33, UR30, 0x5, URZ ;  /* 0x000000051e217899 */ /* 0x000fe4000800063f */
[----:B------:R-:W1:Y:S01]  /*3190*/  LDSM.16.M88.4 R172, [R2+0x2000] ;  /* 0x0020000002ac783b */ /* 0x000e620000000200 */
[----:B------:R-:W-:-:S02]  /*31a0*/  UIMAD UR32, UR30, 0x28, URZ ;  /* 0x000000281e2078a4 */ /* 0x000fc4000f8e023f */
[----:B------:R-:W-:Y:S01]  /*31b0*/  UIMAD UR31, UR30, 0x30, URZ ;  /* 0x000000301e1f78a4 */ /* 0x000fe2000f8e023f */
[----:B------:R3:W1:Y:S01]  /*31c0*/  LDSM.16.M88.4 R176, [R2+0x2800] ;  /* 0x0028000002b0783b */ /* 0x0006620000000200 */
[----:B------:R-:W-:Y:S01]  /*31d0*/  ULDC UR26, c[0x0][0x2d0] ;  /* 0x0000b400001a7ab9 */ /* 0x000fe20000000800 */
[----:B------:R-:W-:Y:S02]  /*31e0*/  UIADD3 UR29, -UR29, URZ, URZ ;  /* 0x0000003f1d1d7290 */ /* 0x000fe4000fffe13f */
[----:B------:R-:W-:Y:S02]  /*31f0*/  UIMAD UR30, UR30, 0x38, URZ ;  /* 0x000000381e1e78a4 */ /* 0x000fe4000f8e023f */
[----:B------:R-:W-:Y:S01]  /*3200*/  UIADD3 UR19, UR36, UR20, URZ ;  /* 0x0000001424137290 */ /* 0x000fe2000fffe03f */
[----:B----4-:R-:W-:Y:S01]  /*3210*/  IMAD.IADD R3, R201, 0x1, R200 ;  /* 0x00000001c9037824 */ /* 0x010fe200078e02c8 */
[----:B------:R-:W-:Y:S02]  /*3220*/  UIADD3 UR13, UR36, UR14, URZ ;  /* 0x0000000e240d7290 */ /* 0x000fe4000fffe03f */
[----:B------:R-:W-:Y:S01]  /*3230*/  UIADD3 UR4, UR36, UR9, URZ ;  /* 0x0000000924047290 */ /* 0x000fe2000fffe03f */
[----:B------:R-:W-:Y:S01]  /*3240*/  ULDC UR28, c[0x0][0x39c] ;  /* 0x0000e700001c7ab9 */ /* 0x000fe20000000800 */
[----:B------:R-:W-:Y:S01]  /*3250*/  ULDC UR27, c[0x0][0x2ec] ;  /* 0x0000bb00001b7ab9 */ /* 0x000fe20000000800 */
[----:B--23--:R-:W-:-:S09]  /*3260*/  IMAD.IADD R2, R205, 0x1, R201 ;  /* 0x00000001cd027824 */ /* 0x00cfd200078e02c9 */
.L_x_805:
[----:B------:R-:W0:Y:S01]  /*3270*/  LDGDEPBAR ;  /* 0x00000000000079af */ /* 0x000e220000000000 */
[----:B------:R-:W-:Y:S02]  /*3280*/  LEA R183, R211, UR5, 0x1 ;  /* 0x00000005d3b77c11 */ /* 0x000fe4000f8e08ff */
[C---:B------:R-:W-:Y:S02]  /*3290*/  IADD3 R182, R204.reuse, R202, RZ ;  /* 0x000000caccb67210 */ /* 0x040fe40007ffe0ff */
[-C--:B------:R-:W-:Y:S02]  /*32a0*/  IADD3 R181, R204, R201.reuse, RZ ;  /* 0x000000c9ccb57210 */ /* 0x080fe40007ffe0ff */
[----:B------:R-:W-:Y:S02]  /*32b0*/  IADD3 R180, R182, R201, RZ ;  /* 0x000000c9b6b47210 */ /* 0x000fe40007ffe0ff */
[----:B------:R-:W-:Y:S02]  /*32c0*/  @P0 LEA R251, R224, R215, 0x6 ;  /* 0x000000d7e0fb0211 */ /* 0x000fe400078e30ff */
[C---:B-----5:R-:W-:Y:S02]  /*32d0*/  FSETP.NEU.FTZ.AND P1, PT, R238.reuse, -INF , PT ;  /* 0xff800000ee00780b */ /* 0x060fe40003f3d000 */
[-C--:B------:R-:W-:Y:S02]  /*32e0*/  @P0 ISETP.GE.AND P2, PT, R251, R243.reuse, PT ;  /* 0x000000f3fb00020c */ /* 0x080fe40003f46270 */
        /* <DEDUP_REMOVED lines=8> */
[----:B------:R-:W4:Y:S01]  /*3370*/  LDSM.16.M88.4 R104, [R209+-0x3800] ;  /* 0xffc80000d168783b */ /* 0x000f220000000200 */
[C---:B--2---:R-:W-:Y:S07]  /*3380*/  HMMA.16816.F32 R4, R52.reuse, R56, RZ ;  /* 0x000000383404723c */ /* 0x044fee00000018ff */
[----:B------:R-:W-:Y:S01]  /*3390*/  LDSM.16.M88.4 R108, [R181] ;  /* 0x00000000b56c783b */ /* 0x000fe20000000200 */
[C---:B------:R-:W-:Y:S07]  /*33a0*/  HMMA.16816.F32 R8, R52.reuse, R58, RZ ;  /* 0x0000003a3408723c */ /* 0x040fee00000018ff */
[----:B------:R-:W2:Y:S01]  /*33b0*/  LDSM.16.M88.4 R112, [R208+-0x4000] ;  /* 0xffc00000d070783b */ /* 0x000ea20000000200 */
[C---:B---3--:R-:W-:Y:S07]  /*33c0*/  HMMA.16816.F32 R12, R52.reuse, R60, RZ ;  /* 0x0000003c340c723c */ /* 0x048fee00000018ff */
[----:B------:R-:W-:Y:S01]  /*33d0*/  LDSM.16.M88.4 R56, [R180] ;  /* 0x00000000b438783b */ /* 0x000fe20000000200 */
[----:B-1----:R-:W-:Y:S06]  /*33e0*/  HMMA.16816.F32 R16, R52, R62, RZ ;  /* 0x0000003e3410723c */ /* 0x002fec00000018ff */
[C---:B----4-:R-:W-:Y:S01]  /*33f0*/  HMMA.16816.F32 R4, R64.reuse, R100, R4 ;  /* 0x000000644004723c */ /* 0x050fe20000001804 */
[----:B------:R-:W1:Y:S05]  /*3400*/  LDSM.16.M88.4 R52, [R208+-0x3800] ;  /* 0xffc80000d034783b */ /* 0x000e6a0000000200 */
[C---:B------:R-:W-:Y:S03]  /*3410*/  HMMA.16816.F32 R8, R64.reuse, R102, R8 ;  /* 0x000000664008723c */ /* 0x040fe60000001808 */
[----:B------:R-:W3:Y:S03]  /*3420*/  LDSM.16.M88.4 R60, [R207] ;  /* 0x00000000cf3c783b */ /* 0x000ee60000000200 */
[C---:B------:R-:W-:Y:S05]  /*3430*/  HMMA.16816.F32 R12, R64.reuse, R104, R12 ;  /* 0x00000068400c723c */ /* 0x040fea000000180c */
[----:B------:R-:W-:Y:S01]  /*3440*/  LDSM.16.M88.4 R100, [R204+0x2000] ;  /* 0x00200000cc64783b */ /* 0x000fe20000000200 */
[----:B------:R-:W-:Y:S06]  /*3450*/  HMMA.16816.F32 R16, R64, R106, R16 ;  /* 0x0000006a4010723c */ /* 0x000fec0000001810 */
[C---:B--2---:R-:W-:Y:S01]  /*3460*/  HMMA.16816.F32 R4, R108.reuse, R112, R4 ;  /* 0x000000706c04723c */ /* 0x044fe20000001804 */
[----:B------:R-:W2:Y:S05]  /*3470*/  LDSM.16.M88.4 R64, [R207+0x800] ;  /* 0x00080000cf40783b */ /* 0x000eaa0000000200 */
[C---:B------:R-:W-:Y:S03]  /*3480*/  HMMA.16816.F32 R8, R108.reuse, R114, R8 ;  /* 0x000000726c08723c */ /* 0x040fe60000001808 */
[----:B------:R-:W4:Y:S03]  /*3490*/  LDSM.16.M88.4 R104, [R183+0xe000] ;  /* 0x00e00000b768783b */ /* 0x000f260000000200 */
[C---:B-1----:R-:W-:Y:S05]  /*34a0*/  HMMA.16816.F32 R12, R108.reuse, R52, R12 ;  /* 0x000000346c0c723c */ /* 0x042fea000000180c */
[----:B------:R-:W-:Y:S01]  /*34b0*/  LDSM.16.M88.4 R112, [R209+-0x2000] ;  /* 0xffe00000d170783b */ /* 0x000fe20000000200 */
[----:B------:R-:W-:Y:S07]  /*34c0*/  HMMA.16816.F32 R16, R108, R54, R16 ;  /* 0x000000366c10723c */ /* 0x000fee0000001810 */
[----:B------:R-:W1:Y:S01]  /*34d0*/  LDSM.16.M88.4 R52, [R183+0xe800] ;  /* 0x00e80000b734783b */ /* 0x000e620000000200 */
[C---:B---3--:R-:W-:Y:S07]  /*34e0*/  HMMA.16816.F32 R4, R56.reuse, R60, R4 ;  /* 0x0000003c3804723c */ /* 0x048fee0000001804 */
[----:B------:R-:W3:Y:S01]  /*34f0*/  LDSM.16.M88.4 R108, [R182+0x2000] ;  /* 0x00200000b66c783b */ /* 0x000ee20000000200 */
[C---:B------:R-:W-:Y:S06]  /*3500*/  HMMA.16816.F32 R8, R56.reuse, R62, R8 ;  /* 0x0000003e3808723c */ /* 0x040fec0000001808 */
[C---:B--2---:R-:W-:Y:S01]  /*3510*/  HMMA.16816.F32 R12, R56.reuse, R64, R12 ;  /* 0x00000040380c723c */ /* 0x044fe2000000180c */
[----:B------:R-:W-:Y:S05]  /*3520*/  LDSM.16.M88.4 R60, [R181+0x2000] ;  /* 0x00200000b53c783b */ /* 0x000fea0000000200 */
[----:B------:R-:W-:Y:S03]  /*3530*/  HMMA.16816.F32 R16, R56, R66, R16 ;  /* 0x000000423810723c */ /* 0x000fe60000001810 */
[----:B------:R-:W2:Y:S03]  /*3540*/  LDSM.16.M88.4 R56, [R209+-0x1800] ;  /* 0xffe80000d138783b */ /* 0x000ea60000000200 */
[C---:B----4-:R-:W-:Y:S05]  /*3550*/  HMMA.16816.F32 R4, R100.reuse, R104, R4 ;  /* 0x000000686404723c */ /* 0x050fea0000001804 */
[----:B------:R-:W4:Y:S01]  /*3560*/  LDSM.16.M88.4 R64, [R208+-0x2000] ;  /* 0xffe00000d040783b */ /* 0x000f220000000200 */
[C---:B------:R-:W-:Y:S06]  /*3570*/  HMMA.16816.F32 R8, R100.reuse, R106, R8 ;  /* 0x0000006a6408723c */ /* 0x040fec0000001808 */
[C---:B-1----:R-:W-:Y:S01]  /*3580*/  HMMA.16816.F32 R12, R100.reuse, R52, R12 ;  /* 0x00000034640c723c */ /* 0x042fe2000000180c */
[----:B------:R-:W-:Y:S05]  /*3590*/  LDSM.16.M88.4 R104, [R207+0x2000] ;  /* 0x00200000cf68783b */ /* 0x000fea0000000200 */
[----:B------:R-:W-:Y:S03]  /*35a0*/  HMMA.16816.F32 R16, R100, R54, R16 ;  /* 0x000000366410723c */ /* 0x000fe60000001810 */
[----:B------:R-:W1:Y:S03]  /*35b0*/  LDSM.16.M88.4 R52, [R208+-0x1800] ;  /* 0xffe80000d034783b */ /* 0x000e660000000200 */
[C---:B---3--:R-:W-:Y:S05]  /*35c0*/  HMMA.16816.F32 R4, R108.reuse, R112, R4 ;  /* 0x000000706c04723c */ /* 0x048fea0000001804 */
[----:B------:R-:W3:Y:S01]  /*35d0*/  LDSM.16.M88.4 R100, [R180+0x2000] ;  /* 0x00200000b464783b */ /* 0x000ee20000000200 */
[C---:B------:R-:W-:Y:S05]  /*35e0*/  HMMA.16816.F32 R8, R108.reuse, R114, R8 ;  /* 0x000000726c08723c */ /* 0x040fea0000001808 */
[----:B------:R-:W-:Y:S01]  /*35f0*/  FMUL.FTZ R113, R238, 1.4426950216293334961 ;  /* 0x3fb8aa3bee717820 */ /* 0x000fe20000410000 */
[C---:B--2---:R-:W-:Y:S05]  /*3600*/  HMMA.16816.F32 R12, R108.reuse, R56, R12 ;  /* 0x000000386c0c723c */ /* 0x044fea000000180c */
[----:B------:R-:W-:Y:S01]  /*3610*/  @P0 IADD3 R114, R251, 0x1, RZ ;  /* 0x00000001fb720810 */ /* 0x000fe20007ffe0ff */
[----:B------:R-:W-:Y:S03]  /*3620*/  HMMA.16816.F32 R16, R108, R58, R16 ;  /* 0x0000003a6c10723c */ /* 0x000fe60000001810 */
[----:B------:R-:W-:Y:S03]  /*3630*/  @P0 ISETP.GE.AND P3, PT, R114, R243, PT ;  /* 0x000000f37200020c */ /* 0x000fe60003f66270 */
[C---:B----4-:R-:W-:Y:S06]  /*3640*/  HMMA.16816.F32 R4, R60.reuse, R64, R4 ;  /* 0x000000403c04723c */ /* 0x050fec0000001804 */
[C---:B------:R-:W-:Y:S06]  /*3650*/  HMMA.16816.F32 R8, R60.reuse, R66, R8 ;  /* 0x000000423c08723c */ /* 0x040fec0000001808 */
[C---:B-1----:R-:W-:Y:S05]  /*3660*/  HMMA.16816.F32 R12, R60.reuse, R52, R12 ;  /* 0x000000343c0c723c */ /* 0x042fea000000180c */
[----:B------:R-:W-:Y:S01]  /*3670*/  LEA R67, R212, UR5, 0x1 ;  /* 0x00000005d4437c11 */ /* 0x000fe2000f8e08ff */
[----:B------:R-:W-:Y:S01]  /*3680*/  HMMA.16816.F32 R16, R60, R54, R16 ;  /* 0x000000363c10723c */ /* 0x000fe20000001810 */
[----:B------:R-:W1:Y:S04]  /*3690*/  LDSM.16.M88.4 R52, [R207+0x2800] ;  /* 0x00280000cf34783b */ /* 0x000e680000000200 */
[-C--:B------:R-:W-:Y:S01]  /*36a0*/  IADD3 R66, R202, R67.reuse, RZ ;  /* 0x00000043ca427210 */ /* 0x080fe20007ffe0ff */
[C---:B---3--:R-:W-:Y:S05]  /*36b0*/  HMMA.16816.F32 R4, R100.reuse, R104, R4 ;  /* 0x000000686404723c */ /* 0x048fea0000001804 */
[C---:B------:R-:W-:Y:S01]  /*36c0*/  IADD3 R65, R201.reuse, R67, RZ ;  /* 0x00000043c9417210 */ /* 0x040fe20007ffe0ff */
[C---:B------:R-:W-:Y:S05]  /*36d0*/  HMMA.16816.F32 R8, R100.reuse, R106, R8 ;  /* 0x0000006a6408723c */ /* 0x040fea0000001808 */
[----:B------:R-:W-:Y:S11]  /*36e0*/  IADD3 R64, R201, R66, RZ ;  /* 0x00000042c9407210 */ /* 0x000ff60007ffe0ff */
[----:B------:R-:W-:Y:S02]  /*36f0*/  @!UPT UIADD3 URZ, URZ, URZ, URZ ;  /* 0x0000003f3f3ff290 */ /* 0x000fe4000fffe03f */
[----:B------:R-:W-:Y:S01]  /*3700*/  FMUL.FTZ R186, R4, UR28 ;  /* 0x0000001c04ba7c20 */ /* 0x000fe20008410000 */
[----:B------:R-:W-:Y:S01]  /*3710*/  FMUL.FTZ R187, R5, UR28 ;  /* 0x0000001c05bb7c20 */ /* 0x000fe20008410000 */
[----:B------:R-:W-:Y:S01]  /*3720*/  FMUL.FTZ R188, R6, UR28 ;  /* 0x0000001c06bc7c20 */ /* 0x000fe20008410000 */
[----:B------:R-:W-:Y:S03]  /*3730*/  FMUL.FTZ R189, R7, UR28 ;  /* 0x0000001c07bd7c20 */ /* 0x000fe60008410000 */
[----:B------:R-:W2:Y:S01]  /*3740*/  MUFU.TANH R186, R186 ;  /* 0x000000ba00ba7308 */ /* 0x000ea20000002400 */
[----:B------:R-:W-:Y:S01]  /*3750*/  FMUL.FTZ R192, R10, UR28 ;  /* 0x0000001c0ac07c20 */ /* 0x000fe20008410000 */
[----:B------:R-:W-:Y:S01]  /*3760*/  FMUL.FTZ R190, R8, UR28 ;  /* 0x0000001c08be7c20 */ /* 0x000fe20008410000 */
[----:B------:R-:W-:Y:S01]  /*3770*/  FMUL.FTZ R193, R11, UR28 ;  /* 0x0000001c0bc17c20 */ /* 0x000fe20008410000 */
[----:B------:R-:W-:Y:S01]  /*3780*/  FMUL.FTZ R191, R9, UR28 ;  /* 0x0000001c09bf7c20 */ /* 0x000fe20008410000 */
[C---:B-1----:R-:W-:Y:S05]  /*3790*/  HMMA.16816.F32 R12, R100.reuse, R52, R12 ;  /* 0x00000034640c723c */ /* 0x042fea000000180c */
[----:B------:R-:W1:Y:S01]  /*37a0*/  MUFU.TANH R187, R187 ;  /* 0x000000bb00bb7308 */ /* 0x000e620000002400 */
[----:B------:R-:W-:Y:S09]  /*37b0*/  HMMA.16816.F32 R16, R100, R54, R16 ;  /* 0x000000366410723c */ /* 0x000ff20000001810 */
[----:B------:R-:W3:Y:S02]  /*37c0*/  MUFU.TANH R188, R188 ;  /* 0x000000bc00bc7308 */ /* 0x000ee40000002400 */
[-C--:B--2---:R-:W-:Y:S02]  /*37d0*/  MOV R252, R186.reuse ;  /* 0x000000ba00fc7202 */ /* 0x084fe40000000f00 */
[----:B------:R-:W-:Y:S02]  /*37e0*/  FSEL R103, R113, RZ, P1 ;  /* 0x000000ff71677208 */ /* 0x000fe40000800000 */
[C---:B------:R-:W-:Y:S01]  /*37f0*/  FSETP.NEU.FTZ.AND P1, PT, R239.reuse, -INF , PT ;  /* 0xff800000ef00780b */ /* 0x040fe20003f3d000 */
[----:B------:R-:W-:Y:S01]  /*3800*/  FMUL.FTZ R113, R239, 1.4426950216293334961 ;  /* 0x3fb8aa3bef717820 */ /* 0x000fe20000410000 */
[C---:B------:R-:W-:Y:S02]  /*3810*/  @P0 FSEL R252, R186.reuse, -INF , !P2 ;  /* 0xff800000bafc0808 */ /* 0x040fe40005000000 */
[----:B------:R-:W2:Y:S01]  /*3820*/  MUFU.TANH R189, R189 ;  /* 0x000000bd00bd7308 */ /* 0x000ea20000002400 */
[-C--:B-1----:R-:W-:Y:S01]  /*3830*/  MOV R114, R187.reuse ;  /* 0x000000bb00727202 */ /* 0x082fe20000000f00 */
[----:B------:R-:W-:Y:S01]  /*3840*/  FFMA.FTZ R186, -R186, R186, 1 ;  /* 0x3f800000baba7423 */ /* 0x000fe200000101ba */
[----:B------:R-:W-:Y:S01]  /*3850*/  @P0 FSEL R114, R187, -INF , !P3 ;  /* 0xff800000bb720808 */ /* 0x000fe20005800000 */
[--C-:B------:R-:W-:Y:S01]  /*3860*/  FFMA.FTZ R115, R252, UR27, -R103.reuse ;  /* 0x0000001bfc737c23 */ /* 0x100fe20008010867 */
[----:B------:R-:W-:Y:S01]  /*3870*/  FSEL R113, R113, RZ, P1 ;  /* 0x000000ff71717208 */ /* 0x000fe20000800000 */
[----:B------:R-:W-:Y:S01]  /*3880*/  FMUL.FTZ R194, R12, UR28 ;  /* 0x0000001c0cc27c20 */ /* 0x000fe20008410000 */
[----:B------:R-:W-:Y:S03]  /*3890*/  FMUL.FTZ R195, R13, UR28 ;  /* 0x0000001c0dc37c20 */ /* 0x000fe60008410000 */
[----:B------:R1:W-:Y:S01]  /*38a0*/  MUFU.EX2 R111, R115 ;  /* 0x00000073006f7308 */ /* 0x0003e20000000800 */
[----:B------:R-:W-:Y:S01]  /*38b0*/  FMUL.FTZ R196, R14, UR28 ;  /* 0x0000001c0ec47c20 */ /* 0x000fe20008410000 */
[----:B------:R-:W-:Y:S01]  /*38c0*/  FMUL.FTZ R197, R15, UR28 ;  /* 0x0000001c0fc57c20 */ /* 0x000fe20008410000 */
[----:B------:R-:W-:Y:S01]  /*38d0*/  FMUL.FTZ R198, R16, UR28 ;  /* 0x0000001c10c67c20 */ /* 0x000fe20008410000 */
[----:B------:R-:W-:Y:S01]  /*38e0*/  FMUL.FTZ R199, R17, UR28 ;  /* 0x0000001c11c77c20 */ /* 0x000fe20008410000 */
[----:B------:R-:W-:Y:S01]  /*38f0*/  FMUL.FTZ R213, R18, UR28 ;  /* 0x0000001c12d57c20 */ /* 0x000fe20008410000 */
[----:B------:R-:W-:Y:S01]  /*3900*/  FMUL.FTZ R250, R19, UR28 ;  /* 0x0000001c13fa7c20 */ /* 0x000fe20008410000 */
[----:B------:R-:W-:Y:S03]  /*3910*/  FFMA.FTZ R181, R114, UR27, -R103 ;  /* 0x0000001b72b57c23 */ /* 0x000fe60008010867 */
[----:B------:R-:W4:Y:S01]  /*3920*/  MUFU.TANH R190, R190 ;  /* 0x000000be00be7308 */ /* 0x000f220000002400 */
[-C--:B---3--:R-:W-:Y:S01]  /*3930*/  MOV R252, R188.reuse ;  /* 0x000000bc00fc7202 */ /* 0x088fe20000000f00 */
[----:B------:R-:W-:Y:S01]  /*3940*/  FFMA.FTZ R187, -R187, R187, 1 ;  /* 0x3f800000bbbb7423 */ /* 0x000fe200000101bb */
[----:B------:R-:W-:Y:S01]  /*3950*/  @P0 FSEL R252, R188, -INF , !P2 ;  /* 0xff800000bcfc0808 */ /* 0x000fe20005000000 */
[----:B------:R-:W-:Y:S01]  /*3960*/  FMUL.FTZ R186, R186, UR28 ;  /* 0x0000001cbaba7c20 */ /* 0x000fe20008410000 */
[-C--:B--2---:R-:W-:Y:S01]  /*3970*/  MOV R114, R189.reuse ;  /* 0x000000bd00727202 */ /* 0x084fe20000000f00 */
[----:B------:R-:W-:Y:S01]  /*3980*/  FMUL.FTZ R187, R187, UR28 ;  /* 0x0000001cbbbb7c20 */ /* 0x000fe20008410000 */
[----:B------:R-:W-:Y:S03]  /*3990*/  @P0 FSEL R114, R189, -INF , !P3 ;  /* 0xff800000bd720808 */ /* 0x000fe60005800000 */
[----:B------:R2:W3:Y:S01]  /*39a0*/  MUFU.EX2 R109, R181 ;  /* 0x000000b5006d7308 */ /* 0x0004e20000000800 */
[--C-:B------:R-:W-:Y:S01]  /*39b0*/  FFMA.FTZ R180, R252, UR27, -R113.reuse ;  /* 0x0000001bfcb47c23 */ /* 0x100fe20008010871 */
[C---:B------:R-:W-:Y:S01]  /*39c0*/  @P0 IADD3 R252, R251.reuse, 0x8, RZ ;  /* 0x00000008fbfc0810 */ /* 0x040fe20007ffe0ff */
[----:B------:R-:W-:Y:S01]  /*39d0*/  FFMA.FTZ R188, -R188, R188, 1 ;  /* 0x3f800000bcbc7423 */ /* 0x000fe200000101bc */
[----:B-1----:R-:W-:Y:S01]  /*39e0*/  FFMA.FTZ R115, R114, UR27, -R113 ;  /* 0x0000001b72737c23 */ /* 0x002fe20008010871 */
[----:B------:R-:W-:Y:S01]  /*39f0*/  @P0 IADD3 R114, R251, 0x9, RZ ;  /* 0x00000009fb720810 */ /* 0x000fe20007ffe0ff */
[----:B------:R-:W-:Y:S01]  /*3a00*/  FFMA.FTZ R189, -R189, R189, 1 ;  /* 0x3f800000bdbd7423 */ /* 0x000fe200000101bd */
[-C--:B------:R-:W-:Y:S03]  /*3a10*/  @P0 ISETP.GE.AND P1, PT, R252, R243.reuse, PT ;  /* 0x000000f3fc00020c */ /* 0x080fe60003f26270 */
[----:B------:R-:W1:Y:S01]  /*3a20*/  MUFU.TANH R191, R191 ;  /* 0x000000bf00bf7308 */ /* 0x000e620000002400 */
[-C--:B----4-:R-:W-:Y:S01]  /*3a30*/  MOV R252, R190.reuse ;  /* 0x000000be00fc7202 */ /* 0x090fe20000000f00 */
[----:B------:R-:W-:Y:S01]  /*3a40*/  FMUL.FTZ R188, R188, UR28 ;  /* 0x0000001cbcbc7c20 */ /* 0x000fe20008410000 */
[C---:B------:R-:W-:Y:S01]  /*3a50*/  @P0 FSEL R252, R190.reuse, -INF , !P1 ;  /* 0xff800000befc0808 */ /* 0x040fe20004800000 */
[----:B------:R-:W-:Y:S01]  /*3a60*/  FFMA.FTZ R190, -R190, R190, 1 ;  /* 0x3f800000bebe7423 */ /* 0x000fe200000101be */
[----:B------:R-:W-:Y:S01]  /*3a70*/  @P0 ISETP.GE.AND P2, PT, R114, R243, PT ;  /* 0x000000f37200020c */ /* 0x000fe20003f46270 */
[----:B------:R-:W-:Y:S04]  /*3a80*/  FMUL.FTZ R189, R189, UR28 ;  /* 0x0000001cbdbd7c20 */ /* 0x000fe80008410000 */
[----:B------:R4:W-:Y:S01]  /*3a90*/  MUFU.EX2 R106, R180 ;  /* 0x000000b4006a7308 */ /* 0x0009e20000000800 */
[--C-:B--2---:R-:W-:Y:S01]  /*3aa0*/  FFMA.FTZ R181, R252, UR27, -R103.reuse ;  /* 0x0000001bfcb57c23 */ /* 0x104fe20008010867 */
[----:B---3--:R-:W-:Y:S01]  /*3ab0*/  F2FP.F16.F32.PACK_AB R61, R109, R111 ;  /* 0x0000006f6d3d723e */ /* 0x008fe200000000ff */
[----:B------:R-:W-:Y:S04]  /*3ac0*/  FMUL.FTZ R190, R190, UR28 ;  /* 0x0000001cbebe7c20 */ /* 0x000fe80008410000 */
[----:B------:R-:W-:Y:S03]  /*3ad0*/  STS [R226+0x12000], R61 ;  /* 0x0120003de2007388 */ /* 0x000fe60000000800 */
[----:B------:R-:W2:Y:S01]  /*3ae0*/  MUFU.TANH R192, R192 ;  /* 0x000000c000c07308 */ /* 0x000ea20000002400 */
[-C--:B-1----:R-:W-:Y:S02]  /*3af0*/  MOV R114, R191.reuse ;  /* 0x000000bf00727202 */ /* 0x082fe40000000f00 */
[C---:B------:R-:W-:Y:S01]  /*3b00*/  @P0 FSEL R114, R191.reuse, -INF , !P2 ;  /* 0xff800000bf720808 */ /* 0x040fe20005000000 */
[----:B------:R-:W-:Y:S06]  /*3b10*/  FFMA.FTZ R191, -R191, R191, 1 ;  /* 0x3f800000bfbf7423 */ /* 0x000fec00000101bf */
[----:B------:R1:W3:Y:S01]  /*3b20*/  MUFU.EX2 R101, R115 ;  /* 0x0000007300657308 */ /* 0x0002e20000000800 */
[----:B----4-:R-:W-:Y:S01]  /*3b30*/  FFMA.FTZ R180, R114, UR27, -R103 ;  /* 0x0000001b72b47c23 */ /* 0x010fe20008010867 */
[----:B------:R-:W-:Y:S08]  /*3b40*/  FMUL.FTZ R191, R191, UR28 ;  /* 0x0000001cbfbf7c20 */ /* 0x000ff00008410000 */
[----:B------:R-:W4:Y:S01]  /*3b50*/  MUFU.TANH R193, R193 ;  /* 0x000000c100c17308 */ /* 0x000f220000002400 */
[-C--:B--2---:R-:W-:Y:S02]  /*3b60*/  MOV R252, R192.reuse ;  /* 0x000000c000fc7202 */ /* 0x084fe40000000f00 */
[C---:B------:R-:W-:Y:S01]  /*3b70*/  @P0 FSEL R252, R192.reuse, -INF , !P1 ;  /* 0xff800000c0fc0808 */ /* 0x040fe20004800000 */
[----:B------:R-:W-:Y:S01]  /*3b80*/  FFMA.FTZ R192, -R192, R192, 1 ;  /* 0x3f800000c0c07423 */ /* 0x000fe200000101c0 */
[----:B------:R-:W-:Y:S05]  /*3b90*/  IADD3 R10, P1, R237, R234, RZ ;  /* 0x000000eaed0a7210 */ /* 0x000fea0007f3e0ff */
[----:B------:R2:W-:Y:S01]  /*3ba0*/  MUFU.EX2 R110, R181 ;  /* 0x000000b5006e7308 */ /* 0x0005e20000000800 */
[--C-:B-1----:R-:W-:Y:S01]  /*3bb0*/  FFMA.FTZ R115, R252, UR27, -R113.reuse ;  /* 0x0000001bfc737c23 */ /* 0x102fe20008010871 */
[----:B------:R-:W-:Y:S01]  /*3bc0*/  @P0 IADD3 R252, R251, 0x10, RZ ;  /* 0x00000010fbfc0810 */ /* 0x000fe20007ffe0ff */
[----:B------:R-:W-:Y:S01]  /*3bd0*/  FMUL.FTZ R192, R192, UR28 ;  /* 0x0000001cc0c07c20 */ /* 0x000fe20008410000 */
[----:B------:R-:W-:Y:S02]  /*3be0*/  IADD3.X R11, R244, R235, RZ, P1, !PT ;  /* 0x000000ebf40b7210 */ /* 0x000fe40000ffe4ff */
[----:B---3--:R-:W-:Y:S04]  /*3bf0*/  F2FP.F16.F32.PACK_AB R59, R101, R106 ;  /* 0x0000006a653b723e */ /* 0x008fe800000000ff */
[----:B------:R-:W1:Y:S01]  /*3c00*/  MUFU.TANH R194, R194 ;  /* 0x000000c200c27308 */ /* 0x000e620000002400 */
[----:B----4-:R-:W-:Y:S02]  /*3c10*/  MOV R114, R193 ;  /* 0x000000c100727202 */ /* 0x010fe40000000f00 */
[C---:B------:R-:W-:Y:S01]  /*3c20*/  @P0 FSEL R114, R193.reuse, -INF , !P2 ;  /* 0xff800000c1720808 */ /* 0x040fe20005000000 */
[----:B------:R-:W-:Y:S01]  /*3c30*/  STS [R226+0x12400], R59 ;  /* 0x0124003be2007388 */ /* 0x000fe20000000800 */
[----:B------:R-:W-:Y:S01]  /*3c40*/  @P0 ISETP.GE.AND P2, PT, R252, R243, PT ;  /* 0x000000f3fc00020c */ /* 0x000fe20003f46270 */
[----:B------:R-:W-:Y:S04]  /*3c50*/  FFMA.FTZ R193, -R193, R193, 1 ;  /* 0x3f800000c1c17423 */ /* 0x000fe800000101c1 */
[----:B------:R-:W3:Y:S01]  /*3c60*/  MUFU.EX2 R183, R180 ;  /* 0x000000b400b77308 */ /* 0x000ee20000000800 */
[----:B--2---:R-:W-:Y:S01]  /*3c70*/  FFMA.FTZ R181, R114, UR27, -R113 ;  /* 0x0000001b72b57c23 */ /* 0x004fe20008010871 */
[----:B------:R-:W-:Y:S01]  /*3c80*/  @P0 IADD3 R114, R251, 0x11, RZ ;  /* 0x00000011fb720810 */ /* 0x000fe20007ffe0ff */
[----:B------:R-:W-:Y:S03]  /*3c90*/  FMUL.FTZ R193, R193, UR28 ;  /* 0x0000001cc1c17c20 */ /* 0x000fe60008410000 */
[----:B------:R-:W-:Y:S04]  /*3ca0*/  @P0 ISETP.GE.AND P3, PT, R114, R243, PT ;  /* 0x000000f37200020c */ /* 0x000fe80003f66270 */
[----:B------:R2:W-:Y:S01]  /*3cb0*/  MUFU.EX2 R102, R115 ;  /* 0x0000007300667308 */ /* 0x0005e20000000800 */
[-C--:B-1----:R-:W-:Y:S02]  /*3cc0*/  MOV R252, R194.reuse ;  /* 0x000000c200fc7202 */ /* 0x082fe40000000f00 */
[C---:B------:R-:W-:Y:S01]  /*3cd0*/  @P0 FSEL R252, R194.reuse, -INF , !P2 ;  /* 0xff800000c2fc0808 */ /* 0x040fe20005000000 */
[----:B------:R-:W-:Y:S06]  /*3ce0*/  FFMA.FTZ R194, -R194, R194, 1 ;  /* 0x3f800000c2c27423 */ /* 0x000fec00000101c2 */
[----:B------:R-:W1:Y:S01]  /*3cf0*/  MUFU.TANH R195, R195 ;  /* 0x000000c300c37308 */ /* 0x000e620000002400 */
[----:B---3--:R-:W-:Y:S01]  /*3d00*/  F2FP.F16.F32.PACK_AB R57, R183, R110 ;  /* 0x0000006eb739723e */ /* 0x008fe200000000ff */
[----:B------:R-:W-:Y:S04]  /*3d10*/  FMUL.FTZ R194, R194, UR28 ;  /* 0x0000001cc2c27c20 */ /* 0x000fe80008410000 */
[----:B------:R-:W-:Y:S04]  /*3d20*/  STS [R229+0x12000], R57 ;  /* 0x01200039e5007388 */ /* 0x000fe80000000800 */
[----:B------:R-:W3:Y:S01]  /*3d30*/  MUFU.TANH R196, R196 ;  /* 0x000000c400c47308 */ /* 0x000ee20000002400 */
[--C-:B--2---:R-:W-:Y:S02]  /*3d40*/  FFMA.FTZ R115, R252, UR27, -R103.reuse ;  /* 0x0000001bfc737c23 */ /* 0x104fe40008010867 */
[----:B------:R-:W2:Y:S07]  /*3d50*/  LDG.E R252, desc[UR38][R10.64] ;  /* 0x000000260afc7981 */ /* 0x000eae000c1e1900 */
[----:B------:R-:W4:Y:S01]  /*3d60*/  MUFU.TANH R197, R197 ;  /* 0x000000c500c57308 */ /* 0x000f220000002400 */
[-C--:B-1----:R-:W-:Y:S02]  /*3d70*/  MOV R180, R195.reuse ;  /* 0x000000c300b47202 */ /* 0x082fe40000000f00 */
[C---:B------:R-:W-:Y:S01]  /*3d80*/  @P0 FSEL R180, R195.reuse, -INF , !P3 ;  /* 0xff800000c3b40808 */ /* 0x040fe20005800000 */
[----:B------:R-:W-:Y:S06]  /*3d90*/  FFMA.FTZ R195, -R195, R195, 1 ;  /* 0x3f800000c3c37423 */ /* 0x000fec00000101c3 */
[----:B------:R-:W1:Y:S01]  /*3da0*/  MUFU.TANH R198, R198 ;  /* 0x000000c600c67308 */ /* 0x000e620000002400 */
[-C--:B---3--:R-:W-:Y:S01]  /*3db0*/  MOV R114, R196.reuse ;  /* 0x000000c400727202 */ /* 0x088fe20000000f00 */
[----:B------:R-:W-:Y:S01]  /*3dc0*/  FFMA.FTZ R105, R180, UR27, -R103 ;  /* 0x0000001bb4697c23 */ /* 0x000fe20008010867 */
[C---:B------:R-:W-:Y:S01]  /*3dd0*/  @P0 FSEL R114, R196.reuse, -INF , !P2 ;  /* 0xff800000c4720808 */ /* 0x040fe20005000000 */
[----:B------:R-:W-:Y:S01]  /*3de0*/  FMUL.FTZ R195, R195, UR28 ;  /* 0x0000001cc3c37c20 */ /* 0x000fe20008410000 */
[----:B------:R-:W-:Y:S05]  /*3df0*/  FFMA.FTZ R196, -R196, R196, 1 ;  /* 0x3f800000c4c47423 */ /* 0x000fea00000101c4 */
[----:B------:R-:W3:Y:S01]  /*3e00*/  MUFU.TANH R199, R199 ;  /* 0x000000c700c77308 */ /* 0x000ee20000002400 */
[----:B------:R-:W-:Y:S01]  /*3e10*/  FFMA.FTZ R180, R114, UR27, -R113 ;  /* 0x0000001b72b47c23 */ /* 0x000fe20008010871 */
[C---:B------:R-:W-:Y:S01]  /*3e20*/  @P0 IADD3 R114, R251.reuse, 0x18, RZ ;  /* 0x00000018fb720810 */ /* 0x040fe20007ffe0ff */
[----:B------:R-:W-:Y:S01]  /*3e30*/  FMUL.FTZ R196, R196, UR28 ;  /* 0x0000001cc4c47c20 */ /* 0x000fe20008410000 */
[----:B------:R-:W-:Y:S02]  /*3e40*/  @P0 IADD3 R251, R251, 0x19, RZ ;  /* 0x00000019fbfb0810 */ /* 0x000fe40007ffe0ff */
[-C--:B------:R-:W-:Y:S04]  /*3e50*/  @P0 ISETP.GE.AND P1, PT, R114, R243.reuse, PT ;  /* 0x000000f37200020c */ /* 0x080fe80003f26270 */
[----:B------:R3:W-:Y:S01]  /*3e60*/  MUFU.EX2 R107, R115 ;  /* 0x00000073006b7308 */ /* 0x0007e20000000800 */
[----:B------:R-:W-:Y:S02]  /*3e70*/  @P0 ISETP.GE.AND P2, PT, R251, R243, PT ;  /* 0x000000f3fb00020c */ /* 0x000fe40003f46270 */
[----:B----4-:R-:W-:Y:S02]  /*3e80*/  MOV R62, R197 ;  /* 0x000000c5003e7202 */ /* 0x010fe40000000f00 */
[-C--:B-1----:R-:W-:Y:S02]  /*3e90*/  MOV R114, R198.reuse ;  /* 0x000000c600727202 */ /* 0x082fe40000000f00 */
[C---:B------:R-:W-:Y:S03]  /*3ea0*/  @P0 FSEL R62, R197.reuse, -INF , !P3 ;  /* 0xff800000c53e0808 */ /* 0x040fe60005800000 */
[----:B------:R-:W1:Y:S01]  /*3eb0*/  MUFU.TANH R213, R213 ;  /* 0x000000d500d57308 */ /* 0x000e620000002400 */
[C---:B------:R-:W-:Y:S01]  /*3ec0*/  @P0 FSEL R114, R198.reuse, -INF , !P1 ;  /* 0xff800000c6720808 */ /* 0x040fe20004800000 */
[----:B------:R-:W-:Y:S01]  /*3ed0*/  FFMA.FTZ R198, -R198, R198, 1 ;  /* 0x3f800000c6c67423 */ /* 0x000fe200000101c6 */
[----:B---3--:R-:W-:Y:S01]  /*3ee0*/  MOV R251, R199 ;  /* 0x000000c700fb7202 */ /* 0x008fe20000000f00 */
[----:B------:R-:W-:Y:S01]  /*3ef0*/  FFMA.FTZ R197, -R197, R197, 1 ;  /* 0x3f800000c5c57423 */ /* 0x000fe200000101c5 */
[C---:B------:R-:W-:Y:S01]  /*3f00*/  @P0 FSEL R251, R199.reuse, -INF , !P2 ;  /* 0xff800000c7fb0808 */ /* 0x040fe20005000000 */
[----:B------:R-:W-:Y:S01]  /*3f10*/  FFMA.FTZ R182, R114, UR27, -R103 ;  /* 0x0000001b72b67c23 */ /* 0x000fe20008010867 */
[----:B------:R-:W-:Y:S03]  /*3f20*/  FFMA.FTZ R199, -R199, R199, 1 ;  /* 0x3f800000c7c77423 */ /* 0x000fe600000101c7 */
[----:B------:R-:W3:Y:S01]  /*3f30*/  MUFU.TANH R250, R250 ;  /* 0x000000fa00fa7308 */ /* 0x000ee20000002400 */
[----:B------:R-:W-:Y:S01]  /*3f40*/  FFMA.FTZ R115, R62, UR27, -R113 ;  /* 0x0000001b3e737c23 */ /* 0x000fe20008010871 */
[----:B------:R-:W-:Y:S01]  /*3f50*/  FFMA.FTZ R103, R251, UR27, -R103 ;  /* 0x0000001bfb677c23 */ /* 0x000fe20008010867 */
[----:B------:R-:W-:Y:S01]  /*3f60*/  FMUL.FTZ R198, R198, UR28 ;  /* 0x0000001cc6c67c20 */ /* 0x000fe20008410000 */
[----:B------:R-:W-:Y:S01]  /*3f70*/  FMUL.FTZ R199, R199, UR28 ;  /* 0x0000001cc7c77c20 */ /* 0x000fe20008410000 */
[----:B------:R-:W-:Y:S05]  /*3f80*/  FMUL.FTZ R197, R197, UR28 ;  /* 0x0000001cc5c57c20 */ /* 0x000fea0008410000 */
[----:B------:R-:W4:Y:S01]  /*3f90*/  MUFU.EX2 R181, R181 ;  /* 0x000000b500b57308 */ /* 0x000f220000000800 */
[-C--:B-1----:R-:W-:Y:S02]  /*3fa0*/  MOV R62, R213.reuse ;  /* 0x000000d5003e7202 */ /* 0x082fe40000000f00 */
[C---:B------:R-:W-:Y:S01]  /*3fb0*/  @P0 FSEL R62, R213.reuse, -INF , !P1 ;  /* 0xff800000d53e0808 */ /* 0x040fe20004800000 */
[----:B------:R-:W-:Y:S04]  /*3fc0*/  FFMA.FTZ R213, -R213, R213, 1 ;  /* 0x3f800000d5d57423 */ /* 0x000fe800000101d5 */
[--C-:B------:R-:W-:Y:S01]  /*3fd0*/  FFMA.FTZ R114, R62, UR27, -R113.reuse ;  /* 0x0000001b3e727c23 */ /* 0x100fe20008010871 */
[-C--:B---3--:R-:W-:Y:S01]  /*3fe0*/  MOV R251, R250.reuse ;  /* 0x000000fa00fb7202 */ /* 0x088fe20000000f00 */
[----:B------:R-:W1:Y:S01]  /*3ff0*/  MUFU.EX2 R105, R105 ;  /* 0x0000006900697308 */ /* 0x000e620000000800 */
[C---:B------:R-:W-:Y:S01]  /*4000*/  @P0 FSEL R251, R250.reuse, -INF , !P2 ;  /* 0xff800000fafb0808 */ /* 0x040fe20005000000 */
[----:B------:R-:W-:Y:S01]  /*4010*/  FFMA.FTZ R250, -R250, R250, 1 ;  /* 0x3f800000fafa7423 */ /* 0x000fe200000101fa */
[----:B------:R-:W-:Y:S03]  /*4020*/  FMUL.FTZ R213, R213, UR28 ;  /* 0x0000001cd5d57c20 */ /* 0x000fe60008410000 */
[----:B------:R-:W-:Y:S01]  /*4030*/  FFMA.FTZ R113, R251, UR27, -R113 ;  /* 0x0000001bfb717c23 */ /* 0x000fe20008010871 */
[----:B----4-:R-:W-:Y:S01]  /*4040*/  F2FP.F16.F32.PACK_AB R58, R181, R102 ;  /* 0x00000066b53a723e */ /* 0x010fe200000000ff */
[----:B------:R3:W4:Y:S02]  /*4050*/  LDG.E R251, desc[UR38][R10.64+0x20] ;  /* 0x000020260afb7981 */ /* 0x000724000c1e1900 */
[----:B------:R-:W-:Y:S01]  /*4060*/  MUFU.EX2 R180, R180 ;  /* 0x000000b400b47308 */ /* 0x000fe20000000800 */
[----:B------:R-:W-:Y:S01]  /*4070*/  FMUL.FTZ R250, R250, UR28 ;  /* 0x0000001cfafa7c20 */ /* 0x000fe20008410000 */
[----:B------:R-:W-:Y:S08]  /*4080*/  STS [R229+0x12400], R58 ;  /* 0x0124003ae5007388 */ /* 0x000ff00000000800 */
[----:B------:R-:W3:Y:S01]  /*4090*/  MUFU.EX2 R115, R115 ;  /* 0x0000007300737308 */ /* 0x000ee20000000800 */
[----:B-1----:R-:W-:Y:S05]  /*40a0*/  F2FP.F16.F32.PACK_AB R13, R105, R107 ;  /* 0x0000006b690d723e */ /* 0x002fea00000000ff */
[----:B------:R-:W-:Y:S04]  /*40b0*/  STS [R228+0x12000], R13 ;  /* 0x0120000de4007388 */ /* 0x000fe80000000800 */
[----:B------:R-:W-:Y:S10]  /*40c0*/  MUFU.EX2 R182, R182 ;  /* 0x000000b600b67308 */ /* 0x000ff40000000800 */
[----:B------:R-:W1:Y:S01]  /*40d0*/  MUFU.EX2 R103, R103 ;  /* 0x0000006700677308 */ /* 0x000e620000000800 */
[----:B---3--:R-:W-:Y:S05]  /*40e0*/  F2FP.F16.F32.PACK_AB R17, R115, R180 ;  /* 0x000000b47311723e */ /* 0x008fea00000000ff */
[----:B------:R-:W-:Y:S04]  /*40f0*/  STS [R228+0x12400], R17 ;  /* 0x01240011e4007388 */ /* 0x000fe80000000800 */
[----:B------:R-:W-:Y:S10]  /*4100*/  MUFU.EX2 R114, R114 ;  /* 0x0000007200727308 */ /* 0x000ff40000000800 */
[----:B------:R-:W3:Y:S01]  /*4110*/  MUFU.EX2 R113, R113 ;  /* 0x0000007100717308 */ /* 0x000ee20000000800 */
[----:B-1----:R-:W-:Y:S05]  /*4120*/  F2FP.F16.F32.PACK_AB R63, R103, R182 ;  /* 0x000000b6673f723e */ /* 0x002fea00000000ff */
[----:B------:R-:W-:Y:S01]  /*4130*/  STS [R231+0x12000], R63 ;  /* 0x0120003fe7007388 */ /* 0x000fe20000000800 */
[----:B---3--:R-:W-:Y:S05]  /*4140*/  F2FP.F16.F32.PACK_AB R62, R113, R114 ;  /* 0x00000072713e723e */ /* 0x008fea00000000ff */
[----:B------:R-:W-:Y:S04]  /*4150*/  STS [R231+0x12400], R62 ;  /* 0x0124003ee7007388 */ /* 0x000fe80000000800 */
[----:B------:R-:W1:Y:S08]  /*4160*/  LDSM.16.M88.4 R52, [R67+0x8000] ;  /* 0x008000004334783b */ /* 0x000e700000000200 */
[----:B------:R-:W3:Y:S08]  /*4170*/  LDSM.16.M88.4 R56, [R66+0x8000] ;  /* 0x008000004238783b */ /* 0x000ef00000000200 */
[----:B------:R-:W3:Y:S01]  /*4180*/  LDSM.16.M88.4 R60, [R65+0x8000] ;  /* 0x00800000413c783b */ /* 0x000ee20000000200 */
[C---:B-1----:R-:W-:Y:S06]  /*4190*/  HMMA.16816.F32 R4, R52.reuse, R116, RZ ;  /* 0x000000743404723c */ /* 0x042fec00000018ff */
[C---:B------:R-:W-:Y:S06]  /*41a0*/  HMMA.16816.F32 R8, R52.reuse, R118, RZ ;  /* 0x000000763408723c */ /* 0x040fec00000018ff */
[C---:B------:R-:W-:Y:S06]  /*41b0*/  HMMA.16816.F32 R12, R52.reuse, R120, RZ ;  /* 0x00000078340c723c */ /* 0x040fec00000018ff */
[----:B------:R-:W-:Y:S01]  /*41c0*/  HMMA.16816.F32 R16, R52, R122, RZ ;  /* 0x0000007a3410723c */ /* 0x000fe200000018ff */
[----:B------:R-:W1:Y:S05]  /*41d0*/  LDSM.16.M88.4 R52, [R64+0x8000] ;  /* 0x008000004034783b */ /* 0x000e6a0000000200 */
[C---:B---3--:R-:W-:Y:S06]  /*41e0*/  HMMA.16816.F32 R4, R56.reuse, R124, R4 ;  /* 0x0000007c3804723c */ /* 0x048fec0000001804 */
[C---:B------:R-:W-:Y:S06]  /*41f0*/  HMMA.16816.F32 R8, R56.reuse, R126, R8 ;  /* 0x0000007e3808723c */ /* 0x040fec0000001808 */
[C---:B------:R-:W-:Y:S06]  /*4200*/  HMMA.16816.F32 R12, R56.reuse, R128, R12 ;  /* 0x00000080380c723c */ /* 0x040fec000000180c */
[----:B------:R-:W-:Y:S01]  /*4210*/  HMMA.16816.F32 R16, R56, R130, R16 ;  /* 0x000000823810723c */ /* 0x000fe20000001810 */
[----:B------:R-:W3:Y:S05]  /*4220*/  LDSM.16.M88.4 R56, [R67+0xa000] ;  /* 0x00a000004338783b */ /* 0x000eea0000000200 */
        /* <DEDUP_REMOVED lines=8> */
[----:B------:R-:W-:Y:S01]  /*42b0*/  HMMA.16816.F32 R16, R52, R146, R16 ;  /* 0x000000923410723c */ /* 0x000fe20000001810 */
[----:B------:R-:W1:Y:S05]  /*42c0*/  LDSM.16.M88.4 R52, [R65+0xa000] ;  /* 0x00a000004134783b */ /* 0x000e6a0000000200 */
[C---:B---3--:R-:W-:Y:S06]  /*42d0*/  HMMA.16816.F32 R4, R56.reuse, R148, R4 ;  /* 0x000000943804723c */ /* 0x048fec0000001804 */
[C---:B------:R-:W-:Y:S06]  /*42e0*/  HMMA.16816.F32 R8, R56.reuse, R150, R8 ;  /* 0x000000963808723c */ /* 0x040fec0000001808 */
[C---:B------:R-:W-:Y:S06]  /*42f0*/  HMMA.16816.F32 R12, R56.reuse, R152, R12 ;  /* 0x00000098380c723c */ /* 0x040fec000000180c */
[----:B------:R-:W-:Y:S01]  /*4300*/  HMMA.16816.F32 R16, R56, R154, R16 ;  /* 0x0000009a3810723c */ /* 0x000fe20000001810 */
[----:B------:R-:W3:Y:S05]  /*4310*/  LDSM.16.M88.4 R56, [R64+0xa000] ;  /* 0x00a000004038783b */ /* 0x000eea0000000200 */
[C---:B--2---:R-:W-:Y:S06]  /*4320*/  HMMA.16816.F32 R4, R60.reuse, R156, R4 ;  /* 0x0000009c3c04723c */ /* 0x044fec0000001804 */
[C---:B------:R-:W-:Y:S06]  /*4330*/  HMMA.16816.F32 R8, R60.reuse, R158, R8 ;  /* 0x0000009e3c08723c */ /* 0x040fec0000001808 */
[C---:B------:R-:W-:Y:S06]  /*4340*/  HMMA.16816.F32 R12, R60.reuse, R160, R12 ;  /* 0x000000a03c0c723c */ /* 0x040fec000000180c */
[----:B------:R-:W-:Y:S06]  /*4350*/  HMMA.16816.F32 R16, R60, R162, R16 ;  /* 0x000000a23c10723c */ /* 0x000fec0000001810 */
[C---:B-1----:R-:W-:Y:S06]  /*4360*/  HMMA.16816.F32 R4, R52.reuse, R164, R4 ;  /* 0x000000a43404723c */ /* 0x042fec0000001804 */
[C---:B------:R-:W-:Y:S06]  /*4370*/  HMMA.16816.F32 R8, R52.reuse, R166, R8 ;  /* 0x000000a63408723c */ /* 0x040fec0000001808 */
[C---:B------:R-:W-:Y:S06]  /*4380*/  HMMA.16816.F32 R12, R52.reuse, R168, R12 ;  /* 0x000000a8340c723c */ /* 0x040fec000000180c */
[----:B------:R-:W-:Y:S06]  /*4390*/  HMMA.16816.F32 R16, R52, R170, R16 ;  /* 0x000000aa3410723c */ /* 0x000fec0000001810 */
[C---:B---3--:R-:W-:Y:S06]  /*43a0*/  HMMA.16816.F32 R4, R56.reuse, R172, R4 ;  /* 0x000000ac3804723c */ /* 0x048fec0000001804 */
[C---:B------:R-:W-:Y:S06]  /*43b0*/  HMMA.16816.F32 R8, R56.reuse, R174, R8 ;  /* 0x000000ae3808723c */ /* 0x040fec0000001808 */
[C---:B------:R-:W-:Y:S06]  /*43c0*/  HMMA.16816.F32 R12, R56.reuse, R176, R12 ;  /* 0x000000b0380c723c */ /* 0x040fec000000180c */
[----:B------:R-:W-:Y:S06]  /*43d0*/  HMMA.16816.F32 R16, R56, R178, R16 ;  /* 0x000000b23810723c */ /* 0x000fec0000001810 */
[C---:B------:R-:W-:Y:S01]  /*43e0*/  FADD.FTZ R62, -R252.reuse, R4 ;  /* 0x00000004fc3e7221 */ /* 0x040fe20000010100 */
[C---:B------:R-:W-:Y:S04]  /*43f0*/  FADD.FTZ R63, -R252.reuse, R5 ;  /* 0x00000005fc3f7221 */ /* 0x040fe80000010100 */
[----:B------:R-:W-:Y:S01]  /*4400*/  FMUL.FTZ R62, R111, R62 ;  /* 0x0000003e6f3e7220 */ /* 0x000fe20000410000 */
[----:B------:R-:W-:Y:S01]  /*4410*/  FMUL.FTZ R63, R109, R63 ;  /* 0x0000003f6d3f7220 */ /* 0x000fe20000410000 */
        /* <DEDUP_REMOVED lines=17> */
[----:B------:R-:W-:Y:S01]  /*4530*/  F2FP.F16.F32.PACK_AB R190, R191, R190 ;  /* 0x000000bebfbe723e */ /* 0x000fe200000000ff */
[C---:B----4-:R-:W-:Y:S01]  /*4540*/  FADD.FTZ R191, -R251.reuse, R6 ;  /* 0x00000006fbbf7221 */ /* 0x050fe20000010100 */
[----:B------:R-:W-:Y:S01]  /*4550*/  FMUL.FTZ R186, R186, R198 ;  /* 0x000000c6baba7220 */ /* 0x000fe20000410000 */
[----:B------:R-:W-:Y:S01]  /*4560*/  FADD.FTZ R198, -R251, R7 ;  /* 0x00000007fbc67221 */ /* 0x000fe20000010100 */
[----:B------:R-:W-:Y:S01]  /*4570*/  FMUL.FTZ R194, R62, R194 ;  /* 0x000000c23ec27220 */ /* 0x000fe20000410000 */
[----:B------:R-:W-:Y:S01]  /*4580*/  FMUL.FTZ R195, R63, R195 ;  /* 0x000000c33fc37220 */ /* 0x000fe20000410000 */
[----:B------:R-:W-:Y:S01]  /*4590*/  FMUL.FTZ R199, R252, R199 ;  /* 0x000000c7fcc77220 */ /* 0x000fe20000410000 */
[----:B------:R-:W-:Y:S01]  /*45a0*/  FMUL.FTZ R191, R106, R191 ;  /* 0x000000bf6abf7220 */ /* 0x000fe20000410000 */
[----:B------:R-:W-:Y:S01]  /*45b0*/  FMUL.FTZ R198, R101, R198 ;  /* 0x000000c665c67220 */ /* 0x000fe20000410000 */
[----:B------:R-:W-:Y:S01]  /*45c0*/  FADD.FTZ R252, -R251, R18 ;  /* 0x00000012fbfc7221 */ /* 0x000fe20000010100 */
[----:B------:R-:W-:Y:S01]  /*45d0*/  F2FP.F16.F32.PACK_AB R195, R195, R194 ;  /* 0x000000c2c3c3723e */ /* 0x000fe200000000ff */
[----:B------:R-:W-:Y:S01]  /*45e0*/  FMUL.FTZ R188, R191, R188 ;  /* 0x000000bcbfbc7220 */ /* 0x000fe20000410000 */
[----:B------:R-:W-:Y:S01]  /*45f0*/  F2FP.F16.F32.PACK_AB R186, R199, R186 ;  /* 0x000000bac7ba723e */ /* 0x000fe200000000ff */
[----:B------:R-:W-:Y:S01]  /*4600*/  FMUL.FTZ R189, R198, R189 ;  /* 0x000000bdc6bd7220 */ /* 0x000fe20000410000 */
[C---:B------:R-:W-:Y:S01]  /*4610*/  FADD.FTZ R199, -R251.reuse, R10 ;  /* 0x0000000afbc77221 */ /* 0x040fe20000010100 */
[C---:B------:R-:W-:Y:S01]  /*4620*/  FADD.FTZ R194, -R251.reuse, R11 ;  /* 0x0000000bfbc27221 */ /* 0x040fe20000010100 */
[C---:B------:R-:W-:Y:S01]  /*4630*/  FADD.FTZ R191, -R251.reuse, R14 ;  /* 0x0000000efbbf7221 */ /* 0x040fe20000010100 */
        /* <DEDUP_REMOVED lines=36> */
[----:B------:R-:W-:Y:S02]  /*4880*/  @!P2 LEA R12, P4, R9, R248, 0x1 ;  /* 0x000000f8090ca211 */ /* 0x000fe400078808ff */
[C---:B--2---:R-:W-:Y:S01]  /*4890*/  LEA.HI.X R248, R5.reuse, R8, R4, 0x5, P5 ;  /* 0x0000000805f87211 */ /* 0x044fe200028f2c04 */
[----:B------:R-:W-:Y:S01]  /*48a0*/  @!PT LDS RZ, [RZ] ;  /* 0x00000000fffff984 */ /* 0x000fe20000000800 */
[----:B------:R-:W-:Y:S01]  /*48b0*/  @!PT LDS RZ, [RZ] ;  /* 0x00000000fffff984 */ /* 0x000fe20000000800 */
[----:B------:R-:W-:Y:S01]  /*48c0*/  @!PT LDS RZ, [RZ] ;  /* 0x00000000fffff984 */ /* 0x000fe20000000800 */
[----:B------:R3:W-:Y:S01]  /*48d0*/  @!P3 LDGSTS.E.BYPASS.LTC128B.128 [R236], desc[UR38][R6.64] ;  /* 0x0000000006ecbfae */ /* 0x0007e2000b901d66 */
[----:B------:R-:W-:Y:S02]  /*48e0*/  @!P3 LEA R8, P1, R5, R6, 0x6 ;  /* 0x000000060508b211 */ /* 0x000fe400078230ff */
[----:B------:R-:W-:Y:S01]  /*48f0*/  @!P2 LEA.HI.X R13, R9, R249, R248, 0x1, P4 ;  /* 0x000000f9090da211 */ /* 0x000fe200020f0cf8 */
[----:B------:R3:W-:Y:S01]  /*4900*/  @P2 STS [R240+0x2000], RZ ;  /* 0x002000fff0002388 */ /* 0x0007e20000000800 */
[----:B------:R-:W-:Y:S01]  /*4910*/  @!P3 LEA.HI.X R9, R5, R7, R4, 0x6, P1 ;  /* 0x000000070509b211 */ /* 0x000fe200008f3404 */
[----:B------:R-:W-:Y:S02]  /*4920*/  IMAD.MOV.U32 R248, RZ, RZ, R6 ;  /* 0x000000fffff87224 */ /* 0x000fe400078e0006 */
[----:B------:R3:W-:Y:S01]  /*4930*/  @P2 STS [R240+0x2004], RZ ;  /* 0x002004fff0002388 */ /* 0x0007e20000000800 */
[----:B------:R-:W-:Y:S03]  /*4940*/  IMAD.MOV.U32 R249, RZ, RZ, R7 ;  /* 0x000000fffff97224 */ /* 0x000fe600078e0007 */
        /* <DEDUP_REMOVED lines=23> */
.L_x_803:
[----:B------:R-:W-:Y:S01]  /*4ac0*/  F2FP.F16.F32.PACK_AB R192, R193, R192 ;  /* 0x000000c0c1c0723e */ /* 0x000fe200000000ff */
[----:B------:R-:W-:Y:S01]  /*4ad0*/  STS [R226+0x10000], R187 ;  /* 0x010000bbe2007388 */ /* 0x000fe20000000800 */
[----:B------:R-:W-:Y:S01]  /*4ae0*/  F2FP.F16.F32.PACK_AB R191, R198, R191 ;  /* 0x000000bfc6bf723e */ /* 0x000fe200000000ff */
[----:B------:R-:W-:Y:S01]  /*4af0*/  IMAD.MOV.U32 R251, RZ, RZ, R185 ;  /* 0x000000fffffb7224 */ /* 0x000fe200078e00b9 */
        /* <DEDUP_REMOVED lines=8> */
[----:B------:R1:W-:Y:S01]  /*4b80*/  STS [R231+0x10400], R250 ;  /* 0x010400fae7007388 */ /* 0x0003e20000000800 */
[----:B------:R-:W-:Y:S01]  /*4b90*/  BAR.SYNC.DEFER_BLOCKING 0x0 ;  /* 0x0000000000007b1d */ /* 0x000fe20000010000 */
[----:B-1----:R-:W-:Y:S05]  /*4ba0*/  IMAD.MOV.U32 R250, RZ, RZ, R184 ;  /* 0x000000fffffa7224 */ /* 0x002fea00078e00b8 */
[----:B---3--:R-:W-:Y:S04]  /*4bb0*/  LDSM.16.MT88.4 R4, [R206+0x12000] ;  /* 0x01200000ce04783b */ /* 0x008fe80000004200 */
        /* <DEDUP_REMOVED lines=58> */
[CC--:B------:R-:W-:Y:S02]  /*4f60*/  LEA R12, P1, R7.reuse, R246.reuse, 0x1 ;  /* 0x000000f6070c7211 */ /* 0x0c0fe400078208ff */
[----:B------:R-:W-:Y:S02]  /*4f70*/  SHF.R.S32.HI R11, RZ, 0x1f, R7 ;  /* 0x0000001fff0b7819 */ /* 0x000fe40000011407 */
[----:B------:R-:W-:Y:S02]  /*4f80*/  LEA.HI.X.SX32 R13, R7, R247, 0x1, P1 ;  /* 0x000000f7070d7211 */ /* 0x000fe400008f0eff */
[C---:B------:R-:W-:Y:S03]  /*4f90*/  @!P2 LEA R9, P4, R6.reuse, R7, 0x5 ;  /* 0x000000070609a211 */ /* 0x040fe600078828ff */
[----:B------:R-:W-:Y:S01]  /*4fa0*/  @!PT LDS RZ, [RZ] ;  /* 0x00000000fffff984 */ /* 0x000fe20000000800 */
[----:B------:R-:W-:Y:S01]  /*4fb0*/  @!PT LDS RZ, [RZ] ;  /* 0x00000000fffff984 */ /* 0x000fe20000000800 */
[----:B------:R-:W-:Y:S01]  /*4fc0*/  @!PT LDS RZ, [RZ] ;  /* 0x00000000fffff984 */ /* 0x000fe20000000800 */
[----:B------:R3:W-:Y:S01]  /*4fd0*/  @!P3 LDGSTS.E.BYPASS.LTC128B.128 [R230+0x8000], desc[UR38][R12.64] ;  /* 0x080000000ce6bfae */ /* 0x0007e2000b901d66 */
[C---:B------:R-:W-:Y:S01]  /*4fe0*/  @!P2 LEA R8, P1, R9.reuse, R246, 0x1 ;  /* 0x000000f60908a211 */ /* 0x040fe200078208ff */
[----:B------:R-:W-:Y:S01]  /*4ff0*/  IMAD.MOV.U32 R246, RZ, RZ, R12 ;  /* 0x000000fffff67224 */ /* 0x000fe200078e000c */
[C---:B--2---:R-:W-:Y:S01]  /*5000*/  @!P2 LEA.HI.X R4, R6.reuse, R11, R4, 0x5, P4 ;  /* 0x0000000b0604a211 */ /* 0x044fe200020f2c04 */
[----:B------:R3:W-:Y:S01]  /*5010*/  @P2 STS.128 [R230+0xa000], RZ ;  /* 0x00a000ffe6002388 */ /* 0x0007e20000000c00 */
[C---:B------:R-:W-:Y:S02]  /*5020*/  @!P3 LEA R10, P4, R6.reuse, R12, 0x6 ;  /* 0x0000000c060ab211 */ /* 0x040fe400078830ff */
[----:B------:R-:W-:Y:S01]  /*5030*/  @!P2 LEA.HI.X R9, R9, R247, R4, 0x1, P1 ;  /* 0x000000f70909a211 */ /* 0x000fe200008f0c04 */
[----:B------:R-:W-:Y:S01]  /*5040*/  @!PT LDS RZ, [RZ] ;  /* 0x00000000fffff984 */ /* 0x000fe20000000800 */
[----:B------:R-:W-:Y:S01]  /*5050*/  @!PT LDS RZ, [RZ] ;  /* 0x00000000fffff984 */ /* 0x000fe20000000800 */
[----:B------:R-:W-:Y:S01]  /*5060*/  @!PT LDS RZ, [RZ] ;  /* 0x00000000fffff984 */ /* 0x000fe20000000800 */
[----:B------:R3:W-:Y:S01]  /*5070*/  @!P2 LDGSTS.E.BYPASS.LTC128B.128 [R230+0xa000], desc[UR38][R12.64+0x80] ;  /* 0x0a0000800ce6afae */ /* 0x0007e2000b901d66 */
[----:B----4-:R-:W-:Y:S01]  /*5080*/  @!P3 LEA.HI.X R11, R6, R13, R5, 0x6, P4 ;  /* 0x0000000d060bb211 */ /* 0x010fe200020f3405 */
        /* <DEDUP_REMOVED lines=12> */
.L_x_804:
[----:B------:R-:W-:Y:S04]  /*5150*/  LDSM.16.M88.4 R100, [R205] ;  /* 0x00000000cd64783b */ /* 0x000fe80000000200 */
[----:B------:R-:W1:Y:S04]  /*5160*/  LDSM.16.MT88.4 R16, [R213+0xc000] ;  /* 0x00c00000d510783b */ /* 0x000e680000004200 */
[----:B------:R-:W3:Y:S04]  /*5170*/  LDSM.16.M88.4 R60, [R205+0x1000] ;  /* 0x00100000cd3c783b */ /* 0x000ee80000000200 */
[----:B------:R-:W2:Y:S04]  /*5180*/  LDSM.16.MT88.4 R64, [R213+0xe000] ;  /* 0x00e00000d540783b */ /* 0x000ea80000004200 */
        /* <DEDUP_REMOVED lines=8> */
[----:B------:R-:W-:Y:S03]  /*5210*/  LDSM.16.M88.4 R196, [R3+0x1000] ;  /* 0x0010000003c4783b */ /* 0x000fe60000000200 */
[C---:B---3--:R-:W-:Y:S06]  /*5220*/  HMMA.16816.F32 R8, R60.reuse, R16, RZ ;  /* 0x000000103c08723c */ /* 0x048fec00000018ff */
[-C--:B------:R-:W-:Y:S06]  /*5230*/  HMMA.16816.F32 R12, R60, R18.reuse, RZ ;  /* 0x000000123c0c723c */ /* 0x080fec00000018ff */
[C---:B------:R-:W-:Y:S06]  /*5240*/  HMMA.16816.F32 R16, R100.reuse, R18, RZ ;  /* 0x000000126410723c */ /* 0x040fec00000018ff */
[-C--:B--2---:R-:W-:Y:S06]  /*5250*/  HMMA.16816.F32 R52, R100, R64.reuse, RZ ;  /* 0x000000406434723c */ /* 0x084fec00000018ff */
        /* <DEDUP_REMOVED lines=12> */
[----:B------:R-:W2:Y:S01]  /*5320*/  LDSM.16.MT88.4 R112, [R213+0xd800] ;  /* 0x00d80000d570783b */ /* 0x000ea20000004200 */
[----:B------:R-:W-:Y:S04]  /*5330*/  IMAD.U32 R181, RZ, RZ, UR29 ;  /* 0x0000001dffb57e24 */ /* 0x000fe8000f8e00ff */
[----:B------:R-:W-:Y:S01]  /*5340*/  HMMA.16816.F32 R64, R104, R182, R64 ;  /* 0x000000b66840723c */ /* 0x000fe20000001840 */
[----:B------:R-:W3:Y:S05]  /*5350*/  LDSM.16.MT88.4 R104, [R213+0xf800] ;  /* 0x00f80000d568783b */ /* 0x000eea0000004200 */
[-C--:B------:R-:W-:Y:S01]  /*5360*/  HMMA.16816.F32 R4, R184, R188.reuse, R4 ;  /* 0x000000bcb804723c */ /* 0x080fe20000001804 */
[----:B------:R-:W-:Y:S05]  /*5370*/  IMAD.U32 R183, RZ, RZ, UR35 ;  /* 0x00000023ffb77e24 */ /* 0x000fea000f8e00ff */
[C---:B------:R-:W-:Y:S06]  /*5380*/  HMMA.16816.F32 R8, R192.reuse, R188, R8 ;  /* 0x000000bcc008723c */ /* 0x040fec0000001808 */
[-C--:B------:R-:W-:Y:S06]  /*5390*/  HMMA.16816.F32 R12, R192, R190.reuse, R12 ;  /* 0x000000bec00c723c */ /* 0x080fec000000180c */
[C---:B------:R-:W-:Y:S06]  /*53a0*/  HMMA.16816.F32 R16, R184.reuse, R190, R16 ;  /* 0x000000beb810723c */ /* 0x040fec0000001810 */
[-C--:B-1----:R-:W-:Y:S06]  /*53b0*/  HMMA.16816.F32 R52, R184, R100.reuse, R52 ;  /* 0x00000064b834723c */ /* 0x082fec0000001834 */
[C---:B------:R-:W-:Y:S06]  /*53c0*/  HMMA.16816.F32 R56, R192.reuse, R100, R56 ;  /* 0x00000064c038723c */ /* 0x040fec0000001838 */
[-C--:B------:R-:W-:Y:S06]  /*53d0*/  HMMA.16816.F32 R60, R192, R102.reuse, R60 ;  /* 0x00000066c03c723c */ /* 0x080fec000000183c */
[----:B------:R-:W-:Y:S01]  /*53e0*/  HMMA.16816.F32 R64, R184, R102, R64 ;  /* 0x00000066b840723c */ /* 0x000fe20000001840 */
[----:B------:R-:W-:Y:S05]  /*53f0*/  LDSM.16.MT88.4 R100, [R203+0x2800] ;  /* 0x00280000cb64783b */ /* 0x000fea0000004200 */
[-C--:B--2---:R-:W-:Y:S01]  /*5400*/  HMMA.16816.F32 R4, R108, R112.reuse, R4 ;  /* 0x000000706c04723c */ /* 0x084fe20000001804 */
[----:B------:R-:W-:Y:S04]  /*5410*/  IMAD.U32 R185, RZ, RZ, UR29 ;  /* 0x0000001dffb97e24 */ /* 0x000fe8000f8e00ff */
[----:B------:R-:W-:Y:S01]  /*5420*/  LEA R184, P1, R181, R250, 0x2 ;  /* 0x000000fab5b87211 */ /* 0x000fe200078210ff */
[C---:B------:R-:W-:Y:S01]  /*5430*/  HMMA.16816.F32 R8, R196.reuse, R112, R8 ;  /* 0x00000070c408723c */ /* 0x040fe20000001808 */
[----:B------:R-:W-:Y:S04]  /*5440*/  IMAD.U32 R181, RZ, RZ, UR34 ;  /* 0x00000022ffb57e24 */ /* 0x000fe8000f8e00ff */
[----:B------:R-:W-:Y:S01]  /*5450*/  LEA.HI.X.SX32 R185, R185, R251, 0x2, P1 ;  /* 0x000000fbb9b97211 */ /* 0x000fe200008f16ff */
[-C--:B------:R-:W-:Y:S01]  /*5460*/  HMMA.16816.F32 R12, R196, R114.reuse, R12 ;  /* 0x00000072c40c723c */ /* 0x080fe2000000180c */
[----:B------:R-:W-:Y:S04]  /*5470*/  IMAD.U32 R187, RZ, RZ, UR36 ;  /* 0x00000024ffbb7e24 */ /* 0x000fe8000f8e00ff */
[----:B------:R-:W-:Y:S01]  /*5480*/  @P6 IADD3 R112, P2, R237, R232, RZ ;  /* 0x000000e8ed706210 */ /* 0x000fe20007f5e0ff */
[C---:B------:R-:W-:Y:S05]  /*5490*/  HMMA.16816.F32 R16, R108.reuse, R114, R16 ;  /* 0x000000726c10723c */ /* 0x040fea0000001810 */
[----:B------:R-:W-:Y:S01]  /*54a0*/  @P6 IMAD.X R113, R244, 0x1, R233, P2 ;  /* 0x00000001f4716824 */ /* 0x000fe200010e06e9 */
[-C--:B---3--:R-:W-:Y:S01]  /*54b0*/  HMMA.16816.F32 R52, R108, R104.reuse, R52 ;  /* 0x000000686c34723c */ /* 0x088fe20000001834 */
[----:B------:R-:W-:Y:S03]  /*54c0*/  IMAD.U32 R115, RZ, RZ, UR35 ;  /* 0x00000023ff737e24 */ /* 0x000fe6000f8e00ff */
[----:B------:R-:W5:Y:S01]  /*54d0*/  @P6 LDG.E R238, desc[UR38][R112.64+-0x100] ;  /* 0xffff002670ee6981 */ /* 0x000f62000c1e1900 */
[-C--:B------:R-:W-:Y:S01]  /*54e0*/  LEA R114, P2, R183, R184.reuse, 0x2 ;  /* 0x000000b8b7727211 */ /* 0x080fe200078410ff */
[C---:B------:R-:W-:Y:S01]  /*54f0*/  HMMA.16816.F32 R56, R196.reuse, R104, R56 ;  /* 0x00000068c438723c */ /* 0x040fe20000001838 */
[----:B------:R-:W-:Y:S01]  /*5500*/  IMAD.U32 R183, RZ, RZ, UR32 ;  /* 0x00000020ffb77e24 */ /* 0x000fe2000f8e00ff */
[----:B------:R1:W5:Y:S03]  /*5510*/  @P6 LDG.E R239, desc[UR38][R112.64+-0xe0] ;  /* 0xffff202670ef6981 */ /* 0x000366000c1e1900 */
[-C--:B------:R-:W-:Y:S01]  /*5520*/  LEA.HI.X.SX32 R115, R115, R185.reuse, 0x2, P2 ;  /* 0x000000b973737211 */ /* 0x080fe200010f16ff */
[-C--:B------:R-:W-:Y:S01]  /*5530*/  HMMA.16816.F32 R60, R196, R106.reuse, R60 ;  /* 0x0000006ac43c723c */ /* 0x080fe2000000183c */
[----:B------:R-:W-:Y:S01]  /*5540*/  IMAD.U32 R105, RZ, RZ, UR36 ;  /* 0x00000024ff697e24 */ /* 0x000fe2000f8e00ff */
[----:B------:R2:W-:Y:S03]  /*5550*/  REDG.E.ADD.F32.FTZ.RN.STRONG.GPU desc[UR38][R184.64], R4 ;  /* 0x00000004b80079a6 */ /* 0x0005e6000c10f3a6 */
[-C--:B------:R-:W-:Y:S01]  /*5560*/  LEA R104, P1, R181, R184.reuse, 0x2 ;  /* 0x000000b8b5687211 */ /* 0x080fe200078210ff */
[----:B------:R-:W-:Y:S05]  /*5570*/  HMMA.16816.F32 R64, R108, R106, R64 ;  /* 0x0000006a6c40723c */ /* 0x000fea0000001840 */
[-C--:B------:R-:W-:Y:S01]  /*5580*/  LEA R180, P3, R105, R184.reuse, 0x2 ;  /* 0x000000b869b47211 */ /* 0x080fe200078610ff */
[----:B------:R-:W-:Y:S02]  /*5590*/  IMAD.U32 R105, RZ, RZ, UR34 ;  /* 0x00000022ff697e24 */ /* 0x000fe4000f8e00ff */
[----:B------:R-:W-:Y:S03]  /*55a0*/  IMAD.U32 R109, RZ, RZ, UR31 ;  /* 0x0000001fff6d7e24 */ /* 0x000fe6000f8e00ff */
[-C--:B------:R-:W-:Y:S01]  /*55b0*/  LEA.HI.X.SX32 R181, R187, R185.reuse, 0x2, P3 ;  /* 0x000000b9bbb57211 */ /* 0x080fe200018f16ff */
[----:B------:R-:W-:Y:S01]  /*55c0*/  IMAD.U32 R187, RZ, RZ, UR33 ;  /* 0x00000021ffbb7e24 */ /* 0x000fe2000f8e00ff */
[-C--:B------:R-:W-:Y:S01]  /*55d0*/  LEA.HI.X.SX32 R105, R105, R185.reuse, 0x2, P1 ;  /* 0x000000b969697211 */ /* 0x080fe200008f16ff */
[----:B------:R-:W-:Y:S01]  /*55e0*/  IMAD.U32 R107, RZ, RZ, UR30 ;  /* 0x0000001eff6b7e24 */ /* 0x000fe2000f8e00ff */
[-C--:B------:R-:W-:Y:S01]  /*55f0*/  LEA R106, P3, R183, R184.reuse, 0x2 ;  /* 0x000000b8b76a7211 */ /* 0x080fe200078610ff */
[----:B------:R3:W-:Y:S01]  /*5600*/  REDG.E.ADD.F32.FTZ.RN.STRONG.GPU desc[UR38][R180.64], R5 ;  /* 0x00000005b40079a6 */ /* 0x0007e2000c10f3a6 */
[----:B-1----:R-:W-:Y:S02]  /*5610*/  IMAD.U32 R113, RZ, RZ, UR33 ;  /* 0x00000021ff717e24 */ /* 0x002fe4000f8e00ff */
[----:B------:R-:W-:Y:S01]  /*5620*/  IMAD.U32 R111, RZ, RZ, UR32 ;  /* 0x00000020ff6f7e24 */ /* 0x000fe2000f8e00ff */
[----:B------:R1:W-:Y:S01]  /*5630*/  REDG.E.ADD.F32.FTZ.RN.STRONG.GPU desc[UR38][R114.64], R6 ;  /* 0x00000006720079a6 */ /* 0x0003e2000c10f3a6 */
[----:B------:R-:W-:Y:S01]  /*5640*/  IMAD.U32 R183, RZ, RZ, UR25 ;  /* 0x00000019ffb77e24 */ /* 0x000fe2000f8e00ff */
[-C--:B------:R-:W-:Y:S01]  /*5650*/  LEA R108, P1, R113, R184.reuse, 0x2 ;  /* 0x000000b8716c7211 */ /* 0x080fe200078210ff */
[----:B------:R-:W-:Y:S01]  /*5660*/  IMAD.U32 R113, RZ, RZ, UR12 ;  /* 0x0000000cff717e24 */ /* 0x000fe2000f8e00ff */
[----:B------:R4:W-:Y:S01]  /*5670*/  REDG.E.ADD.F32.FTZ.RN.STRONG.GPU desc[UR38][R104.64], R7 ;  /* 0x00000007680079a6 */ /* 0x0009e2000c10f3a6 */
[-C--:B--2---:R-:W-:Y:S02]  /*5680*/  LEA R4, P2, R109, R184.reuse, 0x2 ;  /* 0x000000b86d047211 */ /* 0x084fe400078410ff */
[-C--:B------:R-:W-:Y:S05]  /*5690*/  LEA.HI.X.SX32 R109, R187, R185.reuse, 0x2, P1 ;  /* 0x000000b9bb6d7211 */ /* 0x080fea00008f16ff */
[----:B------:R2:W-:Y:S01]  /*56a0*/  REDG.E.ADD.F32.FTZ.RN.STRONG.GPU desc[UR38][R108.64], R8 ;  /* 0x000000086c0079a6 */ /* 0x0005e2000c10f3a6 */
[----:B---3--:R-:W-:Y:S02]  /*56b0*/  IMAD.U32 R5, RZ, RZ, UR31 ;  /* 0x0000001fff057e24 */ /* 0x008fe4000f8e00ff */
[----:B-1----:R-:W-:Y:S03]  /*56c0*/  IMAD.U32 R115, RZ, RZ, UR12 ;  /* 0x0000000cff737e24 */ /* 0x002fe6000f8e00ff */
[-C--:B------:R-:W-:Y:S02]  /*56d0*/  LEA.HI.X.SX32 R5, R5, R185.reuse, 0x2, P2 ;  /* 0x000000b905057211 */ /* 0x080fe400010f16ff */
[-C--:B----4-:R-:W-:Y:S01]  /*56e0*/  LEA R104, P1, R107, R184.reuse, 0x2 ;  /* 0x000000b86b687211 */ /* 0x090fe200078210ff */
[----:B------:R-:W-:Y:S01]  /*56f0*/  IMAD.U32 R7, RZ, RZ, UR30 ;  /* 0x0000001eff077e24 */ /* 0x000fe2000f8e00ff */
[-C--:B------:R-:W-:Y:S01]  /*5700*/  LEA.HI.X.SX32 R107, R111, R185.reuse, 0x2, P3 ;  /* 0x000000b96f6b7211 */ /* 0x080fe200018f16ff */
[----:B------:R-:W-:Y:S03]  /*5710*/  IMAD.U32 R111, RZ, RZ, UR11 ;  /* 0x0000000bff6f7e24 */ /* 0x000fe6000f8e00ff */
[-C--:B------:R-:W-:Y:S01]  /*5720*/  LEA.HI.X.SX32 R105, R7, R185.reuse, 0x2, P1 ;  /* 0x000000b907697211 */ /* 0x080fe200008f16ff */
[----:B------:R1:W-:Y:S01]  /*5730*/  REDG.E.ADD.F32.FTZ.RN.STRONG.GPU desc[UR38][R106.64], R9 ;  /* 0x000000096a0079a6 */ /* 0x0003e2000c10f3a6 */
[----:B------:R-:W-:Y:S02]  /*5740*/  IMAD.U32 R7, RZ, RZ, UR25 ;  /* 0x00000019ff077e24 */ /* 0x000fe4000f8e00ff */
[----:B--2---:R-:W-:Y:S01]  /*5750*/  IMAD.U32 R109, RZ, RZ, UR10 ;  /* 0x0000000aff6d7e24 */ /* 0x004fe2000f8e00ff */
[----:B------:R2:W-:Y:S02]  /*5760*/  REDG.E.ADD.F32.FTZ.RN.STRONG.GPU desc[UR38][R4.64], R10 ;  /* 0x0000000a040079a6 */ /* 0x0005e4000c10f3a6 */
[-C--:B------:R-:W-:Y:S01]  /*5770*/  LEA R8, P1, R7, R184.reuse, 0x2 ;  /* 0x000000b807087211 */ /* 0x080fe200078210ff */
[----:B------:R-:W-:Y:S01]  /*5780*/  IMAD.U32 R7, RZ, RZ, UR10 ;  /* 0x0000000aff077e24 */ /* 0x000fe2000f8e00ff */
[----:B------:R3:W-:Y:S04]  /*5790*/  REDG.E.ADD.F32.FTZ.RN.STRONG.GPU desc[UR38][R104.64], R11 ;  /* 0x0000000b680079a6 */ /* 0x0007e8000c10f3a6 */
[----:B------:R-:W-:Y:S04]  /*57a0*/  REDG.E.ADD.F32.FTZ.RN.STRONG.GPU desc[UR38][R184.64+0x80], R16 ;  /* 0x00008010b80079a6 */ /* 0x000fe8000c10f3a6 */
[----:B------:R4:W-:Y:S01]  /*57b0*/  REDG.E.ADD.F32.FTZ.RN.STRONG.GPU desc[UR38][R180.64+0x80], R17 ;  /* 0x00008011b40079a6 */ /* 0x0009e2000c10f3a6 */
[-C--:B-1----:R-:W-:Y:S02]  /*57c0*/  LEA R106, P3, R115, R184.reuse, 0x2 ;  /* 0x000000b8736a7211 */ /* 0x082fe400078610ff */
[-C--:B------:R-:W-:Y:S01]  /*57d0*/  LEA.HI.X.SX32 R9, R183, R185.reuse, 0x2, P1 ;  /* 0x000000b9b7097211 */ /* 0x080fe200008f16ff */
[----:B--2---:R-:W-:Y:S01]  /*57e0*/  IMAD.U32 R5, RZ, RZ, UR11 ;  /* 0x0000000bff057e24 */ /* 0x004fe2000f8e00ff */
        /* <DEDUP_REMOVED lines=10> */
[----:B------:R-:W-:Y:S02]  /*5890*/  IMAD.U32 R7, RZ, RZ, UR9 ;  /* 0x00000009ff077e24 */ /* 0x000fe4000f8e00ff */
[----:B----4-:R-:W-:Y:S01]  /*58a0*/  IMAD.U32 R17, RZ, RZ, UR4 ;  /* 0x00000004ff117e24 */ /* 0x010fe2000f8e00ff */
[----:B------:R4:W-:Y:S02]  /*58b0*/  REDG.E.ADD.F32.FTZ.RN.STRONG.GPU desc[UR38][R10.64], R13 ;  /* 0x0000000d0a0079a6 */ /* 0x0009e4000c10f3a6 */
[-C--:B------:R-:W-:Y:S01]  /*58c0*/  LEA R110, P2, R7, R184.reuse, 0x2 ;  /* 0x000000b8076e7211 */ /* 0x080fe200078410ff */
[----:B------:R-:W-:Y:S01]  /*58d0*/  IMAD.U32 R7, RZ, RZ, UR24 ;  /* 0x00000018ff077e24 */ /* 0x000fe2000f8e00ff */
[-C--:B------:R-:W-:Y:S02]  /*58e0*/  LEA R16, P1, R17, R184.reuse, 0x2 ;  /* 0x000000b811107211 */ /* 0x080fe400078210ff */
[-C--:B------:R-:W-:Y:S01]  /*58f0*/  LEA.HI.X.SX32 R111, R105, R185.reuse, 0x2, P2 ;  /* 0x000000b9696f7211 */ /* 0x080fe200010f16ff */
[----:B------:R-:W-:Y:S01]  /*5900*/  IMAD.U32 R105, RZ, RZ, UR22 ;  /* 0x00000016ff697e24 */ /* 0x000fe2000f8e00ff */
[-C--:B------:R-:W-:Y:S03]  /*5910*/  LEA.HI.X.SX32 R17, R109, R185.reuse, 0x2, P1 ;  /* 0x000000b96d117211 */ /* 0x080fe600008f16ff */
[----:B------:R4:W-:Y:S04]  /*5920*/  REDG.E.ADD.F32.FTZ.RN.STRONG.GPU desc[UR38][R110.64], R14 ;  /* 0x0000000e6e0079a6 */ /* 0x0009e8000c10f3a6 */
[----:B------:R4:W-:Y:S01]  /*5930*/  REDG.E.ADD.F32.FTZ.RN.STRONG.GPU desc[UR38][R16.64], R15 ;  /* 0x0000000f100079a6 */ /* 0x0009e2000c10f3a6 */
[----:B-1----:R-:W-:Y:S03]  /*5940*/  IMAD.U32 R9, RZ, RZ, UR23 ;  /* 0x00000017ff097e24 */ /* 0x002fe6000f8e00ff */
[----:B------:R-:W-:Y:S01]  /*5950*/  REDG.E.ADD.F32.FTZ.RN.STRONG.GPU desc[UR38][R184.64+0x100], R52 ;  /* 0x00010034b80079a6 */ /* 0x000fe2000c10f3a6 */
[----:B--2---:R-:W-:Y:S01]  /*5960*/  IMAD.U32 R19, RZ, RZ, UR21 ;  /* 0x00000015ff137e24 */ /* 0x004fe2000f8e00ff */
[-C--:B------:R-:W-:Y:S01]  /*5970*/  LEA R106, P1, R9, R184.reuse, 0x2 ;  /* 0x000000b8096a7211 */ /* 0x080fe200078210ff */
[----:B------:R-:W-:Y:S01]  /*5980*/  IMAD.U32 R9, RZ, RZ, UR19 ;  /* 0x00000013ff097e24 */ /* 0x000fe2000f8e00ff */
[-C--:B---3--:R-:W-:Y:S01]  /*5990*/  LEA R4, P2, R7, R184.reuse, 0x2 ;  /* 0x000000b807047211 */ /* 0x088fe200078410ff */
[----:B------:R-:W-:Y:S01]  /*59a0*/  IMAD.U32 R5, RZ, RZ, UR24 ;  /* 0x00000018ff057e24 */ /* 0x000fe2000f8e00ff */
[----:B------:R1:W-:Y:S01]  /*59b0*/  REDG.E.ADD.F32.FTZ.RN.STRONG.GPU desc[UR38][R180.64+0x100], R53 ;  /* 0x00010035b40079a6 */ /* 0x0003e2000c10f3a6 */
[----:B------:R-:W-:Y:S02]  /*59c0*/  IMAD.U32 R7, RZ, RZ, UR23 ;  /* 0x00000017ff077e24 */ /* 0x000fe4000f8e00ff */
[----:B----4-:R-:W-:Y:S01]  /*59d0*/  IMAD.U32 R11, RZ, RZ, UR20 ;  /* 0x00000014ff0b7e24 */ /* 0x010fe2000f8e00ff */
[-C--:B------:R-:W-:Y:S01]  /*59e0*/  LEA.HI.X.SX32 R5, R5, R185.reuse, 0x2, P2 ;  /* 0x000000b905057211 */ /* 0x080fe200010f16ff */
[----:B------:R-:W-:Y:S01]  /*59f0*/  IMAD.U32 R13, RZ, RZ, UR21 ;  /* 0x00000015ff0d7e24 */ /* 0x000fe2000f8e00ff */
[-C--:B------:R-:W-:Y:S01]  /*5a00*/  LEA.HI.X.SX32 R107, R7, R185.reuse, 0x2, P1 ;  /* 0x000000b9076b7211 */ /* 0x080fe200008f16ff */
[----:B------:R-:W-:Y:S01]  /*5a10*/  IMAD.U32 R7, RZ, RZ, UR22 ;  /* 0x00000016ff077e24 */ /* 0x000fe2000f8e00ff */
[-C--:B------:R-:W-:Y:S01]  /*5a20*/  LEA R6, P2, R11, R184.reuse, 0x2 ;  /* 0x000000b80b067211 */ /* 0x080fe200078410ff */
[----:B------:R2:W-:Y:S03]  /*5a30*/  REDG.E.ADD.F32.FTZ.RN.STRONG.GPU desc[UR38][R4.64], R54 ;  /* 0x00000036040079a6 */ /* 0x0005e6000c10f3a6 */
[-C--:B------:R-:W-:Y:S01]  /*5a40*/  LEA R10, P1, R7, R184.reuse, 0x2 ;  /* 0x000000b8070a7211 */ /* 0x080fe200078210ff */
[----:B------:R3:W-:Y:S01]  /*5a50*/  REDG.E.ADD.F32.FTZ.RN.STRONG.GPU desc[UR38][R106.64], R55 ;  /* 0x000000376a0079a6 */ /* 0x0007e2000c10f3a6 */
[-C--:B------:R-:W-:Y:S01]  /*5a60*/  LEA R14, P3, R19, R184.reuse, 0x2 ;  /* 0x000000b8130e7211 */ /* 0x080fe200078610ff */
[----:B------:R-:W-:Y:S01]  /*5a70*/  IMAD.U32 R7, RZ, RZ, UR20 ;  /* 0x00000014ff077e24 */ /* 0x000fe2000f8e00ff */
[-C--:B------:R-:W-:Y:S01]  /*5a80*/  LEA.HI.X.SX32 R11, R105, R185.reuse, 0x2, P1 ;  /* 0x000000b9690b7211 */ /* 0x080fe200008f16ff */
[----:B------:R-:W-:Y:S01]  /*5a90*/  IMAD.U32 R105, RZ, RZ, UR17 ;  /* 0x00000011ff697e24 */ /* 0x000fe2000f8e00ff */
[-C--:B------:R-:W-:Y:S01]  /*5aa0*/  LEA.HI.X.SX32 R15, R13, R185.reuse, 0x2, P3 ;  /* 0x000000b90d0f7211 */ /* 0x080fe200018f16ff */
[----:B------:R-:W-:Y:S01]  /*5ab0*/  IMAD.U32 R17, RZ, RZ, UR15 ;  /* 0x0000000fff117e24 */ /* 0x000fe2000f8e00ff */
[-C--:B------:R-:W-:Y:S01]  /*5ac0*/  LEA R108, P1, R9, R184.reuse, 0x2 ;  /* 0x000000b8096c7211 */ /* 0x080fe200078210ff */
[----:B------:R4:W-:Y:S01]  /*5ad0*/  REDG.E.ADD.F32.FTZ.RN.STRONG.GPU desc[UR38][R10.64], R56 ;  /* 0x000000380a0079a6 */ /* 0x0009e2000c10f3a6 */
[-C--:B------:R-:W-:Y:S01]  /*5ae0*/  LEA.HI.X.SX32 R7, R7, R185.reuse, 0x2, P2 ;  /* 0x000000b907077211 */ /* 0x080fe200010f16ff */
[----:B------:R-:W-:Y:S01]  /*5af0*/  IMAD.U32 R19, RZ, RZ, UR16 ;  /* 0x00000010ff137e24 */ /* 0x000fe2000f8e00ff */
[-C--:B------:R-:W-:Y:S01]  /*5b00*/  LEA R104, P5, R105, R184.reuse, 0x2 ;  /* 0x000000b869687211 */ /* 0x080fe200078a10ff */
[----:B------:R4:W-:Y:S01]  /*5b10*/  REDG.E.ADD.F32.FTZ.RN.STRONG.GPU desc[UR38][R14.64], R57 ;  /* 0x000000390e0079a6 */ /* 0x0009e2000c10f3a6 */
[----:B------:R-:W-:Y:S02]  /*5b20*/  IMAD.U32 R13, RZ, RZ, UR14 ;  /* 0x0000000eff0d7e24 */ /* 0x000fe4000f8e00ff */
[----:B-1----:R-:W-:Y:S01]  /*5b30*/  IMAD.U32 R53, RZ, RZ, UR16 ;  /* 0x00000010ff357e24 */ /* 0x002fe2000f8e00ff */
[----:B------:R1:W-:Y:S01]  /*5b40*/  REDG.E.ADD.F32.FTZ.RN.STRONG.GPU desc[UR38][R6.64], R58 ;  /* 0x0000003a060079a6 */ /* 0x0003e2000c10f3a6 */
[----:B------:R-:W-:Y:S01]  /*5b50*/  IMAD.U32 R9, RZ, RZ, UR13 ;  /* 0x0000000dff097e24 */ /* 0x000fe2000f8e00ff */
[-C--:B------:R-:W-:Y:S01]  /*5b60*/  LEA R110, P2, R13, R184.reuse, 0x2 ;  /* 0x000000b80d6e7211 */ /* 0x080fe200078410ff */
[----:B--2---:R-:W-:Y:S02]  /*5b70*/  IMAD.U32 R5, RZ, RZ, UR19 ;  /* 0x00000013ff057e24 */ /* 0x004fe4000f8e00ff */
[----:B---3--:R-:W-:Y:S03]  /*5b80*/  IMAD.U32 R107, RZ, RZ, UR18 ;  /* 0x00000012ff6b7e24 */ /* 0x008fe6000f8e00ff */
[-C--:B------:R-:W-:Y:S01]  /*5b90*/  LEA.HI.X.SX32 R109, R5, R185.reuse, 0x2, P1 ;  /* 0x000000b9056d7211 */ /* 0x080fe200008f16ff */
[----:B------:R-:W-:Y:S01]  /*5ba0*/  IMAD.U32 R5, RZ, RZ, UR18 ;  /* 0x00000012ff057e24 */ /* 0x000fe2000f8e00ff */
[-C--:B------:R-:W-:Y:S01]  /*5bb0*/  LEA R106, P4, R53, R184.reuse, 0x2 ;  /* 0x000000b8356a7211 */ /* 0x080fe200078810ff */
[----:B------:R-:W-:Y:S02]  /*5bc0*/  IMAD.U32 R55, RZ, RZ, UR17 ;  /* 0x00000011ff377e24 */ /* 0x000fe4000f8e00ff */
[----:B------:R2:W-:Y:S01]  /*5bd0*/  REDG.E.ADD.F32.FTZ.RN.STRONG.GPU desc[UR38][R108.64], R59 ;  /* 0x0000003b6c0079a6 */ /* 0x0005e2000c10f3a6 */
[-C--:B----4-:R-:W-:Y:S01]  /*5be0*/  LEA R56, P1, R5, R184.reuse, 0x2 ;  /* 0x000000b805387211 */ /* 0x090fe200078210ff */
[----:B------:R-:W-:Y:S02]  /*5bf0*/  IMAD.U32 R11, RZ, RZ, UR14 ;  /* 0x0000000eff0b7e24 */ /* 0x000fe4000f8e00ff */
[----:B------:R-:W-:Y:S01]  /*5c00*/  REDG.E.ADD.F32.FTZ.RN.STRONG.GPU desc[UR38][R184.64+0x180], R64 ;  /* 0x00018040b80079a6 */ /* 0x000fe2000c10f3a6 */
[-C--:B------:R-:W-:Y:S01]  /*5c10*/  LEA.HI.X.SX32 R105, R55, R185.reuse, 0x2, P5 ;  /* 0x000000b937697211 */ /* 0x080fe200028f16ff */
[----:B------:R-:W-:Y:S01]  /*5c20*/  IMAD.U32 R15, RZ, RZ, UR15 ;  /* 0x0000000fff0f7e24 */ /* 0x000fe2000f8e00ff */
[-C--:B------:R-:W-:Y:S01]  /*5c30*/  LEA.HI.X.SX32 R57, R107, R185.reuse, 0x2, P1 ;  /* 0x000000b96b397211 */ /* 0x080fe200008f16ff */
[----:B------:R-:W-:Y:S01]  /*5c40*/  REDG.E.ADD.F32.FTZ.RN.STRONG.GPU desc[UR38][R180.64+0x180], R65 ;  /* 0x00018041b40079a6 */ /* 0x000fe2000c10f3a6 */
[-C--:B------:R-:W-:Y:S01]  /*5c50*/  LEA.HI.X.SX32 R107, R19, R185.reuse, 0x2, P4 ;  /* 0x000000b9136b7211 */ /* 0x080fe200020f16ff */
[----:B-1----:R-:W-:Y:S01]  /*5c60*/  IMAD.U32 R7, RZ, RZ, UR13 ;  /* 0x0000000dff077e24 */ /* 0x002fe2000f8e00ff */
[-C--:B------:R-:W-:Y:S01]  /*5c70*/  LEA R112, P1, R9, R184.reuse, 0x2 ;  /* 0x000000b809707211 */ /* 0x080fe200078210ff */
[----:B------:R-:W-:Y:S01]  /*5c80*/  REDG.E.ADD.F32.FTZ.RN.STRONG.GPU desc[UR38][R56.64], R66 ;  /* 0x00000042380079a6 */ /* 0x000fe2000c10f3a6 */
[-C--:B------:R-:W-:Y:S02]  /*5c90*/  LEA.HI.X.SX32 R111, R11, R185.reuse, 0x2, P2 ;  /* 0x000000b90b6f7211 */ /* 0x080fe400010f16ff */
[-C--:B------:R-:W-:Y:S01]  /*5ca0*/  LEA.HI.X.SX32 R113, R7, R185.reuse, 0x2, P1 ;  /* 0x000000b907717211 */ /* 0x080fe200008f16ff */
[----:B------:R-:W-:Y:S01]  /*5cb0*/  REDG.E.ADD.F32.FTZ.RN.STRONG.GPU desc[UR38][R104.64], R67 ;  /* 0x00000043680079a6 */ /* 0x000fe2000c10f3a6 */
[----:B------:R-:W-:Y:S03]  /*5cc0*/  @P6 IADD3 R234, P2, R234, -0x100, RZ ;  /* 0xffffff00eaea6810 */ /* 0x000fe60007f5e0ff */
[----:B------:R-:W-:Y:S01]  /*5cd0*/  REDG.E.ADD.F32.FTZ.RN.STRONG.GPU desc[UR38][R106.64], R60 ;  /* 0x0000003c6a0079a6 */ /* 0x000fe2000c10f3a6 */
[----:B------:R-:W-:Y:S03]  /*5ce0*/  @P6 IADD3.X R235, R235, -0x1, RZ, P2, !PT ;  /* 0xffffffffebeb6810 */ /* 0x000fe600017fe4ff */
[----:B------:R-:W-:Y:S01]  /*5cf0*/  LDSM.16.MT88.4 R4, [R206+0x10000] ;  /* 0x01000000ce04783b */ /* 0x000fe20000004200 */
[----:B--2---:R-:W-:Y:S03]  /*5d00*/  LEA R108, P3, R17, R184, 0x2 ;  /* 0x000000b8116c7211 */ /* 0x004fe600078610ff */
[----:B------:R-:W1:Y:S01]  /*5d10*/  LDSM.16.MT88.4 R8, [R203] ;  /* 0x00000000cb08783b */ /* 0x000e620000004200 */
[----:B------:R-:W-:Y:S03]  /*5d20*/  LEA.HI.X.SX32 R109, R15, R185, 0x2, P3 ;  /* 0x000000b90f6d7211 */ /* 0x000fe600018f16ff */
[----:B------:R-:W-:Y:S04]  /*5d30*/  LDSM.16.MT88.4 R16, [R203+0x2000] ;  /* 0x00200000cb10783b */ /* 0x000fe80000004200 */
[----:B------:R-:W-:Y:S04]  /*5d40*/  REDG.E.ADD.F32.FTZ.RN.STRONG.GPU desc[UR38][R108.64], R61 ;  /* 0x0000003d6c0079a6 */ /* 0x000fe8000c10f3a6 */
[----:B------:R-:W-:Y:S04]  /*5d50*/  REDG.E.ADD.F32.FTZ.RN.STRONG.GPU desc[UR38][R110.64], R62 ;  /* 0x0000003e6e0079a6 */ /* 0x000fe8000c10f3a6 */
[----:B------:R-:W-:Y:S04]  /*5d60*/  REDG.E.ADD.F32.FTZ.RN.STRONG.GPU desc[UR38][R112.64], R63 ;  /* 0x0000003f700079a6 */ /* 0x000fe8000c10f3a6 */
[----:B------:R-:W2:Y:S04]  /*5d70*/  LDSM.16.MT88.4 R12, [R0+0x10000] ;  /* 0x01000000000c783b */ /* 0x000ea80000004200 */
[----:B------:R-:W-:Y:S04]  /*5d80*/  LDSM.16.MT88.4 R52, [R206+0x10800] ;  /* 0x01080000ce34783b */ /* 0x000fe80000004200 */
[----:B------:R-:W3:Y:S04]  /*5d90*/  LDSM.16.MT88.4 R56, [R203+0x800] ;  /* 0x00080000cb38783b */ /* 0x000ee80000004200 */
[----:B------:R-:W4:Y:S04]  /*5da0*/  LDSM.16.MT88.4 R64, [R0+0x10800] ;  /* 0x010800000040783b */ /* 0x000f280000004200 */
[----:B------:R-:W-:Y:S01]  /*5db0*/  LDSM.16.MT88.4 R60, [R0+0x11000] ;  /* 0x01100000003c783b */ /* 0x000fe20000004200 */
[-C--:B-1----:R-:W-:Y:S06]  /*5dc0*/  HMMA.16816.F32 R68, R4, R8.reuse, R68 ;  /* 0x000000080444723c */ /* 0x082fec0000001844 */
[C---:B--2---:R-:W-:Y:S06]  /*5dd0*/  HMMA.16816.F32 R72, R12.reuse, R8, R72 ;  /* 0x000000080c48723c */ /* 0x044fec0000001848 */
        /* <DEDUP_REMOVED lines=10> */
[-C--:B---3--:R-:W-:Y:S06]  /*5e80*/  HMMA.16816.F32 R68, R52, R56.reuse, R68 ;  /* 0x000000383444723c */ /* 0x088fec0000001844 */
[C---:B----4-:R-:W-:Y:S06]  /*5e90*/  HMMA.16816.F32 R72, R64.reuse, R56, R72 ;  /* 0x000000384048723c */ /* 0x050fec0000001848 */
        /* <DEDUP_REMOVED lines=8> */
[----:B------:R-:W4:Y:S05]  /*5f20*/  LDSM.16.MT88.4 R52, [R203+0x3800] ;  /* 0x00380000cb34783b */ /* 0x000f2a0000004200 */
[-C--:B-1----:R-:W-:Y:S06]  /*5f30*/  HMMA.16816.F32 R68, R8, R12.reuse, R68 ;  /* 0x0000000c0844723c */ /* 0x082fec0000001844 */
[C---:B------:R-:W-:Y:S06]  /*5f40*/  HMMA.16816.F32 R72, R60.reuse, R12, R72 ;  /* 0x0000000c3c48723c */ /* 0x040fec0000001848 */
[-C--:B------:R-:W-:Y:S06]  /*5f50*/  HMMA.16816.F32 R76, R60, R14.reuse, R76 ;  /* 0x0000000e3c4c723c */ /* 0x080fec000000184c */
[C---:B------:R-:W-:Y:S06]  /*5f60*/  HMMA.16816.F32 R80, R8.reuse, R14, R80 ;  /* 0x0000000e0850723c */ /* 0x040fec0000001850 */
[-C--:B--2---:R-:W-:Y:S06]  /*5f70*/  HMMA.16816.F32 R84, R8, R4.reuse, R84 ;  /* 0x000000040854723c */ /* 0x084fec0000001854 */
[C---:B------:R-:W-:Y:S06]  /*5f80*/  HMMA.16816.F32 R88, R60.reuse, R4, R88 ;  /* 0x000000043c58723c */ /* 0x040fec0000001858 */
[-C--:B------:R-:W-:Y:S05]  /*5f90*/  HMMA.16816.F32 R92, R60, R6.reuse, R92 ;  /* 0x000000063c5c723c */ /* 0x080fea000000185c */
[----:B------:R-:W-:Y:S01]  /*5fa0*/  LOP3.LUT R4, R241, 0x1, RZ, 0xc0, !PT ;  /* 0x00000001f1047812 */ /* 0x000fe200078ec0ff */
[----:B------:R-:W-:Y:S04]  /*5fb0*/  HMMA.16816.F32 R96, R8, R6, R96 ;  /* 0x000000060860723c */ /* 0x000fe80000001860 */
[----:B------:R-:W-:Y:S01]  /*5fc0*/  ISETP.NE.U32.AND P1, PT, R4, 0x1, PT ;  /* 0x000000010400780c */ /* 0x000fe20003f25070 */
[----:B------:R-:W-:Y:S01]  /*5fd0*/  VIADD R5, R203, 0xffffc000 ;  /* 0xffffc000cb057836 */ /* 0x000fe20000000000 */
[-C--:B---3--:R-:W-:Y:S05]  /*5fe0*/  HMMA.16816.F32 R68, R16, R56.reuse, R68 ;  /* 0x000000381044723c */ /* 0x088fea0000001844 */
[----:B------:R-:W-:Y:S01]  /*5ff0*/  @P6 IADD3 R4, P3, R232, -0x100, RZ ;  /* 0xffffff00e8046810 */ /* 0x000fe20007f7e0ff */
[C---:B----4-:R-:W-:Y:S05]  /*6000*/  HMMA.16816.F32 R72, R64.reuse, R56, R72 ;  /* 0x000000384048723c */ /* 0x050fea0000001848 */
[----:B------:R-:W-:Y:S01]  /*6010*/  @P6 IMAD.MOV.U32 R232, RZ, RZ, R4 ;  /* 0x000000ffffe86224 */ /* 0x000fe200078e0004 */
[-C--:B------:R-:W-:Y:S05]  /*6020*/  HMMA.16816.F32 R76, R64, R58.reuse, R76 ;  /* 0x0000003a404c723c */ /* 0x080fea000000184c */
[----:B------:R-:W-:Y:S01]  /*6030*/  @P6 IADD3.X R4, R233, -0x1, RZ, P3, !PT ;  /* 0xffffffffe9046810 */ /* 0x000fe20001ffe4ff */
[C---:B------:R-:W-:Y:S04]  /*6040*/  HMMA.16816.F32 R80, R16.reuse, R58, R80 ;  /* 0x0000003a1050723c */ /* 0x040fe80000001850 */
[----:B------:R-:W-:Y:S01]  /*6050*/  ISETP.GT.AND P3, PT, R241, RZ, PT ;  /* 0x000000fff100720c */ /* 0x000fe20003f64270 */
[----:B------:R-:W-:Y:S01]  /*6060*/  @P1 VIADD R5, R203, 0x4000 ;  /* 0x00004000cb051836 */ /* 0x000fe20000000000 */
[-C--:B------:R-:W-:Y:S05]  /*6070*/  HMMA.16816.F32 R84, R16, R52.reuse, R84 ;  /* 0x000000341054723c */ /* 0x080fea0000001854 */
[----:B------:R-:W-:Y:S01]  /*6080*/  VIADD R241, R241, 0xffffffff ;  /* 0xfffffffff1f17836 */ /* 0x000fe20000000000 */
[C---:B------:R-:W-:Y:S05]  /*6090*/  HMMA.16816.F32 R88, R64.reuse, R52, R88 ;  /* 0x000000344058723c */ /* 0x040fea0000001858 */
[----:B------:R-:W-:Y:S01]  /*60a0*/  @P6 IMAD.MOV.U32 R233, RZ, RZ, R4 ;  /* 0x000000ffffe96224 */ /* 0x000fe200078e0004 */
[-C--:B------:R-:W-:Y:S05]  /*60b0*/  HMMA.16816.F32 R92, R64, R54.reuse, R92 ;  /* 0x00000036405c723c */ /* 0x080fea000000185c */
[----:B------:R-:W-:Y:S01]  /*60c0*/  IMAD.MOV.U32 R203, RZ, RZ, R5 ;  /* 0x000000ffffcb7224 */ /* 0x000fe200078e0005 */
        /* <DEDUP_REMOVED lines=48> */
[----:B------:R-:W-:Y:S01]  /*63d0*/  F2FP.F16.F32.PACK_AB R74, R75, R74 ;  /* 0x0000004a4b4a723e */ /* 0x000fe200000000ff */
[----:B------:R-:W1:Y:S01]  /*63e0*/  @P0 LDC.64 R4, c[0x0][0x458] ;  /* 0x00011600ff040b82 */ /* 0x000e620000000a00 */
[----:B------:R-:W-:Y:S01]  /*63f0*/  F2FP.F16.F32.PACK_AB R76, R77, R76 ;  /* 0x0000004c4d4c723e */ /* 0x000fe200000000ff */
[----:B------:R-:W-:Y:S01]  /*6400*/  STS [R225+0x400], R70 ;  /* 0x00040046e1007388 */ /* 0x000fe20000000800 */
[----:B------:R-:W-:-:S02]  /*6410*/  F2FP.F16.F32.PACK_AB R78, R79, R78 ;  /* 0x0000004e4f4e723e */ /* 0x000fc400000000ff */
[----:B------:R-:W-:Y:S01]  /*6420*/  F2FP.F16.F32.PACK_AB R84, R85, R84 ;  /* 0x000000545554723e */ /* 0x000fe200000000ff */
[----:B------:R-:W-:Y:S01]  /*6430*/  STS [R227], R80 ;  /* 0x00000050e3007388 */ /* 0x000fe20000000800 */
[----:B------:R-:W-:Y:S01]  /*6440*/  F2FP.F16.F32.PACK_AB R86, R87, R86 ;  /* 0x000000565756723e */ /* 0x000fe200000000ff */
[----:B------:R-:W2:Y:S01]  /*6450*/  @P0 LDC.64 R2, c[0x0][0x450] ;  /* 0x00011400ff020b82 */ /* 0x000ea20000000a00 */
        /* <DEDUP_REMOVED lines=29> */
[CC--:B------:R-:W-:Y:S02]  /*6630*/  @P0 IADD3 R39, R242.reuse, R245.reuse, RZ ;  /* 0x000000f5f2270210 */ /* 0x0c0fe40007ffe0ff */
[----:B------:R-:W-:Y:S01]  /*6640*/  @P0 IADD3 R31, R242, R245, RZ ;  /* 0x000000f5f21f0210 */ /* 0x000fe20007ffe0ff */
[----:B------:R-:W-:Y:S01]  /*6650*/  STS [R225+0x3400], R90 ;  /* 0x0034005ae1007388 */ /* 0x000fe20000000800 */
[----:B------:R-:W-:-:S03]  /*6660*/  SHF.R.S32.HI R9, RZ, 0x1f, R222 ;  /* 0x0000001fff097819 */ /* 0x000fc600000114de */
        /* <DEDUP_REMOVED lines=15> */
[----:B--2---:R-:W-:-:S03]  /*6760*/  @P0 IMAD R28, R31, R3, RZ ;  /* 0x000000031f1c0224 */ /* 0x004fc600078e02ff */
[----:B------:R2:W-:Y:S01]  /*6770*/  STS [R225+0x7400], R42 ;  /* 0x0074002ae1007388 */ /* 0x0005e20000000800 */
[----:B---3--:R-:W-:-:S03]  /*6780*/  @P0 IMAD.WIDE.U32 R30, R31, R2, RZ ;  /* 0x000000021f1e0225 */ /* 0x008fc600078e00ff */
[----:B------:R2:W-:Y:S01]  /*6790*/  STS [R227+0x7000], R44 ;  /* 0x0070002ce3007388 */ /* 0x0005e20000000800 */
[----:B-1----:R-:W-:Y:S01]  /*67a0*/  @P0 IMAD R36, R39, R5, RZ ;  /* 0x0000000527240224 */ /* 0x002fe200078e02ff */
[----:B------:R-:W-:Y:S02]  /*67b0*/  @P0 IADD3 R28, R31, R28, RZ ;  /* 0x0000001c1f1c0210 */ /* 0x000fe40007ffe0ff */
[----:B------:R2:W-:Y:S01]  /*67c0*/  STS [R227+0x7400], R46 ;  /* 0x0074002ee3007388 */ /* 0x0005e20000000800 */
[----:B----4-:R-:W-:-:S05]  /*67d0*/  @P0 IMAD.WIDE.U32 R38, R39, R4, RZ ;  /* 0x0000000427260225 */ /* 0x010fca00078e00ff */
[----:B------:R-:W-:Y:S02]  /*67e0*/  @P0 IADD3 R36, R39, R36, RZ ;  /* 0x0000002427240210 */ /* 0x000fe40007ffe0ff */
[----:B------:R-:W-:Y:S01]  /*67f0*/  LEA R39, R220, UR5, 0x1 ;  /* 0x00000005dc277c11 */ /* 0x000fe2000f8e08ff */
[----:B------:R-:W-:Y:S06]  /*6800*/  @P0 BRA `(.L_x_806) ;  /* 0x00000000002c0947 */ /* 0x000fec0003800000 */
        /* <DEDUP_REMOVED lines=11> */
.L_x_806:
        /* <DEDUP_REMOVED lines=13> */
.L_x_807:
[----:B------:R-:W-:Y:S01]  /*6990*/  BAR.SYNC.DEFER_BLOCKING 0x0 ;  /* 0x0000000000007b1d */ /* 0x000fe20000010000 */
[C---:B------:R-:W-:Y:S01]  /*69a0*/  IMAD.SHL.U32 R37, R224.reuse, 0x40, RZ ;  /* 0x00000040e0257824 */ /* 0x040fe200078e00ff */
[--C-:B------:R-:W-:Y:S01]  /*69b0*/  SHF.R.S32.HI R45, RZ, 0x1f, R216.reuse ;  /* 0x0000001fff2d7819 */ /* 0x100fe200000114d8 */
[----:B--2---:R-:W-:Y:S01]  /*69c0*/  IMAD.MOV.U32 R44, RZ, RZ, R216 ;  /* 0x000000ffff2c7224 */ /* 0x004fe200078e00d8 */
[----:B------:R-:W-:Y:S01]  /*69d0*/  SHF.R.S32.HI R6, RZ, 0x1f, R221 ;  /* 0x0000001fff067819 */ /* 0x000fe200000114dd */
[----:B------:R-:W-:Y:S01]  /*69e0*/  IMAD R243, R224, -0x40, R243 ;  /* 0xffffffc0e0f37824 */ /* 0x000fe200078e02f3 */
[----:B------:R-:W-:Y:S01]  /*69f0*/  SHF.R.S32.HI R7, RZ, 0x1f, R37 ;  /* 0x0000001fff077819 */ /* 0x000fe20000011425 */
[-C--:B------:R-:W-:Y:S01]  /*6a00*/  IMAD.WIDE.U32 R34, R37, R2.reuse, R44 ;  /* 0x0000000225227225 */ /* 0x080fe200078e002c */
[----:B------:R-:W-:Y:S01]  /*6a10*/  ULDC.64 UR10, c[0x0][0x468] ;  /* 0x00011a00000a7ab9 */ /* 0x000fe20000000a00 */
[----:B------:R-:W-:Y:S01]  /*6a20*/  BSSY B0, `(.L_x_808) ;  /* 0x0000022000007945 */ /* 0x000fe20003800000 */
[----:B------:R-:W-:Y:S01]  /*6a30*/  ISETP.GE.AND P3, PT, R214, R243, PT ;  /* 0x000000f3d600720c */ /* 0x000fe20003f66270 */
[----:B------:R-:W-:Y:S01]  /*6a40*/  IMAD R32, R7, R2, RZ ;  /* 0x0000000207207224 */ /* 0x000fe200078e02ff */
[----:B------:R-:W-:-:S02]  /*6a50*/  IADD3 R46, P0, R30, R34, RZ ;  /* 0x000000221e2e7210 */ /* 0x000fc40007f1e0ff */
[----:B------:R-:W-:Y:S01]  /*6a60*/  IADD3 R30, R214, 0x20, RZ ;  /* 0x00000020d61e7810 */ /* 0x000fe20007ffe0ff */
[----:B------:R-:W-:Y:S01]  /*6a70*/  IMAD R29, R37, R3, R32 ;  /* 0x00000003251d7224 */ /* 0x000fe200078e0220 */
[----:B------:R-:W-:Y:S02]  /*6a80*/  SHF.R.S32.HI R41, RZ, 0x1f, R214 ;  /* 0x0000001fff297819 */ /* 0x000fe400000114d6 */
[----:B------:R-:W-:Y:S02]  /*6a90*/  ISETP.GE.AND P2, PT, R30, R243, PT ;  /* 0x000000f31e00720c */ /* 0x000fe40003f46270 */
[----:B------:R-:W-:Y:S01]  /*6aa0*/  IADD3.X R47, R28, R35, R29, P0, !PT ;  /* 0x000000231c2f7210 */ /* 0x000fe200007fe41d */
[----:B------:R-:W-:Y:S01]  /*6ab0*/  IMAD R28, R6, UR10, RZ ;  /* 0x0000000a061c7c24 */ /* 0x000fe2000f8e02ff */
[----:B------:R1:W2:Y:S03]  /*6ac0*/  LDS.128 R24, [R39+0xd000] ;  /* 0x00d0000027187984 */ /* 0x0002a60000000c00 */
[----:B------:R-:W-:-:S02]  /*6ad0*/  IMAD R43, R221, UR11, R28 ;  /* 0x0000000bdd2b7c24 */ /* 0x000fc4000f8e021c */
[----:B------:R-:W-:Y:S01]  /*6ae0*/  IMAD.WIDE.U32 R46, R221, UR10, R46 ;  /* 0x0000000add2e7c25 */ /* 0x000fe2000f8e002e */
[----:B------:R1:W3:Y:S04]  /*6af0*/  LDS.128 R20, [R39+0x10000] ;  /* 0x0100000027147984 */ /* 0x0002e80000000c00 */
[----:B------:R1:W4:Y:S01]  /*6b00*/  LDS.128 R16, [R39+0x11000] ;  /* 0x0110000027107984 */ /* 0x0003220000000c00 */
[----:B------:R-:W-:-:S03]  /*6b10*/  IADD3 R43, R47, R43, RZ ;  /* 0x0000002b2f2b7210 */ /* 0x000fc60007ffe0ff */
[----:B------:R1:W1:Y:S04]  /*6b20*/  LDS.128 R12, [R39+0x12000] ;  /* 0x01200000270c7984 */ /* 0x0002680000000c00 */
[----:B------:R1:W1:Y:S01]  /*6b30*/  LDS.128 R8, [R39+0x13000] ;  /* 0x0130000027087984 */ /* 0x0002620000000c00 */
[----:B------:R-:W-:Y:S05]  /*6b40*/  @P3 BRA `(.L_x_809) ;  /* 0x00000000003c3947 */ /* 0x000fea0003800000 */
[----:B------:R-:W-:Y:S01]  /*6b50*/  ULDC UR4, c[0x0][0x2d0] ;  /* 0x0000b40000047ab9 */ /* 0x000fe20000000800 */
[----:B------:R-:W2:Y:S01]  /*6b60*/  LDS.128 R32, [R39+0xe000] ;  /* 0x00e0000027207984 */ /* 0x000ea20000000c00 */
[----:B------:R-:W-:Y:S01]  /*6b70*/  ISETP.GE.AND P4, PT, R216, UR4, PT ;  /* 0x00000004d8007c0c */ /* 0x000fe2000bf86270 */
[-C--:B------:R-:W-:Y:S01]  /*6b80*/  IMAD R40, R41, R2.reuse, RZ ;  /* 0x0000000229287224 */ /* 0x080fe200078e02ff */
[----:B------:R-:W-:Y:S01]  /*6b90*/  ISETP.GE.AND P1, PT, R223, UR4, PT ;  /* 0x00000004df007c0c */ /* 0x000fe2000bf26270 */
[----:B------:R-:W-:Y:S01]  /*6ba0*/  IMAD.MOV.U32 R42, RZ, RZ, R46 ;  /* 0x000000ffff2a7224 */ /* 0x000fe200078e002e */
[----:B------:R-:W-:Y:S01]  /*6bb0*/  ULDC.64 UR10, c[0x0][0x3f0] ;  /* 0x0000fc00000a7ab9 */ /* 0x000fe20000000a00 */
[C---:B------:R-:W-:Y:S02]  /*6bc0*/  IMAD R40, R214.reuse, R3, R40 ;  /* 0x00000003d6287224 */ /* 0x040fe400078e0228 */
[----:B------:R-:W-:-:S05]  /*6bd0*/  IMAD.WIDE.U32 R48, R214, R2, R42 ;  /* 0x00000002d6307225 */ /* 0x000fca00078e002a */
[----:B------:R-:W-:Y:S01]  /*6be0*/  IADD3 R40, R49, R40, RZ ;  /* 0x0000002831287210 */ /* 0x000fe20007ffe0ff */
[----:B------:R-:W3:Y:S01]  /*6bf0*/  @!P4 LDS.128 R28, [R39+0xc000] ;  /* 0x00c00000271cc984 */ /* 0x000ee20000000c00 */
[----:B------:R-:W-:-:S04]  /*6c00*/  LEA R50, P0, R48, UR10, 0x1 ;  /* 0x0000000a30327c11 */ /* 0x000fc8000f8008ff */
[----:B------:R-:W-:-:S05]  /*6c10*/  LEA.HI.X R51, R48, UR11, R40, 0x1, P0 ;  /* 0x0000000b30337c11 */ /* 0x000fca00080f0c28 */
[----:B--2---:R2:W-:Y:S04]  /*6c20*/  @!P1 STG.E.128 desc[UR38][R50.64+0x80], R32 ;  /* 0x0000802032009986 */ /* 0x0045e8000c101d26 */
[----:B---3--:R2:W-:Y:S02]  /*6c30*/  @!P4 STG.E.128 desc[UR38][R50.64], R28 ;  /* 0x0000001c3200c986 */ /* 0x0085e4000c101d26 */
.L_x_809:
[----:B------:R-:W-:Y:S05]  /*6c40*/  BSYNC B0 ;  /* 0x0000000000007941 */ /* 0x000fea0003800000 */
.L_x_808:
[----:B--2---:R2:W1:Y:S01]  /*6c50*/  LDS.128 R28, [R39+0xf000] ;  /* 0x00f00000271c7984 */ /* 0x0044620000000c00 */
[----:B------:R-:W-:Y:S04]  /*6c60*/  BSSY B0, `(.L_x_810) ;  /* 0x0000011000007945 */ /* 0x000fe80003800000 */
[----:B------:R-:W-:Y:S05]  /*6c70*/  @P2 BRA `(.L_x_811) ;  /* 0x00000000003c2947 */ /* 0x000fea0003800000 */
[----:B------:R-:W-:Y:S01]  /*6c80*/  IADD3 R32, P0, R214, 0x20, RZ ;  /* 0x00000020d6207810 */ /* 0x000fe20007f1e0ff */
[----:B------:R-:W-:Y:S01]  /*6c90*/  ULDC UR4, c[0x0][0x2d0] ;  /* 0x0000b40000047ab9 */ /* 0x000fe20000000800 */
[----:B------:R-:W-:Y:S01]  /*6ca0*/  MOV R42, R46 ;  /* 0x0000002e002a7202 */ /* 0x000fe20000000f00 */
[----:B------:R-:W-:Y:S01]  /*6cb0*/  ULDC.64 UR10, c[0x0][0x3f0] ;  /* 0x0000fc00000a7ab9 */ /* 0x000fe20000000a00 */
[----:B------:R-:W-:Y:S01]  /*6cc0*/  ISETP.GE.AND P1, PT, R216, UR4, PT ;  /* 0x00000004d8007c0c */ /* 0x000fe2000bf26270 */
        /* <DEDUP_REMOVED lines=8> */
[----:B------:R2:W-:Y:S04]  /*6d50*/  @!P1 STG.E.128 desc[UR38][R2.64], R24 ;  /* 0x0000001802009986 */ /* 0x0005e8000c101d26 */
[----:B-1----:R2:W-:Y:S02]  /*6d60*/  @!P0 STG.E.128 desc[UR38][R2.64+0x80], R28 ;  /* 0x0000801c02008986 */ /* 0x0025e4000c101d26 */
.L_x_811:
[----:B------:R-:W-:Y:S05]  /*6d70*/  BSYNC B0 ;  /* 0x0000000000007941 */ /* 0x000fea0003800000 */
.L_x_810:
[-C--:B------:R-:W-:Y:S01]  /*6d80*/  IMAD.WIDE.U32 R44, R37, R4.reuse, R44 ;  /* 0x00000004252c7225 */ /* 0x080fe200078e002c */
[----:B------:R-:W-:Y:S01]  /*6d90*/  ULDC.64 UR10, c[0x0][0x470] ;  /* 0x00011c00000a7ab9 */ /* 0x000fe20000000a00 */
[----:B------:R-:W-:Y:S02]  /*6da0*/  BSSY B0, `(.L_x_812) ;  /* 0x0000018000007945 */ /* 0x000fe40003800000 */
[----:B--2---:R-:W-:Y:S01]  /*6db0*/  IMAD R2, R7, R4, RZ ;  /* 0x0000000407027224 */ /* 0x004fe200078e02ff */
[----:B------:R-:W-:Y:S01]  /*6dc0*/  IADD3 R38, P0, R38, R44, RZ ;  /* 0x0000002c26267210 */ /* 0x000fe20007f1e0ff */
[----:B------:R-:W-:Y:S02]  /*6dd0*/  IMAD R6, R6, UR10, RZ ;  /* 0x0000000a06067c24 */ /* 0x000fe4000f8e02ff */
[----:B------:R-:W-:Y:S02]  /*6de0*/  IMAD R37, R37, R5, R2 ;  /* 0x0000000525257224 */ /* 0x000fe400078e0202 */
[----:B------:R-:W-:-:S03]  /*6df0*/  IMAD R3, R221, UR11, R6 ;  /* 0x0000000bdd037c24 */ /* 0x000fc6000f8e0206 */
[----:B-1----:R-:W-:-:S03]  /*6e00*/  IADD3.X R39, R36, R45, R37, P0, !PT ;  /* 0x0000002d24277210 */ /* 0x002fc600007fe425 */
        /* <DEDUP_REMOVED lines=15> */
[----:B---3--:R1:W-:Y:S04]  /*6f00*/  @!P1 STG.E.128 desc[UR38][R26.64], R20 ;  /* 0x000000141a009986 */ /* 0x0083e8000c101d26 */
[----:B------:R1:W-:Y:S02]  /*6f10*/  @!P0 STG.E.128 desc[UR38][R26.64+0x80], R12 ;  /* 0x0000800c1a008986 */ /* 0x0003e4000c101d26 */
.L_x_813:
[----:B------:R-:W-:Y:S05]  /*6f20*/  BSYNC B0 ;  /* 0x0000000000007941 */ /* 0x000fea0003800000 */
.L_x_812:
[----:B------:R-:W-:Y:S05]  /*6f30*/  @P2 BRA `(.L_x_814) ;  /* 0x00000008005c2947 */ /* 0x000fea0003800000 */
[----:B------:R-:W-:Y:S01]  /*6f40*/  IADD3 R2, P0, R214, 0x20, RZ ;  /* 0x00000020d6027810 */ /* 0x000fe20007f1e0ff */
[----:B------:R-:W-:Y:S01]  /*6f50*/  ULDC UR4, c[0x0][0x2d0] ;  /* 0x0000b40000047ab9 */ /* 0x000fe20000000800 */
[----:B------:R-:W-:Y:S01]  /*6f60*/  MOV R7, R3 ;  /* 0x0000000300077202 */ /* 0x000fe20000000f00 */
[----:B------:R-:W-:Y:S02]  /*6f70*/  ULDC.64 UR10, c[0x0][0x3f8] ;  /* 0x0000fe00000a7ab9 */ /* 0x000fe40000000a00 */
[----:B------:R-:W-:Y:S01]  /*6f80*/  IMAD.X R41, RZ, RZ, R41, P0 ;  /* 0x000000ffff297224 */ /* 0x000fe200000e0629 */
[----:B------:R-:W-:Y:S01]  /*6f90*/  ISETP.GE.AND P0, PT, R216, UR4, PT ;  /* 0x00000004d8007c0c */ /* 0x000fe2000bf06270 */
[----:B------:R-:W-:-:S04]  /*6fa0*/  IMAD.WIDE.U32 R6, R2, R4, R6 ;  /* 0x0000000402067225 */ /* 0x000fc800078e0006 */
[----:B------:R-:W-:-:S04]  /*6fb0*/  IMAD R41, R41, R4, RZ ;  /* 0x0000000429297224 */ /* 0x000fc800078e02ff */
        /* <DEDUP_REMOVED lines=9> */
.L_x_784:
[----:B------:R-:W-:Y:S02]  /*7050*/  ISETP.NE.AND P0, PT, R245, -0x1, PT ;  /* 0xfffffffff500780c */ /* 0x000fe40003f05270 */
[----:B------:R-:W-:Y:S02]  /*7060*/  SHF.L.U32 R11, R224, 0x6, RZ ;  /* 0x00000006e00b7819 */ /* 0x000fe400000006ff */
[----:B------:R-:W-:Y:S02]  /*7070*/  SHF.R.S32.HI R13, RZ, 0x1f, R222 ;  /* 0x0000001fff0d7819 */ /* 0x000fe400000114de */
[----:B------:R-:W-:-:S07]  /*7080*/  SHF.R.S32.HI R9, RZ, 0x1f, R11 ;  /* 0x0000001fff097819 */ /* 0x000fce000001140b */
[----:B------:R-:W1:Y:S01]  /*7090*/  @P0 LDC.64 R4, c[0x0][0x450] ;  /* 0x00011400ff040b82 */ /* 0x000e620000000a00 */
[CC--:B------:R-:W-:Y:S02]  /*70a0*/  @P0 IADD3 R6, R242.reuse, R245.reuse, RZ ;  /* 0x000000f5f2060210 */ /* 0x0c0fe40007ffe0ff */
[----:B------:R-:W-:-:S05]  /*70b0*/  @P0 IADD3 R14, R242, R245, RZ ;  /* 0x000000f5f20e0210 */ /* 0x000fca0007ffe0ff */
[----:B------:R-:W2:Y:S01]  /*70c0*/  @P0 LDC.64 R2, c[0x0][0x458] ;  /* 0x00011600ff020b82 */ /* 0x000ea20000000a00 */
[C---:B-1----:R-:W-:Y:S02]  /*70d0*/  @P0 IMAD R8, R6.reuse, R5, RZ ;  /* 0x0000000506080224 */ /* 0x042fe400078e02ff */
[----:B------:R-:W-:-:S04]  /*70e0*/  @P0 IMAD.WIDE.U32 R6, R6, R4, RZ ;  /* 0x0000000406060225 */ /* 0x000fc800078e00ff */
[----:B------:R-:W-:Y:S01]  /*70f0*/  @P0 IMAD.IADD R8, R7, 0x1, R8 ;  /* 0x0000000107080824 */ /* 0x000fe200078e0208 */
[----:B------:R-:W-:Y:S01]  /*7100*/  @P0 MOV R10, R6 ;  /* 0x00000006000a0202 */ /* 0x000fe20000000f00 */
[C---:B--2---:R-:W-:Y:S02]  /*7110*/  @P0 IMAD R12, R14.reuse, R3, RZ ;  /* 0x000000030e0c0224 */ /* 0x044fe400078e02ff */
[----:B------:R-:W-:-:S04]  /*7120*/  @P0 IMAD.WIDE.U32 R14, R14, R2, RZ ;  /* 0x000000020e0e0225 */ /* 0x000fc800078e00ff */
[----:B------:R-:W-:Y:S01]  /*7130*/  @P0 IMAD.IADD R12, R15, 0x1, R12 ;  /* 0x000000010f0c0824 */ /* 0x000fe200078e020c */
        /* <DEDUP_REMOVED lines=13> */
.L_x_815:
        /* <DEDUP_REMOVED lines=11> */
[----:B------:R-:W-:-:S07]  /*72c0*/  IADD3 R12, R15, R7, RZ ;  /* 0x000000070f0c7210 */ /* 0x000fce0007ffe0ff */
.L_x_816:
[----:B------:R-:W-:Y:S01]  /*72d0*/  IMAD R243, R224, -0x40, R243 ;  /* 0xffffffc0e0f37824 */ /* 0x000fe200078e02f3 */
[----:B------:R-:W-:Y:S01]  /*72e0*/  SHF.R.S32.HI R6, RZ, 0x1f, R221 ;  /* 0x0000001fff067819 */ /* 0x000fe200000114dd */
[-C--:B------:R-:W-:Y:S01]  /*72f0*/  IMAD R16, R9, R4.reuse, RZ ;  /* 0x0000000409107224 */ /* 0x080fe200078e02ff */
[----:B------:R-:W-:Y:S01]  /*7300*/  ULDC.64 UR10, c[0x0][0x468] ;  /* 0x00011a00000a7ab9 */ /* 0x000fe20000000a00 */
[C---:B------:R-:W-:Y:S01]  /*7310*/  IMAD.WIDE.U32 R18, R11.reuse, R4, R216 ;  /* 0x000000040b127225 */ /* 0x040fe200078e00d8 */
[----:B------:R-:W-:Y:S01]  /*7320*/  ISETP.GE.AND P3, PT, R214, R243, PT ;  /* 0x000000f3d600720c */ /* 0x000fe20003f66270 */
[----:B------:R-:W-:Y:S02]  /*7330*/  BSSY B0, `(.L_x_817) ;  /* 0x000001a000007945 */ /* 0x000fe40003800000 */
[----:B------:R-:W-:Y:S01]  /*7340*/  IMAD R7, R11, R5, R16 ;  /* 0x000000050b077224 */ /* 0x000fe200078e0210 */
[----:B------:R-:W-:Y:S02]  /*7350*/  IADD3 R16, P0, R10, R18, RZ ;  /* 0x000000120a107210 */ /* 0x000fe40007f1e0ff */
[----:B------:R-:W-:-:S02]  /*7360*/  IADD3 R10, R214, 0x20, RZ ;  /* 0x00000020d60a7810 */ /* 0x000fc40007ffe0ff */
[----:B------:R-:W-:Y:S01]  /*7370*/  IADD3.X R17, R8, R19, R7, P0, !PT ;  /* 0x0000001308117210 */ /* 0x000fe200007fe407 */
[----:B------:R-:W-:Y:S01]  /*7380*/  IMAD R8, R6, UR10, RZ ;  /* 0x0000000a06087c24 */ /* 0x000fe2000f8e02ff */
[----:B------:R-:W-:Y:S02]  /*7390*/  ISETP.GE.AND P2, PT, R10, R243, PT ;  /* 0x000000f30a00720c */ /* 0x000fe40003f46270 */
[----:B------:R-:W-:Y:S01]  /*73a0*/  SHF.R.S32.HI R7, RZ, 0x1f, R214 ;  /* 0x0000001fff077819 */ /* 0x000fe200000114d6 */
        /* <DEDUP_REMOVED lines=18> */
.L_x_818:
[----:B------:R-:W-:Y:S05]  /*74d0*/  BSYNC B0 ;  /* 0x0000000000007941 */ /* 0x000fea0003800000 */
.L_x_817:
[----:B------:R-:W-:Y:S04]  /*74e0*/  BSSY B0, `(.L_x_819) ;  /* 0x0000011000007945 */ /* 0x000fe80003800000 */
        /* <DEDUP_REMOVED lines=14> */
[----:B------:R2:W-:Y:S04]  /*75d0*/  @!P1 STG.E.128 desc[UR38][R4.64], RZ ;  /* 0x000000ff04009986 */ /* 0x0005e8000c101d26 */
[----:B------:R2:W-:Y:S02]  /*75e0*/  @!P0 STG.E.128 desc[UR38][R4.64+0x80], RZ ;  /* 0x000080ff04008986 */ /* 0x0005e4000c101d26 */
.L_x_820:
[----:B------:R-:W-:Y:S05]  /*75f0*/  BSYNC B0 ;  /* 0x0000000000007941 */ /* 0x000fea0003800000 */
.L_x_819:
        /* <DEDUP_REMOVED lines=26> */
.L_x_822:
[----:B------:R-:W-:Y:S05]  /*77a0*/  BSYNC B0 ;  /* 0x0000000000007941 */ /* 0x000fea0003800000 */
.L_x_821:
        /* <DEDUP_REMOVED lines=14> */
[----:B------:R3:W-:Y:S04]  /*7890*/  @!P1 STG.E.128 desc[UR38][R2.64], RZ ;  /* 0x000000ff02009986 */ /* 0x0007e8000c101d26 */
[----:B------:R3:W-:Y:S02]  /*78a0*/  @!P0 STG.E.128 desc[UR38][R2.64+0x80], RZ ;  /* 0x000080ff02008986 */ /* 0x0007e4000c101d26 */
.L_x_814:
[----:B------:R-:W-:Y:S05]  /*78b0*/  BSYNC B1 ;  /* 0x0000000000017941 */ /* 0x000fea0003800000 */
.L_x_779:
[----:B--234-:R-:W2:Y:S02]  /*78c0*/  LDC R3, c[0x0][0xc] ;  /* 0x00000300ff037b82 */ /* 0x01cea40000000800 */
[----:B--2---:R-:W-:-:S04]  /*78d0*/  IADD3 R224, R3, R224, RZ ;  /* 0x000000e003e07210 */ /* 0x004fc80007ffe0ff */
[----:B------:R-:W-:-:S13]  /*78e0*/  ISETP.GE.AND P0, PT, R224, UR8, PT ;  /* 0x00000008e0007c0c */ /* 0x000fda000bf06270 */
[----:B------:R-:W-:Y:S05]  /*78f0*/  @P0 BRA `(.L_x_823) ;  /* 0x0000000000040947 */ /* 0x000fea0003800000 */
[----:B------:R-:W-:Y:S05]  /*7900*/  BRA `(.L_x_824) ;  /* 0xffffff8c00f07947 */ /* 0x000fea000383ffff */
.L_x_823:
[----:B------:R-:W-:Y:S05]  /*7910*/  EXIT ;  /* 0x000000000000794d */ /* 0x000fea0003800000 */
.L_x_825:
        /* <DEDUP_REMOVED lines=14> */
.L_x_2068:


//--------------------- .text._ZN5flash44flash_bwd_dq_dk_dv_loop_seqk_parallel_kernelI23Flash_bwd_kernel_traitsILi128ELi64ELi64ELi8ELi4ELi2ELi2ELb1ELb0EN7cutlass6half_tE19Flash_kernel_traitsILi128ELi64ELi64ELi8ES3_EELb1ELb0ELb1ELb0ELb0ELb0ELb0EEEvNS_16Flash_bwd_paramsE --------------------------
	.section	.text._ZN5flash44flash_bwd_dq_dk_dv_loop_seqk_parallel_kernelI23Flash_bwd_kernel_traitsILi128ELi64ELi64ELi8ELi4ELi2ELi2ELb1ELb0EN7cutlass6half_tE19Flash_kernel_traitsILi128ELi64ELi64ELi8ES3_EELb1ELb0ELb1ELb0ELb0ELb0ELb0EEEvNS_16Flash_bwd_paramsE,"ax",@progbits
	.align	128
        .global         _ZN5flash44flash_bwd_dq_dk_dv_loop_seqk_parallel_kernelI23Flash_bwd_kernel_traitsILi128ELi64ELi64ELi8ELi4ELi2ELi2ELb1ELb0EN7cutlass6half_tE19Flash_kernel_traitsILi128ELi64ELi64ELi8ES3_EELb1ELb0ELb1ELb0ELb0ELb0ELb0EEEvNS_16Flash_bwd_paramsE
        .type           _ZN5flash44flash_bwd_dq_dk_dv_loop_seqk_parallel_kernelI23Flash_bwd_kernel_traitsILi128ELi64ELi64ELi8ELi4ELi2ELi2ELb1ELb0EN7cutlass6half_tE19Flash_kernel_traitsILi128ELi64ELi64ELi8ES3_EELb1ELb0ELb1ELb0ELb0ELb0ELb0EEEvNS_16Flash_bwd_paramsE,@function
        .size           _ZN5flash44flash_bwd_dq_dk_dv_loop_seqk_parallel_kernelI23Flash_bwd_kernel_traitsILi128ELi64ELi64ELi8ELi4ELi2ELi2ELb1ELb0EN7cutlass6half_tE19Flash_kernel_traitsILi128ELi64ELi64ELi8ES3_EELb1ELb0ELb1ELb0ELb0ELb0ELb0EEEvNS_16Flash_bwd_paramsE,(.L_x_2069 - _ZN5flash44flash_bwd_dq_dk_dv_loop_seqk_parallel_kernelI23Flash_bwd_kernel_traitsILi128ELi64ELi64ELi8ELi4ELi2ELi2ELb1ELb0EN7cutlass6half_tE19Flash_kernel_traitsILi128ELi64ELi64ELi8ES3_EELb1ELb0ELb1ELb0ELb0ELb0ELb0EEEvNS_16Flash_bwd_paramsE)
        .other          _ZN5flash44flash_bwd_dq_dk_dv_loop_seqk_parallel_kernelI23Flash_bwd_kernel_traitsILi128ELi64ELi64ELi8ELi4ELi2ELi2ELb1ELb0EN7cutlass6half_tE19Flash_kernel_traitsILi128ELi64ELi64ELi8ES3_EELb1ELb0ELb1ELb0ELb0ELb0ELb0EEEvNS_16Flash_bwd_paramsE,@"STO_CUDA_ENTRY STV_DEFAULT"
_ZN5flash44flash_bwd_dq_dk_dv_loop_seqk_parallel_kernelI23Flash_bwd_kernel_traitsILi128ELi64ELi64ELi8ELi4ELi2ELi2ELb1ELb0EN7cutlass6half_tE19Flash_kernel_traitsILi128ELi64ELi64ELi8ES3_EELb1ELb0ELb1ELb0ELb0ELb0ELb0EEEvNS_16Flash_bwd_paramsE:
.text._ZN5flash44flash_bwd_dq_dk_dv_loop_seqk_parallel_kernelI23Flash_bwd_kernel_traitsILi128ELi64ELi64ELi8ELi4ELi2ELi2ELb1ELb0EN7cutlass6half_tE19Flash_kernel_traitsILi128ELi64ELi64ELi8ES3_EELb1ELb0ELb1ELb0ELb0ELb0ELb0EEEvNS_16Flash_bwd_paramsE:
        /* <DEDUP_REMOVED lines=14> */
[----:B------:R-:W-:-:S06]  /*00e0*/  ULDC.64 UR10, c[0x0][0x208] ;  /* 0x00008200000a7ab9 */ /* 0x000fcc0000000a00 */
[----:B------:R-:W3:Y:S08]  /*00f0*/  S2UR UR6, SR_CTAID.Z ;  /* 0x00000000000679c3 */ /* 0x000ef00000002700 */
[----:B------:R-:W4:Y:S01]  /*0100*/  S2UR UR7, SR_CTAID.Y ;  /* 0x00000000000779c3 */ /* 0x000f220000002600 */
[----:B--2---:R-:W-:Y:S01]  /*0110*/  ULEA UR4, UR4, UR5, 0x18 ;  /* 0x0000000504047291 */ /* 0x004fe2000f8ec03f */
[----:B-1----:R-:W-:Y:S01]  /*0120*/  SHF.R.S32.HI R7, RZ, 0x1f, R6 ;  /* 0x0000001fff077819 */ /* 0x002fe20000011406 */
[----:B---3--:R-:W-:-:S02]  /*0130*/  USHF.R.S32.HI UR5, URZ, 0x1f, UR6 ;  /* 0x0000001f3f057899 */ /* 0x008fc40008011406 */
[----:B------:R-:W-:Y:S01]  /*0140*/  USHF.R.S32.HI UR6, URZ, 0x1f, UR6 ;  /* 0x0000001f3f067899 */ /* 0x000fe20008011406 */
[CC--:B------:R-:W-:Y:S02]  /*0150*/  LEA.HI R3, R7.reuse, R6.reuse, RZ, 0x5 ;  /* 0x0000000607037211 */ /* 0x0c0fe400078f28ff */
[CC--:B------:R-:W-:Y:S01]  /*0160*/  LEA.HI R8, R7.reuse, R6.reuse, RZ, 0x3 ;  /* 0x0000000607087211 */ /* 0x0c0fe200078f18ff */
[----:B------:R-:W-:Y:S01]  /*0170*/  IMAD.U32 R224, RZ, RZ, UR5 ;  /* 0x00000005ffe07e24 */ /* 0x000fe2000f8e00ff */
[CC--:B------:R-:W-:Y:S01]  /*0180*/  LEA.HI R9, R7.reuse, R6.reuse, RZ, 0x4 ;  /* 0x0000000607097211 */ /* 0x0c0fe200078f20ff */
[----:B----4-:R-:W-:Y:S01]  /*0190*/  USHF.R.S32.HI UR5, URZ, 0x1f, UR7 ;  /* 0x0000001f3f057899 */ /* 0x010fe20008011407 */
[CC--:B------:R-:W-:Y:S01]  /*01a0*/  LEA.HI R214, R7.reuse, R6.reuse, RZ, 0x7 ;  /* 0x0000000607d67211 */ /* 0x0c0fe200078f38ff */
[----:B------:R-:W-:Y:S01]  /*01b0*/  IMAD.U32 R221, RZ, RZ, UR6 ;  /* 0x00000006ffdd7e24 */ /* 0x000fe2000f8e00ff */
[CC--:B------:R-:W-:Y:S01]  /*01c0*/  LEA.HI R4, R7.reuse, R6.reuse, RZ, 0x6 ;  /* 0x0000000607047211 */ /* 0x0c0fe200078f30ff */
[----:B------:R-:W-:Y:S01]  /*01d0*/  UIADD3 UR6, UR4, 0xc000, URZ ;  /* 0x0000c00004067890 */ /* 0x000fe2000fffe03f */
[----:B------:R-:W-:Y:S01]  /*01e0*/  LEA.HI R7, R7, R6, RZ, 0x2 ;  /* 0x0000000607077211 */ /* 0x000fe200078f10ff */
[----:B------:R-:W-:Y:S01]  /*01f0*/  IMAD.U32 R222, RZ, RZ, UR5 ;  /* 0x00000005ffde7e24 */ /* 0x000fe2000f8e00ff */
[----:B------:R-:W-:Y:S01]  /*0200*/  LOP3.LUT R13, R8, 0xfffffff8, RZ, 0xc0, !PT ;  /* 0xfffffff8080d7812 */ /* 0x000fe200078ec0ff */
[----:B------:R-:W-:Y:S01]  /*0210*/  USHF.L.U32 UR8, UR7, 0x7, URZ ;  /* 0x0000000707087899 */ /* 0x000fe2000800063f */
[----:B------:R-:W-:Y:S01]  /*0220*/  LOP3.LUT R11, R7, 0x7ffffffc, RZ, 0xc0, !PT ;  /* 0x7ffffffc070b7812 */ /* 0x000fe200078ec0ff */
[----:B------:R-:W-:Y:S01]  /*0230*/  UIADD3 UR5, UR4, 0x10000, URZ ;  /* 0x0001000004057890 */ /* 0x000fe2000fffe03f */
[----:B------:R-:W-:Y:S01]  /*0240*/  SHF.R.S32.HI R0, RZ, 0x2, R7 ;  /* 0x00000002ff007819 */ /* 0x000fe20000011407 */
[----:B------:R-:W-:Y:S01]  /*0250*/  IMAD.IADD R218, R6, 0x1, -R13 ;  /* 0x0000000106da7824 */ /* 0x000fe200078e0a0d */
[----:B------:R-:W-:Y:S01]  /*0260*/  SHF.R.S32.HI R7, RZ, 0x1f, R7 ;  /* 0x0000001fff077819 */ /* 0x000fe20000011407 */
[----:B------:R-:W-:Y:S01]  /*0270*/  IMAD.U32 R223, RZ, RZ, UR8 ;  /* 0x00000008ffdf7e24 */ /* 0x000fe2000f8e00ff */
[----:B------:R-:W-:-:S02]  /*0280*/  SHF.R.S32.HI R2, RZ, 0x5, R3 ;  /* 0x00000005ff027819 */ /* 0x000fc40000011403 */
[----:B------:R-:W-:Y:S02]  /*0290*/  SHF.R.S32.HI R215, RZ, 0x1f, R3 ;  /* 0x0000001fffd77819 */ /* 0x000fe40000011403 */
[----:B------:R-:W-:Y:S02]  /*02a0*/  LEA.HI R7, R7, R0, RZ, 0x3 ;  /* 0x0000000007077211 */ /* 0x000fe400078f18ff */
[----:B------:R-:W-:Y:S02]  /*02b0*/  LOP3.LUT R5, R3, 0xffffffe0, RZ, 0xc0, !PT ;  /* 0xffffffe003057812 */ /* 0x000fe400078ec0ff */
[-C--:B------:R-:W-:Y:S02]  /*02c0*/  LEA.HI R215, R215, R2.reuse, RZ, 0x2 ;  /* 0x00000002d7d77211 */ /* 0x080fe400078f10ff */
[----:B------:R-:W-:Y:S01]  /*02d0*/  LEA.HI R3, R3, R2, RZ, 0x1 ;  /* 0x0000000203037211 */ /* 0x000fe200078f08ff */
[----:B------:R-:W-:Y:S01]  /*02e0*/  IMAD.IADD R5, R6, 0x1, -R5 ;  /* 0x0000000106057824 */ /* 0x000fe200078e0a05 */
[----:B------:R-:W-:-:S02]  /*02f0*/  SHF.R.S32.HI R13, RZ, 0x3, R8 ;  /* 0x00000003ff0d7819 */ /* 0x000fc40000011408 */
[----:B------:R-:W-:Y:S02]  /*0300*/  LOP3.LUT R15, R9, 0xfffffff0, RZ, 0xc0, !PT ;  /* 0xfffffff0090f7812 */ /* 0x000fe400078ec0ff */
[----:B------:R-:W-:Y:S01]  /*0310*/  LOP3.LUT R7, R7, 0xfffffff8, RZ, 0xc0, !PT ;  /* 0xfffffff807077812 */ /* 0x000fe200078ec0ff */
[----:B------:R-:W-:Y:S01]  /*0320*/  IMAD.SHL.U32 R13, R13, 0x40, RZ ;  /* 0x000000400d0d7824 */ /* 0x000fe200078e00ff */
[----:B------:R-:W-:Y:S01]  /*0330*/  LOP3.LUT R215, R215, 0xfffffffc, RZ, 0xc0, !PT ;  /* 0xfffffffcd7d77812 */ /* 0x000fe200078ec0ff */
[----:B------:R-:W-:Y:S01]  /*0340*/  IMAD.IADD R15, R6, 0x1, -R15 ;  /* 0x00000001060f7824 */ /* 0x000fe200078e0a0f */
[----:B------:R-:W-:Y:S01]  /*0350*/  LOP3.LUT R3, R3, 0xfffffffe, RZ, 0xc0, !PT ;  /* 0xfffffffe03037812 */ /* 0x000fe200078ec0ff */
[----:B------:R-:W-:Y:S01]  /*0360*/  IMAD.IADD R7, R0, 0x1, -R7 ;  /* 0x0000000100077824 */ /* 0x000fe200078e0a07 */
[----:B------:R-:W-:Y:S01]  /*0370*/  SHF.R.S32.HI R10, RZ, 0x4, R9 ;  /* 0x00000004ff0a7819 */ /* 0x000fe20000011409 */
[----:B------:R-:W-:Y:S01]  /*0380*/  IMAD.IADD R6, R6, 0x1, -R11 ;  /* 0x0000000106067824 */ /* 0x000fe200078e0a0b */
[----:B------:R-:W-:Y:S01]  /*0390*/  LOP3.LUT P4, RZ, R218, 0x2, RZ, 0xc0, !PT ;  /* 0x00000002daff7812 */ /* 0x000fe2000788c0ff */
[----:B------:R-:W-:Y:S01]  /*03a0*/  IMAD.IADD R215, R2, 0x1, -R215 ;  /* 0x0000000102d77824 */ /* 0x000fe200078e0ad7 */
[----:B------:R-:W-:Y:S01]  /*03b0*/  LOP3.LUT P3, RZ, R218, 0x4, RZ, 0xc0, !PT ;  /* 0x00000004daff7812 */ /* 0x000fe2000786c0ff */
[----:B------:R-:W-:Y:S01]  /*03c0*/  IMAD.IADD R3, R2, 0x1, -R3 ;  /* 0x0000000102037824 */ /* 0x000fe200078e0a03 */
[----:B------:R-:W-:Y:S01]  /*03d0*/  SHF.R.S32.HI R2, RZ, 0x1f, R5 ;  /* 0x0000001fff027819 */ /* 0x000fe20000011405 */
[C---:B------:R-:W-:Y:S01]  /*03e0*/  IMAD.SHL.U32 R11, R218.reuse, 0x40, RZ ;  /* 0x00000040da0b7824 */ /* 0x040fe200078e00ff */
[----:B------:R-:W-:Y:S01]  /*03f0*/  LOP3.LUT R13, R13, 0x1c0, RZ, 0xc0, !PT ;  /* 0x000001c00d0d7812 */ /* 0x000fe200078ec0ff */
[----:B------:R-:W-:Y:S01]  /*0400*/  IMAD.SHL.U32 R218, R218, 0x8, RZ ;  /* 0x00000008dada7824 */ /* 0x000fe200078e00ff */
[----:B------:R-:W-:Y:S01]  /*0410*/  LEA.HI R9, R9, R10, RZ, 0x1 ;  /* 0x0000000a09097211 */ /* 0x000fe200078f08ff */
[----:B------:R-:W-:Y:S01]  /*0420*/  IMAD.SHL.U32 R14, R3, 0x10, RZ ;  /* 0x00000010030e7824 */ /* 0x000fe200078e00ff */
[----:B------:R-:W-:Y:S01]  /*0430*/  LOP3.LUT R12, R7, 0x1, RZ, 0xc0, !PT ;  /* 0x00000001070c7812 */ /* 0x000fe200078ec0ff */
[----:B------:R-:W-:Y:S01]  /*0440*/  IMAD.SHL.U32 R6, R6, 0x2, RZ ;  /* 0x0000000206067824 */ /* 0x000fe200078e00ff */
[----:B------:R-:W-:-:S02]  /*0450*/  LEA.HI R2, R2, R5, RZ, 0x2 ;  /* 0x0000000502027211 */ /* 0x000fc400078f10ff */
[----:B------:R-:W-:Y:S01]  /*0460*/  LOP3.LUT R11, R11, 0x1c0, RZ, 0xc0, !PT ;  /* 0x000001c00b0b7812 */ /* 0x000fe200078ec0ff */
[----:B------:R-:W-:Y:S01]  /*0470*/  IMAD R225, R215, 0x400, R6 ;  /* 0x00000400d7e17824 */ /* 0x000fe200078e0206 */
[----:B------:R-:W-:Y:S02]  /*0480*/  SHF.R.U32.HI R5, RZ, 0x3, R13 ;  /* 0x00000003ff057819 */ /* 0x000fe4000001160d */
[----:B------:R-:W-:Y:S02]  /*0490*/  LOP3.LUT R16, R13, 0x38, R218, 0xf8, !PT ;  /* 0x000000380d107812 */ /* 0x000fe400078ef8da */
[----:B------:R-:W-:Y:S02]  /*04a0*/  LOP3.LUT R9, R9, 0xfffffffe, RZ, 0xc0, !PT ;  /* 0xfffffffe09097812 */ /* 0x000fe400078ec0ff */
[----:B------:R-:W-:Y:S02]  /*04b0*/  ISETP.NE.U32.AND P0, PT, R12, 0x1, PT ;  /* 0x000000010c00780c */ /* 0x000fe40003f05070 */
[----:B------:R-:W-:Y:S01]  /*04c0*/  SHF.R.S32.HI R0, RZ, 0x1f, R15 ;  /* 0x0000001fff007819 */ /* 0x000fe2000001140f */
[----:B------:R-:W-:Y:S01]  /*04d0*/  IMAD.IADD R9, R10, 0x1, -R9 ;  /* 0x000000010a097824 */ /* 0x000fe200078e0a09 */
[----:B------:R-:W-:-:S02]  /*04e0*/  LOP3.LUT R13, R11, 0x10, R14, 0xf8, !PT ;  /* 0x000000100b0d7812 */ /* 0x000fc400078ef80e */
[----:B------:R-:W-:Y:S01]  /*04f0*/  LOP3.LUT R5, R16, R5, RZ, 0x3c, !PT ;  /* 0x0000000510057212 */ /* 0x000fe200078e3cff */
[----:B------:R-:W-:Y:S01]  /*0500*/  IMAD.SHL.U32 R211, R9, 0x20, RZ ;  /* 0x0000002009d37824 */ /* 0x000fe200078e00ff */
[----:B------:R-:W-:Y:S02]  /*0510*/  SHF.R.S32.HI R4, RZ, 0x6, R4 ;  /* 0x00000006ff047819 */ /* 0x000fe40000011404 */
[C---:B------:R-:W-:Y:S01]  /*0520*/  R2P PR, R7.reuse, 0x6 ;  /* 0x0000000607007804 */ /* 0x040fe20000000000 */
[----:B------:R-:W-:Y:S01]  /*0530*/  IMAD.SHL.U32 R7, R7, 0x40, RZ ;  /* 0x0000004007077824 */ /* 0x000fe200078e00ff */
[----:B------:R-:W-:Y:S01]  /*0540*/  LEA.HI R0, R0, R15, RZ, 0x3 ;  /* 0x0000000f00007211 */ /* 0x000fe200078f18ff */
[C---:B------:R-:W-:Y:S01]  /*0550*/  IMAD R216, R4.reuse, 0x200, R5 ;  /* 0x0000020004d87824 */ /* 0x040fe200078e0205 */
[--C-:B------:R-:W-:Y:S01]  /*0560*/  LOP3.LUT R210, R13, 0x8, R8.reuse, 0xf8, !PT ;  /* 0x000000080dd27812 */ /* 0x100fe200078ef808 */
[----:B------:R-:W-:Y:S01]  /*0570*/  IMAD.SHL.U32 R13, R9, 0x200, RZ ;  /* 0x00000200090d7824 */ /* 0x000fe200078e00ff */
[----:B------:R-:W-:Y:S01]  /*0580*/  LOP3.LUT R8, R11, 0x8, R8, 0xf8, !PT ;  /* 0x000000080b087812 */ /* 0x000fe200078ef808 */
[----:B------:R-:W-:Y:S01]  /*0590*/  IMAD.SHL.U32 R4, R4, 0x8, RZ ;  /* 0x0000000804047824 */ /* 0x000fe200078e00ff */
[----:B------:R-:W-:Y:S01]  /*05a0*/  SHF.R.S32.HI R214, RZ, 0x7, R214 ;  /* 0x00000007ffd67819 */ /* 0x000fe200000114d6 */
[----:B------:R-:W-:Y:S01]  /*05b0*/  IMAD.SHL.U32 R9, R9, 0x8, RZ ;  /* 0x0000000809097824 */ /* 0x000fe200078e00ff */
[----:B------:R-:W-:-:S02]  /*05c0*/  SHF.R.U32.HI R11, RZ, 0x3, R11 ;  /* 0x00000003ff0b7819 */ /* 0x000fc4000001160b */
[C---:B------:R-:W-:Y:S01]  /*05d0*/  LOP3.LUT R10, R0.reuse, 0xfffffff8, RZ, 0xc0, !PT ;  /* 0xfffffff8000a7812 */ /* 0x040fe200078ec0ff */
[----:B------:R-:W-:Y:S01]  /*05e0*/  IMAD.SHL.U32 R0, R0, 0x40, RZ ;  /* 0x0000004000007824 */ /* 0x000fe200078e00ff */
[----:B------:R-:W-:Y:S02]  /*05f0*/  LOP3.LUT R7, R7, 0x1c0, RZ, 0xc0, !PT ;  /* 0x000001c007077812 */ /* 0x000fe400078ec0ff */
[----:B------:R-:W-:Y:S01]  /*0600*/  LOP3.LUT R201, R8, R11, RZ, 0x3c, !PT ;  /* 0x0000000b08c97212 */ /* 0x000fe200078e3cff */
[----:B------:R-:W-:Y:S01]  /*0610*/  IMAD R8, R214, 0x800, R13 ;  /* 0x00000800d6087824 */ /* 0x000fe200078e020d */
[----:B------:R-:W-:Y:S01]  /*0620*/  LOP3.LUT R4, R4, 0x18, RZ, 0xc0, !PT ;  /* 0x0000001804047812 */ /* 0x000fe200078ec0ff */
[----:B------:R-:W-:Y:S01]  /*0630*/  IMAD.IADD R10, R15, 0x1, -R10 ;  /* 0x000000010f0a7824 */ /* 0x000fe200078e0a0a */
[----:B------:R-:W-:Y:S01]  /*0640*/  SHF.R.U32.HI R5, RZ, 0x3, R7 ;  /* 0x00000003ff057819 */ /* 0x000fe20000011607 */
[----:B------:R-:W-:Y:S01]  /*0650*/  IMAD.IADD R201, R8, 0x1, R201 ;  /* 0x0000000108c97824 */ /* 0x000fe200078e02c9 */
[----:B------:R-:W-:Y:S01]  /*0660*/  LOP3.LUT R211, R4, 0x20, R211, 0xf8, !PT ;  /* 0x0000002004d37812 */ /* 0x000fe200078ef8d3 */
[----:B------:R-:W-:Y:S01]  /*0670*/  IMAD.SHL.U32 R8, R214, 0x20, RZ ;  /* 0x00000020d6087824 */ /* 0x000fe200078e00ff */
[----:B------:R-:W-:Y:S01]  /*0680*/  LOP3.LUT R226, R5, R7, R4, 0x1e, !PT ;  /* 0x0000000705e27212 */ /* 0x000fe200078e1e04 */
[----:B------:R-:W-:Y:S01]  /*0690*/  IMAD.SHL.U32 R4, R10, 0x40, RZ ;  /* 0x000000400a047824 */ /* 0x000fe200078e00ff */
[----:B------:R-:W-:-:S02]  /*06a0*/  LOP3.LUT R0, R0, 0xfffffe00, RZ, 0xc0, !PT ;  /* 0xfffffe0000007812 */ /* 0x000fc400078ec0ff */
[----:B------:R-:W-:Y:S02]  /*06b0*/  LOP3.LUT R8, R7, 0x20, R8, 0xf8, !PT ;  /* 0x0000002007087812 */ /* 0x000fe400078ef808 */
[----:B------:R-:W-:Y:S01]  /*06c0*/  LOP3.LUT R4, R4, 0x1c0, RZ, 0xc0, !PT ;  /* 0x000001c004047812 */ /* 0x000fe200078ec0ff */
[----:B------:R-:W-:Y:S01]  /*06d0*/  IMAD R212, R215, 0x400, R0 ;  /* 0x00000400d7d47824 */ /* 0x000fe200078e0200 */
[----:B------:R-:W-:Y:S01]  /*06e0*/  LOP3.LUT R8, R8, R5, RZ, 0x3c, !PT ;  /* 0x0000000508087212 */ /* 0x000fe200078e3cff */
[----:B------:R-:W-:Y:S01]  /*06f0*/  IMAD R5, R3, 0x400, R6 ;  /* 0x0000040003057824 */ /* 0x000fe200078e0206 */
[----:B------:R-:W-:Y:S02]  /*0700*/  SHF.R.U32.HI R209, RZ, 0x3, R4 ;  /* 0x00000003ffd17819 */ /* 0x000fe40000011604 */
[----:B------:R-:W-:Y:S01]  /*0710*/  LOP3.LUT R6, R4, 0x8, R9, 0xf8, !PT ;  /* 0x0000000804067812 */ /* 0x000fe200078ef809 */
[----:B------:R-:W-:Y:S01]  /*0720*/  IMAD.IADD R225, R225, 0x1, R8 ;  /* 0x00000001e1e17824 */ /* 0x000fe200078e0208 */
[----:B------:R-:W-:Y:S01]  /*0730*/  LOP3.LUT R211, R209, R211, R4, 0x1e, !PT ;  /* 0x000000d3d1d37212 */ /* 0x000fe200078e1e04 */
[----:B------:R-:W-:Y:S01]  /*0740*/  IMAD R4, R3, 0x400, R0 ;  /* 0x0000040003047824 */ /* 0x000fe200078e0200 */
[----:B------:R-:W-:Y:S01]  /*0750*/  LOP3.LUT R209, R6, R209, RZ, 0x3c, !PT ;  /* 0x000000d106d17212 */ /* 0x000fe200078e3cff */
[----:B------:R-:W-:Y:S01]  /*0760*/  IMAD.MOV.U32 R3, RZ, RZ, 0x20 ;  /* 0x00000020ff037424 */ /* 0x000fe200078e00ff */
[----:B------:R-:W-:Y:S01]  /*0770*/  LOP3.LUT R211, R211, R0, RZ, 0xfc, !PT ;  /* 0x00000000d3d37212 */ /* 0x000fe200078efcff */
[----:B------:R-:W-:Y:S01]  /*0780*/  IMAD.IADD R226, R5, 0x1, R226 ;  /* 0x0000000105e27824 */ /* 0x000fe200078e02e2 */
[----:B------:R-:W-:Y:S01]  /*0790*/  LEA R225, R225, UR4, 0x1 ;  /* 0x00000004e1e17c11 */ /* 0x000fe2000f8e08ff */
[----:B------:R-:W-:Y:S01]  /*07a0*/  IMAD.IADD R212, R212, 0x1, R209 ;  /* 0x00000001d4d47824 */ /* 0x000fe200078e02d1 */
[----:B------:R-:W-:Y:S01]  /*07b0*/  LOP3.LUT R210, R13, R210, R11, 0xf6, !PT ;  /* 0x000000d20dd27212 */ /* 0x000fe200078ef60b */
[----:B------:R-:W-:Y:S01]  /*07c0*/  IMAD.IADD R209, R209, 0x1, R4 ;  /* 0x00000001d1d17824 */ /* 0x000fe200078e0204 */
[----:B------:R-:W-:Y:S01]  /*07d0*/  SHF.R.S32.HI R220, RZ, 0x2, R2 ;  /* 0x00000002ffdc7819 */ /* 0x000fe20000011402 */
[----:B------:R-:W-:Y:S01]  /*07e0*/  IMAD.MOV.U32 R0, RZ, RZ, 0x40 ;  /* 0x00000040ff007424 */ /* 0x000fe200078e00ff */
[----:B------:R-:W-:Y:S01]  /*07f0*/  SEL R2, R3, 0xffffffe0, !P4 ;  /* 0xffffffe003027807 */ /* 0x000fe20006000000 */
[----:B------:R-:W-:Y:S01]  /*0800*/  IMAD.MOV.U32 R4, RZ, RZ, -0x10 ;  /* 0xfffffff0ff047424 */ /* 0x000fe200078e00ff */
[----:B------:R-:W-:Y:S01]  /*0810*/  LEA R201, R201, UR4, 0x1 ;  /* 0x00000004c9c97c11 */ /* 0x000fe2000f8e08ff */
[C---:B------:R-:W-:Y:S01]  /*0820*/  VIADD R227, R225.reuse, 0x20 ;  /* 0x00000020e1e37836 */ /* 0x040fe20000000000 */
[----:B------:R-:W-:Y:S01]  /*0830*/  SEL R0, R0, 0xffffffc0, !P3 ;  /* 0xffffffc000007807 */ /* 0x000fe20005800000 */
[----:B------:R-:W-:Y:S01]  /*0840*/  @P1 VIADD R227, R225, 0xffffffe0 ;  /* 0xffffffe0e1e31836 */ /* 0x000fe20000000000 */
[----:B------:R-:W-:Y:S01]  /*0850*/  LEA R226, R226, UR6, 0x1 ;  /* 0x00000006e2e27c11 */ /* 0x000fe2000f8e08ff */
[--C-:B------:R-:W-:Y:S01]  /*0860*/  IMAD.IADD R200, R2, 0x1, R201.reuse ;  /* 0x0000000102c87824 */ /* 0x100fe200078e02c9 */
[----:B------:R-:W-:Y:S01]  /*0870*/  SEL R4, R4, 0x10, !P0 ;  /* 0x0000001004047807 */ /* 0x000fe20004000000 */
[----:B------:R-:W-:Y:S01]  /*0880*/  IMAD.IADD R3, R0, 0x1, R201 ;  /* 0x0000000100037824 */ /* 0x000fe200078e02c9 */
[----:B------:R-:W-:Y:S01]  /*0890*/  LEA R210, R210, UR4, 0x1 ;  /* 0x00000004d2d27c11 */ /* 0x000fe2000f8e08ff */
[----:B------:R-:W-:Y:S01]  /*08a0*/  VIADD R228, R226, 0x40 ;  /* 0x00000040e2e47836 */ /* 0x000fe20000000000 */
[C---:B------:R-:W-:Y:S01]  /*08b0*/  IADD3 R2, R0.reuse, R201, R2 ;  /* 0x000000c900027210 */ /* 0x040fe20007ffe002 */
[----:B------:R-:W-:Y:S01]  /*08c0*/  IMAD R220, R215, 0x10, R220 ;  /* 0x00000010d7dc7824 */ /* 0x000fe200078e02dc */
[----:B------:R-:W-:Y:S01]  /*08d0*/  LEA R209, R209, UR5, 0x1 ;  /* 0x00000005d1d17c11 */ /* 0x000fe2000f8e08ff */
[----:B------:R-:W-:-:S02]  /*08e0*/  IMAD.IADD R0, R0, 0x1, R210 ;  /* 0x0000000100007824 */ /* 0x000fc400078e02d2 */
[----:B------:R-:W-:Y:S02]  /*08f0*/  IMAD.IADD R229, R225, 0x1, R4 ;  /* 0x00000001e1e57824 */ /* 0x000fe400078e0204 */
[----:B------:R-:W-:Y:S02]  /*0900*/  @P2 VIADD R228, R226, 0xffffffc0 ;  /* 0xffffffc0e2e42836 */ /* 0x000fe40000000000 */
[----:B------:R-:W-:-:S07]  /*0910*/  IMAD.IADD R233, R4, 0x1, R227 ;  /* 0x0000000104e97824 */ /* 0x000fce00078e02e3 */
.L_x_874:
[----:B-1----:R-:W1:Y:S01]  /*0920*/  S2UR UR5, SR_CTAID.Y ;  /* 0x00000000000579c3 */ /* 0x002e620000002600 */
[----:B------:R-:W-:Y:S01]  /*0930*/  ULDC.64 UR8, c[0x0][0x308] ;  /* 0x0000c20000087ab9 */ /* 0x000fe20000000a00 */
[----:B------:R-:W-:Y:S01]  /*0940*/  ULDC.64 UR6, c[0x0][0x300] ;  /* 0x0000c00000067ab9 */ /* 0x000fe20000000a00 */
[----:B------:R-:W-:Y:S02]  /*0950*/  UISETP.NE.U32.AND UP3, UPT, UR8, URZ, UPT ;  /* 0x0000003f0800728c */ /* 0x000fe4000bf65070 */
[----:B------:R-:W-:Y:S02]  /*0960*/  UISETP.NE.U32.AND UP4, UPT, UR6, URZ, UPT ;  /* 0x0000003f0600728c */ /* 0x000fe4000bf85070 */
[----:B------:R-:W-:Y:S02]  /*0970*/  UISETP.NE.AND.EX UP3, UPT, UR9, URZ, UPT, UP3 ;  /* 0x0000003f0900728c */ /* 0x000fe4000bf65330 */
[----:B------:R-:W-:Y:S01]  /*0980*/  UISETP.NE.AND.EX UP4, UPT, UR7, URZ, UPT, UP4 ;  /* 0x0000003f0700728c */ /* 0x000fe2000bf85340 */
[----:B------:R-:W-:-:S03]  /*0990*/  ULDC.64 UR16, c[0x0][0x2f0] ;  /* 0x0000bc0000107ab9 */ /* 0x000fc60000000a00 */
[----:B------:R-:W-:Y:S02]  /*09a0*/  PLOP3.LUT P0, PT, PT, PT, UP3, 0x80, 0x0 ;  /* 0x000000000000781c */ /* 0x000fe40003f0f038 */
[----:B------:R-:W-:Y:S01]  /*09b0*/  PLOP3.LUT P1, PT, PT, PT, UP4, 0x80, 0x0 ;  /* 0x000000000000781c */ /* 0x000fe20003f2f048 */
[----:B-1----:R-:W-:Y:S02]  /*09c0*/  USHF.R.S32.HI UR52, URZ, 0x1f, UR5 ;  /* 0x0000001f3f347899 */ /* 0x002fe40008011405 */
[----:B------:R-:W-:Y:S02]  /*09d0*/  USHF.L.U32 UR19, UR5, 0x2, URZ ;  /* 0x0000000205137899 */ /* 0x000fe4000800063f */
[----:B------:R-:W-:Y:S02]  /*09e0*/  USHF.L.U64.HI UR5, UR5, 0x2, UR52 ;  /* 0x0000000205057899 */ /* 0x000fe40008010234 */
[----:B------:R-:W-:Y:S02]  /*09f0*/  @UP3 UIADD3 UR8, UP0, UR19, UR8, URZ ;  /* 0x0000000813083290 */ /* 0x000fe4000ff1e03f */
[----:B------:R-:W-:-:S02]  /*0a00*/  @UP4 UIADD3 UR12, UP1, UR19, UR6, URZ ;  /* 0x00000006130c4290 */ /* 0x000fc4000ff3e03f */
[----:B------:R-:W-:Y:S02]  /*0a10*/  UIADD3 UR18, UP2, UR19, UR16, URZ ;  /* 0x0000001013127290 */ /* 0x000fe4000ff5e03f */
[----:B------:R-:W-:Y:S01]  /*0a20*/  @UP3 UIADD3.X UR9, UR5, UR9, URZ, UP0, !UPT ;  /* 0x0000000905093290 */ /* 0x000fe200087fe43f */
[----:B---3--:R-:W-:Y:S01]  /*0a30*/  IMAD.U32 R14, RZ, RZ, UR8 ;  /* 0x00000008ff0e7e24 */ /* 0x008fe2000f8e00ff */
[----:B------:R-:W-:Y:S01]  /*0a40*/  @UP4 UIADD3.X UR13, UR5, UR7, URZ, UP1, !UPT ;  /* 0x00000007050d4290 */ /* 0x000fe20008ffe43f */
[----:B--2---:R-:W-:Y:S01]  /*0a50*/  IMAD.U32 R8, RZ, RZ, UR12 ;  /* 0x0000000cff087e24 */ /* 0x004fe2000f8e00ff */
[----:B------:R-:W-:Y:S01]  /*0a60*/  UISETP.NE.U32.AND UP0, UPT, UR16, URZ, UPT ;  /* 0x0000003f1000728c */ /* 0x000fe2000bf05070 */
[----:B------:R-:W-:Y:S02]  /*0a70*/  ULDC.64 UR6, c[0x0][0x2f8] ;  /* 0x0000be0000067ab9 */ /* 0x000fe40000000a00 */
[----:B------:R-:W-:Y:S01]  /*0a80*/  ULDC.U8 UR16, c[0x0][0x3c2] ;  /* 0x0000f08000107ab9 */ /* 0x000fe20000000000 */
[----:B------:R-:W-:Y:S01]  /*0a90*/  UIADD3.X UR15, UR5, UR17, URZ, UP2, !UPT ;  /* 0x00000011050f7290 */ /* 0x000fe200097fe43f */
[----:B------:R-:W-:Y:S01]  /*0aa0*/  IMAD.U32 R15, RZ, RZ, UR9 ;  /* 0x00000009ff0f7e24 */ /* 0x000fe2000f8e00ff */
[----:B------:R-:W-:Y:S01]  /*0ab0*/  UISETP.NE.AND UP2, UPT, UR16, URZ, UPT ;  /* 0x0000003f1000728c */ /* 0x000fe2000bf45270 */
[----:B------:R-:W-:Y:S01]  /*0ac0*/  IMAD.U32 R9, RZ, RZ, UR13 ;  /* 0x0000000dff097e24 */ /* 0x000fe2000f8e00ff */
[----:B------:R-:W-:-:S02]  /*0ad0*/  UISETP.EQ.U32.AND UP4, UPT, UR6, URZ, UPT ;  /* 0x0000003f0600728c */ /* 0x000fc4000bf82070 */
[----:B------:R-:W-:Y:S01]  /*0ae0*/  UIADD3 UR8, UP1, UR19, UR6, URZ ;  /* 0x0000000613087290 */ /* 0x000fe2000ff3e03f */
[----:B----4-:R-:W2:Y:S01]  /*0af0*/  @P0 LDG.E R7, desc[UR10][R14.64] ;  /* 0x0000000a0e070981 */ /* 0x010ea2000c1e1900 */
[----:B------:R-:W-:Y:S02]  /*0b00*/  UISETP.EQ.OR.EX UP4, UPT, UR7, URZ, !UP2, UP4 ;  /* 0x0000003f0700728c */ /* 0x000fe4000d782740 */
[----:B------:R-:W-:Y:S01]  /*0b10*/  UIADD3.X UR5, UR5, UR7, URZ, UP1, !UPT ;  /* 0x0000000705057290 */ /* 0x000fe20008ffe43f */
[----:B------:R-:W3:Y:S01]  /*0b20*/  @P1 LDG.E R8, desc[UR10][R8.64] ;  /* 0x0000000a08081981 */ /* 0x000ee2000c1e1900 */
[----:B------:R-:W-:Y:S02]  /*0b30*/  UISETP.NE.AND.EX UP0, UPT, UR17, URZ, UPT, UP0 ;  /* 0x0000003f1100728c */ /* 0x000fe4000bf05300 */
[----:B------:R-:W-:Y:S01]  /*0b40*/  PLOP3.LUT P2, PT, PT, PT, UP4, 0x80, 0x0 ;  /* 0x000000000000781c */ /* 0x000fe20003f4f048 */
[----:B------:R-:W-:Y:S01]  /*0b50*/  IMAD.U32 R10, RZ, RZ, UR8 ;  /* 0x00000008ff0a7e24 */ /* 0x000fe2000f8e00ff */
[----:B------:R-:W-:Y:S01]  /*0b60*/  UMOV UR20, URZ ;  /* 0x0000003f00147c82 */ /* 0x000fe20008000000 */
[----:B------:R-:W-:Y:S01]  /*0b70*/  IMAD.U32 R11, RZ, RZ, UR5 ;  /* 0x00000005ff0b7e24 */ /* 0x000fe2000f8e00ff */
[----:B------:R-:W-:Y:S01]  /*0b80*/  PLOP3.LUT P3, PT, PT, PT, UP0, 0x80, 0x0 ;  /* 0x000000000000781c */ /* 0x000fe20003f6f008 */
[----:B------:R-:W-:Y:S01]  /*0b90*/  IMAD.U32 R12, RZ, RZ, UR18 ;  /* 0x00000012ff0c7e24 */ /* 0x000fe2000f8e00ff */
[----:B------:R-:W-:-:S07]  /*0ba0*/  @!UP3 ULDC.64 UR8, c[0x0][0x318] ;  /* 0x0000c6000008bab9 */ /* 0x000fce0000000a00 */
[----:B------:R-:W4:Y:S01]  /*0bb0*/  @!P2 LDG.E R5, desc[UR10][R10.64] ;  /* 0x0000000a0a05a981 */ /* 0x000f22000c1e1900 */
[----:B------:R-:W-:-:S05]  /*0bc0*/  IMAD.U32 R13, RZ, RZ, UR15 ;  /* 0x0000000fff0d7e24 */ /* 0x000fca000f8e00ff */
[----:B-----5:R-:W5:Y:S04]  /*0bd0*/  @P3 LDG.E R6, desc[UR10][R12.64] ;  /* 0x0000000a0c063981 */ /* 0x020f68000c1e1900 */
[----:B------:R-:W5:Y:S01]  /*0be0*/  @P3 LDG.E R4, desc[UR10][R12.64+0x4] ;  /* 0x0000040a0c043981 */ /* 0x000f62000c1e1900 */
[----:B------:R-:W-:-:S04]  /*0bf0*/  @!UP3 UISETP.NE.U32.AND UP1, UPT, UR8, URZ, UPT ;  /* 0x0000003f0800b28c */ /* 0x000fc8000bf25070 */
[----:B------:R-:W-:Y:S01]  /*0c00*/  @!UP3 UISETP.NE.AND.EX UP1, UPT, UR9, URZ, UPT, UP1 ;  /* 0x0000003f0900b28c */ /* 0x000fe2000bf25310 */
[----:B------:R-:W-:Y:S01]  /*0c10*/  UMOV UR5, 0xffffffff ;  /* 0xffffffff00057882 */ /* 0x000fe20000000000 */
[----:B------:R-:W-:Y:S01]  /*0c20*/  USHF.L.U32 UR30, UR14, 0x6, URZ ;  /* 0x000000060e1e7899 */ /* 0x000fe2000800063f */
[----:B--2---:R-:W-:Y:S02]  /*0c30*/  @P0 R2UR UR12, R7 ;  /* 0x00000000070c02ca */ /* 0x004fe400000e0000 */
[----:B------:R-:W-:Y:S01]  /*0c40*/  ISETP.NE.U32.AND P0, PT, RZ, UR6, PT ;  /* 0x00000006ff007c0c */ /* 0x000fe2000bf05070 */
[----:B------:R-:W-:-:S03]  /*0c50*/  @!UP3 ULDC UR6, c[0x0][0x2cc] ;  /* 0x0000b3000006bab9 */ /* 0x000fc60000000800 */
[----:B------:R-:W-:Y:S01]  /*0c60*/  ISETP.NE.AND.EX P0, PT, RZ, UR7, PT, P0 ;  /* 0x00000007ff007c0c */ /* 0x000fe2000bf05300 */
[----:B------:R-:W-:Y:S01]  /*0c70*/  UMOV UR7, 0xffffffff ;  /* 0xffffffff00077882 */ /* 0x000fe20000000000 */
[----:B---3--:R-:W-:Y:S02]  /*0c80*/  @P1 R2UR UR20, R8 ;  /* 0x00000000081412ca */ /* 0x008fe400000e0000 */
[----:B----4-:R-:W-:Y:S01]  /*0c90*/  @!P2 R2UR UR7, R5 ;  /* 0x000000000507a2ca */ /* 0x010fe200000e0000 */
[----:B------:R-:W-:-:S10]  /*0ca0*/  @!UP3 USEL UR8, UR6, URZ, UP1 ;  /* 0x0000003f0608b287 */ /* 0x000fd40008800000 */
[----:B------:R-:W-:Y:S01]  /*0cb0*/  IMAD.U32 R240, RZ, RZ, UR20 ;  /* 0x00000014fff07e24 */ /* 0x000fe2000f8e00ff */
[----:B------:R-:W-:Y:S01]  /*0cc0*/  @UP3 UIADD3 UR6, UR12, -UR20, URZ ;  /* 0x800000140c063290 */ /* 0x000fe2000fffe03f */
[----:B-----5:R-:W-:Y:S02]  /*0cd0*/  @P3 R2UR UR5, R6 ;  /* 0x00000000060532ca */ /* 0x020fe400000e0000 */
[----:B------:R-:W-:Y:S01]  /*0ce0*/  @P3 R2UR UR13, R4 ;  /* 0x00000000040d32ca */ /* 0x000fe200000e0000 */
[----:B------:R-:W-:Y:S01]  /*0cf0*/  IMAD.U32 R241, RZ, RZ, UR7 ;  /* 0x00000007fff17e24 */ /* 0x000fe2000f8e00ff */
[----:B------:R-:W-:Y:S01]  /*0d00*/  ULDC UR7, c[0x0][0x2c8] ;  /* 0x0000b20000077ab9 */ /* 0x000fe20000000800 */
[----:B------:R-:W-:-:S12]  /*0d10*/  @!P0 BRA `(.L_x_826) ;  /* 0x00000000001c8947 */ /* 0x000fd80003800000 */
[----:B------:R-:W-:Y:S02]  /*0d20*/  PLOP3.LUT P0, PT, PT, PT, UP2, 0x80, 0x0 ;  /* 0x000000000000781c */ /* 0x000fe40003f0f028 */
[----:B------:R-:W-:-:S11]  /*0d30*/  R2UR UR9, R241 ;  /* 0x00000000f10972ca */ /* 0x000fd600000e0000 */
[----:B------:R-:W2:Y:S04]  /*0d40*/  @P0 LDG.E R4, desc[UR10][R10.64+0x4] ;  /* 0x0000040a0a040981 */ /* 0x000ea8000c1e1900 */
[----:B------:R-:W3:Y:S01]  /*0d50*/  @!P0 LDG.E R5, desc[UR10][R10.64] ;  /* 0x0000000a0a058981 */ /* 0x000ee2000c1e1900 */
[----:B--2---:R-:W-:-:S13]  /*0d60*/  @P0 R2UR UR7, R4 ;  /* 0x00000000040702ca */ /* 0x004fda00000e0000 */
[----:B------:R-:W-:-:S07]  /*0d70*/  @UP2 UIADD3 UR7, UR7, -UR9, URZ ;  /* 0x8000000907072290 */ /* 0x000fce000fffe03f */
[----:B---3--:R-:W-:-:S15]  /*0d80*/  @!P0 R2UR UR7, R5 ;  /* 0x00000000050782ca */ /* 0x008fde00000e0000 */
.L_x_826:
[----:B------:R-:W-:Y:S01]  /*0d90*/  R2UR UR9, R240 ;  /* 0x00000000f00972ca */ /* 0x000fe200000e0000 */
[----:B------:R-:W-:-:S07]  /*0da0*/  @UP0 UIADD3 UR13, UR13, -UR5, URZ ;  /* 0x800000050d0d0290 */ /* 0x000fce000fffe03f */
[----:B------:R-:W-:-:S05]  /*0db0*/  @!UP0 ULDC UR13, c[0x0][0x2c4] ;  /* 0x0000b100000d8ab9 */ /* 0x000fca0000000800 */
[----:B------:R-:W-:-:S04]  /*0dc0*/  @!UP3 UIADD3 UR6, UR8, UR7, -UR9 ;  /* 0x000000070806b290 */ /* 0x000fc8000fffe809 */
[----:B------:R-:W-:-:S06]  /*0dd0*/  UISETP.GT.AND UP1, UPT, UR6, UR30, UPT ;  /* 0x0000001e0600728c */ /* 0x000fcc000bf24270 */
[----:B------:R-:W-:-:S13]  /*0de0*/  PLOP3.LUT P0, PT, PT, PT, UP1, 0x80, 0x0 ;  /* 0x000000000000781c */ /* 0x000fda0003f0f018 */
[----:B------:R-:W-:Y:S05]  /*0df0*/  @!P0 BRA `(.L_x_827) ;  /* 0x0000007c00048947 */ /* 0x000fea0003800000 */
[----:B------:R-:W1:Y:S01]  /*0e00*/  LDC R4, c[0x0][0x278] ;  /* 0x00009e00ff047b82 */ /* 0x000e620000000800 */
[----:B------:R-:W-:Y:S01]  /*0e10*/  R2UR UR26, R241 ;  /* 0x00000000f11a72ca */ /* 0x000fe200000e0000 */
[----:B------:R-:W-:Y:S01]  /*0e20*/  UISETP.NE.AND UP2, UPT, UR5, -0x1, UPT ;  /* 0xffffffff0500788c */ /* 0x000fe2000bf45270 */
[----:B------:R-:W-:Y:S01]  /*0e30*/  R2UR UR25, R240 ;  /* 0x00000000f01972ca */ /* 0x000fe200000e0000 */
[----:B------:R-:W-:Y:S01]  /*0e40*/  ULDC.64 UR8, c[0x0][0x228] ;  /* 0x00008a0000087ab9 */ /* 0x000fe20000000a00 */
[----:B------:R-:W-:Y:S01]  /*0e50*/  ULDC.64 UR16, c[0x0][0x488] ;  /* 0x0001220000107ab9 */ /* 0x000fe20000000a00 */
[----:B------:R-:W-:Y:S01]  /*0e60*/  ULDC UR12, c[0x0][0x394] ;  /* 0x0000e500000c7ab9 */ /* 0x000fe20000000800 */
[----:B------:R-:W-:Y:S01]  /*0e70*/  ULDC UR53, c[0x0][0x2d4] ;  /* 0x0000b50000357ab9 */ /* 0x000fe20000000800 */
[----:B------:R-:W2:Y:S01]  /*0e80*/  S2UR UR47, SR_CTAID.Y ;  /* 0x00000000002f79c3 */ /* 0x000ea20000002600 */
[----:B------:R-:W-:Y:S01]  /*0e90*/  ULDC.64 UR28, c[0x0][0x240] ;  /* 0x00009000001c7ab9 */ /* 0x000fe20000000a00 */
[----:B------:R-:W-:Y:S01]  /*0ea0*/  ULDC UR55, c[0x0][0x2dc] ;  /* 0x0000b70000377ab9 */ /* 0x000fe20000000800 */
[----:B------:R-:W-:Y:S01]  /*0eb0*/  ULDC UR54, c[0x0][0x270] ;  /* 0x00009c0000367ab9 */ /* 0x000fe20000000800 */
[----:B------:R-:W-:Y:S01]  /*0ec0*/  ULDC.U8 UR43, c[0x0][0x3d8] ;  /* 0x0000f600002b7ab9 */ /* 0x000fe20000000000 */
[----:B------:R-:W-:-:S02]  /*0ed0*/  UIMAD.WIDE.U32 UR18, UR5, UR28, URZ ;  /* 0x0000001c051272a5 */ /* 0x000fc4000f8e003f */
[----:B------:R-:W-:Y:S01]  /*0ee0*/  UISETP.NE.AND UP1, UPT, UR26, -0x1, UPT ;  /* 0xffffffff1a00788c */ /* 0x000fe2000bf25270 */
[----:B------:R-:W3:Y:S01]  /*0ef0*/  S2UR UR7, SR_CTAID.X ;  /* 0x00000000000779c3 */ /* 0x000ee20000002500 */
[----:B------:R-:W-:Y:S01]  /*0f00*/  UISETP.NE.AND UP3, UPT, UR43, URZ, UPT ;  /* 0x0000003f2b00728c */ /* 0x000fe2000bf65270 */
[----:B------:R-:W-:Y:S01]  /*0f10*/  ULDC UR42, c[0x0][0x2c4] ;  /* 0x0000b100002a7ab9 */ /* 0x000fe20000000800 */
[----:B------:R-:W-:Y:S01]  /*0f20*/  USHF.R.S32.HI UR34, URZ, 0x1f, UR30 ;  /* 0x0000001f3f227899 */ /* 0x000fe2000801141e */
[----:B-1----:R-:W-:-:S04]  /*0f30*/  IABS R7, R4 ;  /* 0x0000000400077213 */ /* 0x002fc80000000000 */
[----:B------:R-:W-:Y:S01]  /*0f40*/  S2UR UR46, SR_CTAID.Z ;  /* 0x00000000002e79c3 */ /* 0x000fe20000002700 */
[----:B------:R-:W-:Y:S01]  /*0f50*/  ISETP.NE.AND P3, PT, R4, RZ, PT ;  /* 0x000000ff0400720c */ /* 0x000fe20003f65270 */
[----:B------:R-:W1:Y:S01]  /*0f60*/  I2F.RP R8, R7 ;  /* 0x0000000700087306 */ /* 0x000e620000209400 */
[----:B--2---:R-:W-:-:S05]  /*0f70*/  UIMAD.WIDE.U32 UR20, UR47, UR8, URZ ;  /* 0x000000082f1472a5 */ /* 0x004fca000f8e003f */
[----:B------:R-:W2:Y:S01]  /*0f80*/  S2UR UR15, SR_CTAID.Y ;  /* 0x00000000000f79c3 */ /* 0x000ea20000002600 */
[----:B------:R-:W-:Y:S02]  /*0f90*/  UIMAD UR8, UR52, UR8, URZ ;  /* 0x00000008340872a4 */ /* 0x000fe4000f8e023f */
[----:B------:R-:W-:Y:S02]  /*0fa0*/  USEL UR51, UR20, UR18, !UP2 ;  /* 0x0000001214337287 */ /* 0x000fe4000d000000 */
[----:B------:R-:W-:Y:S02]  /*0fb0*/  UIMAD UR22, UR47, UR9, UR8 ;  /* 0x000000092f1672a4 */ /* 0x000fe4000f8e0208 */
[----:B---3--:R-:W-:Y:S01]  /*0fc0*/  UIMAD.WIDE.U32 UR32, UR7, UR16, URZ ;  /* 0x00000010072072a5 */ /* 0x008fe2000f8e003f */
[----:B------:R-:W-:Y:S01]  /*0fd0*/  @!UP2 ULDC.64 UR8, c[0x0][0x418] ;  /* 0x000106000008aab9 */ /* 0x000fe20000000a00 */
[----:B-1----:R-:W1:Y:S02]  /*0fe0*/  MUFU.RCP R8, R8 ;  /* 0x0000000800087308 */ /* 0x002e640000001000 */
[----:B------:R-:W-:-:S02]  /*0ff0*/  UIMAD UR48, UR7, UR17, UR33 ;  /* 0x00000011073072a4 */ /* 0x000fc4000f8e0221 */
[----:B------:R-:W-:Y:S02]  /*1000*/  @!UP2 UIMAD UR7, UR52, UR8, URZ ;  /* 0x000000083407a2a4 */ /* 0x000fe4000f8e023f */
[----:B------:R-:W-:Y:S02]  /*1010*/  @!UP2 UIMAD.WIDE.U32 UR38, UR47, UR8, URZ ;  /* 0x000000082f26a2a5 */ /* 0x000fe4000f8e003f */
[----:B------:R-:W-:Y:S02]  /*1020*/  @!UP2 UIMAD UR24, UR47, UR9, UR7 ;  /* 0x000000092f18a2a4 */ /* 0x000fe4000f8e0207 */
[----:B------:R-:W-:Y:S02]  /*1030*/  UIADD3 UR7, UR13, 0x3f, URZ ;  /* 0x0000003f0d077890 */ /* 0x000fe4000fffe03f */
[----:B------:R-:W-:Y:S02]  /*1040*/  UIADD3 UR8, UR13, 0x40, UR30 ;  /* 0x000000400d087890 */ /* 0x000fe4000fffe01e */
[----:B------:R-:W-:-:S02]  /*1050*/  USHF.R.S32.HI UR9, URZ, 0x1f, UR7 ;  /* 0x0000001f3f097899 */ /* 0x000fc40008011407 */
[----:B------:R-:W-:Y:S01]  /*1060*/  UIADD3 UR8, UR8, UR12, -UR6 ;  /* 0x0000000c08087290 */ /* 0x000fe2000fffe806 */
[----:B-1----:R-:W-:Y:S01]  /*1070*/  VIADD R8, R8, 0xffffffe ;  /* 0x0ffffffe08087836 */ /* 0x002fe20000000000 */
[----:B------:R-:W-:Y:S02]  /*1080*/  @UP1 UIADD3 UR12, UR25, UR26, URZ ;  /* 0x0000001a190c1290 */ /* 0x000fe4000fffe03f */
[----:B------:R-:W-:Y:S01]  /*1090*/  @UP1 UIADD3 UR25, UR25, UR26, URZ ;  /* 0x0000001a19191290 */ /* 0x000fe2000fffe03f */
[----:B------:R-:W1:Y:S01]  /*10a0*/  F2I.FTZ.U32.TRUNC.NTZ R9, R8 ;  /* 0x0000000800097305 */ /* 0x000e62000021f000 */
[----:B------:R-:W-:Y:S01]  /*10b0*/  ULEA.HI UR31, UR9, UR7, URZ, 0x6 ;  /* 0x00000007091f7291 */ /* 0x000fe2000f8f303f */
[----:B------:R-:W-:Y:S01]  /*10c0*/  @UP1 ULDC.64 UR26, c[0x0][0x248] ;  /* 0x00009200001a1ab9 */ /* 0x000fe20000000a00 */
[----:B------:R-:W-:Y:S02]  /*10d0*/  UIADD3 UR7, UR8, 0x3f, URZ ;  /* 0x0000003f08077890 */ /* 0x000fe4000fffe03f */
[----:B------:R-:W-:-:S02]  /*10e0*/  @UP1 UIMAD.WIDE.U32 UR8, UR12, UR26, URZ ;  /* 0x0000001a0c0812a5 */ /* 0x000fc4000f8e003f */
[----:B------:R-:W-:Y:S01]  /*10f0*/  @UP1 UIMAD UR12, UR12, UR27, URZ ;  /* 0x0000001b0c0c12a4 */ /* 0x000fe2000f8e023f */
[----:B------:R-:W-:Y:S01]  /*1100*/  @UP2 ULDC.64 UR16, c[0x0][0x420] ;  /* 0x0001080000102ab9 */ /* 0x000fe20000000a00 */
[----:B------:R-:W-:Y:S02]  /*1110*/  USHF.R.S32.HI UR33, URZ, 0x1f, UR53 ;  /* 0x0000001f3f217899 */ /* 0x000fe40008011435 */
[----:B------:R-:W-:Y:S01]  /*1120*/  @UP1 UIADD3 UR36, UR9, UR12, URZ ;  /* 0x0000000c09241290 */ /* 0x000fe2000fffe03f */
[----:B-1----:R-:W-:Y:S01]  /*1130*/  IMAD.MOV R5, RZ, RZ, -R9 ;  /* 0x000000ffff057224 */ /* 0x002fe200078e0a09 */
[----:B------:R-:W-:Y:S01]  /*1140*/  USHF.R.S32.HI UR12, URZ, 0x1f, UR7 ;  /* 0x0000001f3f0c7899 */ /* 0x000fe20008011407 */
[----:B------:R-:W-:Y:S01]  /*1150*/  IMAD.MOV.U32 R8, RZ, RZ, RZ ;  /* 0x000000ffff087224 */ /* 0x000fe200078e00ff */
[----:B--2---:R-:W-:Y:S01]  /*1160*/  USHF.L.U32 UR15, UR15, 0x7, URZ ;  /* 0x000000070f0f7899 */ /* 0x004fe2000800063f */
[----:B------:R-:W-:Y:S01]  /*1170*/  IMAD R6, R5, R7, RZ ;  /* 0x0000000705067224 */ /* 0x000fe200078e02ff */
[----:B------:R-:W-:Y:S01]  /*1180*/  IABS R5, UR46 ;  /* 0x0000002e00057c13 */ /* 0x000fe20008000000 */
[----:B------:R-:W-:-:S02]  /*1190*/  @UP2 UIMAD.WIDE.U32 UR40, UR5, UR16, URZ ;  /* 0x00000010052822a5 */ /* 0x000fc4000f8e003f */
[----:B------:R-:W-:Y:S01]  /*11a0*/  IMAD.HI.U32 R6, R9, R6, R8 ;  /* 0x0000000609067227 */ /* 0x000fe200078e0008 */
[----:B------:R-:W-:Y:S02]  /*11b0*/  UIADD3 UR49, UR21, UR22, URZ ;  /* 0x0000001615317290 */ /* 0x000fe4000fffe03f */
[----:B------:R-:W-:Y:S01]  /*11c0*/  ULEA.HI UR22, UR12, UR7, URZ, 0x6 ;  /* 0x000000070c167291 */ /* 0x000fe2000f8f303f */
[----:B------:R-:W-:Y:S02]  /*11d0*/  ULDC.U8 UR16, c[0x0][0x480] ;  /* 0x0001200000107ab9 */ /* 0x000fe40000000000 */
[----:B------:R-:W-:Y:S01]  /*11e0*/  IMAD.HI.U32 R15, R6, R5, RZ ;  /* 0x00000005060f7227 */ /* 0x000fe200078e00ff */
[----:B------:R-:W-:Y:S02]  /*11f0*/  UIMAD UR7, UR33, UR47, URZ ;  /* 0x0000002f210772a4 */ /* 0x000fe4000f8e023f */
[----:B------:R-:W-:Y:S01]  /*1200*/  USEL UR37, UR15, URZ, UP0 ;  /* 0x0000003f0f257287 */ /* 0x000fe20008000000 */
[----:B------:R-:W-:Y:S01]  /*1210*/  IMAD.MOV R6, RZ, RZ, -R15 ;  /* 0x000000ffff067224 */ /* 0x000fe200078e0a0f */
[----:B------:R-:W-:-:S02]  /*1220*/  @UP2 UIMAD UR45, UR5, UR17, UR41 ;  /* 0x00000011052d22a4 */ /* 0x000fc4000f8e0229 */
[----:B------:R-:W-:Y:S01]  /*1230*/  UIMAD UR15, UR5, UR29, URZ ;  /* 0x0000001d050f72a4 */ /* 0x000fe2000f8e023f */
[C---:B------:R-:W-:Y:S01]  /*1240*/  IMAD R6, R7.reuse, R6, R5 ;  /* 0x0000000607067224 */ /* 0x040fe200078e0205 */
[----:B------:R-:W-:Y:S01]  /*1250*/  @UP1 UMOV UR35, UR8 ;  /* 0x0000000800231c82 */ /* 0x000fe20008000000 */
[----:B------:R-:W-:Y:S01]  /*1260*/  UISETP.NE.AND UP4, UPT, UR16, URZ, UPT ;  /* 0x0000003f1000728c */ /* 0x000fe2000bf85270 */
[----:B------:R-:W-:Y:S01]  /*1270*/  LOP3.LUT R5, R4, UR46, RZ, 0x3c, !PT ;  /* 0x0000002e04057c12 */ /* 0x000fe2000f8e3cff */
[----:B------:R-:W-:Y:S01]  /*1280*/  UIMAD.WIDE UR8, UR55, UR54, URZ ;  /* 0x00000036370872a5 */ /* 0x000fe2000f8e023f */
[----:B------:R-:W-:Y:S01]  /*1290*/  ISETP.GT.U32.AND P1, PT, R7, R6, PT ;  /* 0x000000060700720c */ /* 0x000fe20003f24070 */
[----:B------:R-:W-:Y:S01]  /*12a0*/  UIMAD.WIDE.U32 UR16, UR47, UR53, URZ ;  /* 0x000000352f1072a5 */ /* 0x000fe2000f8e003f */
[----:B------:R-:W-:Y:S01]  /*12b0*/  ISETP.GE.AND P2, PT, R5, RZ, PT ;  /* 0x000000ff0500720c */ /* 0x000fe20003f46270 */
[----:B------:R-:W-:Y:S02]  /*12c0*/  UIMAD UR7, UR52, UR53, UR7 ;  /* 0x00000035340772a4 */ /* 0x000fe4000f8e0207 */
[----:B------:R-:W-:-:S02]  /*12d0*/  @UP2 UIADD3 UR49, UR19, UR15, URZ ;  /* 0x0000000f13312290 */ /* 0x000fc4000fffe03f */
[----:B------:R-:W-:Y:S02]  /*12e0*/  UIMAD.WIDE.U32 UR18, UR8, UR16, URZ ;  /* 0x00000010081272a5 */ /* 0x000fe4000f8e003f */
[----:B------:R-:W-:Y:S02]  /*12f0*/  UIMAD UR21, UR9, UR16, URZ ;  /* 0x00000010091572a4 */ /* 0x000fe4000f8e023f */
[----:B------:R-:W-:Y:S02]  /*1300*/  USHF.L.U64.HI UR23, UR47, 0x7, UR52 ;  /* 0x000000072f177899 */ /* 0x000fe40008010234 */
[----:B------:R-:W-:Y:S01]  /*1310*/  UIADD3 UR16, UR17, UR7, URZ ;  /* 0x0000000711107290 */ /* 0x000fe2000fffe03f */
[----:B------:R-:W-:Y:S01]  /*1320*/  @!P1 IMAD.IADD R6, R6, 0x1, -R7 ;  /* 0x0000000106069824 */ /* 0x000fe200078e0a07 */
[----:B------:R-:W-:Y:S01]  /*1330*/  USHF.R.S32.HI UR12, URZ, 0x6, UR31 ;  /* 0x000000063f0c7899 */ /* 0x000fe2000801141f */
[----:B------:R-:W-:Y:S01]  /*1340*/  @!P1 VIADD R15, R15, 0x1 ;  /* 0x000000010f0f9836 */ /* 0x000fe20000000000 */
[----:B------:R-:W-:Y:S01]  /*1350*/  USHF.R.S32.HI UR7, URZ, 0x6, UR22 ;  /* 0x000000063f077899 */ /* 0x000fe20008011416 */
[----:B------:R-:W-:Y:S01]  /*1360*/  PLOP3.LUT P1, PT, PT, PT, UP1, 0x80, 0x0 ;  /* 0x000000000000781c */ /* 0x000fe20003f2f018 */
[----:B------:R-:W-:Y:S01]  /*1370*/  USEL UR23, UR23, URZ, UP0 ;  /* 0x0000003f17177287 */ /* 0x000fe20008000000 */
[----:B------:R-:W-:Y:S01]  /*1380*/  ISETP.GE.U32.AND P0, PT, R6, R7, PT ;  /* 0x000000070600720c */ /* 0x000fe20003f06070 */
[----:B------:R-:W-:-:S02]  /*1390*/  UISETP.LT.AND UP0, UPT, UR12, UR7, UPT ;  /* 0x000000070c00728c */ /* 0x000fc4000bf01270 */
[----:B------:R-:W-:Y:S02]  /*13a0*/  @UP3 UIMAD UR20, UR47, UR42, URZ ;  /* 0x0000002a2f1432a4 */ /* 0x000fe4000f8e023f */
[----:B------:R-:W-:Y:S02]  /*13b0*/  USEL UR33, UR12, UR7, UP0 ;  /* 0x000000070c217287 */ /* 0x000fe40008000000 */
[----:B------:R-:W-:Y:S01]  /*13c0*/  @UP3 USEL UR17, UR20, UR5, !UP2 ;  /* 0x0000000514113287 */ /* 0x000fe2000d000000 */
[----:B------:R-:W-:Y:S01]  /*13d0*/  @UP3 ULDC UR15, c[0x0][0x2e4] ;  /* 0x0000b900000f3ab9 */ /* 0x000fe20000000800 */
[----:B------:R-:W-:Y:S02]  /*13e0*/  @!UP3 UIMAD UR20, UR47, UR54, UR46 ;  /* 0x000000362f14b2a4 */ /* 0x000fe4000f8e022e */
[----:B------:R-:W-:Y:S02]  /*13f0*/  @!UP2 UIADD3 UR45, UR39, UR24, URZ ;  /* 0x00000018272da290 */ /* 0x000fe4000fffe03f */
[----:B------:R-:W-:Y:S01]  /*1400*/  @P0 VIADD R15, R15, 0x1 ;  /* 0x000000010f0f0836 */ /* 0x000fe20000000000 */
[----:B------:R-:W-:Y:S01]  /*1410*/  ULEA UR12, UR33, 0xffffffc0, 0x6 ;  /* 0xffffffc0210c7891 */ /* 0x000fe2000f8e303f */
[----:B------:R-:W-:Y:S01]  /*1420*/  PLOP3.LUT P0, PT, PT, PT, UP3, 0x80, 0x0 ;  /* 0x000000000000781c */ /* 0x000fe20003f0f038 */
[----:B------:R-:W-:Y:S01]  /*1430*/  @UP3 UIMAD UR24, UR46, UR15, UR17 ;  /* 0x0000000f2e1832a4 */ /* 0x000fe2000f8e0211 */
[----:B------:R-:W-:Y:S01]  /*1440*/  @!P2 IMAD.MOV R15, RZ, RZ, -R15 ;  /* 0x000000ffff0fa224 */ /* 0x000fe200078e0a0f */
[----:B------:R-:W-:Y:S01]  /*1450*/  UIMAD UR15, UR8, UR16, UR21 ;  /* 0x00000010080f72a4 */ /* 0x000fe2000f8e0215 */
[----:B------:R-:W-:Y:S01]  /*1460*/  @!P3 LOP3.LUT R15, RZ, R4, RZ, 0x33, !PT ;  /* 0x00000004ff0fb212 */ /* 0x000fe200078e33ff */
[----:B------:R-:W-:-:S02]  /*1470*/  UIMAD.WIDE.U32 UR16, UR8, UR5, URZ ;  /* 0x00000005081072a5 */ /* 0x000fc4000f8e003f */
[----:B------:R-:W-:Y:S02]  /*1480*/  @!UP3 UIMAD UR24, UR20, UR42, URZ ;  /* 0x0000002a1418b2a4 */ /* 0x000fe4000f8e023f */
[----:B------:R-:W-:Y:S02]  /*1490*/  USHF.R.S32.HI UR20, URZ, 0x1f, UR12 ;  /* 0x0000001f3f147899 */ /* 0x000fe4000801140c */
[----:B------:R-:W-:Y:S02]  /*14a0*/  UIADD3 UR7, UP0, UR12, UR37, URZ ;  /* 0x000000250c077290 */ /* 0x000fe4000ff1e03f */
[----:B------:R-:W-:Y:S02]  /*14b0*/  UIADD3 UR43, UR19, UR15, URZ ;  /* 0x0000000f132b7290 */ /* 0x000fe4000fffe03f */
[----:B------:R-:W-:Y:S02]  /*14c0*/  USEL UR50, UR18, UR16, !UP2 ;  /* 0x0000001012327287 */ /* 0x000fe4000d000000 */
[----:B------:R-:W-:-:S02]  /*14d0*/  UIMAD UR15, UR9, UR5, URZ ;  /* 0x00000005090f72a4 */ /* 0x000fc4000f8e023f */
[----:B------:R-:W-:Y:S02]  /*14e0*/  UIADD3.X UR16, UR20, UR23, URZ, UP0, !UPT ;  /* 0x0000001714107290 */ /* 0x000fe400087fe43f */
[----:B------:R-:W-:Y:S01]  /*14f0*/  UIMAD UR9, UR9, UR7, URZ ;  /* 0x00000007090972a4 */ /* 0x000fe2000f8e023f */
[----:B------:R-:W-:Y:S01]  /*1500*/  @UP1 ULDC.64 UR22, c[0x0][0x250] ;  /* 0x0000940000161ab9 */ /* 0x000fe20000000a00 */
[----:B------:R-:W-:Y:S02]  /*1510*/  UIMAD.WIDE.U32 UR18, UR8, UR7, URZ ;  /* 0x00000007081272a5 */ /* 0x000fe4000f8e003f */
[----:B------:R-:W-:Y:S02]  /*1520*/  UIMAD UR7, UR8, UR16, UR9 ;  /* 0x00000010080772a4 */ /* 0x000fe4000f8e0209 */
[----:B------:R-:W-:Y:S02]  /*1530*/  @UP1 UIMAD.WIDE.U32 UR8, UR25, UR22, URZ ;  /* 0x00000016190812a5 */ /* 0x000fe4000f8e003f */
[----:B------:R-:W-:-:S02]  /*1540*/  @UP2 UIADD3 UR43, UR17, UR15, URZ ;  /* 0x0000000f112b2290 */ /* 0x000fc4000fffe03f */
[----:B------:R-:W-:Y:S02]  /*1550*/  UIMAD UR44, UR46, UR55, URZ ;  /* 0x000000372e2c72a4 */ /* 0x000fe4000f8e023f */
[----:B------:R-:W-:Y:S02]  /*1560*/  @UP1 UIMAD UR15, UR25, UR23, URZ ;  /* 0x00000017190f12a4 */ /* 0x000fe4000f8e023f */
[----:B------:R-:W-:Y:S02]  /*1570*/  USHF.R.S32.HI UR46, URZ, 0x1f, UR44 ;  /* 0x0000001f3f2e7899 */ /* 0x000fe4000801142c */
[----:B------:R-:W-:Y:S02]  /*1580*/  USEL UR47, UR32, URZ, UP4 ;  /* 0x0000003f202f7287 */ /* 0x000fe4000a000000 */
[----:B------:R-:W-:Y:S02]  /*1590*/  @UP1 UIADD3 UR42, UR9, UR15, URZ ;  /* 0x0000000f092a1290 */ /* 0x000fe4000fffe03f */
[----:B------:R-:W-:-:S02]  /*15a0*/  USEL UR48, UR48, URZ, UP4 ;  /* 0x0000003f30307287 */ /* 0x000fc4000a000000 */
[----:B------:R-:W-:Y:S01]  /*15b0*/  UIADD3 UR25, UR19, UR7, URZ ;  /* 0x0000000713197290 */ /* 0x000fe2000fffe03f */
[----:B------:R-:W-:Y:S01]  /*15c0*/  @UP1 UMOV UR37, UR8 ;  /* 0x0000000800251c82 */ /* 0x000fe20008000000 */
[----:B------:R-:W-:Y:S10]  /*15d0*/  @P1 BRA `(.L_x_828) ;  /* 0x0000000000381947 */ /* 0x000ff40003800000 */
[----:B------:R-:W-:Y:S01]  /*15e0*/  R2UR UR15, R240 ;  /* 0x00000000f00f72ca */ /* 0x000fe200000e0000 */
[----:B------:R-:W-:Y:S01]  /*15f0*/  ULDC.64 UR26, c[0x0][0x248] ;  /* 0x00009200001a7ab9 */ /* 0x000fe20000000a00 */
[----:B------:R-:W-:-:S11]  /*1600*/  ULDC.64 UR16, c[0x0][0x230] ;  /* 0x00008c0000107ab9 */ /* 0x000fd60000000a00 */
[----:B------:R-:W-:Y:S02]  /*1610*/  USHF.R.S32.HI UR7, URZ, 0x1f, UR15 ;  /* 0x0000001f3f077899 */ /* 0x000fe4000801140f */
[----:B------:R-:W-:Y:S02]  /*1620*/  UIMAD.WIDE.U32 UR8, UR15, UR26, URZ ;  /* 0x0000001a0f0872a5 */ /* 0x000fe4000f8e003f */
[----:B------:R-:W-:-:S04]  /*1630*/  UIMAD UR7, UR7, UR26, URZ ;  /* 0x0000001a070772a4 */ /* 0x000fc8000f8e023f */
[----:B------:R-:W-:Y:S01]  /*1640*/  UIMAD UR7, UR15, UR27, UR7 ;  /* 0x0000001b0f0772a4 */ /* 0x000fe2000f8e0207 */
[----:B------:R-:W1:Y:S03]  /*1650*/  S2UR UR15, SR_CTAID.Y ;  /* 0x00000000000f79c3 */ /* 0x000e660000002600 */
[----:B------:R-:W-:-:S04]  /*1660*/  UIADD3 UR9, UR9, UR7, URZ ;  /* 0x0000000709097290 */ /* 0x000fc8000fffe03f */
[----:B-1----:R-:W-:Y:S02]  /*1670*/  UIMAD.WIDE.U32 UR8, UR15, UR16, UR8 ;  /* 0x000000100f0872a5 */ /* 0x002fe4000f8e0008 */
[----:B------:R-:W-:-:S04]  /*1680*/  UIMAD UR16, UR52, UR16, URZ ;  /* 0x00000010341072a4 */ /* 0x000fc8000f8e023f */
[----:B------:R-:W-:Y:S01]  /*1690*/  UIMAD UR17, UR15, UR17, UR16 ;  /* 0x000000110f1172a4 */ /* 0x000fe2000f8e0210 */
[----:B------:R-:W-:-:S03]  /*16a0*/  UMOV UR35, UR8 ;  /* 0x0000000800237c82 */ /* 0x000fc60008000000 */
[----:B------:R-:W-:-:S12]  /*16b0*/  UIADD3 UR36, UR9, UR17, URZ ;  /* 0x0000001109247290 */ /* 0x000fd8000fffe03f */
.L_x_828:
[----:B------:R-:W-:Y:S05]  /*16c0*/  @P1 BRA `(.L_x_829) ;  /* 0x0000000000381947 */ /* 0x000fea0003800000 */
        /* <DEDUP_REMOVED lines=14> */
.L_x_829:
[----:B------:R-:W-:Y:S01]  /*17b0*/  @UP2 UMOV UR7, UR40 ;  /* 0x0000002800072c82 */ /* 0x000fe20008000000 */
[----:B------:R-:W-:Y:S01]  /*17c0*/  @!UP2 UMOV UR7, UR38 ;  /* 0x000000260007ac82 */ /* 0x000fe20008000000 */
[----:B------:R-:W-:Y:S01]  /*17d0*/  SHF.R.S32.HI R14, RZ, 0x1f, R15 ;  /* 0x0000001fff0e7819 */ /* 0x000fe2000001140f */
[----:B------:R-:W-:Y:S06]  /*17e0*/  @!P0 BRA `(.L_x_830) ;  /* 0x0000000000248947 */ /* 0x000fec0003800000 */
[----:B------:R-:W1:Y:S01]  /*17f0*/  S2UR UR16, SR_CTAID.Y ;  /* 0x00000000001079c3 */ /* 0x000e620000002600 */
[----:B------:R-:W-:Y:S01]  /*1800*/  ULDC UR9, c[0x0][0x2c0] ;  /* 0x0000b00000097ab9 */ /* 0x000fe20000000800 */
[----:B------:R-:W-:Y:S02]  /*1810*/  ULDC UR8, c[0x0][0x2e4] ;  /* 0x0000b90000087ab9 */ /* 0x000fe40000000800 */
[----:B------:R-:W-:-:S04]  /*1820*/  ULEA UR8, UR9, UR8, 0x7 ;  /* 0x0000000809087291 */ /* 0x000fc8000f8e383f */
[----:B------:R-:W2:Y:S01]  /*1830*/  S2UR UR15, SR_CTAID.Z ;  /* 0x00000000000f79c3 */ /* 0x000ea20000002700 */
[----:B-1----:R-:W-:-:S04]  /*1840*/  @!UP2 UIMAD UR5, UR16, UR53, URZ ;  /* 0x000000351005a2a4 */ /* 0x002fc8000f8e023f */
[----:B------:R-:W-:-:S04]  /*1850*/  ULEA UR5, UR16, UR5, 0x7 ;  /* 0x0000000510057291 */ /* 0x000fc8000f8e383f */
[----:B--2---:R-:W-:Y:S01]  /*1860*/  UIMAD UR5, UR8, UR15, UR5 ;  /* 0x0000000f080572a4 */ /* 0x004fe2000f8e0205 */
[----:B------:R-:W-:Y:S11]  /*1870*/  BRA `(.L_x_831) ;  /* 0x0000000000107947 */ /* 0x000ff60003800000 */
.L_x_830:
[----:B------:R-:W-:Y:S08]  /*1880*/  S2UR UR8, SR_CTAID.Z ;  /* 0x00000000000879c3 */ /* 0x000ff00000002700 */
[----:B------:R-:W1:Y:S02]  /*1890*/  S2UR UR5, SR_CTAID.Y ;  /* 0x00000000000579c3 */ /* 0x000e640000002600 */
[----:B-1----:R-:W-:-:S04]  /*18a0*/  UIMAD UR5, UR5, UR54, UR8 ;  /* 0x00000036050572a4 */ /* 0x002fc8000f8e0208 */
[----:B------:R-:W-:-:S12]  /*18b0*/  UIMAD UR5, UR5, UR53, URZ ;  /* 0x00000035050572a4 */ /* 0x000fd8000f8e023f */
.L_x_831:
[----:B------:R-:W1:Y:S01]  /*18c0*/  S2UR UR8, SR_CTAID.Z ;  /* 0x00000000000879c3 */ /* 0x000e620000002700 */
[----:B------:R-:W2:Y:S01]  /*18d0*/  S2R R10, SR_TID.X ;  /* 0x00000000000a7919 */ /* 0x000ea20000002100 */
[C---:B------:R-:W-:Y:S01]  /*18e0*/  IADD3 R4, P0, R218.reuse, UR7, RZ ;  /* 0x00000007da047c10 */ /* 0x040fe2000ff1e0ff */
[----:B------:R-:W-:Y:S01]  /*18f0*/  UIMAD UR7, UR55, UR54, URZ ;  /* 0x00000036370772a4 */ /* 0x000fe2000f8e023f */
[----:B------:R-:W-:Y:S01]  /*1900*/  SHF.R.S32.HI R219, RZ, 0x1f, R218 ;  /* 0x0000001fffdb7819 */ /* 0x000fe200000114da */
[----:B------:R-:W-:Y:S01]  /*1910*/  UIADD3 UR32, UR12, UR5, URZ ;  /* 0x000000050c207290 */ /* 0x000fe2000fffe03f */
[----:B------:R-:W-:Y:S01]  /*1920*/  BSSY B1, `(.L_x_827) ;  /* 0x000070e000017945 */ /* 0x000fe20003800000 */
[----:B------:R-:W-:Y:S01]  /*1930*/  UIADD3 UR21, UR30, UR13, URZ ;  /* 0x0000000d1e157290 */ /* 0x000fe2000fffe03f */
[----:B------:R-:W3:Y:S01]  /*1940*/  S2UR UR41, SR_CTAID.Z ;  /* 0x00000000002979c3 */ /* 0x000ee20000002700 */
[----:B------:R-:W-:Y:S01]  /*1950*/  ULDC UR40, c[0x0][0x398] ;  /* 0x0000e60000287ab9 */ /* 0x000fe20000000800 */
[----:B------:R-:W-:Y:S01]  /*1960*/  IADD3.X R5, R219, UR45, RZ, P0, !PT ;  /* 0x0000002ddb057c10 */ /* 0x000fe200087fe4ff */
[----:B------:R-:W-:Y:S01]  /*1970*/  UIADD3 UR39, UR12, UR24, URZ ;  /* 0x000000180c277290 */ /* 0x000fe2000fffe03f */
[----:B------:R-:W-:Y:S01]  /*1980*/  VIADD R232, R218, 0x40 ;  /* 0x00000040dae87836 */ /* 0x000fe20000000000 */
[----:B------:R-:W-:Y:S01]  /*1990*/  ULDC.64 UR56, c[0x0][0x478] ;  /* 0x00011e0000387ab9 */ /* 0x000fe20000000a00 */
[----:B------:R-:W-:Y:S01]  /*19a0*/  ULDC.64 UR16, c[0x0][0x210] ;  /* 0x0000840000107ab9 */ /* 0x000fe20000000a00 */
[----:B------:R-:W-:Y:S01]  /*19b0*/  ULDC.64 UR58, c[0x0][0x2b0] ;  /* 0x0000ac00003a7ab9 */ /* 0x000fe20000000a00 */
[----:B------:R-:W4:Y:S01]  /*19c0*/  LDC.64 R6, c[0x0][0x420] ;  /* 0x00010800ff067b82 */ /* 0x000f220000000a00 */
[----:B-1----:R-:W-:-:S03]  /*19d0*/  USHF.R.S32.HI UR53, URZ, 0x1f, UR8 ;  /* 0x0000001f3f357899 */ /* 0x002fc60008011408 */
[----:B------:R-:W-:Y:S02]  /*19e0*/  ULDC.64 UR8, c[0x0][0x428] ;  /* 0x00010a0000087ab9 */ /* 0x000fe40000000a00 */
[----:B------:R-:W-:Y:S01]  /*19f0*/  UIMAD UR5, UR53, UR8, URZ ;  /* 0x00000008350572a4 */ /* 0x000fe2000f8e023f */
[----:B------:R-:W-:Y:S01]  /*1a00*/  IMAD.U32 R24, RZ, RZ, UR8 ;  /* 0x00000008ff187e24 */ /* 0x000fe2000f8e00ff */
[----:B------:R-:W-:Y:S01]  /*1a10*/  USHF.L.U32 UR8, UR7, 0x6, URZ ;  /* 0x0000000607087899 */ /* 0x000fe2000800063f */
[----:B--2---:R-:W-:Y:S01]  /*1a20*/  SHF.R.S32.HI R9, RZ, 0x1f, R10 ;  /* 0x0000001fff097819 */ /* 0x004fe2000001140a */
[----:B---3--:R-:W-:Y:S02]  /*1a30*/  UIMAD UR31, UR41, UR9, UR5 ;  /* 0x00000009291f72a4 */ /* 0x008fe4000f8e0205 */
[----:B------:R-:W-:Y:S01]  /*1a40*/  UIADD3 UR15, UP2, UP0, UR18, UR8, UR44 ;  /* 0x00000008120f7290 */ /* 0x000fe2000f85e02c */
[CC--:B------:R-:W-:Y:S01]  /*1a50*/  LEA.HI R8, R9.reuse, R10.reuse, RZ, 0x3 ;  /* 0x0000000a09087211 */ /* 0x0c0fe200078f18ff */
[----:B------:R-:W-:Y:S01]  /*1a60*/  USHF.R.S32.HI UR8, URZ, 0x1f, UR8 ;  /* 0x0000001f3f087899 */ /* 0x000fe20008011408 */
[----:B------:R-:W-:Y:S01]  /*1a70*/  LEA.HI R16, R9, R10, RZ, 0x5 ;  /* 0x0000000a09107211 */ /* 0x000fe200078f28ff */
[C---:B----4-:R-:W-:Y:S01]  /*1a80*/  IMAD R18, R6.reuse, UR20, RZ ;  /* 0x0000001406127c24 */ /* 0x050fe2000f8e02ff */
[----:B------:R-:W-:Y:S01]  /*1a90*/  SHF.R.S32.HI R12, RZ, 0x3, R8 ;  /* 0x00000003ff0c7819 */ /* 0x000fe20000011408 */
[----:B------:R-:W-:Y:S01]  /*1aa0*/  UIADD3.X UR9, UR25, UR8, UR46, UP2, UP0 ;  /* 0x0000000819097290 */ /* 0x000fe200097e042e */
[----:B------:R-:W-:Y:S01]  /*1ab0*/  IMAD.WIDE.U32 R4, R6, UR12, R4 ;  /* 0x0000000c06047c25 */ /* 0x000fe2000f8e0004 */
[----:B------:R-:W-:Y:S01]  /*1ac0*/  UIADD3 UR8, UR21, -UR40, -UR6 ;  /* 0x8000002815087290 */ /* 0x000fe2000fffe806 */
[----:B------:R-:W-:Y:S01]  /*1ad0*/  LOP3.LUT R235, R16, 0xffffffe0, RZ, 0xc0, !PT ;  /* 0xffffffe010eb7812 */ /* 0x000fe200078ec0ff */
[----:B------:R-:W-:Y:S01]  /*1ae0*/  ULDC.64 UR18, c[0x0][0x258] ;  /* 0x0000960000127ab9 */ /* 0x000fe20000000a00 */
[----:B------:R-:W-:Y:S01]  /*1af0*/  IMAD R18, R7, UR12, R18 ;  /* 0x0000000c07127c24 */ /* 0x000fe2000f8e0212 */
[----:B------:R-:W-:Y:S01]  /*1b00*/  USHF.R.S32.HI UR38, URZ, 0x1f, UR8 ;  /* 0x0000001f3f267899 */ /* 0x000fe20008011408 */
[----:B------:R-:W-:Y:S01]  /*1b10*/  SHF.R.S32.HI R11, RZ, 0x1f, R12 ;  /* 0x0000001fff0b7819 */ /* 0x000fe2000001140c */
[----:B------:R-:W-:Y:S01]  /*1b20*/  IMAD.IADD R235, R10, 0x1, -R235 ;  /* 0x000000010aeb7824 */ /* 0x000fe200078e0aeb */
[----:B------:R-:W-:Y:S01]  /*1b30*/  IADD3 R17, P0, R12, UR12, RZ ;  /* 0x0000000c0c117c10 */ /* 0x000fe2000ff1e0ff */
[----:B------:R-:W-:Y:S01]  /*1b40*/  ULEA.HI UR38, UR38, UR8, URZ, 0x6 ;  /* 0x0000000826267291 */ /* 0x000fe2000f8f303f */
[----:B------:R-:W-:Y:S01]  /*1b50*/  IMAD.IADD R19, R5, 0x1, R18 ;  /* 0x0000000105137824 */ /* 0x000fe200078e0212 */
[----:B------:R-:W-:Y:S01]  /*1b60*/  SHF.R.S32.HI R16, RZ, 0x5, R16 ;  /* 0x00000005ff107819 */ /* 0x000fe20000011410 */
[----:B------:R-:W-:Y:S01]  /*1b70*/  IMAD.MOV.U32 R18, RZ, RZ, R4 ;  /* 0x000000ffff127224 */ /* 0x000fe200078e0004 */
[----:B------:R-:W-:Y:S01]  /*1b80*/  UIADD3 UR12, UP2, UP0, UR47, UR15, UR50 ;  /* 0x0000000f2f0c7290 */ /* 0x000fe2000f85e032 */
[----:B------:R-:W-:Y:S01]  /*1b90*/  IADD3.X R4, R11, UR20, RZ, P0, !PT ;  /* 0x000000140b047c10 */ /* 0x000fe200087fe4ff */
[----:B------:R-:W-:Y:S01]  /*1ba0*/  USHF.R.S32.HI UR38, URZ, 0x6, UR38 ;  /* 0x000000063f267899 */ /* 0x000fe20008011426 */
[----:B------:R-:W-:Y:S01]  /*1bb0*/  IMAD R5, R16, UR7, R235 ;  /* 0x0000000710057c24 */ /* 0x000fe2000f8e02eb */
[----:B------:R-:W-:Y:S01]  /*1bc0*/  UIADD3.X UR15, UR48, UR9, UR43, UP2, UP0 ;  /* 0x00000009300f7290 */ /* 0x000fe200097e042b */
[----:B------:R-:W-:Y:S01]  /*1bd0*/  IMAD.WIDE.U32 R24, R24, UR41, R18 ;  /* 0x0000002918187c25 */ /* 0x000fe2000f8e0012 */
[----:B------:R-:W-:-:S02]  /*1be0*/  UISETP.LT.AND UP0, UPT, URZ, UR38, UPT ;  /* 0x000000263f00728c */ /* 0x000fc4000bf01270 */
[----:B------:R-:W-:Y:S01]  /*1bf0*/  IADD3 R18, P0, R5, UR12, RZ ;  /* 0x0000000c05127c10 */ /* 0x000fe2000ff1e0ff */
[----:B------:R-:W-:Y:S01]  /*1c00*/  IMAD R4, R4, UR28, RZ ;  /* 0x0000001c04047c24 */ /* 0x000fe2000f8e02ff */
[----:B------:R-:W-:Y:S01]  /*1c10*/  USEL UR38, URZ, UR38, !UP0 ;  /* 0x000000263f267287 */ /* 0x000fe2000c000000 */
[----:B------:R-:W-:Y:S01]  /*1c20*/  VIADD R25, R25, UR31 ;  /* 0x0000001f19197c36 */ /* 0x000fe20008000000 */
[----:B------:R-:W-:Y:S01]  /*1c30*/  ULDC.64 UR8, c[0x0][0x400] ;  /* 0x0001000000087ab9 */ /* 0x000fe20000000a00 */
[----:B------:R-:W-:Y:S01]  /*1c40*/  IMAD R4, R17, UR29, R4 ;  /* 0x0000001d11047c24 */ /* 0x000fe2000f8e0204 */
[----:B------:R-:W-:Y:S01]  /*1c50*/  LEA.HI.X.SX32 R5, R5, UR15, 0x1, P0 ;  /* 0x0000000f05057c11 */ /* 0x000fe200080f0eff */
[----:B------:R-:W-:Y:S01]  /*1c60*/  IMAD.WIDE.U32 R16, R17, UR28, R218 ;  /* 0x0000001c11107c25 */ /* 0x000fe2000f8e00da */
[----:B------:R-:W-:Y:S01]  /*1c70*/  UISETP.GT.AND UP0, UPT, UR33, UR38, UPT ;  /* 0x000000262100728c */ /* 0x000fe2000bf04270 */
[----:B------:R-:W-:Y:S01]  /*1c80*/  LEA R242, P0, R18, UR8, 0x2 ;  /* 0x0000000812f27c11 */ /* 0x000fe2000f8010ff */
[----:B------:R-:W-:Y:S01]  /*1c90*/  UIMAD UR8, UR53, UR18, URZ ;  /* 0x00000012350872a4 */ /* 0x000fe2000f8e023f */
[----:B------:R-:W-:Y:S01]  /*1ca0*/  IMAD.U32 R20, RZ, RZ, UR18 ;  /* 0x00000012ff147e24 */ /* 0x000fe2000f8e00ff */
[----:B------:R-:W-:Y:S01]  /*1cb0*/  IADD3 R16, P2, R16, UR51, RZ ;  /* 0x0000003310107c10 */ /* 0x000fe2000ff5e0ff */
[-C--:B------:R-:W-:Y:S01]  /*1cc0*/  IMAD.WIDE.U32 R24, R12, R6.reuse, R24 ;  /* 0x000000060c187225 */ /* 0x080fe200078e0018 */
[----:B------:R-:W-:Y:S01]  /*1cd0*/  LEA.HI.X R243, R18, UR9, R5, 0x2, P0 ;  /* 0x0000000912f37c11 */ /* 0x000fe200080f1405 */
[----:B------:R-:W-:Y:S01]  /*1ce0*/  UIMAD UR8, UR41, UR19, UR8 ;  /* 0x00000013290872a4 */ /* 0x000fe2000f8e0208 */
[----:B------:R-:W-:Y:S01]  /*1cf0*/  PLOP3.LUT P0, PT, PT, PT, UP0, 0x80, 0x0 ;  /* 0x000000000000781c */ /* 0x000fe20003f0f008 */
[----:B------:R-:W-:Y:S01]  /*1d00*/  IMAD R5, R11, R6, RZ ;  /* 0x000000060b057224 */ /* 0x000fe200078e02ff */
[----:B------:R-:W-:Y:S01]  /*1d10*/  IADD3.X R17, R17, UR49, R4, P2, !PT ;  /* 0x0000003111117c10 */ /* 0x000fe200097fe404 */
[----:B------:R-:W-:-:S02]  /*1d20*/  UIMAD.WIDE UR18, UR32, 0x4, UR56 ;  /* 0x00000004201278a5 */ /* 0x000fc4000f8e0238 */
[----:B------:R-:W-:Y:S01]  /*1d30*/  IMAD R5, R12, R7, R5 ;  /* 0x000000070c057224 */ /* 0x000fe200078e0205 */
[----:B------:R-:W-:Y:S01]  /*1d40*/  ULDC.64 UR24, c[0x0][0x3e0] ;  /* 0x0000f80000187ab9 */ /* 0x000fe20000000a00 */
[----:B------:R-:W-:Y:S01]  /*1d50*/  IMAD.WIDE.U32 R20, R20, UR41, R16 ;  /* 0x0000002914147c25 */ /* 0x000fe2000f8e0010 */
[----:B------:R-:W-:Y:S01]  /*1d60*/  LEA R244, P2, R24, UR24, 0x1 ;  /* 0x0000001818f47c11 */ /* 0x000fe2000f8408ff */
[----:B------:R-:W-:Y:S02]  /*1d70*/  UIADD3 UR5, UR33, -0x1, URZ ;  /* 0xffffffff21057890 */ /* 0x000fe4000fffe03f */
[----:B------:R-:W-:Y:S01]  /*1d80*/  IMAD.IADD R16, R25, 0x1, R5 ;  /* 0x0000000119107824 */ /* 0x000fe200078e0205 */
[----:B------:R-:W-:Y:S01]  /*1d90*/  LEA R246, P3, R20, UR16, 0x1 ;  /* 0x0000001014f67c11 */ /* 0x000fe2000f8608ff */
[----:B------:R-:W-:Y:S01]  /*1da0*/  VIADD R13, R21, UR8 ;  /* 0x00000008150d7c36 */ /* 0x000fe20008000000 */
[----:B------:R-:W-:Y:S01]  /*1db0*/  UIMAD.WIDE UR8, UR39, 0x4, UR58 ;  /* 0x00000004270878a5 */ /* 0x000fe2000f8e023a */
[----:B------:R-:W-:Y:S01]  /*1dc0*/  UMOV UR20, UR18 ;  /* 0x0000001200147c82 */ /* 0x000fe20008000000 */
[----:B------:R-:W-:-:S02]  /*1dd0*/  LEA.HI.X R245, R24, UR25, R16, 0x1, P2 ;  /* 0x0000001918f57c11 */ /* 0x000fc400090f0c10 */
[----:B------:R-:W-:Y:S01]  /*1de0*/  LEA.HI.X R247, R20, UR17, R13, 0x1, P3 ;  /* 0x0000001114f77c11 */ /* 0x000fe200098f0c0d */
[----:B------:R-:W-:Y:S07]  /*1df0*/  @P0 BRA `(.L_x_832) ;  /* 0x0000000800580947 */ /* 0x000fee0003800000 */
[----:B------:R-:W-:Y:S01]  /*1e00*/  R2UR UR7, R241 ;  /* 0x00000000f10772ca */ /* 0x000fe200000e0000 */
[----:B------:R-:W-:Y:S01]  /*1e10*/  @UP1 ULDC.64 UR12, c[0x0][0x450] ;  /* 0x00011400000c1ab9 */ /* 0x000fe20000000a00 */
[----:B------:R-:W-:-:S13]  /*1e20*/  R2UR UR5, R240 ;  /* 0x00000000f00572ca */ /* 0x000fda00000e0000 */
[----:B------:R-:W-:-:S04]  /*1e30*/  @UP1 UIADD3 UR5, UR5, UR7, URZ ;  /* 0x0000000705051290 */ /* 0x000fc8000fffe03f */
[----:B------:R-:W-:Y:S02]  /*1e40*/  @UP1 UIMAD.WIDE.U32 UR8, UR5, UR12, URZ ;  /* 0x0000000c050812a5 */ /* 0x000fe4000f8e003f */
[----:B------:R-:W-:-:S04]  /*1e50*/  @UP1 UIMAD UR5, UR5, UR13, URZ ;  /* 0x0000000d050512a4 */ /* 0x000fc8000f8e023f */
[----:B------:R-:W-:Y:S01]  /*1e60*/  @UP1 UIADD3 UR20, UR9, UR5, URZ ;  /* 0x0000000509141290 */ /* 0x000fe2000fffe03f */
        /* <DEDUP_REMOVED lines=10> */
[----:B------:R-:W-:Y:S02]  /*1f10*/  UIADD3 UR9, UR9, UR5, URZ ;  /* 0x0000000509097290 */ /* 0x000fe4000fffe03f */
[----:B------:R-:W-:Y:S02]  /*1f20*/  UIMAD UR5, UR52, UR16, URZ ;  /* 0x00000010340572a4 */ /* 0x000fe4000f8e023f */
[----:B-1----:R-:W-:Y:S02]  /*1f30*/  UIMAD.WIDE.U32 UR8, UR7, UR16, UR8 ;  /* 0x00000010070872a5 */ /* 0x002fe4000f8e0008 */
[----:B------:R-:W-:-:S04]  /*1f40*/  UIMAD UR5, UR7, UR17, UR5 ;  /* 0x00000011070572a4 */ /* 0x000fc8000f8e0205 */
[----:B------:R-:W-:Y:S01]  /*1f50*/  UIADD3 UR20, UR9, UR5, URZ ;  /* 0x0000000509147290 */ /* 0x000fe2000fffe03f */
[----:B------:R-:W-:-:S11]  /*1f60*/  UMOV UR7, UR8 ;  /* 0x0000000800077c82 */ /* 0x000fd60008000000 */
.L_x_833:
[----:B------:R-:W-:Y:S02]  /*1f70*/  R2UR UR8, R241 ;  /* 0x00000000f10872ca */ /* 0x000fe400000e0000 */
[----:B------:R-:W-:-:S13]  /*1f80*/  R2UR UR5, R240 ;  /* 0x00000000f00572ca */ /* 0x000fda00000e0000 */
[----:B------:R-:W-:-:S03]  /*1f90*/  @UP1 UIADD3 UR5, UR5, UR8, URZ ;  /* 0x0000000805051290 */ /* 0x000fc6000fffe03f */
[----:B------:R-:W-:Y:S02]  /*1fa0*/  @UP1 ULDC.64 UR8, c[0x0][0x458] ;  /* 0x0001160000081ab9 */ /* 0x000fe40000000a00 */
        /* <DEDUP_REMOVED lines=19> */
.L_x_834:
[----:B------:R-:W1:Y:S01]  /*20e0*/  S2UR UR16, SR_CTAID.Z ;  /* 0x00000000001079c3 */ /* 0x000e620000002700 */
[----:B------:R-:W-:Y:S01]  /*20f0*/  UIMAD UR5, UR34, UR12, URZ ;  /* 0x0000000c220572a4 */ /* 0x000fe2000f8e023f */
[----:B------:R-:W-:Y:S01]  /*2100*/  IMAD.U32 R7, RZ, RZ, UR12 ;  /* 0x0000000cff077e24 */ /* 0x000fe2000f8e00ff */
[----:B------:R-:W-:Y:S01]  /*2110*/  UIMAD UR6, UR14, -0x40, UR6 ;  /* 0xffffffc00e0678a4 */ /* 0x000fe2000f8e0206 */
[C---:B------:R-:W-:Y:S01]  /*2120*/  VIADD R4, R12.reuse, 0x20 ;  /* 0x000000200c047836 */ /* 0x040fe20000000000 */
[----:B------:R-:W-:Y:S01]  /*2130*/  UIMAD UR5, UR30, UR13, UR5 ;  /* 0x0000000d1e0572a4 */ /* 0x000fe2000f8e0205 */
[----:B------:R-:W-:Y:S01]  /*2140*/  IMAD.WIDE.U32 R6, R7, UR30, R218 ;  /* 0x0000001e07067c25 */ /* 0x000fe2000f8e00da */
[----:B------:R-:W-:Y:S02]  /*2150*/  BSSY B0, `(.L_x_835) ;  /* 0x000001c000007945 */ /* 0x000fe40003800000 */
[----:B------:R-:W-:Y:S02]  /*2160*/  ISETP.GE.AND P3, PT, R12, UR6, PT ;  /* 0x000000060c007c0c */ /* 0x000fe4000bf66270 */
[----:B------:R-:W-:-:S02]  /*2170*/  MOV R5, UR5 ;  /* 0x0000000500057c02 */ /* 0x000fc40008000f00 */
[----:B------:R-:W-:Y:S02]  /*2180*/  IADD3 R6, P0, R6, UR7, RZ ;  /* 0x0000000706067c10 */ /* 0x000fe4000ff1e0ff */
[----:B------:R-:W-:Y:S02]  /*2190*/  ISETP.GE.AND P2, PT, R4, UR6, PT ;  /* 0x0000000604007c0c */ /* 0x000fe4000bf46270 */
[----:B------:R-:W-:Y:S01]  /*21a0*/  IADD3.X R7, R7, UR20, R5, P0, !PT ;  /* 0x0000001407077c10 */ /* 0x000fe200087fe405 */
[----:B-1----:R-:W-:-:S03]  /*21b0*/  USHF.R.S32.HI UR19, URZ, 0x1f, UR16 ;  /* 0x0000001f3f137899 */ /* 0x002fc60008011410 */
[----:B------:R-:W-:Y:S02]  /*21c0*/  ULDC.64 UR16, c[0x0][0x468] ;  /* 0x00011a0000107ab9 */ /* 0x000fe40000000a00 */
[----:B------:R-:W-:Y:S01]  /*21d0*/  UIMAD UR5, UR19, UR16, URZ ;  /* 0x00000010130572a4 */ /* 0x000fe2000f8e023f */
[----:B------:R-:W-:-:S05]  /*21e0*/  MOV R8, UR16 ;  /* 0x0000001000087c02 */ /* 0x000fca0008000f00 */
[----:B------:R-:W1:Y:S02]  /*21f0*/  S2UR UR19, SR_CTAID.Z ;  /* 0x00000000001379c3 */ /* 0x000e640000002700 */
[----:B-1----:R-:W-:Y:S01]  /*2200*/  UIMAD UR17, UR19, UR17, UR5 ;  /* 0x00000011131172a4 */ /* 0x002fe2000f8e0205 */
[----:B------:R-:W-:-:S05]  /*2210*/  IMAD.WIDE.U32 R8, R8, UR19, R6 ;  /* 0x0000001308087c25 */ /* 0x000fca000f8e0006 */
[----:B------:R-:W-:Y:S01]  /*2220*/  VIADD R5, R9, UR17 ;  /* 0x0000001109057c36 */ /* 0x000fe20008000000 */
[----:B------:R-:W-:Y:S06]  /*2230*/  @P3 BRA `(.L_x_836) ;  /* 0x0000000000343947 */ /* 0x000fec0003800000 */
[----:B------:R-:W-:Y:S01]  /*2240*/  IMAD.MOV.U32 R4, RZ, RZ, R8 ;  /* 0x000000ffff047224 */ /* 0x000fe200078e0008 */
[----:B------:R-:W-:Y:S01]  /*2250*/  ULDC UR5, c[0x0][0x2d0] ;  /* 0x0000b40000057ab9 */ /* 0x000fe20000000800 */
[----:B------:R-:W-:Y:S01]  /*2260*/  IMAD R7, R11, UR12, RZ ;  /* 0x0000000c0b077c24 */ /* 0x000fe2000f8e02ff */
[----:B------:R-:W-:Y:S01]  /*2270*/  ISETP.GE.AND P4, PT, R218, UR5, PT ;  /* 0x00000005da007c0c */ /* 0x000fe2000bf86270 */
[----:B------:R-:W-:Y:S01]  /*2280*/  IMAD.WIDE.U32 R14, R12, UR12, R4 ;  /* 0x0000000c0c0e7c25 */ /* 0x000fe2000f8e0004 */
[----:B------:R-:W-:Y:S01]  /*2290*/  ISETP.GE.AND P1, PT, R232, UR5, PT ;  /* 0x00000005e8007c0c */ /* 0x000fe2000bf26270 */
[----:B------:R-:W-:Y:S02]  /*22a0*/  ULDC.64 UR16, c[0x0][0x3f0] ;  /* 0x0000fc0000107ab9 */ /* 0x000fe40000000a00 */
[----:B------:R-:W-:Y:S01]  /*22b0*/  IMAD R4, R12, UR13, R7 ;  /* 0x0000000d0c047c24 */ /* 0x000fe2000f8e0207 */
[----:B------:R-:W-:-:S04]  /*22c0*/  LEA R6, P0, R14, UR16, 0x1 ;  /* 0x000000100e067c11 */ /* 0x000fc8000f8008ff */
[----:B------:R-:W-:-:S04]  /*22d0*/  IADD3 R4, R15, R4, RZ ;  /* 0x000000040f047210 */ /* 0x000fc80007ffe0ff */
[----:B------:R-:W-:-:S05]  /*22e0*/  LEA.HI.X R7, R14, UR17, R4, 0x1, P0 ;  /* 0x000000110e077c11 */ /* 0x000fca00080f0c04 */
[----:B------:R1:W-:Y:S04]  /*22f0*/  @!P4 STG.E.128 desc[UR10][R6.64], RZ ;  /* 0x000000ff0600c986 */ /* 0x0003e8000c101d0a */
[----:B------:R1:W-:Y:S02]  /*2300*/  @!P1 STG.E.128 desc[UR10][R6.64+0x80], RZ ;  /* 0x000080ff06009986 */ /* 0x0003e4000c101d0a */
.L_x_836:
[----:B------:R-:W-:Y:S05]  /*2310*/  BSYNC B0 ;  /* 0x0000000000007941 */ /* 0x000fea0003800000 */
.L_x_835:
[----:B------:R-:W-:Y:S04]  /*2320*/  BSSY B0, `(.L_x_837) ;  /* 0x0000011000007945 */ /* 0x000fe80003800000 */
[----:B------:R-:W-:Y:S05]  /*2330*/  @P2 BRA `(.L_x_838) ;  /* 0x00000000003c2947 */ /* 0x000fea0003800000 */
[----:B-1----:R-:W-:Y:S01]  /*2340*/  IADD3 R7, P0, R12, 0x20, RZ ;  /* 0x000000200c077810 */ /* 0x002fe20007f1e0ff */
[----:B------:R-:W-:Y:S01]  /*2350*/  ULDC UR5, c[0x0][0x2d0] ;  /* 0x0000b40000057ab9 */ /* 0x000fe20000000800 */
[----:B------:R-:W-:Y:S01]  /*2360*/  MOV R9, R5 ;  /* 0x0000000500097202 */ /* 0x000fe20000000f00 */
[----:B------:R-:W-:Y:S01]  /*2370*/  ULDC.64 UR6, c[0x0][0x3f0] ;  /* 0x0000fc0000067ab9 */ /* 0x000fe20000000a00 */
[----:B------:R-:W-:Y:S01]  /*2380*/  ISETP.GE.AND P1, PT, R218, UR5, PT ;  /* 0x00000005da007c0c */ /* 0x000fe2000bf26270 */
[----:B------:R-:W-:Y:S01]  /*2390*/  IMAD.X R4, RZ, RZ, R11, P0 ;  /* 0x000000ffff047224 */ /* 0x000fe200000e060b */
[----:B------:R-:W-:Y:S01]  /*23a0*/  ISETP.GE.AND P0, PT, R232, UR5, PT ;  /* 0x00000005e8007c0c */ /* 0x000fe2000bf06270 */
[----:B------:R-:W-:-:S04]  /*23b0*/  IMAD.WIDE.U32 R8, R7, UR12, R8 ;  /* 0x0000000c07087c25 */ /* 0x000fc8000f8e0008 */
[----:B------:R-:W-:Y:S01]  /*23c0*/  IMAD R4, R4, UR12, RZ ;  /* 0x0000000c04047c24 */ /* 0x000fe2000f8e02ff */
[----:B------:R-:W-:-:S03]  /*23d0*/  LEA R6, P4, R8, UR6, 0x1 ;  /* 0x0000000608067c11 */ /* 0x000fc6000f8808ff */
[----:B------:R-:W-:-:S04]  /*23e0*/  IMAD R4, R7, UR13, R4 ;  /* 0x0000000d07047c24 */ /* 0x000fc8000f8e0204 */
[----:B------:R-:W-:-:S05]  /*23f0*/  IMAD.IADD R5, R9, 0x1, R4 ;  /* 0x0000000109057824 */ /* 0x000fca00078e0204 */
[----:B------:R-:W-:-:S05]  /*2400*/  LEA.HI.X R7, R8, UR7, R5, 0x1, P4 ;  /* 0x0000000708077c11 */ /* 0x000fca000a0f0c05 */
[----:B------:R2:W-:Y:S04]  /*2410*/  @!P1 STG.E.128 desc[UR10][R6.64], RZ ;  /* 0x000000ff06009986 */ /* 0x0005e8000c101d0a */
[----:B------:R2:W-:Y:S02]  /*2420*/  @!P0 STG.E.128 desc[UR10][R6.64+0x80], RZ ;  /* 0x000080ff06008986 */ /* 0x0005e4000c101d0a */
.L_x_838:
[----:B------:R-:W-:Y:S05]  /*2430*/  BSYNC B0 ;  /* 0x0000000000007941 */ /* 0x000fea0003800000 */
.L_x_837:
[----:B------:R-:W3:Y:S01]  /*2440*/  S2UR UR6, SR_CTAID.Z ;  /* 0x00000000000679c3 */ /* 0x000ee20000002700 */
[----:B------:R-:W-:Y:S01]  /*2450*/  IMAD.U32 R5, RZ, RZ, UR8 ;  /* 0x00000008ff057e24 */ /* 0x000fe2000f8e00ff */
[----:B------:R-:W-:Y:S01]  /*2460*/  UIMAD UR5, UR34, UR8, URZ ;  /* 0x00000008220572a4 */ /* 0x000fe2000f8e023f */
[----:B------:R-:W-:Y:S02]  /*2470*/  BSSY B0, `(.L_x_839) ;  /* 0x000001c000007945 */ /* 0x000fe40003800000 */
[----:B------:R-:W-:Y:S01]  /*2480*/  IMAD.WIDE.U32 R4, R5, UR30, R218 ;  /* 0x0000001e05047c25 */ /* 0x000fe2000f8e00da */
[----:B------:R-:W-:Y:S02]  /*2490*/  UIMAD UR5, UR30, UR9, UR5 ;  /* 0x000000091e0572a4 */ /* 0x000fe4000f8e0205 */
[----:B------:R-:W4:Y:S01]  /*24a0*/  S2UR UR12, SR_CTAID.Z ;  /* 0x00000000000c79c3 */ /* 0x000f220000002700 */
[----:B-12---:R-:W-:-:S03]  /*24b0*/  IADD3 R6, P0, R4, UR15, RZ ;  /* 0x0000000f04067c10 */ /* 0x006fc6000ff1e0ff */
[----:B------:R-:W-:-:S05]  /*24c0*/  IMAD.U32 R4, RZ, RZ, UR5 ;  /* 0x00000005ff047e24 */ /* 0x000fca000f8e00ff */
[----:B------:R-:W-:Y:S01]  /*24d0*/  IADD3.X R7, R5, UR18, R4, P0, !PT ;  /* 0x0000001205077c10 */ /* 0x000fe200087fe404 */
[----:B---3--:R-:W-:-:S03]  /*24e0*/  USHF.R.S32.HI UR13, URZ, 0x1f, UR6 ;  /* 0x0000001f3f0d7899 */ /* 0x008fc60008011406 */
[----:B------:R-:W-:Y:S02]  /*24f0*/  ULDC.64 UR6, c[0x0][0x470] ;  /* 0x00011c0000067ab9 */ /* 0x000fe40000000a00 */
[----:B------:R-:W-:Y:S01]  /*2500*/  UIMAD UR5, UR13, UR6, URZ ;  /* 0x000000060d0572a4 */ /* 0x000fe2000f8e023f */
[----:B------:R-:W-:-:S03]  /*2510*/  MOV R8, UR6 ;  /* 0x0000000600087c02 */ /* 0x000fc60008000f00 */
[----:B----4-:R-:W-:Y:S02]  /*2520*/  UIMAD UR7, UR12, UR7, UR5 ;  /* 0x000000070c0772a4 */ /* 0x010fe4000f8e0205 */
[----:B------:R-:W-:-:S05]  /*2530*/  IMAD.WIDE.U32 R8, R8, UR12, R6 ;  /* 0x0000000c08087c25 */ /* 0x000fca000f8e0006 */
[----:B------:R-:W-:Y:S01]  /*2540*/  IADD3 R5, R9, UR7, RZ ;  /* 0x0000000709057c10 */ /* 0x000fe2000fffe0ff */
        /* <DEDUP_REMOVED lines=14> */
.L_x_840:
[----:B------:R-:W-:Y:S05]  /*2630*/  BSYNC B0 ;  /* 0x0000000000007941 */ /* 0x000fea0003800000 */
.L_x_839:
        /* <DEDUP_REMOVED lines=8> */
[----:B------:R-:W-:Y:S01]  /*26c0*/  IMAD R11, R11, UR8, RZ ;  /* 0x000000080b0b7c24 */ /* 0x000fe2000f8e02ff */
[----:B-1----:R-:W-:-:S03]  /*26d0*/  LEA R6, P1, R4, UR6, 0x1 ;  /* 0x0000000604067c11 */ /* 0x002fc6000f8208ff */
[----:B------:R-:W-:-:S04]  /*26e0*/  IMAD R11, R12, UR9, R11 ;  /* 0x000000090c0b7c24 */ /* 0x000fc8000f8e020b */
[----:B------:R-:W-:-:S05]  /*26f0*/  IMAD.IADD R11, R5, 0x1, R11 ;  /* 0x00000001050b7824 */ /* 0x000fca00078e020b */
[----:B------:R-:W-:-:S05]  /*2700*/  LEA.HI.X R7, R4, UR7, R11, 0x1, P1 ;  /* 0x0000000704077c11 */ /* 0x000fca00088f0c0b */
[----:B------:R4:W-:Y:S01]  /*2710*/  @!P0 STG.E.128 desc[UR10][R6.64], RZ ;  /* 0x000000ff06008986 */ /* 0x0009e2000c101d0a */
[----:B------:R-:W-:-:S13]  /*2720*/  ISETP.GE.AND P0, PT, R232, UR5, PT ;  /* 0x00000005e8007c0c */ /* 0x000fda000bf06270 */
[----:B------:R-:W-:Y:S05]  /*2730*/  @P0 BRA `(.L_x_841) ;  /* 0x0000006000b00947 */ /* 0x000fea0003800000 */
[----:B------:R1:W-:Y:S01]  /*2740*/  STG.E.128 desc[UR10][R6.64+0x80], RZ ;  /* 0x000080ff06007986 */ /* 0x0003e2000c101d0a */
[----:B------:R-:W-:Y:S05]  /*2750*/  BRA `(.L_x_841) ;  /* 0x0000006000a87947 */ /* 0x000fea0003800000 */
.L_x_832:
[----:B------:R-:W-:Y:S01]  /*2760*/  PLOP3.LUT P0, PT, PT, PT, UP4, 0x80, 0x0 ;  /* 0x000000000000781c */ /* 0x000fe20003f0f048 */
[----:B------:R-:W-:Y:S01]  /*2770*/  UIMAD UR15, UR14, -0x40, UR6 ;  /* 0xffffffc00e0f78a4 */ /* 0x000fe2000f8e0206 */
[----:B------:R-:W-:Y:S01]  /*2780*/  LEA R230, R216, UR4, 0x1 ;  /* 0x00000004d8e67c11 */ /* 0x000fe2000f8e08ff */
[----:B------:R-:W-:Y:S01]  /*2790*/  UIMAD UR18, UR34, UR22, URZ ;  /* 0x00000016221272a4 */ /* 0x000fe2000f8e023f */
[----:B------:R-:W-:Y:S01]  /*27a0*/  IMAD.U32 R5, RZ, RZ, UR22 ;  /* 0x00000016ff057e24 */ /* 0x000fe2000f8e00ff */
[----:B------:R-:W-:Y:S01]  /*27b0*/  UIMAD UR12, UR5, -0x40, UR13 ;  /* 0xffffffc0050c78a4 */ /* 0x000fe2000f8e020d */
[----:B------:R-:W-:-:S07]  /*27c0*/  VIADD R4, R12, 0x20 ;  /* 0x000000200c047836 */ /* 0x000fce0000000000 */
[----:B------:R-:W-:Y:S01]  /*27d0*/  @P0 BAR.SYNC.DEFER_BLOCKING 0x0 ;  /* 0x0000000000000b1d */ /* 0x000fe20000010000 */
[----:B------:R-:W-:Y:S01]  /*27e0*/  ISETP.GE.AND P1, PT, R12, UR15, PT ;  /* 0x0000000f0c007c0c */ /* 0x000fe2000bf26270 */
[----:B------:R-:W-:Y:S01]  /*27f0*/  UIMAD UR18, UR30, UR23, UR18 ;  /* 0x000000171e1272a4 */ /* 0x000fe2000f8e0212 */
[----:B------:R-:W-:Y:S01]  /*2800*/  IMAD.WIDE.U32 R18, R5, UR30, R218 ;  /* 0x0000001e05127c25 */ /* 0x000fe2000f8e00da */
[C---:B------:R-:W-:Y:S02]  /*2810*/  ISETP.GE.AND P3, PT, R4.reuse, UR15, PT ;  /* 0x0000000f04007c0c */ /* 0x040fe4000bf66270 */
[----:B------:R-:W-:Y:S01]  /*2820*/  ISETP.GE.AND P2, PT, R4, UR12, PT ;  /* 0x0000000c04007c0c */ /* 0x000fe2000bf46270 */
[----:B------:R-:W-:Y:S01]  /*2830*/  ULDC.64 UR32, c[0x0][0x268] ;  /* 0x00009a0000207ab9 */ /* 0x000fe20000000a00 */
[----:B------:R-:W-:Y:S01]  /*2840*/  IMAD.U32 R4, RZ, RZ, UR18 ;  /* 0x00000012ff047e24 */ /* 0x000fe2000f8e00ff */
[----:B------:R-:W-:Y:S01]  /*2850*/  ULEA.HI UR18, UR5, UR5, URZ, 0x1 ;  /* 0x0000000505127291 */ /* 0x000fe2000f8f083f */
[----:B------:R-:W-:Y:S01]  /*2860*/  IADD3 R22, P4, R18, UR37, RZ ;  /* 0x0000002512167c10 */ /* 0x000fe2000ff9e0ff */
[----:B------:R-:W-:Y:S02]  /*2870*/  BSSY B0, `(.L_x_842) ;  /* 0x0000027000007945 */ /* 0x000fe40003800000 */
[----:B------:R-:W-:Y:S01]  /*2880*/  ULOP3.LUT UR18, UR18, 0xfffffffe, URZ, 0xc0, !UPT ;  /* 0xfffffffe12127892 */ /* 0x000fe2000f8ec03f */
[----:B------:R-:W-:Y:S01]  /*2890*/  IADD3.X R23, R19, UR42, R4, P4, !PT ;  /* 0x0000002a13177c10 */ /* 0x000fe2000a7fe404 */
[----:B------:R-:W-:Y:S01]  /*28a0*/  IMAD R4, R14, UR32, RZ ;  /* 0x000000200e047c24 */ /* 0x000fe2000f8e02ff */
[----:B------:R-:W-:Y:S01]  /*28b0*/  ISETP.GE.AND P4, PT, R12, UR12, PT ;  /* 0x0000000c0c007c0c */ /* 0x000fe2000bf86270 */
[----:B------:R-:W-:-:S02]  /*28c0*/  UIADD3 UR18, UR5, -UR18, URZ ;  /* 0x8000001205127290 */ /* 0x000fc4000fffe03f */
[C---:B------:R-:W-:Y:S02]  /*28d0*/  IMAD R17, R15.reuse, UR33, R4 ;  /* 0x000000210f117c24 */ /* 0x040fe4000f8e0204 */
[----:B------:R-:W-:Y:S01]  /*28e0*/  IMAD.WIDE.U32 R22, R15, UR32, R22 ;  /* 0x000000200f167c25 */ /* 0x000fe2000f8e0016 */
[----:B------:R-:W-:Y:S01]  /*28f0*/  UISETP.NE.AND UP0, UPT, UR18, 0x1, UPT ;  /* 0x000000011200788c */ /* 0x000fe2000bf05270 */
[----:B------:R1:W-:Y:S02]  /*2900*/  @P1 STS.128 [R230+0x10000], RZ ;  /* 0x010000ffe6001388 */ /* 0x0003e40000000c00 */
[----:B------:R-:W-:Y:S02]  /*2910*/  IMAD.IADD R17, R23, 0x1, R17 ;  /* 0x0000000117117824 */ /* 0x000fe400078e0211 */
[----:B------:R1:W-:Y:S01]  /*2920*/  @P1 STS.128 [R230+0x12000], RZ ;  /* 0x012000ffe6001388 */ /* 0x0003e20000000c00 */
[----:B------:R-:W-:Y:S05]  /*2930*/  @P1 BRA `(.L_x_843) ;  /* 0x0000000000681947 */ /* 0x000fea0003800000 */
[----:B------:R-:W-:Y:S01]  /*2940*/  ULDC UR18, c[0x0][0x2d0] ;  /* 0x0000b40000127ab9 */ /* 0x000fe20000000800 */
[----:B------:R-:W-:Y:S01]  /*2950*/  MOV R27, R17 ;  /* 0x00000011001b7202 */ /* 0x000fe20000000f00 */
[----:B------:R-:W-:Y:S01]  /*2960*/  IMAD R19, R11, UR22, RZ ;  /* 0x000000160b137c24 */ /* 0x000fe2000f8e02ff */
[----:B------:R-:W-:Y:S01]  /*2970*/  ISETP.GE.AND P6, PT, R218, UR18, PT ;  /* 0x00000012da007c0c */ /* 0x000fe2000bfc6270 */
[----:B------:R-:W-:Y:S01]  /*2980*/  IMAD.MOV.U32 R26, RZ, RZ, R22 ;  /* 0x000000ffff1a7224 */ /* 0x000fe200078e0016 */
[----:B------:R-:W-:Y:S01]  /*2990*/  ISETP.GE.AND P5, PT, R232, UR18, PT ;  /* 0x00000012e8007c0c */ /* 0x000fe2000bfa6270 */
[C---:B------:R-:W-:Y:S02]  /*29a0*/  IMAD R18, R12.reuse, UR23, R19 ;  /* 0x000000170c127c24 */ /* 0x040fe4000f8e0213 */
[----:B------:R-:W-:-:S04]  /*29b0*/  IMAD.WIDE.U32 R26, R12, UR22, R26 ;  /* 0x000000160c1a7c25 */ /* 0x000fc8000f8e001a */
        /* <DEDUP_REMOVED lines=18> */
.L_x_843:
[----:B------:R-:W-:Y:S05]  /*2ae0*/  BSYNC B0 ;  /* 0x0000000000007941 */ /* 0x000fea0003800000 */
.L_x_842:
        /* <DEDUP_REMOVED lines=10> */
[----:B------:R-:W-:Y:S02]  /*2b90*/  IMAD R18, R18, UR22, RZ ;  /* 0x0000001612127c24 */ /* 0x000fe4000f8e02ff */
[----:B------:R-:W-:-:S04]  /*2ba0*/  IMAD.WIDE.U32 R22, R19, UR22, R22 ;  /* 0x0000001613167c25 */ /* 0x000fc8000f8e0016 */
[----:B--23--:R-:W2:Y:S01]  /*2bb0*/  @!P5 LDC.64 R4, c[0x0][0x220] ;  /* 0x00008800ff04db82 */ /* 0x00cea20000000a00 */
[----:B------:R-:W-:Y:S01]  /*2bc0*/  IMAD R18, R19, UR23, R18 ;  /* 0x0000001713127c24 */ /* 0x000fe2000f8e0212 */
        /* <DEDUP_REMOVED lines=17> */
.L_x_845:
[----:B------:R-:W-:Y:S05]  /*2ce0*/  BSYNC B0 ;  /* 0x0000000000007941 */ /* 0x000fea0003800000 */
.L_x_844:
[----:B------:R-:W0:Y:S01]  /*2cf0*/  LDGDEPBAR ;  /* 0x00000000000079af */ /* 0x000e220000000000 */
[----:B------:R-:W-:Y:S03]  /*2d00*/  BSSY B0, `(.L_x_846) ;  /* 0x0000012000007945 */ /* 0x000fe60003800000 */
        /* <DEDUP_REMOVED lines=17> */
.L_x_847:
[----:B------:R-:W-:Y:S05]  /*2e20*/  BSYNC B0 ;  /* 0x0000000000007941 */ /* 0x000fea0003800000 */
.L_x_846:
[----:B------:R1:W-:Y:S01]  /*2e30*/  @P2 STS.128 [R230+0x9000], RZ ;  /* 0x009000ffe6002388 */ /* 0x0003e20000000c00 */
[----:B------:R-:W-:Y:S01]  /*2e40*/  BSSY B0, `(.L_x_848) ;  /* 0x0000018000007945 */ /* 0x000fe20003800000 */
[----:B--23--:R-:W-:Y:S02]  /*2e50*/  IADD3 R5, R216, 0x2000, RZ ;  /* 0x00002000d8057810 */ /* 0x00cfe40007ffe0ff */
[----:B------:R1:W-:Y:S01]  /*2e60*/  @P2 STS.128 [R230+0xb000], RZ ;  /* 0x00b000ffe6002388 */ /* 0x0003e20000000c00 */
[----:B------:R-:W-:Y:S05]  /*2e70*/  @P2 BRA `(.L_x_849) ;  /* 0x0000000000502947 */ /* 0x000fea0003800000 */
        /* <DEDUP_REMOVED lines=20> */
.L_x_849:
[----:B------:R-:W-:Y:S05]  /*2fc0*/  BSYNC B0 ;  /* 0x0000000000007941 */ /* 0x000fea0003800000 */
.L_x_848:
[----:B------:R-:W-:Y:S01]  /*2fd0*/  PLOP3.LUT P0, PT, PT, PT, UP0, 0x80, 0x0 ;  /* 0x000000000000781c */ /* 0x000fe20003f0f008 */
[----:B------:R-:W-:Y:S03]  /*2fe0*/  BSSY B0, `(.L_x_850) ;  /* 0x0000021000007945 */ /* 0x000fe60003800000 */
[----:B------:R-:W-:-:S04]  /*2ff0*/  SEL R5, R5, R216, !P0 ;  /* 0x000000d805057207 */ /* 0x000fc80004000000 */
        /* <DEDUP_REMOVED lines=11> */
.L_x_851:
        /* <DEDUP_REMOVED lines=20> */
.L_x_852:
[----:B------:R-:W-:Y:S05]  /*31f0*/  BSYNC B0 ;  /* 0x0000000000007941 */ /* 0x000fea0003800000 */
.L_x_850:
        /* <DEDUP_REMOVED lines=13> */
.L_x_854:
[----:B------:R-:W-:Y:S01]  /*32d0*/  ULDC UR18, c[0x0][0x2d0] ;  /* 0x0000b40000127ab9 */ /* 0x000fe20000000800 */
[----:B---3--:R-:W-:Y:S01]  /*32e0*/  IMAD.U32 R7, RZ, RZ, UR28 ;  /* 0x0000001cff077e24 */ /* 0x008fe2000f8e00ff */
[----:B------:R-:W-:Y:S01]  /*32f0*/  ISETP.GE.AND P4, PT, R218, UR18, PT ;  /* 0x00000012da007c0c */ /* 0x000fe2000bf86270 */
[----:B------:R-:W-:Y:S01]  /*3300*/  IMAD.U32 R5, RZ, RZ, UR29 ;  /* 0x0000001dff057e24 */ /* 0x000fe2000f8e00ff */
[----:B------:R-:W-:Y:S01]  /*3310*/  ISETP.GE.AND P2, PT, R232, UR18, PT ;  /* 0x00000012e8007c0c */ /* 0x000fe2000bf46270 */
[----:B------:R-:W-:-:S10]  /*3320*/  IMAD.U32 R4, RZ, RZ, UR15 ;  /* 0x0000000fff047e24 */ /* 0x000fd4000f8e00ff */
[C---:B------:R-:W-:Y:S01]  /*3330*/  @!P4 LEA R6, P5, R7.reuse, R246, 0x6 ;  /* 0x000000f60706c211 */ /* 0x040fe200078a30ff */
        /* <DEDUP_REMOVED lines=22> */
.L_x_855:
[----:B------:R-:W-:Y:S05]  /*34a0*/  BSYNC B0 ;  /* 0x0000000000007941 */ /* 0x000fea0003800000 */
.L_x_853:
[----:B-1----:R-:W-:Y:S01]  /*34b0*/  IMAD.U32 R5, RZ, RZ, UR26 ;  /* 0x0000001aff057e24 */ /* 0x002fe2000f8e00ff */
[----:B------:R-:W-:Y:S01]  /*34c0*/  UIMAD UR15, UR34, UR26, URZ ;  /* 0x0000001a220f72a4 */ /* 0x000fe2000f8e023f */
[----:B------:R1:W-:Y:S01]  /*34d0*/  @P1 STS.128 [R230+0xc000], RZ ;  /* 0x00c000ffe6001388 */ /* 0x0003e20000000c00 */
[----:B------:R-:W-:Y:S01]  /*34e0*/  ULDC.64 UR16, c[0x0][0x260] ;  /* 0x0000980000107ab9 */ /* 0x000fe20000000a00 */
[----:B------:R-:W-:Y:S01]  /*34f0*/  IMAD.WIDE.U32 R4, R5, UR30, R218 ;  /* 0x0000001e05047c25 */ /* 0x000fe2000f8e00da */
[----:B------:R-:W-:Y:S01]  /*3500*/  UIMAD UR15, UR30, UR27, UR15 ;  /* 0x0000001b1e0f72a4 */ /* 0x000fe2000f8e020f */
[----:B------:R1:W-:Y:S01]  /*3510*/  @P1 STS.128 [R230+0xe000], RZ ;  /* 0x00e000ffe6001388 */ /* 0x0003e20000000c00 */
[----:B------:R-:W-:Y:S01]  /*3520*/  BSSY B0, `(.L_x_856) ;  /* 0x0000025000007945 */ /* 0x000fe20003800000 */
[----:B------:R-:W-:Y:S01]  /*3530*/  IMAD R14, R14, UR16, RZ ;  /* 0x000000100e0e7c24 */ /* 0x000fe2000f8e02ff */
[----:B------:R-:W-:Y:S02]  /*3540*/  IADD3 R16, P2, R4, UR35, RZ ;  /* 0x0000002304107c10 */ /* 0x000fe4000ff5e0ff */
[----:B------:R-:W-:Y:S01]  /*3550*/  IMAD.U32 R4, RZ, RZ, UR15 ;  /* 0x0000000fff047e24 */ /* 0x000fe2000f8e00ff */
[----:B------:R-:W-:Y:S01]  /*3560*/  ISETP.GE.AND P6, PT, R220, UR12, PT ;  /* 0x0000000cdc007c0c */ /* 0x000fe2000bfc6270 */
[----:B---3--:R-:W-:-:S03]  /*3570*/  IMAD R7, R15, UR17, R14 ;  /* 0x000000110f077c24 */ /* 0x008fc6000f8e020e */
[----:B------:R-:W-:Y:S02]  /*3580*/  IADD3.X R17, R5, UR36, R4, P2, !PT ;  /* 0x0000002405117c10 */ /* 0x000fe400097fe404 */
[----:B------:R-:W-:Y:S01]  /*3590*/  IADD3 R4, R220, 0x8, RZ ;  /* 0x00000008dc047810 */ /* 0x000fe20007ffe0ff */
[----:B------:R-:W-:-:S03]  /*35a0*/  IMAD.WIDE.U32 R14, R15, UR16, R16 ;  /* 0x000000100f0e7c25 */ /* 0x000fc6000f8e0010 */
[----:B------:R-:W-:Y:S02]  /*35b0*/  ISETP.GE.AND P5, PT, R4, UR12, PT ;  /* 0x0000000c04007c0c */ /* 0x000fe4000bfa6270 */
[----:B------:R-:W-:Y:S01]  /*35c0*/  IADD3 R7, R15, R7, RZ ;  /* 0x000000070f077210 */ /* 0x000fe20007ffe0ff */
[----:B------:R-:W-:Y:S10]  /*35d0*/  @P1 BRA `(.L_x_857) ;  /* 0x0000000000641947 */ /* 0x000ff40003800000 */
[----:B------:R-:W-:Y:S01]  /*35e0*/  ULDC UR12, c[0x0][0x2d0] ;  /* 0x0000b400000c7ab9 */ /* 0x000fe20000000800 */
[----:B------:R-:W-:Y:S01]  /*35f0*/  IMAD.MOV.U32 R6, RZ, RZ, R14 ;  /* 0x000000ffff067224 */ /* 0x000fe200078e000e */
[----:B------:R-:W-:Y:S01]  /*3600*/  ISETP.GE.AND P2, PT, R218, UR12, PT ;  /* 0x0000000cda007c0c */ /* 0x000fe2000bf46270 */
[----:B------:R-:W-:Y:S01]  /*3610*/  IMAD R13, R11, UR26, RZ ;  /* 0x0000001a0b0d7c24 */ /* 0x000fe2000f8e02ff */
[----:B------:R-:W-:Y:S01]  /*3620*/  ISETP.GE.AND P1, PT, R232, UR12, PT ;  /* 0x0000000ce8007c0c */ /* 0x000fe2000bf26270 */
[----:B------:R-:W-:-:S04]  /*3630*/  IMAD.WIDE.U32 R16, R12, UR26, R6 ;  /* 0x0000001a0c107c25 */ /* 0x000fc8000f8e0006 */
[----:B------:R-:W-:-:S05]  /*3640*/  IMAD R6, R12, UR27, R13 ;  /* 0x0000001b0c067c24 */ /* 0x000fca000f8e020d */
[----:B------:R-:W-:Y:S01]  /*3650*/  IADD3 R6, R17, R6, RZ ;  /* 0x0000000611067210 */ /* 0x000fe20007ffe0ff */
[----:B------:R-:W3:Y:S01]  /*3660*/  @!P2 LDC.64 R4, c[0x0][0x218] ;  /* 0x00008600ff04ab82 */ /* 0x000ee20000000a00 */
[----:B------:R1:W-:Y:S01]  /*3670*/  @P2 STS.128 [R230+0xc000], RZ ;  /* 0x00c000ffe6002388 */ /* 0x0003e20000000c00 */
[----:B---3--:R-:W-:-:S04]  /*3680*/  @!P2 LEA R4, P4, R16, R4, 0x1 ;  /* 0x000000041004a211 */ /* 0x008fc800078808ff */
        /* <DEDUP_REMOVED lines=14> */
.L_x_857:
[----:B------:R-:W-:Y:S05]  /*3770*/  BSYNC B0 ;  /* 0x0000000000007941 */ /* 0x000fea0003800000 */
.L_x_856:
        /* <DEDUP_REMOVED lines=12> */
[----:B-1-3--:R-:W1:Y:S01]  /*3840*/  @!P2 LDC.64 R4, c[0x0][0x218] ;  /* 0x00008600ff04ab82 */ /* 0x00ae620000000a00 */
[----:B------:R-:W-:Y:S01]  /*3850*/  IMAD R11, R12, UR27, R11 ;  /* 0x0000001b0c0b7c24 */ /* 0x000fe2000f8e020b */
        /* <DEDUP_REMOVED lines=17> */
.L_x_859:
[----:B------:R-:W-:Y:S05]  /*3970*/  BSYNC B0 ;  /* 0x0000000000007941 */ /* 0x000fea0003800000 */
.L_x_858:
[----:B------:R-:W0:Y:S01]  /*3980*/  LDGDEPBAR ;  /* 0x00000000000079af */ /* 0x000e220000000000 */
[----:B-1-3--:R-:W-:Y:S01]  /*3990*/  IMAD.MOV.U32 R5, RZ, RZ, 0x4 ;  /* 0x00000004ff057424 */ /* 0x00afe200078e00ff */
[----:B------:R-:W1:Y:S01]  /*39a0*/  LDC.64 R14, c[0x0][0x3b8] ;  /* 0x0000ee00ff0e7b82 */ /* 0x000e620000000a00 */
[----:B------:R-:W-:Y:S02]  /*39b0*/  IMAD.MOV.U32 R237, RZ, RZ, 0x7f800000 ;  /* 0x7f800000ffed7424 */ /* 0x000fe400078e00ff */
[----:B------:R-:W-:-:S05]  /*39c0*/  IMAD.MOV.U32 R238, RZ, RZ, 0x7f800000 ;  /* 0x7f800000ffee7424 */ /* 0x000fca00078e00ff */
[----:B------:R-:W-:Y:S01]  /*39d0*/  S2UR UR12, SR_CTAID.Y ;  /* 0x00000000000c79c3 */ /* 0x000fe20000002600 */
[----:B------:R-:W-:Y:S01]  /*39e0*/  IMAD.WIDE R16, R220, R5, UR8 ;  /* 0x00000008dc107e25 */ /* 0x000fe2000f8e0205 */
[----:B------:R-:W-:-:S06]  /*39f0*/  LEA.HI R7, R9, R10, RZ, 0x4 ;  /* 0x0000000a09077211 */ /* 0x000fcc00078f20ff */
[----:B------:R-:W3:Y:S01]  /*3a00*/  S2UR UR15, SR_CTAID.Z ;  /* 0x00000000000f79c3 */ /* 0x000ee20000002700 */
[----:B------:R1:W5:Y:S01]  /*3a10*/  @!P6 LDG.E R237, desc[UR10][R16.64] ;  /* 0x0000000a10ede981 */ /* 0x000362000c1e1900 */
[----:B------:R-:W-:Y:S02]  /*3a20*/  USHF.L.U32 UR23, UR7, 0x4, URZ ;  /* 0x0000000407177899 */ /* 0x000fe4000800063f */
[----:B------:R-:W-:Y:S01]  /*3a30*/  USHF.L.U32 UR18, UR7, 0x3, URZ ;  /* 0x0000000307127899 */ /* 0x000fe2000800063f */
[----:B------:R1:W5:Y:S01]  /*3a40*/  @!P5 LDG.E R238, desc[UR10][R16.64+0x20] ;  /* 0x0000200a10eed981 */ /* 0x000362000c1e1900 */
[----:B------:R-:W-:-:S04]  /*3a50*/  DEPBAR.LE SB0, 0x1 ;  /* 0x000080400000791a */ /* 0x000fc80000000000 */
[----:B------:R-:W-:Y:S01]  /*3a60*/  BAR.SYNC.DEFER_BLOCKING 0x0 ;  /* 0x0000000000007b1d */ /* 0x000fe20000010000 */
[----:B------:R-:W-:Y:S02]  /*3a70*/  UIMAD UR47, UR7, 0x18, URZ ;  /* 0x00000018072f78a4 */ /* 0x000fe4000f8e023f */
[----:B------:R-:W-:Y:S02]  /*3a80*/  USHF.L.U32 UR46, UR7, 0x5, URZ ;  /* 0x00000005072e7899 */ /* 0x000fe4000800063f */
[----:B------:R-:W-:Y:S02]  /*3a90*/  UIMAD UR45, UR7, 0x28, URZ ;  /* 0x00000028072d78a4 */ /* 0x000fe4000f8e023f */
[----:B------:R-:W-:Y:S02]  /*3aa0*/  UIMAD UR44, UR7, 0x30, URZ ;  /* 0x00000030072c78a4 */ /* 0x000fe4000f8e023f */
[----:B------:R-:W-:Y:S01]  /*3ab0*/  UIMAD UR43, UR7, 0x38, URZ ;  /* 0x00000038072b78a4 */ /* 0x000fe2000f8e023f */
[----:B------:R-:W-:-:S02]  /*3ac0*/  IMAD.MOV.U32 R206, RZ, RZ, 0x20 ;  /* 0x00000020ffce7424 */ /* 0x000fc400078e00ff */
[----:B------:R-:W-:Y:S01]  /*3ad0*/  IMAD.MOV.U32 R205, RZ, RZ, 0x40 ;  /* 0x00000040ffcd7424 */ /* 0x000fe200078e00ff */
[----:B------:R-:W-:Y:S01]  /*3ae0*/  UIADD3 UR50, -UR6, 0x40, UR21 ;  /* 0x0000004006327890 */ /* 0x000fe2000fffe115 */
[----:B------:R-:W-:Y:S01]  /*3af0*/  IMAD.MOV.U32 R236, RZ, RZ, R239 ;  /* 0x000000ffffec7224 */ /* 0x000fe200078e00ef */
[----:B------:R-:W-:Y:S01]  /*3b00*/  CS2R R94, SRZ ;  /* 0x00000000005e7805 */ /* 0x000fe2000001ff00 */
[----:B------:R-:W-:Y:S01]  /*3b10*/  IMAD.MOV.U32 R231, RZ, RZ, 0x4 ;  /* 0x00000004ffe77424 */ /* 0x000fe200078e00ff */
[----:B------:R-:W-:Y:S02]  /*3b20*/  CS2R R92, SRZ ;  /* 0x00000000005c7805 */ /* 0x000fe4000001ff00 */
[----:B------:R-:W-:Y:S02]  /*3b30*/  CS2R R98, SRZ ;  /* 0x0000000000627805 */ /* 0x000fe4000001ff00 */
[----:B------:R-:W-:Y:S02]  /*3b40*/  CS2R R96, SRZ ;  /* 0x0000000000607805 */ /* 0x000fe4000001ff00 */
[----:B------:R-:W-:-:S02]  /*3b50*/  CS2R R90, SRZ ;  /* 0x00000000005a7805 */ /* 0x000fc4000001ff00 */
[----:B------:R-:W-:Y:S02]  /*3b60*/  CS2R R88, SRZ ;  /* 0x0000000000587805 */ /* 0x000fe4000001ff00 */
[----:B------:R-:W-:Y:S02]  /*3b70*/  CS2R R86, SRZ ;  /* 0x0000000000567805 */ /* 0x000fe4000001ff00 */
[----:B------:R-:W-:Y:S01]  /*3b80*/  CS2R R84, SRZ ;  /* 0x0000000000547805 */ /* 0x000fe2000001ff00 */
[----:B-1----:R-:W2:Y:S01]  /*3b90*/  LDG.E.64 R4, desc[UR10][R14.64] ;  /* 0x0000000a0e047981 */ /* 0x002ea2000c1e1b00 */
[----:B------:R-:W-:Y:S02]  /*3ba0*/  CS2R R78, SRZ ;  /* 0x00000000004e7805 */ /* 0x000fe4000001ff00 */
[----:B------:R-:W-:Y:S02]  /*3bb0*/  CS2R R76, SRZ ;  /* 0x00000000004c7805 */ /* 0x000fe4000001ff00 */
[----:B------:R-:W-:Y:S01]  /*3bc0*/  CS2R R82, SRZ ;  /* 0x0000000000527805 */ /* 0x000fe2000001ff00 */
[----:B------:R-:W4:Y:S01]  /*3bd0*/  LDG.E.64 R12, desc[UR10][R14.64+0x8] ;  /* 0x0000080a0e0c7981 */ /* 0x000f22000c1e1b00 */
[----:B------:R-:W-:-:S02]  /*3be0*/  LOP3.LUT R7, R7, 0xfffffff0, RZ, 0xc0, !PT ;  /* 0xfffffff007077812 */ /* 0x000fc400078ec0ff */
[----:B------:R-:W-:Y:S02]  /*3bf0*/  CS2R R80, SRZ ;  /* 0x0000000000507805 */ /* 0x000fe4000001ff00 */
[----:B------:R-:W-:Y:S01]  /*3c00*/  CS2R R74, SRZ ;  /* 0x00000000004a7805 */ /* 0x000fe2000001ff00 */
[----:B------:R-:W1:Y:S01]  /*3c10*/  LDSM.16.M88.4 R108, [R201+0x10000] ;  /* 0x01000000c96c783b */ /* 0x000e620000000200 */
[----:B------:R-:W-:Y:S01]  /*3c20*/  CS2R R72, SRZ ;  /* 0x0000000000487805 */ /* 0x000fe2000001ff00 */
[----:B------:R-:W-:Y:S01]  /*3c30*/  IMAD.IADD R7, R10, 0x1, -R7 ;  /* 0x000000010a077824 */ /* 0x000fe200078e0a07 */
[----:B------:R-:W-:Y:S01]  /*3c40*/  CS2R R70, SRZ ;  /* 0x0000000000467805 */ /* 0x000fe2000001ff00 */
[----:B------:R-:W1:Y:S01]  /*3c50*/  LDSM.16.M88.4 R112, [R201+0x10800] ;  /* 0x01080000c970783b */ /* 0x000e620000000200 */
[----:B------:R-:W-:Y:S02]  /*3c60*/  CS2R R68, SRZ ;  /* 0x0000000000447805 */ /* 0x000fe4000001ff00 */
[----:B------:R-:W-:-:S02]  /*3c70*/  CS2R R62, SRZ ;  /* 0x00000000003e7805 */ /* 0x000fc4000001ff00 */
[----:B------:R-:W-:Y:S01]  /*3c80*/  CS2R R60, SRZ ;  /* 0x00000000003c7805 */ /* 0x000fe2000001ff00 */
[----:B------:R-:W1:Y:S01]  /*3c90*/  LDSM.16.M88.4 R116, [R200+0x10000] ;  /* 0x01000000c874783b */ /* 0x000e620000000200 */
[----:B------:R-:W-:Y:S02]  /*3ca0*/  SHF.R.S32.HI R6, RZ, 0x1f, R7 ;  /* 0x0000001fff067819 */ /* 0x000fe40000011407 */
        /* <DEDUP_REMOVED lines=19> */
[----:B------:R-:W-:Y:S01]  /*3de0*/  ULDC UR16, c[0x0][0x394] ;  /* 0x0000e50000107ab9 */ /* 0x000fe20000000800 */
[----:B------:R-:W-:Y:S02]  /*3df0*/  ULDC.U8 UR22, c[0x0][0x388] ;  /* 0x0000e20000167ab9 */ /* 0x000fe40000000000 */
[----:B------:R-:W1:Y:S04]  /*3e00*/  LDSM.16.M88.4 R152, [R200+0x12000] ;  /* 0x01200000c898783b */ /* 0x000e680000000200 */
[----:B------:R-:W1:Y:S04]  /*3e10*/  LDSM.16.M88.4 R156, [R200+0x12800] ;  /* 0x01280000c89c783b */ /* 0x000e680000000200 */
[----:B------:R-:W1:Y:S04]  /*3e20*/  LDSM.16.M88.4 R160, [R3+0x12000] ;  /* 0x0120000003a0783b */ /* 0x000e680000000200 */
[----:B------:R-:W1:Y:S01]  /*3e30*/  LDSM.16.M88.4 R164, [R3+0x12800] ;  /* 0x0128000003a4783b */ /* 0x000e620000000200 */
[----:B------:R-:W-:Y:S01]  /*3e40*/  LEA.HI R6, R6, R7, RZ, 0x3 ;  /* 0x0000000706067211 */ /* 0x000fe200078f18ff */
[----:B---3--:R-:W-:Y:S01]  /*3e50*/  UIMAD UR12, UR12, UR54, UR15 ;  /* 0x000000360c0c72a4 */ /* 0x008fe2000f8e020f */
[----:B------:R-:W-:Y:S01]  /*3e60*/  LOP3.LUT R9, R8, 0xfffffff8, RZ, 0xc0, !PT ;  /* 0xfffffff808097812 */ /* 0x000fe200078ec0ff */
[----:B------:R-:W-:Y:S01]  /*3e70*/  UIADD3 UR7, UR23, 0x20, URZ ;  /* 0x0000002017077890 */ /* 0x000fe2000fffe03f */
[----:B------:R-:W-:Y:S01]  /*3e80*/  LOP3.LUT R6, R6, 0xfffffff8, RZ, 0xc0, !PT ;  /* 0xfffffff806067812 */ /* 0x000fe200078ec0ff */
[----:B------:R-:W-:-:S02]  /*3e90*/  USHF.L.U32 UR12, UR12, 0x5, URZ ;  /* 0x000000050c0c7899 */ /* 0x000fc4000800063f */
[----:B------:R-:W-:Y:S01]  /*3ea0*/  IMAD.IADD R9, R10, 0x1, -R9 ;  /* 0x000000010a097824 */ /* 0x000fe200078e0a09 */
[----:B------:R-:W-:Y:S01]  /*3eb0*/  UIADD3 UR33, UR23, 0x40, URZ ;  /* 0x0000004017217890 */ /* 0x000fe2000fffe03f */
[----:B------:R-:W-:Y:S01]  /*3ec0*/  IMAD.IADD R6, R7, 0x1, -R6 ;  /* 0x0000000107067824 */ /* 0x000fe200078e0a06 */
[----:B------:R-:W-:Y:S01]  /*3ed0*/  SHF.R.S32.HI R7, RZ, 0x1f, R235 ;  /* 0x0000001fff077819 */ /* 0x000fe200000114eb */
[----:B------:R-:W-:Y:S01]  /*3ee0*/  UIADD3 UR31, UR23, 0x60, URZ ;  /* 0x00000060171f7890 */ /* 0x000fe2000fffe03f */
[----:B------:R-:W-:Y:S01]  /*3ef0*/  LOP3.LUT P3, RZ, R9, 0x2, RZ, 0xc0, !PT ;  /* 0x0000000209ff7812 */ /* 0x000fe2000786c0ff */
[----:B------:R-:W-:Y:S02]  /*3f00*/  UIADD3 UR7, UR18, UR7, URZ ;  /* 0x0000000712077290 */ /* 0x000fe4000fffe03f */
[----:B------:R-:W-:Y:S02]  /*3f10*/  UIADD3 UR32, UR18, UR33, URZ ;  /* 0x0000002112207290 */ /* 0x000fe4000fffe03f */
[----:B------:R-:W-:-:S02]  /*3f20*/  UIADD3 UR30, UR18, UR31, URZ ;  /* 0x0000001f121e7290 */ /* 0x000fc4000fffe03f */
[----:B------:R-:W-:Y:S02]  /*3f30*/  UIADD3 UR7, UR18, UR7, URZ ;  /* 0x0000000712077290 */ /* 0x000fe4000fffe03f */
[----:B------:R-:W-:Y:S02]  /*3f40*/  UIADD3 UR29, UR18, UR30, URZ ;  /* 0x0000001e121d7290 */ /* 0x000fe4000fffe03f */
[----:B------:R-:W-:Y:S02]  /*3f50*/  UIADD3 UR26, UR18, UR32, URZ ;  /* 0x00000020121a7290 */ /* 0x000fe4000fffe03f */
[----:B------:R-:W-:Y:S02]  /*3f60*/  UIADD3 UR37, UR18, UR7, URZ ;  /* 0x0000000712257290 */ /* 0x000fe4000fffe03f */
[----:B------:R-:W-:Y:S02]  /*3f70*/  USHF.R.S32.HI UR15, URZ, 0x1f, UR12 ;  /* 0x0000001f3f0f7899 */ /* 0x000fe4000801140c */
[----:B------:R-:W-:-:S02]  /*3f80*/  UIADD3 UR36, UR23, 0x20, URZ ;  /* 0x0000002017247890 */ /* 0x000fc4000fffe03f */
[----:B------:R-:W-:Y:S02]  /*3f90*/  UIADD3 UR28, UR18, UR29, URZ ;  /* 0x0000001d121c7290 */ /* 0x000fe4000fffe03f */
[----:B------:R-:W-:Y:S02]  /*3fa0*/  UIADD3 UR25, UR18, UR26, URZ ;  /* 0x0000001a12197290 */ /* 0x000fe4000fffe03f */
[----:B------:R-:W-:Y:S02]  /*3fb0*/  UIADD3 UR35, UR18, UR36, URZ ;  /* 0x0000002412237290 */ /* 0x000fe4000fffe03f */
[----:B------:R-:W-:Y:S02]  /*3fc0*/  UIADD3 UR34, UR18, UR37, URZ ;  /* 0x0000002512227290 */ /* 0x000fe4000fffe03f */
[----:B------:R-:W-:Y:S02]  /*3fd0*/  UIADD3 UR27, UR18, UR28, URZ ;  /* 0x0000001c121b7290 */ /* 0x000fe4000fffe03f */
[----:B------:R-:W-:-:S02]  /*3fe0*/  UIADD3 UR24, UR18, UR25, URZ ;  /* 0x0000001912187290 */ /* 0x000fc4000fffe03f */
[----:B------:R-:W-:Y:S02]  /*3ff0*/  UIADD3 UR50, UR50, -UR40, URZ ;  /* 0x8000002832327290 */ /* 0x000fe4000fffe03f */
[----:B------:R-:W-:Y:S02]  /*4000*/  UIADD3 UR42, UR18, UR35, URZ ;  /* 0x00000023122a7290 */ /* 0x000fe4000fffe03f */
[----:B------:R-:W-:Y:S02]  /*4010*/  UIADD3 UR41, UR18, UR27, URZ ;  /* 0x0000001b12297290 */ /* 0x000fe4000fffe03f */
[----:B------:R-:W-:Y:S02]  /*4020*/  UIADD3 UR40, UR18, UR24, URZ ;  /* 0x0000001812287290 */ /* 0x000fe4000fffe03f */
[----:B------:R-:W-:Y:S01]  /*4030*/  UIADD3 UR39, UR18, UR34, URZ ;  /* 0x0000002212277290 */ /* 0x000fe2000fffe03f */
[----:B------:R-:W-:Y:S01]  /*4040*/  UMOV UR17, UR16 ;  /* 0x0000001000117c82 */ /* 0x000fe20008000000 */
[----:B------:R-:W-:Y:S01]  /*4050*/  ULDC UR21, c[0x0][0x2ec] ;  /* 0x0000bb0000157ab9 */ /* 0x000fe20000000800 */
[----:B--2---:R-:W-:Y:S01]  /*4060*/  R2UR UR49, R4 ;  /* 0x00000000043172ca */ /* 0x004fe200000e0000 */
[----:B------:R-:W-:Y:S01]  /*4070*/  IMAD.MOV.U32 R4, RZ, RZ, 0x20 ;  /* 0x00000020ff047424 */ /* 0x000fe200078e00ff */
[----:B----4-:R-:W-:-:S04]  /*4080*/  IADD3 R235, P5, P4, R12, UR12, R235 ;  /* 0x0000000c0ceb7c10 */ /* 0x010fc8000fcbe0eb */
[----:B------:R-:W-:Y:S02]  /*4090*/  R2P PR, R6, 0x6 ;  /* 0x0000000606007804 */ /* 0x000fe40000000000 */
[----:B------:R-:W-:Y:S01]  /*40a0*/  SEL R4, R4, 0xffffffe0, !P3 ;  /* 0xffffffe004047807 */ /* 0x000fe20005800000 */
[----:B------:R-:W-:Y:S01]  /*40b0*/  VIADD R6, R211, 0x2000 ;  /* 0x00002000d3067836 */ /* 0x000fe20000000000 */
[----:B------:R-:W-:Y:S01]  /*40c0*/  R2UR UR48, R5 ;  /* 0x00000000053072ca */ /* 0x000fe200000e0000 */
[----:B------:R-:W-:Y:S01]  /*40d0*/  VIADD R5, R212, 0x2000 ;  /* 0x00002000d4057836 */ /* 0x000fe20000000000 */
[----:B------:R-:W-:Y:S01]  /*40e0*/  SEL R206, R206, 0xffffffe0, !P1 ;  /* 0xffffffe0cece7807 */ /* 0x000fe20004800000 */
[----:B------:R-:W-:Y:S01]  /*40f0*/  IMAD.IADD R4, R4, 0x1, R3 ;  /* 0x0000000104047824 */ /* 0x000fe200078e0203 */
[----:B------:R-:W-:Y:S01]  /*4100*/  UIADD3 UR7, UR49, -0x61c88647, URZ ;  /* 0x9e3779b931077890 */ /* 0x000fe2000fffe03f */
[----:B------:R-:W-:Y:S02]  /*4110*/  SEL R205, R205, 0xffffffc0, !P2 ;  /* 0xffffffc0cdcd7807 */ /* 0x000fe40005000000 */
[----:B------:R-:W-:Y:S01]  /*4120*/  SEL R5, R5, R212, !P0 ;  /* 0x000000d405057207 */ /* 0x000fe20004000000 */
[----:B------:R-:W-:Y:S01]  /*4130*/  IMAD.IADD R204, R209, 0x1, R206 ;  /* 0x00000001d1cc7824 */ /* 0x000fe200078e02ce */
[----:B------:R-:W-:Y:S01]  /*4140*/  SEL R6, R6, R211, !P0 ;  /* 0x000000d306067207 */ /* 0x000fe20004000000 */
[----:B------:R-:W2:Y:S01]  /*4150*/  LDSM.16.M88.4 R136, [R4+0x10000] ;  /* 0x010000000488783b */ /* 0x000ea20000000200 */
[----:B------:R-:W-:Y:S01]  /*4160*/  IADD3.X R234, R13, UR15, R7, P5, P4 ;  /* 0x0000000f0dea7c10 */ /* 0x000fe2000afe8407 */
[----:B------:R-:W-:Y:S01]  /*4170*/  IMAD.IADD R202, R209, 0x1, R205 ;  /* 0x00000001d1ca7824 */ /* 0x000fe200078e02cd */
[----:B------:R-:W-:Y:S01]  /*4180*/  LEA R208, R5, UR4, 0x1 ;  /* 0x0000000405d07c11 */ /* 0x000fe2000f8e08ff */
[----:B------:R-:W3:Y:S01]  /*4190*/  LDSM.16.M88.4 R140, [R4+0x10800] ;  /* 0x01080000048c783b */ /* 0x000ee20000000200 */
[----:B------:R-:W-:Y:S01]  /*41a0*/  LEA R207, R6, UR4, 0x1 ;  /* 0x0000000406cf7c11 */ /* 0x000fe2000f8e08ff */
[----:B------:R-:W-:-:S02]  /*41b0*/  IMAD.IADD R203, R205, 0x1, R204 ;  /* 0x00000001cdcb7824 */ /* 0x000fc400078e02cc */
[----:B------:R-:W4:Y:S04]  /*41c0*/  LDSM.16.M88.4 R168, [R4+0x12000] ;  /* 0x0120000004a8783b */ /* 0x000f280000000200 */
[----:B------:R1:W2:Y:S01]  /*41d0*/  LDSM.16.M88.4 R172, [R4+0x12800] ;  /* 0x0128000004ac783b */ /* 0x0002a20000000200 */
[----:B------:R-:W-:Y:S02]  /*41e0*/  UIADD3 UR61, UR48, -0x4498517b, URZ ;  /* 0xbb67ae85303d7890 */ /* 0x000fe4000fffe03f */
[----:B------:R-:W-:Y:S02]  /*41f0*/  UIADD3 UR60, UR49, 0x3c6ef372, URZ ;  /* 0x3c6ef372313c7890 */ /* 0x000fe4000fffe03f */
[----:B------:R-:W-:Y:S02]  /*4200*/  UIADD3 UR59, UR48, 0x76cf5d0a, URZ ;  /* 0x76cf5d0a303b7890 */ /* 0x000fe4000fffe03f */
[----:B------:R-:W-:-:S02]  /*4210*/  UIADD3 UR58, UR49, -0x255992d5, URZ ;  /* 0xdaa66d2b313a7890 */ /* 0x000fc4000fffe03f */
[----:B------:R-:W-:Y:S02]  /*4220*/  UIADD3 UR57, UR48, 0x32370b8f, URZ ;  /* 0x32370b8f30397890 */ /* 0x000fe4000fffe03f */
[----:B------:R-:W-:Y:S02]  /*4230*/  UIADD3 UR56, UR49, 0x78dde6e4, URZ ;  /* 0x78dde6e431387890 */ /* 0x000fe4000fffe03f */
[----:B------:R-:W-:Y:S02]  /*4240*/  UIADD3 UR55, UR48, -0x126145ec, URZ ;  /* 0xed9eba1430377890 */ /* 0x000fe4000fffe03f */
[----:B------:R-:W-:Y:S02]  /*4250*/  UIADD3 UR54, UR49, 0x1715609d, URZ ;  /* 0x1715609d31367890 */ /* 0x000fe4000fffe03f */
[----:B------:R-:W-:Y:S02]  /*4260*/  UIADD3 UR53, UR48, -0x56f99767, URZ ;  /* 0xa906689930357890 */ /* 0x000fe4000fffe03f */
[----:B------:R-:W-:Y:S01]  /*4270*/  UIADD3 UR52, UR49, -0x4ab325aa, URZ ;  /* 0xb54cda5631347890 */ /* 0x000fe2000fffe03f */
[----:B-1----:R-:W-:Y:S01]  /*4280*/  IMAD.U32 R4, RZ, RZ, UR7 ;  /* 0x00000007ff047e24 */ /* 0x002fe2000f8e00ff */
[----:B------:R-:W-:-:S12]  /*4290*/  UIADD3 UR51, UR48, 0x646e171e, URZ ;  /* 0x646e171e30337890 */ /* 0x000fd8000fffe03f */
.L_x_864:
[----:B------:R-:W0:Y:S01]  /*42a0*/  LDGDEPBAR ;  /* 0x00000000000079af */ /* 0x000e220000000000 */
[----:B------:R-:W-:Y:S01]  /*42b0*/  IMAD.U32 R178, RZ, RZ, UR20 ;  /* 0x00000014ffb27e24 */ /* 0x000fe2000f8e00ff */
[C---:B------:R-:W-:Y:S01]  /*42c0*/  IADD3 R126, R208.reuse, R206, RZ ;  /* 0x000000ced07e7210 */ /* 0x040fe20007ffe0ff */
[----:B------:R-:W-:Y:S01]  /*42d0*/  IMAD.U32 R179, RZ, RZ, UR19 ;  /* 0x00000013ffb37e24 */ /* 0x000fe2000f8e00ff */
[----:B------:R-:W-:Y:S01]  /*42e0*/  USHF.L.U32 UR12, UR5, 0x6, URZ ;  /* 0x00000006050c7899 */ /* 0x000fe2000800063f */
[----:B------:R-:W-:Y:S01]  /*42f0*/  IMAD.IADD R125, R208, 0x1, R205 ;  /* 0x00000001d07d7824 */ /* 0x000fe200078e02cd */
[----:B------:R-:W-:Y:S01]  /*4300*/  LEA R176, P0, R220, R178, 0x2 ;  /* 0x000000b2dcb07211 */ /* 0x000fe200078010ff */
[----:B------:R-:W-:Y:S01]  /*4310*/  ULDC UR7, c[0x0][0x394] ;  /* 0x0000e50000077ab9 */ /* 0x000fe20000000800 */
[----:B------:R-:W-:Y:S01]  /*4320*/  IADD3 R124, R126, R205, RZ ;  /* 0x000000cd7e7c7210 */ /* 0x000fe20007ffe0ff */
[----:B------:R-:W-:Y:S01]  /*4330*/  UISETP.GE.AND UP0, UPT, UR12, UR50, UPT ;  /* 0x000000320c00728c */ /* 0x000fe2000bf06270 */
[----:B------:R-:W-:Y:S05]  /*4340*/  LEA.HI.X.SX32 R177, R220, R179, 0x2, P0 ;  /* 0x000000b3dcb17211 */ /* 0x000fea00000f16ff */
        /* <DEDUP_REMOVED lines=9> */
[----:B------:R-:W2:Y:S04]  /*43e0*/  LDSM.16.M88.4 R100, [R200+0xc000] ;  /* 0x00c00000c864783b */ /* 0x000ea80000000200 */
[----:B------:R-:W1:Y:S01]  /*43f0*/  LDSM.16.M88.4 R104, [R200+0xc800] ;  /* 0x00c80000c868783b */ /* 0x000e620000000200 */
[C---:B---3--:R-:W-:Y:S06]  /*4400*/  HMMA.16816.F32 R4, R20.reuse, R24, RZ ;  /* 0x000000181404723c */ /* 0x048fec00000018ff */
[C---:B------:R-:W-:Y:S01]  /*4410*/  HMMA.16816.F32 R8, R20.reuse, R26, RZ ;  /* 0x0000001a1408723c */ /* 0x040fe200000018ff */
[----:B------:R-:W-:Y:S05]  /*4420*/  LDSM.16.M88.4 R24, [R3+0xc000] ;  /* 0x00c000000318783b */ /* 0x000fea0000000200 */
[C---:B----4-:R-:W-:Y:S06]  /*4430*/  HMMA.16816.F32 R12, R20.reuse, R28, RZ ;  /* 0x0000001c140c723c */ /* 0x050fec00000018ff */
[----:B------:R-:W-:Y:S01]  /*4440*/  HMMA.16816.F32 R16, R20, R30, RZ ;  /* 0x0000001e1410723c */ /* 0x000fe200000018ff */
[----:B------:R-:W3:Y:S04]  /*4450*/  LDSM.16.M88.4 R20, [R125] ;  /* 0x000000007d14783b */ /* 0x000ee80000000200 */
[----:B------:R-:W4:Y:S01]  /*4460*/  LDSM.16.M88.4 R28, [R3+0xc800] ;  /* 0x00c80000031c783b */ /* 0x000f220000000200 */
[C---:B--2---:R-:W-:Y:S06]  /*4470*/  HMMA.16816.F32 R4, R32.reuse, R100, R4 ;  /* 0x000000642004723c */ /* 0x044fec0000001804 */
[C---:B------:R-:W-:Y:S01]  /*4480*/  HMMA.16816.F32 R8, R32.reuse, R102, R8 ;  /* 0x000000662008723c */ /* 0x040fe20000001808 */
[----:B------:R-:W-:Y:S05]  /*4490*/  LDSM.16.M88.4 R100, [R2+0xc000] ;  /* 0x00c000000264783b */ /* 0x000fea0000000200 */
[C---:B-1----:R-:W-:Y:S06]  /*44a0*/  HMMA.16816.F32 R12, R32.reuse, R104, R12 ;  /* 0x00000068200c723c */ /* 0x042fec000000180c */
        /* <DEDUP_REMOVED lines=42> */
[----:B------:R-:W-:Y:S04]  /*4750*/  USHF.L.U32 UR7, UR14, 0x6, URZ ;  /* 0x000000060e077899 */ /* 0x000fe8000800063f */
[----:B------:R-:W-:Y:S02]  /*4760*/  UIADD3 UR15, UR7, UR13, URZ ;  /* 0x0000000d070f7290 */ /* 0x000fe4000fffe03f */
[----:B------:R-:W-:Y:S02]  /*4770*/  UIADD3 UR7, UR7, 0x40, URZ ;  /* 0x0000004007077890 */ /* 0x000fe4000fffe03f */
[----:B------:R-:W-:Y:S02]  /*4780*/  UIADD3 UR16, UR17, UR15, -UR6 ;  /* 0x0000000f11107290 */ /* 0x000fe4000fffe806 */
[----:B------:R-:W-:Y:S02]  /*4790*/  UIADD3 UR15, UR12, 0x40, URZ ;  /* 0x000000400c0f7890 */ /* 0x000fe4000fffe03f */
[----:B------:R-:W-:Y:S01]  /*47a0*/  IMAD.U32 R20, RZ, RZ, UR7 ;  /* 0x00000007ff147e24 */ /* 0x000fe2000f8e00ff */
[----:B------:R-:W-:Y:S01]  /*47b0*/  UMOV UR7, UR17 ;  /* 0x0000001100077c82 */ /* 0x000fe20008000000 */
[----:B------:R-:W-:Y:S03]  /*47c0*/  UISETP.GE.AND UP0, UPT, UR15, UR16, UPT ;  /* 0x000000100f00728c */ /* 0x000fe6000bf06270 */
[----:B------:R-:W-:Y:S03]  /*47d0*/  ISETP.LT.AND P0, PT, R20, UR6, PT ;  /* 0x0000000614007c0c */ /* 0x000fe6000bf01270 */
[----:B------:R-:W-:Y:S11]  /*47e0*/  PLOP3.LUT P1, PT, PT, PT, UP0, 0x80, 0x0 ;  /* 0x000000000000781c */ /* 0x000ff60003f2f008 */
[----:B------:R-:W-:Y:S02]  /*47f0*/  @!UPT UIADD3 URZ, URZ, URZ, URZ ;  /* 0x0000003f3f3ff290 */ /* 0x000fe4000fffe03f */
[----:B------:R-:W-:Y:S05]  /*4800*/  @!P1 BRA P0, `(.L_x_861) ;  /* 0x00000004002c9947 */ /* 0x000fea0000000000 */
.L_x_860:
[----:B------:R-:W-:Y:S01]  /*4810*/  ULDC UR15, c[0x0][0x398] ;  /* 0x0000e600000f7ab9 */ /* 0x000fe20000000800 */
[----:B------:R-:W-:Y:S02]  /*4820*/  VIADD R24, R220, UR12 ;  /* 0x0000000cdc187c36 */ /* 0x000fe40008000000 */
[----:B------:R-:W-:Y:S01]  /*4830*/  IMAD.U32 R20, RZ, RZ, UR15 ;  /* 0x0000000fff147e24 */ /* 0x000fe2000f8e00ff */
[----:B------:R-:W-:Y:S01]  /*4840*/  UIADD3 UR12, -UR7, UR6, -UR13 ;  /* 0x00000006070c7290 */ /* 0x000fe2000fffe90d */
[----:B------:R-:W-:Y:S01]  /*4850*/  VIADD R23, R24, 0x8 ;  /* 0x0000000818177836 */ /* 0x000fe20000000000 */
[----:B------:R-:W-:Y:S01]  /*4860*/  UMOV UR17, UR7 ;  /* 0x0000000700117c82 */ /* 0x000fe20008000000 */
[----:B------:R-:W-:Y:S03]  /*4870*/  IMAD.SHL.U32 R22, R214, 0x20, RZ ;  /* 0x00000020d6167824 */ /* 0x000fe600078e00ff */
[----:B------:R-:W-:Y:S02]  /*4880*/  VIADDMNMX R31, R24, UR12, RZ, !PT ;  /* 0x0000000c181f7c46 */ /* 0x000fe4000f8001ff */
[C---:B------:R-:W-:Y:S01]  /*4890*/  VIADDMNMX R21, R23.reuse, UR12, RZ, !PT ;  /* 0x0000000c17157c46 */ /* 0x040fe2000f8001ff */
[----:B------:R-:W-:Y:S06]  /*48a0*/  UIADD3 UR12, UR6, 0x1, -UR13 ;  /* 0x00000001060c7890 */ /* 0x000fec000fffe80d */
[----:B------:R-:W-:Y:S01]  /*48b0*/  IADD3 R20, R23, UR12, R20 ;  /* 0x0000000c17147c10 */ /* 0x000fe2000fffe014 */
[----:B------:R-:W-:Y:S01]  /*48c0*/  UIADD3 UR12, UR12, UR15, URZ ;  /* 0x0000000f0c0c7290 */ /* 0x000fe2000fffe03f */
[----:B------:R-:W1:Y:S02]  /*48d0*/  S2R R23, SR_TID.X ;  /* 0x0000000000177919 */ /* 0x000e640000002100 */
[----:B------:R-:W-:Y:S03]  /*48e0*/  VIMNMX R20, R20, UR6, PT ;  /* 0x0000000614147c48 */ /* 0x000fe6000bfe0100 */
[----:B------:R-:W-:Y:S05]  /*48f0*/  IMAD.U32 R29, RZ, RZ, UR12 ;  /* 0x0000000cff1d7e24 */ /* 0x000fea000f8e00ff */
[----:B------:R-:W-:Y:S01]  /*4900*/  VIADDMNMX R29, R24, R29, UR6, PT ;  /* 0x00000006181d7e46 */ /* 0x000fe2000b80011d */
[----:B-1----:R-:W-:Y:S05]  /*4910*/  IMAD.SHL.U32 R23, R23, 0x2, RZ ;  /* 0x0000000217177824 */ /* 0x002fea00078e00ff */
[----:B------:R-:W-:Y:S01]  /*4920*/  LOP3.LUT R23, R22, 0x6, R23, 0xf8, !PT ;  /* 0x0000000616177812 */ /* 0x000fe200078ef817 */
[----:B------:R-:W-:Y:S04]  /*4930*/  IMAD.U32 R22, RZ, RZ, UR14 ;  /* 0x0000000eff167e24 */ /* 0x000fe8000f8e00ff */
[----:B------:R-:W-:Y:S04]  /*4940*/  IMAD R22, R22, 0x40, R23 ;  /* 0x0000004016167824 */ /* 0x000fe800078e0217 */
[C---:B------:R-:W-:Y:S01]  /*4950*/  VIADD R28, R22.reuse, 0x1 ;  /* 0x00000001161c7836 */ /* 0x040fe20000000000 */
[C---:B------:R-:W-:Y:S01]  /*4960*/  ISETP.GE.AND P1, PT, R22.reuse, R31, PT ;  /* 0x0000001f1600720c */ /* 0x040fe20003f26270 */
[C---:B------:R-:W-:Y:S01]  /*4970*/  VIADD R27, R22.reuse, 0x8 ;  /* 0x00000008161b7836 */ /* 0x040fe20000000000 */
[C---:B------:R-:W-:Y:S01]  /*4980*/  ISETP.GE.AND P0, PT, R22.reuse, R21, PT ;  /* 0x000000151600720c */ /* 0x040fe20003f06270 */
[C---:B------:R-:W-:Y:S01]  /*4990*/  VIADD R26, R22.reuse, 0x9 ;  /* 0x00000009161a7836 */ /* 0x040fe20000000000 */
[C---:B------:R-:W-:Y:S01]  /*49a0*/  ISETP.GE.OR P1, PT, R22.reuse, R29, !P1 ;  /* 0x0000001d1600720c */ /* 0x040fe20004f26670 */
[C---:B------:R-:W-:Y:S01]  /*49b0*/  VIADD R25, R22.reuse, 0x10 ;  /* 0x0000001016197836 */ /* 0x040fe20000000000 */
[CC--:B------:R-:W-:Y:S01]  /*49c0*/  ISETP.GE.OR P0, PT, R22.reuse, R20.reuse, !P0 ;  /* 0x000000141600720c */ /* 0x0c0fe20004706670 */
[----:B------:R-:W-:Y:S01]  /*49d0*/  VIADD R24, R22, 0x11 ;  /* 0x0000001116187836 */ /* 0x000fe20000000000 */
[----:B------:R-:W-:Y:S01]  /*49e0*/  FSEL R4, R4, -INF , !P1 ;  /* 0xff80000004047808 */ /* 0x000fe20004800000 */
        /* <DEDUP_REMOVED lines=45> */
.L_x_861:
[----:B------:R-:W-:Y:S01]  /*4cc0*/  LEA R179, R212, UR4, 0x1 ;  /* 0x00000004d4b37c11 */ /* 0x000fe2000f8e08ff */
[----:B------:R-:W-:Y:S01]  /*4cd0*/  IMAD.U32 R191, RZ, RZ, UR14 ;  /* 0x0000000effbf7e24 */ /* 0x000fe2000f8e00ff */
[----:B------:R-:W-:Y:S01]  /*4ce0*/  FSETP.NEU.FTZ.AND P0, PT, R237, -INF , PT ;  /* 0xff800000ed00780b */ /* 0x000fe20003f1d000 */
[----:B------:R-:W-:Y:S01]  /*4cf0*/  IMAD.U32 R184, RZ, RZ, UR5 ;  /* 0x00000005ffb87e24 */ /* 0x000fe2000f8e00ff */
[----:B------:R-:W-:Y:S01]  /*4d00*/  UIADD3 UR7, UR49, -0x61c88647, URZ ;  /* 0x9e3779b931077890 */ /* 0x000fe2000fffe03f */
[----:B------:R-:W-:Y:S04]  /*4d10*/  IMAD.WIDE.U32 R188, R235, -0x2daee0ad, RZ ;  /* 0xd2511f53ebbc7825 */ /* 0x000fe800078e00ff */
[----:B------:R-:W-:Y:S01]  /*4d20*/  FMUL.FTZ R187, R237, 1.4426950216293334961 ;  /* 0x3fb8aa3bedbb7820 */ /* 0x000fe20000410000 */
[----:B------:R-:W-:Y:S01]  /*4d30*/  UISETP.GT.AND UP2, UPT, UR5, UR38, UPT ;  /* 0x000000260500728c */ /* 0x000fe2000bf44270 */
[----:B------:R-:W-:Y:S01]  /*4d40*/  FMUL.FTZ R185, R238, 1.4426950216293334961 ;  /* 0x3fb8aa3beeb97820 */ /* 0x000fe20000410000 */
[----:B------:R-:W-:Y:S02]  /*4d50*/  IMAD R191, R191, 0x2, R214 ;  /* 0x00000002bfbf7824 */ /* 0x000fe400078e02d6 */
[----:B------:R-:W-:Y:S01]  /*4d60*/  FSEL R187, R187, RZ, P0 ;  /* 0x000000ffbbbb7208 */ /* 0x000fe20000000000 */
[----:B------:R-:W-:Y:S01]  /*4d70*/  IMAD R184, R184, 0x4, R215 ;  /* 0x00000004b8b87824 */ /* 0x000fe200078e02d7 */
[----:B------:R-:W-:Y:S01]  /*4d80*/  FSETP.NEU.FTZ.AND P0, PT, R238, -INF , PT ;  /* 0xff800000ee00780b */ /* 0x000fe20003f1d000 */
[----:B------:R-:W-:Y:S01]  /*4d90*/  IMAD.IADD R178, R206, 0x1, R179 ;  /* 0x00000001ceb27824 */ /* 0x000fe200078e02b3 */
[----:B------:R-:W-:Y:S01]  /*4da0*/  LOP3.LUT R190, R189, UR48, R191, 0x96, !PT ;  /* 0x00000030bdbe7c12 */ /* 0x000fe2000f8e96bf */
[----:B------:R-:W-:Y:S01]  /*4db0*/  IMAD.WIDE.U32 R198, R184, -0x326172a9, RZ ;  /* 0xcd9e8d57b8c67825 */ /* 0x000fe200078e00ff */
[----:B------:R-:W-:Y:S03]  /*4dc0*/  FSEL R189, R185, RZ, P0 ;  /* 0x000000ffb9bd7208 */ /* 0x000fe60000000000 */
[----:B------:R-:W-:Y:S01]  /*4dd0*/  FFMA.FTZ R186, R4, UR21, -R187 ;  /* 0x0000001504ba7c23 */ /* 0x000fe200080108bb */
[----:B------:R-:W-:Y:S01]  /*4de0*/  IMAD.IADD R177, R205, 0x1, R179 ;  /* 0x00000001cdb17824 */ /* 0x000fe200078e02b3 */
[----:B------:R-:W-:Y:S01]  /*4df0*/  LOP3.LUT R184, R199, UR49, R234, 0x96, !PT ;  /* 0x00000031c7b87c12 */ /* 0x000fe2000f8e96ea */
[----:B------:R-:W-:Y:S04]  /*4e00*/  IMAD.WIDE.U32 R190, R190, -0x326172a9, RZ ;  /* 0xcd9e8d57bebe7825 */ /* 0x000fe800078e00ff */
[--C-:B------:R-:W-:Y:S01]  /*4e10*/  FFMA.FTZ R192, R11, UR21, -R189.reuse ;  /* 0x000000150bc07c23 */ /* 0x100fe200080108bd */
[----:B------:R-:W-:Y:S01]  /*4e20*/  MUFU.EX2 R186, R186 ;  /* 0x000000ba00ba7308 */ /* 0x000fe20000000800 */
[----:B------:R-:W-:Y:S01]  /*4e30*/  IMAD.IADD R176, R205, 0x1, R178 ;  /* 0x00000001cdb07824 */ /* 0x000fe200078e02b2 */
[----:B------:R-:W-:Y:S01]  /*4e40*/  LOP3.LUT R198, R191, UR7, R198, 0x96, !PT ;  /* 0x00000007bfc67c12 */ /* 0x000fe2000f8e96c6 */
[----:B------:R-:W-:Y:S04]  /*4e50*/  IMAD.WIDE.U32 R196, R184, -0x2daee0ad, RZ ;  /* 0xd2511f53b8c47825 */ /* 0x000fe800078e00ff */
[--C-:B------:R-:W-:Y:S01]  /*4e60*/  FFMA.FTZ R193, R6, UR21, -R189.reuse ;  /* 0x0000001506c17c23 */ /* 0x100fe200080108bd */
[--C-:B------:R-:W-:Y:S01]  /*4e70*/  FFMA.FTZ R250, R19, UR21, -R189.reuse ;  /* 0x0000001513fa7c23 */ /* 0x100fe200080108bd */
[----:B------:R-:W-:Y:S01]  /*4e80*/  IMAD.WIDE.U32 R198, R198, -0x2daee0ad, RZ ;  /* 0xd2511f53c6c67825 */ /* 0x000fe200078e00ff */
[----:B------:R-:W-:Y:S01]  /*4e90*/  LOP3.LUT R188, R197, UR61, R188, 0x96, !PT ;  /* 0x0000003dc5bc7c12 */ /* 0x000fe2000f8e96bc */
[----:B------:R1:W-:Y:S02]  /*4ea0*/  MUFU.EX2 R184, R192 ;  /* 0x000000c000b87308 */ /* 0x0003e40000000800 */
[--C-:B------:R-:W-:Y:S01]  /*4eb0*/  FFMA.FTZ R185, R7, UR21, -R189.reuse ;  /* 0x0000001507b97c23 */ /* 0x100fe200080108bd */
[----:B------:R-:W-:Y:S01]  /*4ec0*/  FFMA.FTZ R213, R18, UR21, -R189 ;  /* 0x0000001512d57c23 */ /* 0x000fe200080108bd */
[----:B------:R-:W-:Y:S01]  /*4ed0*/  LOP3.LUT R196, R199, UR59, R196, 0x96, !PT ;  /* 0x0000003bc7c47c12 */ /* 0x000fe2000f8e96c4 */
[----:B------:R-:W-:Y:S04]  /*4ee0*/  IMAD.WIDE.U32 R194, R188, -0x326172a9, RZ ;  /* 0xcd9e8d57bcc27825 */ /* 0x000fe800078e00ff */
[--C-:B------:R-:W-:Y:S01]  /*4ef0*/  FFMA.FTZ R182, R16, UR21, -R187.reuse ;  /* 0x0000001510b67c23 */ /* 0x100fe200080108bb */
[--C-:B------:R-:W-:Y:S01]  /*4f00*/  FFMA.FTZ R183, R8, UR21, -R187.reuse ;  /* 0x0000001508b77c23 */ /* 0x100fe200080108bb */
[----:B------:R-:W-:Y:S01]  /*4f10*/  MUFU.EX2 R185, R185 ;  /* 0x000000b900b97308 */ /* 0x000fe20000000800 */
[----:B------:R-:W-:Y:S01]  /*4f20*/  LOP3.LUT R188, R195, UR60, R190, 0x96, !PT ;  /* 0x0000003cc3bc7c12 */ /* 0x000fe2000f8e96be */
[----:B------:R-:W-:Y:S04]  /*4f30*/  IMAD.WIDE.U32 R196, R196, -0x326172a9, RZ ;  /* 0xcd9e8d57c4c47825 */ /* 0x000fe800078e00ff */
[--C-:B------:R-:W-:Y:S01]  /*4f40*/  FFMA.FTZ R190, R9, UR21, -R187.reuse ;  /* 0x0000001509be7c23 */ /* 0x100fe200080108bb */
[----:B------:R-:W-:Y:S01]  /*4f50*/  IMAD.WIDE.U32 R248, R188, -0x2daee0ad, RZ ;  /* 0xd2511f53bcf87825 */ /* 0x000fe200078e00ff */
[----:B------:R-:W-:Y:S02]  /*4f60*/  LOP3.LUT R194, R197, UR58, R194, 0x96, !PT ;  /* 0x0000003ac5c27c12 */ /* 0x000fe4000f8e96c2 */
[----:B------:R2:W-:Y:S01]  /*4f70*/  MUFU.EX2 R188, R193 ;  /* 0x000000c100bc7308 */ /* 0x0005e20000000800 */
[--C-:B-1----:R-:W-:Y:S01]  /*4f80*/  FFMA.FTZ R192, R5, UR21, -R187.reuse ;  /* 0x0000001505c07c23 */ /* 0x102fe200080108bb */
[--C-:B------:R-:W-:Y:S01]  /*4f90*/  FFMA.FTZ R197, R12, UR21, -R187.reuse ;  /* 0x000000150cc57c23 */ /* 0x100fe200080108bb */
[----:B------:R-:W-:Y:S01]  /*4fa0*/  LOP3.LUT R198, R249, UR57, R198, 0x96, !PT ;  /* 0x00000039f9c67c12 */ /* 0x000fe2000f8e96c6 */
[----:B------:R-:W-:Y:S04]  /*4fb0*/  IMAD.WIDE.U32 R194, R194, -0x2daee0ad, RZ ;  /* 0xd2511f53c2c27825 */ /* 0x000fe800078e00ff */
[----:B------:R-:W-:Y:S01]  /*4fc0*/  IMAD.WIDE.U32 R198, R198, -0x326172a9, RZ ;  /* 0xcd9e8d57c6c67825 */ /* 0x000fe200078e00ff */
[----:B------:R-:W-:Y:S01]  /*4fd0*/  LOP3.LUT R248, R195, UR55, R248, 0x96, !PT ;  /* 0x00000037c3f87c12 */ /* 0x000fe2000f8e96f8 */
[----:B------:R-:W-:Y:S02]  /*4fe0*/  MUFU.EX2 R182, R182 ;  /* 0x000000b600b67308 */ /* 0x000fe40000000800 */
[----:B------:R-:W-:Y:S01]  /*4ff0*/  FFMA.FTZ R195, R17, UR21, -R187 ;  /* 0x0000001511c37c23 */ /* 0x000fe200080108bb */
[----:B------:R-:W-:Y:S01]  /*5000*/  LOP3.LUT R191, R199, UR56, R196, 0x96, !PT ;  /* 0x00000038c7bf7c12 */ /* 0x000fe2000f8e96c4 */
[----:B------:R-:W-:Y:S04]  /*5010*/  IMAD.WIDE.U32 R248, R248, -0x326172a9, RZ ;  /* 0xcd9e8d57f8f87825 */ /* 0x000fe800078e00ff */
[----:B------:R-:W-:Y:S01]  /*5020*/  FFMA.FTZ R199, R10, UR21, -R189 ;  /* 0x000000150ac77c23 */ /* 0x000fe200080108bd */
[----:B------:R-:W-:Y:S01]  /*5030*/  FFMA.FTZ R196, R13, UR21, -R187 ;  /* 0x000000150dc47c23 */ /* 0x000fe200080108bb */
[----:B------:R-:W-:Y:S01]  /*5040*/  IMAD.WIDE.U32 R4, R191, -0x2daee0ad, RZ ;  /* 0xd2511f53bf047825 */ /* 0x000fe200078e00ff */
[----:B--2---:R-:W-:Y:S01]  /*5050*/  LOP3.LUT R193, R249, UR54, R198, 0x96, !PT ;  /* 0x00000036f9c17c12 */ /* 0x004fe2000f8e96c6 */
[----:B------:R1:W-:Y:S02]  /*5060*/  MUFU.EX2 R187, R192 ;  /* 0x000000c000bb7308 */ /* 0x0003e40000000800 */
[--C-:B------:R-:W-:Y:S01]  /*5070*/  FFMA.FTZ R198, R14, UR21, -R189.reuse ;  /* 0x000000150ec67c23 */ /* 0x100fe200080108bd */
[----:B------:R-:W-:Y:S01]  /*5080*/  FFMA.FTZ R191, R15, UR21, -R189 ;  /* 0x000000150fbf7c23 */ /* 0x000fe200080108bd */
[----:B------:R-:W-:Y:S01]  /*5090*/  LOP3.LUT R194, R5, UR53, R194, 0x96, !PT ;  /* 0x0000003505c27c12 */ /* 0x000fe2000f8e96c2 */
[----:B------:R-:W-:Y:S05]  /*50a0*/  IMAD.WIDE.U32 R6, R193, -0x2daee0ad, RZ ;  /* 0xd2511f53c1067825 */ /* 0x000fea00078e00ff */
[----:B------:R2:W-:Y:S01]  /*50b0*/  MUFU.EX2 R189, R250 ;  /* 0x000000fa00bd7308 */ /* 0x0005e20000000800 */
[----:B------:R-:W-:Y:S01]  /*50c0*/  IMAD.WIDE.U32 R10, R194, -0x326172a9, RZ ;  /* 0xcd9e8d57c20a7825 */ /* 0x000fe200078e00ff */
[----:B------:R-:W-:Y:S02]  /*50d0*/  LOP3.LUT R252, R6, 0xff, RZ, 0xc0, !PT ;  /* 0x000000ff06fc7812 */ /* 0x000fe400078ec0ff */
[----:B------:R-:W-:Y:S02]  /*50e0*/  SHF.R.U32.HI R251, RZ, 0x18, R6 ;  /* 0x00000018fffb7819 */ /* 0x000fe40000011606 */
[----:B------:R-:W-:Y:S02]  /*50f0*/  ISETP.LE.U32.AND P2, PT, R252, UR22, PT ;  /* 0x00000016fc007c0c */ /* 0x000fe4000bf43070 */
[----:B------:R-:W-:Y:S02]  /*5100*/  LOP3.LUT R248, R11, UR52, R248, 0x96, !PT ;  /* 0x000000340bf87c12 */ /* 0x000fe4000f8e96f8 */
[----:B------:R-:W-:Y:S01]  /*5110*/  MUFU.EX2 R183, R183 ;  /* 0x000000b700b77308 */ /* 0x000fe20000000800 */
[----:B------:R-:W-:Y:S02]  /*5120*/  LOP3.LUT R249, R7, UR51, R4, 0x96, !PT ;  /* 0x0000003307f97c12 */ /* 0x000fe4000f8e9604 */
[----:B------:R-:W-:Y:S02]  /*5130*/  ISETP.LE.U32.AND P0, PT, R251, UR22, PT ;  /* 0x00000016fb007c0c */ /* 0x000fe4000bf03070 */
[----:B------:R-:W-:Y:S02]  /*5140*/  SHF.R.U32.HI R194, RZ, 0x10, R6 ;  /* 0x00000010ffc27819 */ /* 0x000fe40000011606 */
[----:B-1----:R-:W-:Y:S03]  /*5150*/  LOP3.LUT R192, R6, 0xffff, RZ, 0xc0, !PT ;  /* 0x0000ffff06c07812 */ /* 0x002fe600078ec0ff */
[----:B------:R1:W-:Y:S01]  /*5160*/  MUFU.EX2 R193, R199 ;  /* 0x000000c700c17308 */ /* 0x0003e20000000800 */
[----:B--2---:R-:W-:Y:S02]  /*5170*/  SHF.R.U32.HI R250, RZ, 0x18, R248 ;  /* 0x00000018fffa7819 */ /* 0x004fe400000116f8 */
[----:B------:R-:W-:Y:S02]  /*5180*/  LOP3.LUT R6, R10, 0xff, RZ, 0xc0, !PT ;  /* 0x000000ff0a067812 */ /* 0x000fe400078ec0ff */
[----:B------:R-:W-:Y:S02]  /*5190*/  ISETP.LE.U32.AND P4, PT, R250, UR22, PT ;  /* 0x00000016fa007c0c */ /* 0x000fe4000bf83070 */
[----:B------:R-:W-:Y:S03]  /*51a0*/  LOP3.LUT R250, R248, 0xff, RZ, 0xc0, !PT ;  /* 0x000000fff8fa7812 */ /* 0x000fe600078ec0ff */
[----:B------:R-:W-:Y:S01]  /*51b0*/  MUFU.EX2 R190, R190 ;  /* 0x000000be00be7308 */ /* 0x000fe20000000800 */
[--C-:B------:R-:W-:Y:S02]  /*51c0*/  SHF.R.U32.HI R251, RZ, 0x18, R249.reuse ;  /* 0x00000018fffb7819 */ /* 0x100fe400000116f9 */
[----:B------:R-:W-:Y:S02]  /*51d0*/  SHF.R.U32.HI R5, RZ, 0x18, R10 ;  /* 0x00000018ff057819 */ /* 0x000fe4000001160a */
[----:B------:R-:W-:Y:S02]  /*51e0*/  ISETP.LE.U32.AND P6, PT, R6, UR22, PT ;  /* 0x0000001606007c0c */ /* 0x000fe4000bfc3070 */
[----:B------:R-:W-:Y:S03]  /*51f0*/  ISETP.LE.U32.AND P3, PT, R251, UR22, PT ;  /* 0x00000016fb007c0c */ /* 0x000fe6000bf63070 */
[----:B------:R-:W2:Y:S01]  /*5200*/  MUFU.EX2 R197, R197 ;  /* 0x000000c500c57308 */ /* 0x000ea20000000800 */
[----:B------:R-:W-:Y:S02]  /*5210*/  SHF.R.U32.HI R251, RZ, 0x10, R248 ;  /* 0x00000010fffb7819 */ /* 0x000fe400000116f8 */
[----:B------:R-:W-:Y:S02]  /*5220*/  LOP3.LUT R248, R248, 0xffff, RZ, 0xc0, !PT ;  /* 0x0000fffff8f87812 */ /* 0x000fe400078ec0ff */
[----:B------:R-:W-:Y:S02]  /*5230*/  ISETP.LE.U32.AND P1, PT, R5, UR22, PT ;  /* 0x0000001605007c0c */ /* 0x000fe4000bf23070 */
[----:B------:R-:W-:Y:S03]  /*5240*/  SHF.R.U32.HI R248, RZ, 0x8, R248 ;  /* 0x00000008fff87819 */ /* 0x000fe600000116f8 */
[----:B------:R-:W3:Y:S01]  /*5250*/  MUFU.EX2 R191, R191 ;  /* 0x000000bf00bf7308 */ /* 0x000ee20000000800 */
[----:B------:R-:W-:Y:S02]  /*5260*/  LOP3.LUT R252, R10, 0xffff, RZ, 0xc0, !PT ;  /* 0x0000ffff0afc7812 */ /* 0x000fe400078ec0ff */
[----:B------:R-:W-:Y:S02]  /*5270*/  LOP3.LUT R248, R248, 0xffff, RZ, 0xc0, !PT ;  /* 0x0000fffff8f87812 */ /* 0x000fe400078ec0ff */
[----:B------:R-:W-:Y:S02]  /*5280*/  SHF.R.U32.HI R252, RZ, 0x8, R252 ;  /* 0x00000008fffc7819 */ /* 0x000fe400000116fc */
[----:B------:R-:W-:Y:S03]  /*5290*/  LOP3.LUT R251, R251, 0xff, RZ, 0xc0, !PT ;  /* 0x000000fffbfb7812 */ /* 0x000fe600078ec0ff */
[----:B------:R-:W-:Y:S01]  /*52a0*/  MUFU.EX2 R196, R196 ;  /* 0x000000c400c47308 */ /* 0x000fe20000000800 */
[----:B------:R-:W-:Y:S02]  /*52b0*/  LOP3.LUT R194, R194, 0xff, RZ, 0xc0, !PT ;  /* 0x000000ffc2c27812 */ /* 0x000fe400078ec0ff */
[----:B------:R-:W-:Y:S02]  /*52c0*/  LOP3.LUT R252, R252, 0xffff, RZ, 0xc0, !PT ;  /* 0x0000fffffcfc7812 */ /* 0x000fe400078ec0ff */
[----:B-1----:R-:W-:Y:S02]  /*52d0*/  SHF.R.U32.HI R199, RZ, 0x10, R10 ;  /* 0x00000010ffc77819 */ /* 0x002fe4000001160a */
[----:B------:R-:W-:Y:S03]  /*52e0*/  LOP3.LUT R6, R249, 0xff, RZ, 0xc0, !PT ;  /* 0x000000fff9067812 */ /* 0x000fe600078ec0ff */
[----:B------:R-:W1:Y:S01]  /*52f0*/  MUFU.EX2 R195, R195 ;  /* 0x000000c300c37308 */ /* 0x000e620000000800 */
[----:B------:R-:W-:Y:S02]  /*5300*/  LOP3.LUT R199, R199, 0xff, RZ, 0xc0, !PT ;  /* 0x000000ffc7c77812 */ /* 0x000fe400078ec0ff */
[----:B------:R-:W-:Y:S02]  /*5310*/  SHF.R.U32.HI R192, RZ, 0x8, R192 ;  /* 0x00000008ffc07819 */ /* 0x000fe400000116c0 */
[----:B------:R-:W-:Y:S02]  /*5320*/  ISETP.LE.U32.AND P5, PT, R6, UR22, PT ;  /* 0x0000001606007c0c */ /* 0x000fe4000bfa3070 */
[----:B------:R-:W-:Y:S11]  /*5330*/  LOP3.LUT R192, R192, 0xffff, RZ, 0xc0, !PT ;  /* 0x0000ffffc0c07812 */ /* 0x000ff600078ec0ff */
[----:B--2---:R-:W-:Y:S01]  /*5340*/  @!P5 FADD.FTZ R197, -R197, -RZ ;  /* 0x800000ffc5c5d221 */ /* 0x004fe20000010100 */
[----:B------:R-:W-:Y:S01]  /*5350*/  @!P2 FADD.FTZ R182, -R182, -RZ ;  /* 0x800000ffb6b6a221 */ /* 0x000fe20000010100 */
[----:B------:R-:W-:Y:S01]  /*5360*/  ISETP.LE.U32.AND P2, PT, R250, UR22, PT ;  /* 0x00000016fa007c0c */ /* 0x000fe2000bf43070 */
[----:B------:R-:W-:Y:S01]  /*5370*/  @!P6 FADD.FTZ R183, -R183, -RZ ;  /* 0x800000ffb7b7e221 */ /* 0x000fe20000010100 */
[----:B------:R-:W-:Y:S01]  /*5380*/  ISETP.LE.U32.AND P6, PT, R251, UR22, PT ;  /* 0x00000016fb007c0c */ /* 0x000fe2000bfc3070 */
[----:B------:R-:W-:Y:S01]  /*5390*/  @!P1 FADD.FTZ R184, -R184, -RZ ;  /* 0x800000ffb8b89221 */ /* 0x000fe20000010100 */
[----:B------:R-:W-:Y:S01]  /*53a0*/  @!P4 FADD.FTZ R185, -R185, -RZ ;  /* 0x800000ffb9b9c221 */ /* 0x000fe20000010100 */
[----:B------:R-:W-:Y:S01]  /*53b0*/  ISETP.LE.U32.AND P1, PT, R194, UR22, PT ;  /* 0x00000016c2007c0c */ /* 0x000fe2000bf23070 */
[----:B---3--:R-:W-:Y:S01]  /*53c0*/  @!P3 FADD.FTZ R191, -R191, -RZ ;  /* 0x800000ffbfbfb221 */ /* 0x008fe20000010100 */
[----:B------:R-:W-:Y:S01]  /*53d0*/  ISETP.LE.U32.AND P4, PT, R252, UR22, PT ;  /* 0x00000016fc007c0c */ /* 0x000fe2000bf83070 */
[----:B------:R2:W3:Y:S01]  /*53e0*/  MUFU.EX2 R194, R198 ;  /* 0x000000c600c27308 */ /* 0x0004e20000000800 */
[----:B------:R-:W-:Y:S01]  /*53f0*/  @!P0 FADD.FTZ R189, -R189, -RZ ;  /* 0x800000ffbdbd8221 */ /* 0x000fe20000010100 */
[----:B------:R-:W-:Y:S03]  /*5400*/  FSETP.GE.FTZ.AND P0, PT, R185, RZ, PT ;  /* 0x000000ffb900720b */ /* 0x000fe60003f16000 */
[----:B------:R-:W-:Y:S01]  /*5410*/  @!P2 FADD.FTZ R186, -R186, -RZ ;  /* 0x800000ffbabaa221 */ /* 0x000fe20000010100 */
[----:B------:R-:W-:Y:S01]  /*5420*/  ISETP.LE.U32.AND P2, PT, R248, UR22, PT ;  /* 0x00000016f8007c0c */ /* 0x000fe2000bf43070 */
[----:B------:R-:W-:Y:S01]  /*5430*/  @!P6 FADD.FTZ R188, -R188, -RZ ;  /* 0x800000ffbcbce221 */ /* 0x000fe20000010100 */
[----:B------:R-:W-:Y:S02]  /*5440*/  ISETP.LE.U32.AND P6, PT, R199, UR22, PT ;  /* 0x00000016c7007c0c */ /* 0x000fe4000bfc3070 */
[----:B------:R-:W-:Y:S02]  /*5450*/  SHF.R.U32.HI R199, RZ, 0x10, R249 ;  /* 0x00000010ffc77819 */ /* 0x000fe400000116f9 */
[----:B------:R-:W-:Y:S01]  /*5460*/  @!P4 FADD.FTZ R190, -R190, -RZ ;  /* 0x800000ffbebec221 */ /* 0x000fe20000010100 */
[----:B------:R-:W-:Y:S02]  /*5470*/  F2FP.RELU.F16.F32.PACK_AB R248, R185, R188 ;  /* 0x000000bcb9f8723e */ /* 0x000fe400000008ff */
[----:B------:R-:W-:Y:S02]  /*5480*/  LOP3.LUT R249, R249, 0xffff, RZ, 0xc0, !PT ;  /* 0x0000fffff9f97812 */ /* 0x000fe400078ec0ff */
[----:B--2---:R-:W-:Y:S01]  /*5490*/  F2FP.RELU.F16.F32.PACK_AB R198, R190, R183 ;  /* 0x000000b7bec6723e */ /* 0x004fe200000008ff */
[----:B------:R2:W-:Y:S01]  /*54a0*/  STS [R225+0x12400], R248 ;  /* 0x012400f8e1007388 */ /* 0x0005e20000000800 */
[----:B------:R-:W-:Y:S01]  /*54b0*/  @!P2 FADD.FTZ R187, -R187, -RZ ;  /* 0x800000ffbbbba221 */ /* 0x000fe20000010100 */
[----:B------:R-:W-:Y:S01]  /*54c0*/  SHF.R.U32.HI R249, RZ, 0x8, R249 ;  /* 0x00000008fff97819 */ /* 0x000fe200000116f9 */
[----:B------:R-:W-:Y:S01]  /*54d0*/  @!P6 FADD.FTZ R193, -R193, -RZ ;  /* 0x800000ffc1c1e221 */ /* 0x000fe20000010100 */
[----:B------:R-:W-:Y:S02]  /*54e0*/  LOP3.LUT R199, R199, 0xff, RZ, 0xc0, !PT ;  /* 0x000000ffc7c77812 */ /* 0x000fe400078ec0ff */
[----:B------:R-:W-:Y:S02]  /*54f0*/  F2FP.RELU.F16.F32.PACK_AB R250, R187, R186 ;  /* 0x000000babbfa723e */ /* 0x000fe400000008ff */
[----:B------:R-:W-:Y:S02]  /*5500*/  LOP3.LUT R249, R249, 0xffff, RZ, 0xc0, !PT ;  /* 0x0000fffff9f97812 */ /* 0x000fe400078ec0ff */
[----:B------:R-:W-:Y:S01]  /*5510*/  ISETP.LE.U32.AND P2, PT, R192, UR22, PT ;  /* 0x00000016c0007c0c */ /* 0x000fe2000bf43070 */
[----:B------:R4:W-:Y:S01]  /*5520*/  STS [R225+0x12000], R250 ;  /* 0x012000fae1007388 */ /* 0x0009e20000000800 */
[----:B------:R-:W-:Y:S01]  /*5530*/  ISETP.LE.U32.AND P4, PT, R199, UR22, PT ;  /* 0x00000016c7007c0c */ /* 0x000fe2000bf83070 */
[----:B------:R-:W2:Y:S01]  /*5540*/  MUFU.EX2 R192, R213 ;  /* 0x000000d500c07308 */ /* 0x000ea20000000800 */
[----:B------:R-:W-:Y:S01]  /*5550*/  ISETP.LE.U32.AND P6, PT, R249, UR22, PT ;  /* 0x00000016f9007c0c */ /* 0x000fe2000bfc3070 */
[----:B------:R4:W-:Y:S01]  /*5560*/  STS [R229+0x12000], R198 ;  /* 0x012000c6e5007388 */ /* 0x0009e20000000800 */
[----:B------:R-:W-:Y:S02]  /*5570*/  F2FP.RELU.F16.F32.PACK_AB R199, R184, R193 ;  /* 0x000000c1b8c7723e */ /* 0x000fe400000008ff */
[----:B------:R-:W-:Y:S03]  /*5580*/  FSETP.GE.FTZ.AND P3, PT, R186, RZ, PT ;  /* 0x000000ffba00720b */ /* 0x000fe60003f76000 */
[----:B------:R-:W-:Y:S02]  /*5590*/  STS [R229+0x12400], R199 ;  /* 0x012400c7e5007388 */ /* 0x000fe40000000800 */
[----:B-1----:R-:W-:Y:S01]  /*55a0*/  @!P2 FADD.FTZ R195, -R195, -RZ ;  /* 0x800000ffc3c3a221 */ /* 0x002fe20000010100 */
[----:B------:R-:W-:Y:S01]  /*55b0*/  FSETP.GE.FTZ.AND P2, PT, R187, RZ, PT ;  /* 0x000000ffbb00720b */ /* 0x000fe20003f56000 */
[----:B---3--:R-:W-:Y:S02]  /*55c0*/  @!P4 FADD.FTZ R194, -R194, -RZ ;  /* 0x800000ffc2c2c221 */ /* 0x008fe40000010100 */
[----:B------:R-:W-:Y:S01]  /*55d0*/  @!P6 FADD.FTZ R196, -R196, -RZ ;  /* 0x800000ffc4c4e221 */ /* 0x000fe20000010100 */
[----:B--2---:R-:W-:Y:S01]  /*55e0*/  F2FP.RELU.F16.F32.PACK_AB R248, R195, R182 ;  /* 0x000000b6c3f8723e */ /* 0x004fe200000008ff */
[----:B------:R-:W-:Y:S01]  /*55f0*/  @!P1 FADD.FTZ R192, -R192, -RZ ;  /* 0x800000ffc0c09221 */ /* 0x000fe20000010100 */
[----:B------:R-:W-:Y:S02]  /*5600*/  FSETP.GE.FTZ.AND P1, PT, R188, RZ, PT ;  /* 0x000000ffbc00720b */ /* 0x000fe40003f36000 */
[----:B------:R-:W-:Y:S02]  /*5610*/  F2FP.RELU.F16.F32.PACK_AB R252, R196, R197 ;  /* 0x000000c5c4fc723e */ /* 0x000fe400000008ff */
[----:B----4-:R-:W-:Y:S03]  /*5620*/  F2FP.RELU.F16.F32.PACK_AB R250, R191, R194 ;  /* 0x000000c2bffa723e */ /* 0x010fe600000008ff */
[----:B------:R-:W-:Y:S01]  /*5630*/  STS [R227+0x12000], R252 ;  /* 0x012000fce3007388 */ /* 0x000fe20000000800 */
[----:B------:R-:W-:Y:S03]  /*5640*/  F2FP.RELU.F16.F32.PACK_AB R198, R189, R192 ;  /* 0x000000c0bdc6723e */ /* 0x000fe600000008ff */
        /* <DEDUP_REMOVED lines=45> */
[----:B------:R-:W-:Y:S03]  /*5920*/  FADD.FTZ R252, -R181, R21 ;  /* 0x00000015b5fc7221 */ /* 0x000fe60000010100 */
[-C--:B------:R-:W-:Y:S01]  /*5930*/  FSEL R248, R248, R181.reuse, P3 ;  /* 0x000000b5f8f87208 */ /* 0x080fe20001800000 */
[----:B------:R-:W-:Y:S01]  /*5940*/  FADD.FTZ R199, -R180, R22 ;  /* 0x00000016b4c77221 */ /* 0x000fe20000010100 */
[-C--:B------:R-:W-:Y:S01]  /*5950*/  FSEL R213, R213, R180.reuse, P0 ;  /* 0x000000b4d5d57208 */ /* 0x080fe20000000000 */
[----:B------:R-:W-:Y:S01]  /*5960*/  FADD.FTZ R250, -R181, R25 ;  /* 0x00000019b5fa7221 */ /* 0x000fe20000010100 */
[----:B------:R-:W-:Y:S01]  /*5970*/  FSEL R252, R252, R181, P2 ;  /* 0x000000b5fcfc7208 */ /* 0x000fe20001000000 */
[----:B------:R-:W-:Y:S01]  /*5980*/  FADD.FTZ R251, -R180, R27 ;  /* 0x0000001bb4fb7221 */ /* 0x000fe20000010100 */
[----:B------:R-:W-:Y:S01]  /*5990*/  FSETP.GE.FTZ.AND P2, PT, R190, RZ, PT ;  /* 0x000000ffbe00720b */ /* 0x000fe20003f56000 */
[----:B------:R-:W-:Y:S01]  /*59a0*/  FADD.FTZ R249, -R180, R26 ;  /* 0x0000001ab4f97221 */ /* 0x000fe20000010100 */
[----:B------:R-:W-:Y:S01]  /*59b0*/  FSEL R199, R199, R180, P1 ;  /* 0x000000b4c7c77208 */ /* 0x000fe20000800000 */
[----:B------:R-:W-:Y:S01]  /*59c0*/  FMUL.FTZ R248, R186, R248 ;  /* 0x000000f8baf87220 */ /* 0x000fe20000410000 */
[----:B------:R-:W-:Y:S01]  /*59d0*/  FSETP.GE.FTZ.AND P0, PT, R184, RZ, PT ;  /* 0x000000ffb800720b */ /* 0x000fe20003f16000 */
[----:B------:R-:W-:Y:S01]  /*59e0*/  FMUL.FTZ R186, R185, R213 ;  /* 0x000000d5b9ba7220 */ /* 0x000fe20000410000 */
[----:B------:R-:W-:Y:S01]  /*59f0*/  FSETP.GE.FTZ.AND P1, PT, R193, RZ, PT ;  /* 0x000000ffc100720b */ /* 0x000fe20003f36000 */
[C---:B------:R-:W-:Y:S01]  /*5a00*/  FADD.FTZ R198, -R181.reuse, R24 ;  /* 0x00000018b5c67221 */ /* 0x040fe20000010100 */
[----:B------:R-:W-:Y:S01]  /*5a10*/  FSEL R185, R250, R181, P2 ;  /* 0x000000b5fab97208 */ /* 0x000fe20001000000 */
[----:B------:R-:W-:Y:S01]  /*5a20*/  FADD.FTZ R250, -R181, R28 ;  /* 0x0000001cb5fa7221 */ /* 0x000fe20000010100 */
[----:B------:R-:W-:Y:S01]  /*5a30*/  FSETP.GE.FTZ.AND P3, PT, R183, RZ, PT ;  /* 0x000000ffb700720b */ /* 0x000fe20003f76000 */
[----:B------:R-:W-:Y:S01]  /*5a40*/  FMUL.FTZ R187, R187, R252 ;  /* 0x000000fcbbbb7220 */ /* 0x000fe20000410000 */
[-C--:B------:R-:W-:Y:S01]  /*5a50*/  FSEL R251, R251, R180.reuse, P0 ;  /* 0x000000b4fbfb7208 */ /* 0x080fe20000000000 */
[----:B------:R-:W-:Y:S01]  /*5a60*/  FMUL.FTZ R199, R188, R199 ;  /* 0x000000c7bcc77220 */ /* 0x000fe20000410000 */
[----:B------:R-:W-:Y:S01]  /*5a70*/  FSETP.GE.FTZ.AND P0, PT, R197, RZ, PT ;  /* 0x000000ffc500720b */ /* 0x000fe20003f16000 */
[----:B------:R-:W-:Y:S01]  /*5a80*/  FADD.FTZ R213, -R180, R30 ;  /* 0x0000001eb4d57221 */ /* 0x000fe20000010100 */
[----:B------:R-:W-:Y:S01]  /*5a90*/  FSEL R188, R249, R180, P1 ;  /* 0x000000b4f9bc7208 */ /* 0x000fe20000800000 */
[----:B------:R-:W-:Y:S01]  /*5aa0*/  FADD.FTZ R252, -R181, R29 ;  /* 0x0000001db5fc7221 */ /* 0x000fe20000010100 */
[----:B------:R-:W-:Y:S01]  /*5ab0*/  FSETP.GE.FTZ.AND P1, PT, R194, RZ, PT ;  /* 0x000000ffc200720b */ /* 0x000fe20003f36000 */
[----:B------:R-:W-:Y:S01]  /*5ac0*/  FADD.FTZ R249, -R180, R31 ;  /* 0x0000001fb4f97221 */ /* 0x000fe20000010100 */
[----:B------:R-:W-:Y:S01]  /*5ad0*/  FSEL R198, R198, R181, P3 ;  /* 0x000000b5c6c67208 */ /* 0x000fe20001800000 */
[----:B------:R-:W-:Y:S01]  /*5ae0*/  FMUL.FTZ R251, R184, R251 ;  /* 0x000000fbb8fb7220 */ /* 0x000fe20000410000 */
[----:B------:R-:W-:Y:S01]  /*5af0*/  FSEL R250, R250, R181, P0 ;  /* 0x000000b5fafa7208 */ /* 0x000fe20000000000 */
[----:B------:R-:W-:Y:S01]  /*5b00*/  FMUL.FTZ R185, R190, R185 ;  /* 0x000000b9beb97220 */ /* 0x000fe20000410000 */
[----:B------:R-:W-:Y:S01]  /*5b10*/  F2FP.F16.F32.PACK_AB R248, R187, R248 ;  /* 0x000000f8bbf8723e */ /* 0x000fe200000000ff */
[----:B------:R-:W-:Y:S01]  /*5b20*/  FADD.FTZ R187, -R180, R34 ;  /* 0x00000022b4bb7221 */ /* 0x000fe20000010100 */
[----:B------:R-:W-:Y:S01]  /*5b30*/  FSETP.GE.FTZ.AND P2, PT, R196, RZ, PT ;  /* 0x000000ffc400720b */ /* 0x000fe20003f56000 */
[----:B------:R-:W-:Y:S01]  /*5b40*/  FMUL.FTZ R198, R183, R198 ;  /* 0x000000c6b7c67220 */ /* 0x000fe20000410000 */
[----:B------:R-:W-:Y:S01]  /*5b50*/  FSETP.GE.FTZ.AND P0, PT, R191, RZ, PT ;  /* 0x000000ffbf00720b */ /* 0x000fe20003f16000 */
[----:B------:R-:W-:Y:S01]  /*5b60*/  FADD.FTZ R190, -R181, R32 ;  /* 0x00000020b5be7221 */ /* 0x000fe20000010100 */
[----:B------:R-:W-:Y:S01]  /*5b70*/  FSEL R213, R213, R180, P1 ;  /* 0x000000b4d5d57208 */ /* 0x000fe20000800000 */
[----:B------:R-:W-:Y:S01]  /*5b80*/  FMUL.FTZ R188, R193, R188 ;  /* 0x000000bcc1bc7220 */ /* 0x000fe20000410000 */
[----:B------:R-:W-:Y:S01]  /*5b90*/  FSETP.GE.FTZ.AND P1, PT, R192, RZ, PT ;  /* 0x000000ffc000720b */ /* 0x000fe20003f36000 */
[----:B------:R-:W-:Y:S01]  /*5ba0*/  FMUL.FTZ R250, R197, R250 ;  /* 0x000000fac5fa7220 */ /* 0x000fe20000410000 */
[----:B------:R-:W-:Y:S01]  /*5bb0*/  FSEL R183, R252, R181, P2 ;  /* 0x000000b5fcb77208 */ /* 0x000fe20001000000 */
[----:B------:R-:W-:Y:S01]  /*5bc0*/  FMUL.FTZ R213, R194, R213 ;  /* 0x000000d5c2d57220 */ /* 0x000fe20000410000 */
[----:B------:R-:W-:Y:S02]  /*5bd0*/  FSEL R184, R249, R180, P0 ;  /* 0x000000b4f9b87208 */ /* 0x000fe40000000000 */
[----:B------:R-:W-:Y:S01]  /*5be0*/  FSETP.GE.FTZ.AND P2, PT, R195, RZ, PT ;  /* 0x000000ffc300720b */ /* 0x000fe20003f56000 */
[----:B------:R-:W-:Y:S01]  /*5bf0*/  FMUL.FTZ R183, R196, R183 ;  /* 0x000000b7c4b77220 */ /* 0x000fe20000410000 */
[----:B------:R-:W-:Y:S01]  /*5c00*/  FSETP.GE.FTZ.AND P0, PT, R189, RZ, PT ;  /* 0x000000ffbd00720b */ /* 0x000fe20003f16000 */
[----:B------:R-:W-:Y:S01]  /*5c10*/  FMUL.FTZ R184, R191, R184 ;  /* 0x000000b8bfb87220 */ /* 0x000fe20000410000 */
[----:B------:R-:W-:Y:S02]  /*5c20*/  FSEL R187, R187, R180, P1 ;  /* 0x000000b4bbbb7208 */ /* 0x000fe40000800000 */
[----:B------:R-:W-:Y:S02]  /*5c30*/  PLOP3.LUT P1, PT, PT, PT, UP2, 0x80, 0x0 ;  /* 0x000000000000781c */ /* 0x000fe40003f2f028 */
[----:B------:R-:W-:Y:S01]  /*5c40*/  FSETP.GE.FTZ.AND P3, PT, R182, RZ, PT ;  /* 0x000000ffb600720b */ /* 0x000fe20003f76000 */
[----:B------:R-:W-:Y:S01]  /*5c50*/  FMUL.FTZ R187, R192, R187 ;  /* 0x000000bbc0bb7220 */ /* 0x000fe20000410000 */
[----:B------:R-:W-:Y:S02]  /*5c60*/  F2FP.F16.F32.PACK_AB R198, R185, R198 ;  /* 0x000000c6b9c6723e */ /* 0x000fe400000000ff */
[----:B------:R-:W-:Y:S01]  /*5c70*/  FSEL R185, R190, R181, P3 ;  /* 0x000000b5beb97208 */ /* 0x000fe20001800000 */
[----:B------:R-:W-:Y:S01]  /*5c80*/  @P2 FADD.FTZ R181, -R181, R33 ;  /* 0x00000021b5b52221 */ /* 0x000fe20000010100 */
[----:B------:R-:W-:Y:S01]  /*5c90*/  F2FP.F16.F32.PACK_AB R186, R186, R199 ;  /* 0x000000c7baba723e */ /* 0x000fe200000000ff */
[----:B------:R-:W-:Y:S01]  /*5ca0*/  @P0 FADD.FTZ R180, -R180, R35 ;  /* 0x00000023b4b40221 */ /* 0x000fe20000010100 */
[----:B------:R-:W-:Y:S01]  /*5cb0*/  F2FP.F16.F32.PACK_AB R188, R251, R188 ;  /* 0x000000bcfbbc723e */ /* 0x000fe200000000ff */
[----:B------:R-:W-:Y:S01]  /*5cc0*/  FMUL.FTZ R185, R182, R185 ;  /* 0x000000b9b6b97220 */ /* 0x000fe20000410000 */
[----:B------:R-:W-:Y:S01]  /*5cd0*/  F2FP.F16.F32.PACK_AB R250, R183, R250 ;  /* 0x000000fab7fa723e */ /* 0x000fe200000000ff */
[----:B------:R-:W-:Y:S01]  /*5ce0*/  FMUL.FTZ R182, R195, R181 ;  /* 0x000000b5c3b67220 */ /* 0x000fe20000410000 */
[----:B------:R-:W-:Y:S01]  /*5cf0*/  F2FP.F16.F32.PACK_AB R184, R184, R213 ;  /* 0x000000d5b8b8723e */ /* 0x000fe200000000ff */
[----:B------:R-:W-:Y:S01]  /*5d00*/  FMUL.FTZ R180, R189, R180 ;  /* 0x000000b4bdb47220 */ /* 0x000fe20000410000 */
[----:B------:R-:W-:Y:S06]  /*5d10*/  @!P1 BRA `(.L_x_862) ;  /* 0x0000000000e49947 */ /* 0x000fec0003800000 */
[----:B------:R-:W1:Y:S01]  /*5d20*/  LDC R5, c[0x0][0x240] ;  /* 0x00009000ff057b82 */ /* 0x000e620000000800 */
[----:B------:R-:W-:Y:S01]  /*5d30*/  UMOV UR12, 0xffffc000 ;  /* 0xffffc000000c7882 */ /* 0x000fe20000000000 */
[----:B------:R-:W-:Y:S04]  /*5d40*/  ULOP3.LUT UR7, UR5, 0x1, URZ, 0xc0, !UPT ;  /* 0x0000000105077892 */ /* 0x000fe8000f8ec03f */
[----:B------:R-:W-:Y:S02]  /*5d50*/  UISETP.NE.U32.AND UP0, UPT, UR7, 0x1, UPT ;  /* 0x000000010700788c */ /* 0x000fe4000bf05070 */
[----:B------:R-:W2:Y:S02]  /*5d60*/  LDC R4, c[0x0][0x244] ;  /* 0x00009100ff047b82 */ /* 0x000ea40000000800 */
[----:B------:R-:W-:Y:S03]  /*5d70*/  USEL UR7, UR12, 0x4000, !UP0 ;  /* 0x000040000c077887 */ /* 0x000fe6000c000000 */
[----:B------:R-:W-:Y:S02]  /*5d80*/  ULDC UR12, c[0x0][0x2d0] ;  /* 0x0000b400000c7ab9 */ /* 0x000fe40000000800 */
[----:B------:R-:W-:Y:S01]  /*5d90*/  ISETP.GE.AND P3, PT, R218, UR12, PT ;  /* 0x0000000cda007c0c */ /* 0x000fe2000bf66270 */
[----:B------:R-:W-:Y:S01]  /*5da0*/  VIADD R239, R239, UR7 ;  /* 0x00000007efef7c36 */ /* 0x000fe20008000000 */
[----:B------:R-:W-:Y:S01]  /*5db0*/  ISETP.GE.AND P2, PT, R232, UR12, PT ;  /* 0x0000000ce8007c0c */ /* 0x000fe2000bf46270 */
[----:B------:R-:W-:Y:S02]  /*5dc0*/  VIADD R236, R236, UR7 ;  /* 0x00000007ecec7c36 */ /* 0x000fe40008000000 */
[----:B------:R-:W-:Y:S08]  /*5dd0*/  VIADD R208, R208, UR7 ;  /* 0x00000007d0d07c36 */ /* 0x000ff00008000000 */
[----:B------:R3:W-:Y:S04]  /*5de0*/  @P3 STS [R239], RZ ;  /* 0x000000ffef003388 */ /* 0x0007e80000000800 */
[----:B------:R3:W-:Y:S01]  /*5df0*/  @P3 STS [R239+0x4], RZ ;  /* 0x000004ffef003388 */ /* 0x0007e20000000800 */
[----:B-1----:R-:W-:Y:S03]  /*5e00*/  IMAD.U32 R7, R5, -0x40, RZ ;  /* 0xffffffc005077824 */ /* 0x002fe600078e00ff */
[----:B------:R3:W-:Y:S02]  /*5e10*/  @P3 STS [R239+0x8], RZ ;  /* 0x000008ffef003388 */ /* 0x0007e40000000800 */
[-C--:B------:R-:W-:Y:S02]  /*5e20*/  LEA R10, P0, R7, R246.reuse, 0x1 ;  /* 0x000000f6070a7211 */ /* 0x080fe400078008ff */
[----:B------:R3:W-:Y:S01]  /*5e30*/  @P3 STS [R239+0xc], RZ ;  /* 0x00000cffef003388 */ /* 0x0007e20000000800 */
[----:B------:R-:W-:Y:S02]  /*5e40*/  LEA R9, P4, R5, R7, 0x5 ;  /* 0x0000000705097211 */ /* 0x000fe400078828ff */
[-C--:B------:R-:W-:Y:S02]  /*5e50*/  LEA.HI.X.SX32 R11, R7, R247.reuse, 0x1, P0 ;  /* 0x000000f7070b7211 */ /* 0x080fe400000f0eff */
[----:B------:R-:W-:Y:S02]  /*5e60*/  @!P2 LEA R8, P0, R9, R246, 0x1 ;  /* 0x000000f60908a211 */ /* 0x000fe400078008ff */
[----:B------:R-:W-:Y:S01]  /*5e70*/  SHF.R.S32.HI R6, RZ, 0x1f, R7 ;  /* 0x0000001fff067819 */ /* 0x000fe20000011407 */
[----:B------:R-:W-:Y:S01]  /*5e80*/  @!PT LDS RZ, [RZ] ;  /* 0x00000000fffff984 */ /* 0x000fe20000000800 */
[----:B------:R-:W-:Y:S01]  /*5e90*/  @!PT LDS RZ, [RZ] ;  /* 0x00000000fffff984 */ /* 0x000fe20000000800 */
[----:B------:R-:W-:Y:S01]  /*5ea0*/  @!PT LDS RZ, [RZ] ;  /* 0x00000000fffff984 */ /* 0x000fe20000000800 */
[----:B------:R3:W-:Y:S03]  /*5eb0*/  @!P3 LDGSTS.E.BYPASS.LTC128B.128 [R236], desc[UR10][R10.64] ;  /* 0x000000000aecbfae */ /* 0x0007e6000b901d4a */
[C---:B--2---:R-:W-:Y:S01]  /*5ec0*/  LEA.HI.X R246, R5.reuse, R6, R4, 0x5, P4 ;  /* 0x0000000605f67211 */ /* 0x044fe200020f2c04 */
[----:B------:R3:W-:Y:S01]  /*5ed0*/  @P2 STS [R239+0x2000], RZ ;  /* 0x002000ffef002388 */ /* 0x0007e20000000800 */
        /* <DEDUP_REMOVED lines=29> */
.L_x_862:
[----:B------:R-:W-:Y:S01]  /*60b0*/  STS [R225+0x10000], R248 ;  /* 0x010000f8e1007388 */ /* 0x000fe20000000800 */
[----:B------:R-:W-:Y:S01]  /*60c0*/  F2FP.F16.F32.PACK_AB R182, R182, R185 ;  /* 0x000000b9b6b6723e */ /* 0x000fe200000000ff */
[----:B------:R-:W-:Y:S01]  /*60d0*/  ULDC UR7, c[0x0][0x2dc] ;  /* 0x0000b70000077ab9 */ /* 0x000fe20000000800 */
        /* <DEDUP_REMOVED lines=67> */
[----:B------:R-:W1:Y:S01]  /*6510*/  LDC R6, c[0x0][0x420] ;  /* 0x00010800ff067b82 */ /* 0x000e620000000800 */
[----:B------:R-:W-:Y:S02]  /*6520*/  ULDC UR7, c[0x0][0x2d0] ;  /* 0x0000b40000077ab9 */ /* 0x000fe40000000800 */
        /* <DEDUP_REMOVED lines=37> */
.L_x_863:
[----:B------:R-:W-:Y:S01]  /*6780*/  LDSM.16.M88.4 R32, [R209] ;  /* 0x00000000d120783b */ /* 0x000fe20000000200 */
[----:B------:R-:W-:Y:S02]  /*6790*/  @UP2 UIADD3 UR12, UP0, UR8, -0x100, URZ ;  /* 0xffffff00080c2890 */ /* 0x000fe4000ff1e03f */
[----:B------:R-:W-:Y:S01]  /*67a0*/  UISETP.GT.AND UP1, UPT, UR5, UR38, UPT ;  /* 0x000000260500728c */ /* 0x000fe2000bf24270 */
[----:B------:R-:W1:Y:S01]  /*67b0*/  LDSM.16.MT88.4 R16, [R213+0xc000] ;  /* 0x00c00000d510783b */ /* 0x000e620000004200 */
[----:B------:R-:W-:Y:S03]  /*67c0*/  @UP2 UIADD3.X UR7, UR9, -0x1, URZ, UP0, !UPT ;  /* 0xffffffff09072890 */ /* 0x000fe600087fe43f */
[----:B------:R-:W3:Y:S01]  /*67d0*/  LDSM.16.M88.4 R28, [R209+0x1000] ;  /* 0x00100000d11c783b */ /* 0x000ee20000000200 */
[----:B------:R-:W-:Y:S03]  /*67e0*/  @UP2 UMOV UR8, UR12 ;  /* 0x0000000c00082c82 */ /* 0x000fe60008000000 */
[----:B------:R-:W2:Y:S01]  /*67f0*/  LDSM.16.MT88.4 R100, [R213+0xe000] ;  /* 0x00e00000d564783b */ /* 0x000ea20000004200 */
[----:B------:R-:W-:Y:S01]  /*6800*/  @UP2 UMOV UR9, UR7 ;  /* 0x0000000700092c82 */ /* 0x000fe20008000000 */
[----:B------:R-:W-:Y:S02]  /*6810*/  ULOP3.LUT UR7, UR5, 0x1, URZ, 0xc0, !UPT ;  /* 0x0000000105077892 */ /* 0x000fe4000f8ec03f */
[----:B------:R-:W-:Y:S01]  /*6820*/  LDSM.16.M88.4 R104, [R204] ;  /* 0x00000000cc68783b */ /* 0x000fe20000000200 */
[----:B------:R-:W-:Y:S02]  /*6830*/  UIADD3 UR5, UR5, -0x1, URZ ;  /* 0xffffffff05057890 */ /* 0x000fe4000fffe03f */
[----:B------:R-:W-:Y:S01]  /*6840*/  UISETP.NE.U32.AND UP0, UPT, UR7, 0x1, UPT ;  /* 0x000000010700788c */ /* 0x000fe2000bf05070 */
[----:B------:R-:W4:Y:S04]  /*6850*/  LDSM.16.MT88.4 R124, [R213+0xc800] ;  /* 0x00c80000d57c783b */ /* 0x000f280000004200 */
[----:B------:R-:W4:Y:S04]  /*6860*/  LDSM.16.M88.4 R176, [R204+0x1000] ;  /* 0x00100000ccb0783b */ /* 0x000f280000000200 */
[----:B------:R-:W4:Y:S04]  /*6870*/  LDSM.16.MT88.4 R180, [R213+0xe800] ;  /* 0x00e80000d5b4783b */ /* 0x000f280000004200 */
[----:B------:R-:W-:Y:S04]  /*6880*/  LDSM.16.M88.4 R184, [R202] ;  /* 0x00000000cab8783b */ /* 0x000fe80000000200 */
[----:B------:R-:W4:Y:S04]  /*6890*/  LDSM.16.MT88.4 R188, [R213+0xd000] ;  /* 0x00d00000d5bc783b */ /* 0x000f280000004200 */
[----:B------:R-:W4:Y:S01]  /*68a0*/  LDSM.16.M88.4 R192, [R202+0x1000] ;  /* 0x00100000cac0783b */ /* 0x000f220000000200 */
[-C--:B-1----:R-:W-:Y:S03]  /*68b0*/  HMMA.16816.F32 R4, R32, R16.reuse, RZ ;  /* 0x000000102004723c */ /* 0x082fe600000018ff */
[----:B------:R-:W-:Y:S03]  /*68c0*/  LDSM.16.MT88.4 R196, [R213+0xd800] ;  /* 0x00d80000d5c4783b */ /* 0x000fe60000004200 */
        /* <DEDUP_REMOVED lines=76> */
[----:B------:R2:W-:Y:S01]  /*6d90*/  REDG.E.ADD.F32.FTZ.RN.STRONG.GPU desc[UR10][R126.64], R10 ;  /* 0x0000000a7e0079a6 */ /* 0x0005e2000c10f38a */
        /* <DEDUP_REMOVED lines=20> */
[-C--:B--2---:R-:W-:Y:S02]  /*6ee0*/  LEA R10, P0, R5, R242.reuse, 0x2 ;  /* 0x000000f2050a7211 */ /* 0x084fe400078010ff */
[-C--:B------:R-:W-:Y:S01]  /*6ef0*/  LEA.HI.X.SX32 R9, R9, R243.reuse, 0x2, P1 ;  /* 0x000000f309097211 */ /* 0x080fe200008f16ff */
[----:B---3--:R-:W-:Y:S01]  /*6f00*/  IMAD.U32 R11, RZ, RZ, UR37 ;  /* 0x00000025ff0b7e24 */ /* 0x008fe2000f8e00ff */
[----:B------:R2:W-:Y:S01]  /*6f10*/  REDG.E.ADD.F32.FTZ.RN.STRONG.GPU desc[UR10][R100.64], R12 ;  /* 0x0000000c640079a6 */ /* 0x0005e2000c10f38a */
[----:B------:R-:W-:Y:S03]  /*6f20*/  IMAD.U32 R107, RZ, RZ, UR33 ;  /* 0x00000021ff6b7e24 */ /* 0x000fe6000f8e00ff */
[-C--:B------:R-:W-:Y:S01]  /*6f30*/  LEA.HI.X.SX32 R5, R11, R243.reuse, 0x2, P2 ;  /* 0x000000f30b057211 */ /* 0x080fe200010f16ff */
[----:B----4-:R-:W-:Y:S04]  /*6f40*/  IMAD.U32 R17, RZ, RZ, UR26 ;  /* 0x0000001aff117e24 */ /* 0x010fe8000f8e00ff */
[----:B------:R3:W-:Y:S01]  /*6f50*/  REDG.E.ADD.F32.FTZ.RN.STRONG.GPU desc[UR10][R4.64], R13 ;  /* 0x0000000d040079a6 */ /* 0x0007e2000c10f38a */
[----:B------:R-:W-:Y:S01]  /*6f60*/  IMAD.U32 R7, RZ, RZ, UR39 ;  /* 0x00000027ff077e24 */ /* 0x000fe2000f8e00ff */
[-C--:B------:R-:W-:Y:S02]  /*6f70*/  LEA R18, P1, R105, R242.reuse, 0x2 ;  /* 0x000000f269127211 */ /* 0x080fe400078210ff */
[----:B------:R4:W-:Y:S01]  /*6f80*/  REDG.E.ADD.F32.FTZ.RN.STRONG.GPU desc[UR10][R8.64], R14 ;  /* 0x0000000e080079a6 */ /* 0x0009e2000c10f38a */
[----:B-1----:R-:W-:Y:S01]  /*6f90*/  IMAD.U32 R19, RZ, RZ, UR32 ;  /* 0x00000020ff137e24 */ /* 0x002fe2000f8e00ff */
[-C--:B------:R-:W-:Y:S02]  /*6fa0*/  LEA.HI.X.SX32 R11, R7, R243.reuse, 0x2, P0 ;  /* 0x000000f3070b7211 */ /* 0x080fe400000f16ff */
[----:B------:R-:W-:Y:S02]  /*6fb0*/  MOV R7, UR33 ;  /* 0x0000002100077c02 */ /* 0x000fe40008000f00 */
[-C--:B------:R-:W-:Y:S01]  /*6fc0*/  LEA.HI.X.SX32 R19, R19, R243.reuse, 0x2, P1 ;  /* 0x000000f313137211 */ /* 0x080fe200008f16ff */
[----:B------:R1:W-:Y:S01]  /*6fd0*/  REDG.E.ADD.F32.FTZ.RN.STRONG.GPU desc[UR10][R10.64], R15 ;  /* 0x0000000f0a0079a6 */ /* 0x0003e2000c10f38a */
[-C--:B------:R-:W-:Y:S01]  /*6fe0*/  LEA R16, P2, R7, R242.reuse, 0x2 ;  /* 0x000000f207107211 */ /* 0x080fe200078410ff */
[----:B------:R-:W-:Y:S02]  /*6ff0*/  IMAD.U32 R7, RZ, RZ, UR26 ;  /* 0x0000001aff077e24 */ /* 0x000fe4000f8e00ff */
[----:B------:R-:W-:Y:S01]  /*7000*/  REDG.E.ADD.F32.FTZ.RN.STRONG.GPU desc[UR10][R242.64+0x100], R20 ;  /* 0x00010014f20079a6 */ /* 0x000fe2000c10f38a */
[-C--:B--2---:R-:W-:Y:S02]  /*7010*/  LEA R100, P0, R17, R242.reuse, 0x2 ;  /* 0x000000f211647211 */ /* 0x084fe400078010ff */
[-C--:B------:R-:W-:Y:S01]  /*7020*/  LEA.HI.X.SX32 R17, R107, R243.reuse, 0x2, P2 ;  /* 0x000000f36b117211 */ /* 0x080fe200010f16ff */
[----:B------:R2:W-:Y:S01]  /*7030*/  REDG.E.ADD.F32.FTZ.RN.STRONG.GPU desc[UR10][R102.64+0x100], R21 ;  /* 0x00010015660079a6 */ /* 0x0005e2000c10f38a */
[-C--:B------:R-:W-:Y:S01]  /*7040*/  LEA.HI.X.SX32 R101, R7, R243.reuse, 0x2, P0 ;  /* 0x000000f307657211 */ /* 0x080fe200000f16ff */
[----:B------:R-:W-:Y:S02]  /*7050*/  IMAD.U32 R7, RZ, RZ, UR25 ;  /* 0x00000019ff077e24 */ /* 0x000fe4000f8e00ff */
[----:B------:R2:W-:Y:S01]  /*7060*/  REDG.E.ADD.F32.FTZ.RN.STRONG.GPU desc[UR10][R16.64], R22 ;  /* 0x00000016100079a6 */ /* 0x0005e2000c10f38a */
[----:B---3--:R-:W-:Y:S02]  /*7070*/  IMAD.U32 R13, RZ, RZ, UR24 ;  /* 0x00000018ff0d7e24 */ /* 0x008fe4000f8e00ff */
[-C--:B------:R-:W-:Y:S01]  /*7080*/  LEA R12, P2, R7, R242.reuse, 0x2 ;  /* 0x000000f2070c7211 */ /* 0x080fe200078410ff */
[----:B------:R3:W-:Y:S01]  /*7090*/  REDG.E.ADD.F32.FTZ.RN.STRONG.GPU desc[UR10][R18.64], R23 ;  /* 0x00000017120079a6 */ /* 0x0007e2000c10f38a */
[----:B------:R-:W-:Y:S02]  /*70a0*/  IMAD.U32 R5, RZ, RZ, UR31 ;  /* 0x0000001fff057e24 */ /* 0x000fe4000f8e00ff */
[----:B----4-:R-:W-:Y:S01]  /*70b0*/  IMAD.U32 R9, RZ, RZ, UR40 ;  /* 0x00000028ff097e24 */ /* 0x010fe2000f8e00ff */
[----:B------:R4:W-:Y:S01]  /*70c0*/  REDG.E.ADD.F32.FTZ.RN.STRONG.GPU desc[UR10][R100.64], R24 ;  /* 0x00000018640079a6 */ /* 0x0009e2000c10f38a */
[----:B------:R-:W-:Y:S03]  /*70d0*/  IMAD.U32 R7, RZ, RZ, UR40 ;  /* 0x00000028ff077e24 */ /* 0x000fe6000f8e00ff */
[-C--:B------:R-:W-:Y:S01]  /*70e0*/  LEA R4, P0, R9, R242.reuse, 0x2 ;  /* 0x000000f209047211 */ /* 0x080fe200078010ff */
[----:B------:R-:W-:Y:S01]  /*70f0*/  IMAD.U32 R9, RZ, RZ, UR31 ;  /* 0x0000001fff097e24 */ /* 0x000fe2000f8e00ff */
[-C--:B-1----:R-:W-:Y:S01]  /*7100*/  LEA R10, P1, R13, R242.reuse, 0x2 ;  /* 0x000000f20d0a7211 */ /* 0x082fe200078210ff */
[----:B------:R-:W-:Y:S02]  /*7110*/  IMAD.U32 R15, RZ, RZ, UR25 ;  /* 0x00000019ff0f7e24 */ /* 0x000fe4000f8e00ff */
[----:B------:R-:W-:Y:S03]  /*7120*/  IMAD.U32 R11, RZ, RZ, UR24 ;  /* 0x00000018ff0b7e24 */ /* 0x000fe6000f8e00ff */
[-C--:B------:R-:W-:Y:S01]  /*7130*/  LEA.HI.X.SX32 R13, R15, R243.reuse, 0x2, P2 ;  /* 0x000000f30f0d7211 */ /* 0x080fe200010f16ff */
[----:B------:R-:W-:Y:S01]  /*7140*/  IMAD.U32 R15, RZ, RZ, UR28 ;  /* 0x0000001cff0f7e24 */ /* 0x000fe2000f8e00ff */
[-C--:B------:R-:W-:Y:S01]  /*7150*/  LEA.HI.X.SX32 R11, R11, R243.reuse, 0x2, P1 ;  /* 0x000000f30b0b7211 */ /* 0x080fe200008f16ff */
[----:B--2---:R-:W-:Y:S01]  /*7160*/  IMAD.U32 R21, RZ, RZ, UR30 ;  /* 0x0000001eff157e24 */ /* 0x004fe2000f8e00ff */
[-C--:B------:R-:W-:Y:S01]  /*7170*/  LEA R6, P1, R5, R242.reuse, 0x2 ;  /* 0x000000f205067211 */ /* 0x080fe200078210ff */
[----:B------:R1:W-:Y:S01]  /*7180*/  REDG.E.ADD.F32.FTZ.RN.STRONG.GPU desc[UR10][R12.64], R25 ;  /* 0x000000190c0079a6 */ /* 0x0003e2000c10f38a */
[-C--:B------:R-:W-:Y:S01]  /*7190*/  LEA.HI.X.SX32 R5, R7, R243.reuse, 0x2, P0 ;  /* 0x000000f307057211 */ /* 0x080fe200000f16ff */
[----:B------:R-:W-:Y:S01]  /*71a0*/  IMAD.U32 R17, RZ, RZ, UR29 ;  /* 0x0000001dff117e24 */ /* 0x000fe2000f8e00ff */
[-C--:B------:R-:W-:Y:S01]  /*71b0*/  LEA.HI.X.SX32 R7, R9, R243.reuse, 0x2, P1 ;  /* 0x000000f309077211 */ /* 0x080fe200008f16ff */
[----:B------:R2:W-:Y:S01]  /*71c0*/  REDG.E.ADD.F32.FTZ.RN.STRONG.GPU desc[UR10][R10.64], R26 ;  /* 0x0000001a0a0079a6 */ /* 0x0005e2000c10f38a */
[----:B------:R-:W-:Y:S01]  /*71d0*/  MOV R9, UR30 ;  /* 0x0000001e00097c02 */ /* 0x000fe20008000f00 */
[----:B---3--:R-:W-:Y:S01]  /*71e0*/  IMAD.U32 R19, RZ, RZ, UR29 ;  /* 0x0000001dff137e24 */ /* 0x008fe2000f8e00ff */
[-C--:B------:R-:W-:Y:S01]  /*71f0*/  LEA R104, P2, R15, R242.reuse, 0x2 ;  /* 0x000000f20f687211 */ /* 0x080fe200078410ff */
[----:B------:R3:W-:Y:S01]  /*7200*/  REDG.E.ADD.F32.FTZ.RN.STRONG.GPU desc[UR10][R4.64], R27 ;  /* 0x0000001b040079a6 */ /* 0x0007e2000c10f38a */
[-C--:B------:R-:W-:Y:S01]  /*7210*/  LEA R18, P0, R9, R242.reuse, 0x2 ;  /* 0x000000f209127211 */ /* 0x080fe200078010ff */
[----:B------:R-:W-:Y:S01]  /*7220*/  IMAD.U32 R23, RZ, RZ, UR27 ;  /* 0x0000001bff177e24 */ /* 0x000fe2000f8e00ff */
[-C--:B----4-:R-:W-:Y:S01]  /*7230*/  LEA R100, P3, R19, R242.reuse, 0x2 ;  /* 0x000000f213647211 */ /* 0x090fe200078610ff */
[----:B------:R-:W-:Y:S01]  /*7240*/  REDG.E.ADD.F32.FTZ.RN.STRONG.GPU desc[UR10][R242.64+0x180], R32 ;  /* 0x00018020f20079a6 */ /* 0x000fe2000c10f38a */
[-C--:B------:R-:W-:Y:S01]  /*7250*/  LEA.HI.X.SX32 R19, R21, R243.reuse, 0x2, P0 ;  /* 0x000000f315137211 */ /* 0x080fe200000f16ff */
[----:B------:R-:W-:Y:S01]  /*7260*/  IMAD.U32 R9, RZ, RZ, UR41 ;  /* 0x00000029ff097e24 */ /* 0x000fe2000f8e00ff */
[-C--:B------:R-:W-:Y:S01]  /*7270*/  LEA.HI.X.SX32 R101, R17, R243.reuse, 0x2, P3 ;  /* 0x000000f311657211 */ /* 0x080fe200018f16ff */
[----:B------:R-:W-:Y:S04]  /*7280*/  REDG.E.ADD.F32.FTZ.RN.STRONG.GPU desc[UR10][R102.64+0x180], R33 ;  /* 0x00018021660079a6 */ /* 0x000fe8000c10f38a */
[----:B------:R-:W-:Y:S04]  /*7290*/  REDG.E.ADD.F32.FTZ.RN.STRONG.GPU desc[UR10][R6.64], R34 ;  /* 0x00000022060079a6 */ /* 0x000fe8000c10f38a */
[----:B------:R-:W-:Y:S01]  /*72a0*/  REDG.E.ADD.F32.FTZ.RN.STRONG.GPU desc[UR10][R18.64], R35 ;  /* 0x00000023120079a6 */ /* 0x000fe2000c10f38a */
[----:B-1----:R-:W-:Y:S03]  /*72b0*/  IMAD.U32 R13, RZ, RZ, UR27 ;  /* 0x0000001bff0d7e24 */ /* 0x002fe6000f8e00ff */
[----:B------:R-:W-:Y:S01]  /*72c0*/  REDG.E.ADD.F32.FTZ.RN.STRONG.GPU desc[UR10][R100.64], R28 ;  /* 0x0000001c640079a6 */ /* 0x000fe2000c10f38a */
[----:B--2---:R-:W-:Y:S01]  /*72d0*/  IMAD.U32 R11, RZ, RZ, UR41 ;  /* 0x00000029ff0b7e24 */ /* 0x004fe2000f8e00ff */
[-C--:B------:R-:W-:Y:S02]  /*72e0*/  LEA R106, P1, R13, R242.reuse, 0x2 ;  /* 0x000000f20d6a7211 */ /* 0x080fe400078210ff */
[----:B------:R-:W-:Y:S01]  /*72f0*/  LDSM.16.MT88.4 R16, [R207+0x2000] ;  /* 0x00200000cf10783b */ /* 0x000fe20000004200 */
[----:B---3--:R-:W-:Y:S01]  /*7300*/  IMAD.U32 R5, RZ, RZ, UR28 ;  /* 0x0000001cff057e24 */ /* 0x008fe2000f8e00ff */
[----:B------:R-:W-:Y:S02]  /*7310*/  LEA R124, P0, R11, R242, 0x2 ;  /* 0x000000f20b7c7211 */ /* 0x000fe400078010ff */
[----:B------:R-:W-:Y:S01]  /*7320*/  LDSM.16.MT88.4 R12, [R0+0x10000] ;  /* 0x01000000000c783b */ /* 0x000fe20000004200 */
[-C--:B------:R-:W-:Y:S02]  /*7330*/  LEA.HI.X.SX32 R107, R23, R243.reuse, 0x2, P1 ;  /* 0x000000f3176b7211 */ /* 0x080fe400008f16ff */
[-C--:B------:R-:W-:Y:S01]  /*7340*/  LEA.HI.X.SX32 R105, R5, R243.reuse, 0x2, P2 ;  /* 0x000000f305697211 */ /* 0x080fe200010f16ff */
[----:B------:R-:W-:Y:S01]  /*7350*/  LDSM.16.MT88.4 R20, [R210+0x10800] ;  /* 0x01080000d214783b */ /* 0x000fe20000004200 */
[----:B------:R-:W-:Y:S02]  /*7360*/  LEA.HI.X.SX32 R125, R9, R243, 0x2, P0 ;  /* 0x000000f3097d7211 */ /* 0x000fe400000f16ff */
[----:B------:R-:W-:Y:S01]  /*7370*/  PLOP3.LUT P1, PT, PT, PT, UP0, 0x80, 0x0 ;  /* 0x000000000000781c */ /* 0x000fe20003f2f008 */
        /* <DEDUP_REMOVED lines=58> */
[----:B------:R-:W-:Y:S02]  /*7720*/  R2UR UR9, R241 ;  /* 0x00000000f10972ca */ /* 0x000fe400000e0000 */
[----:B------:R-:W-:-:S03]  /*7730*/  R2UR UR8, R240 ;  /* 0x00000000f00872ca */ /* 0x000fc600000e0000 */
        /* <DEDUP_REMOVED lines=99> */
[----:B------:R-:W-:Y:S01]  /*7d70*/  UISETP.NE.AND UP0, UPT, UR9, -0x1, UPT ;  /* 0xffffffff0900788c */ /* 0x000fe2000bf05270 */
        /* <DEDUP_REMOVED lines=18> */
[----:B------:R-:W-:Y:S01]  /*7ea0*/  PLOP3.LUT P0, PT, PT, PT, UP0, 0x80, 0x0 ;  /* 0x000000000000781c */ /* 0x000fe20003f0f008 */
[----:B------:R1:W-:Y:S01]  /*7eb0*/  STS [R226+0x4000], R37 ;  /* 0x00400025e2007388 */ /* 0x0003e20000000800 */
[----:B------:R-:W-:-:S03]  /*7ec0*/  @UP0 UIMAD UR5, UR5, UR9, URZ ;  /* 0x00000009050502a4 */ /* 0x000fc6000f8e023f */
[----:B------:R1:W-:Y:S01]  /*7ed0*/  STS [R226+0x4400], R39 ;  /* 0x00440027e2007388 */ /* 0x0003e20000000800 */
[----:B------:R-:W-:Y:S01]  /*7ee0*/  @UP0 UIADD3 UR21, UR13, UR5, URZ ;  /* 0x000000050d150290 */ /* 0x000fe2000fffe03f */
[----:B------:R-:W-:Y:S02]  /*7ef0*/  @UP0 UMOV UR20, UR12 ;  /* 0x0000000c00140c82 */ /* 0x000fe40008000000 */
        /* <DEDUP_REMOVED lines=12> */
[----:B------:R-:W2:Y:S03]  /*7fc0*/  S2R R4, SR_TID.X ;  /* 0x0000000000047919 */ /* 0x000ea60000002100 */
[----:B------:R1:W-:Y:S04]  /*7fd0*/  STS [R228+0x7000], R61 ;  /* 0x0070003de4007388 */ /* 0x0003e80000000800 */
[----:B------:R1:W-:Y:S01]  /*7fe0*/  STS [R228+0x7400], R63 ;  /* 0x0074003fe4007388 */ /* 0x0003e20000000800 */
[----:B------:R-:W-:Y:S05]  /*7ff0*/  @P0 BRA `(.L_x_865) ;  /* 0x0000000000400947 */ /* 0x000fea0003800000 */
[----:B------:R-:W3:Y:S01]  /*8000*/  S2UR UR7, SR_CTAID.Y ;  /* 0x00000000000779c3 */ /* 0x000ee20000002600 */
[----:B------:R-:W-:Y:S01]  /*8010*/  R2UR UR15, R240 ;  /* 0x00000000f00f72ca */ /* 0x000fe200000e0000 */
[----:B------:R-:W-:Y:S01]  /*8020*/  ULDC.64 UR8, c[0x0][0x450] ;  /* 0x0001140000087ab9 */ /* 0x000fe20000000a00 */
[----:B------:R-:W-:-:S11]  /*8030*/  ULDC.64 UR16, c[0x0][0x438] ;  /* 0x00010e0000107ab9 */ /* 0x000fd60000000a00 */
[----:B------:R-:W-:Y:S02]  /*8040*/  USHF.R.S32.HI UR5, URZ, 0x1f, UR15 ;  /* 0x0000001f3f057899 */ /* 0x000fe4000801140f */
[----:B------:R-:W-:Y:S02]  /*8050*/  UIMAD.WIDE.U32 UR12, UR15, UR8, URZ ;  /* 0x000000080f0c72a5 */ /* 0x000fe4000f8e003f */
[----:B------:R-:W-:-:S04]  /*8060*/  UIMAD UR5, UR5, UR8, URZ ;  /* 0x00000008050572a4 */ /* 0x000fc8000f8e023f */
[----:B------:R-:W-:Y:S02]  /*8070*/  UIMAD UR5, UR15, UR9, UR5 ;  /* 0x000000090f0572a4 */ /* 0x000fe4000f8e0205 */
[----:B---3--:R-:W-:Y:S01]  /*8080*/  USHF.R.S32.HI UR15, URZ, 0x1f, UR7 ;  /* 0x0000001f3f0f7899 */ /* 0x008fe20008011407 */
[----:B------:R-:W3:Y:S01]  /*8090*/  S2UR UR7, SR_CTAID.Y ;  /* 0x00000000000779c3 */ /* 0x000ee20000002600 */
[----:B------:R-:W-:Y:S02]  /*80a0*/  UIADD3 UR13, UR13, UR5, URZ ;  /* 0x000000050d0d7290 */ /* 0x000fe4000fffe03f */
[----:B------:R-:W-:Y:S02]  /*80b0*/  UIMAD UR5, UR15, UR16, URZ ;  /* 0x000000100f0572a4 */ /* 0x000fe4000f8e023f */
[----:B---3--:R-:W-:Y:S02]  /*80c0*/  UIMAD.WIDE.U32 UR12, UR7, UR16, UR12 ;  /* 0x00000010070c72a5 */ /* 0x008fe4000f8e000c */
[----:B------:R-:W-:-:S04]  /*80d0*/  UIMAD UR5, UR7, UR17, UR5 ;  /* 0x00000011070572a4 */ /* 0x000fc8000f8e0205 */
[----:B------:R-:W-:Y:S01]  /*80e0*/  UIADD3 UR21, UR13, UR5, URZ ;  /* 0x000000050d157290 */ /* 0x000fe2000fffe03f */
[----:B------:R-:W-:-:S11]  /*80f0*/  UMOV UR20, UR12 ;  /* 0x0000000c00147c82 */ /* 0x000fd60008000000 */
.L_x_865:
[----:B------:R-:W-:Y:S01]  /*8100*/  R2UR UR7, R241 ;  /* 0x00000000f10772ca */ /* 0x000fe200000e0000 */
[----:B------:R-:W-:Y:S01]  /*8110*/  @UP0 ULDC.64 UR12, c[0x0][0x458] ;  /* 0x00011600000c0ab9 */ /* 0x000fe20000000a00 */
[----:B------:R-:W-:Y:S02]  /*8120*/  R2UR UR5, R240 ;  /* 0x00000000f00572ca */ /* 0x000fe400000e0000 */
[----:B------:R-:W-:-:S11]  /*8130*/  LEA R31, R216, UR4, 0x1 ;  /* 0x00000004d81f7c11 */ /* 0x000fd6000f8e08ff */
[----:B------:R-:W-:Y:S02]  /*8140*/  @UP0 UIADD3 UR7, UR5, UR7, URZ ;  /* 0x0000000705070290 */ /* 0x000fe4000fffe03f */
[----:B------:R-:W-:Y:S02]  /*8150*/  USHF.L.U32 UR5, UR14, 0x6, URZ ;  /* 0x000000060e057899 */ /* 0x000fe4000800063f */
[----:B------:R-:W-:Y:S02]  /*8160*/  @UP0 UIMAD.WIDE.U32 UR16, UR7, UR12, URZ ;  /* 0x0000000c071002a5 */ /* 0x000fe4000f8e003f */
[----:B------:R-:W-:-:S04]  /*8170*/  @UP0 UIMAD UR7, UR7, UR13, URZ ;  /* 0x0000000d070702a4 */ /* 0x000fc8000f8e023f */
[----:B------:R-:W-:Y:S01]  /*8180*/  @UP0 UIADD3 UR17, UR17, UR7, URZ ;  /* 0x0000000711110290 */ /* 0x000fe2000fffe03f */
[----:B------:R-:W-:Y:S11]  /*8190*/  @P0 BRA `(.L_x_866) ;  /* 0x00000000003c0947 */ /* 0x000ff60003800000 */
[----:B------:R-:W3:Y:S01]  /*81a0*/  S2UR UR15, SR_CTAID.Y ;  /* 0x00000000000f79c3 */ /* 0x000ee20000002600 */
[----:B------:R-:W-:Y:S01]  /*81b0*/  R2UR UR18, R240 ;  /* 0x00000000f01272ca */ /* 0x000fe200000e0000 */
[----:B------:R-:W-:-:S12]  /*81c0*/  ULDC.64 UR12, c[0x0][0x458] ;  /* 0x00011600000c7ab9 */ /* 0x000fd80000000a00 */
[----:B------:R-:W-:Y:S02]  /*81d0*/  USHF.R.S32.HI UR7, URZ, 0x1f, UR18 ;  /* 0x0000001f3f077899 */ /* 0x000fe40008011412 */
[----:B------:R-:W-:Y:S02]  /*81e0*/  UIMAD.WIDE.U32 UR16, UR18, UR12, URZ ;  /* 0x0000000c121072a5 */ /* 0x000fe4000f8e003f */
[----:B------:R-:W-:-:S04]  /*81f0*/  UIMAD UR7, UR7, UR12, URZ ;  /* 0x0000000c070772a4 */ /* 0x000fc8000f8e023f */
[----:B------:R-:W-:Y:S02]  /*8200*/  UIMAD UR7, UR18, UR13, UR7 ;  /* 0x0000000d120772a4 */ /* 0x000fe4000f8e0207 */
[----:B---3--:R-:W-:Y:S01]  /*8210*/  USHF.R.S32.HI UR22, URZ, 0x1f, UR15 ;  /* 0x0000001f3f167899 */ /* 0x008fe2000801140f */
[----:B------:R-:W3:Y:S01]  /*8220*/  S2UR UR15, SR_CTAID.Y ;  /* 0x00000000000f79c3 */ /* 0x000ee20000002600 */
[----:B------:R-:W-:Y:S01]  /*8230*/  ULDC.64 UR18, c[0x0][0x440] ;  /* 0x0001100000127ab9 */ /* 0x000fe20000000a00 */
[----:B------:R-:W-:Y:S02]  /*8240*/  UIADD3 UR17, UR17, UR7, URZ ;  /* 0x0000000711117290 */ /* 0x000fe4000fffe03f */
[----:B------:R-:W-:-:S04]  /*8250*/  UIMAD UR7, UR22, UR18, URZ ;  /* 0x00000012160772a4 */ /* 0x000fc8000f8e023f */
[----:B---3--:R-:W-:Y:S02]  /*8260*/  UIMAD UR7, UR15, UR19, UR7 ;  /* 0x000000130f0772a4 */ /* 0x008fe4000f8e0207 */
[----:B------:R-:W-:-:S04]  /*8270*/  UIMAD.WIDE.U32 UR16, UR15, UR18, UR16 ;  /* 0x000000120f1072a5 */ /* 0x000fc8000f8e0010 */
[----:B------:R-:W-:-:S12]  /*8280*/  UIADD3 UR17, UR17, UR7, URZ ;  /* 0x0000000711117290 */ /* 0x000fd8000fffe03f */
.L_x_866:
[----:B------:R-:W3:Y:S08]  /*8290*/  S2UR UR18, SR_CTAID.Z ;  /* 0x00000000001279c3 */ /* 0x000ef00000002700 */
[----:B------:R-:W-:Y:S01]  /*82a0*/  BAR.SYNC.DEFER_BLOCKING 0x0 ;  /* 0x0000000000007b1d */ /* 0x000fe20000010000 */
[----:B------:R-:W-:Y:S01]  /*82b0*/  USHF.R.S32.HI UR7, URZ, 0x1f, UR5 ;  /* 0x0000001f3f077899 */ /* 0x000fe20008011405 */
[----:B-1----:R-:W-:Y:S01]  /*82c0*/  SHF.R.S32.HI R37, RZ, 0x1f, R218 ;  /* 0x0000001fff257819 */ /* 0x002fe200000114da */
[----:B------:R-:W-:Y:S01]  /*82d0*/  IMAD.U32 R5, RZ, RZ, UR8 ;  /* 0x00000008ff057e24 */ /* 0x000fe2000f8e00ff */
[----:B--2---:R-:W-:Y:S01]  /*82e0*/  SHF.R.S32.HI R7, RZ, 0x1f, R4 ;  /* 0x0000001fff077819 */ /* 0x004fe20000011404 */
[----:B------:R-:W-:Y:S01]  /*82f0*/  UIMAD UR15, UR7, UR8, URZ ;  /* 0x00000008070f72a4 */ /* 0x000fe2000f8e023f */
[----:B------:R-:W-:Y:S01]  /*8300*/  IMAD.MOV.U32 R36, RZ, RZ, R218 ;  /* 0x000000ffff247224 */ /* 0x000fe200078e00da */
[----:B------:R-:W-:Y:S01]  /*8310*/  UIMAD UR6, UR14, -0x40, UR6 ;  /* 0xffffffc00e0678a4 */ /* 0x000fe2000f8e0206 */
[----:B------:R-:W-:Y:S01]  /*8320*/  LEA.HI R7, R7, R4, RZ, 0x3 ;  /* 0x0000000407077211 */ /* 0x000fe200078f18ff */
[----:B------:R-:W-:Y:S01]  /*8330*/  UIMAD UR15, UR5, UR9, UR15 ;  /* 0x00000009050f72a4 */ /* 0x000fe2000f8e020f */
[----:B------:R-:W-:Y:S01]  /*8340*/  IMAD.WIDE.U32 R8, R5, UR5, R36 ;  /* 0x0000000505087c25 */ /* 0x000fe2000f8e0024 */
[----:B------:R-:W-:Y:S01]  /*8350*/  BSSY B0, `(.L_x_867) ;  /* 0x0000026000007945 */ /* 0x000fe20003800000 */
[----:B------:R-:W-:-:S02]  /*8360*/  SHF.R.S32.HI R30, RZ, 0x3, R7 ;  /* 0x00000003ff1e7819 */ /* 0x000fc40000011407 */
[----:B------:R-:W-:Y:S01]  /*8370*/  VIADD R28, R218, 0x40 ;  /* 0x00000040da1c7836 */ /* 0x000fe20000000000 */
[----:B------:R-:W-:Y:S01]  /*8380*/  IADD3 R6, P0, R8, UR20, RZ ;  /* 0x0000001408067c10 */ /* 0x000fe2000ff1e0ff */
[----:B------:R-:W-:Y:S01]  /*8390*/  IMAD.U32 R5, RZ, RZ, UR15 ;  /* 0x0000000fff057e24 */ /* 0x000fe2000f8e00ff */
[C---:B------:R-:W-:Y:S01]  /*83a0*/  ISETP.GE.AND P3, PT, R30.reuse, UR6, PT ;  /* 0x000000061e007c0c */ /* 0x040fe2000bf66270 */
[----:B------:R-:W-:Y:S01]  /*83b0*/  VIADD R4, R30, 0x20 ;  /* 0x000000201e047836 */ /* 0x000fe20000000000 */
[----:B------:R-:W-:Y:S02]  /*83c0*/  SHF.R.S32.HI R29, RZ, 0x1f, R30 ;  /* 0x0000001fff1d7819 */ /* 0x000fe4000001141e */
[----:B------:R-:W-:Y:S01]  /*83d0*/  IADD3.X R7, R9, UR21, R5, P0, !PT ;  /* 0x0000001509077c10 */ /* 0x000fe200087fe405 */
[----:B---3--:R-:W-:Y:S01]  /*83e0*/  USHF.R.S32.HI UR22, URZ, 0x1f, UR18 ;  /* 0x0000001f3f167899 */ /* 0x008fe20008011412 */
[----:B------:R1:W2:Y:S01]  /*83f0*/  LDS.128 R24, [R31+0xd000] ;  /* 0x00d000001f187984 */ /* 0x0002a20000000c00 */
[----:B------:R-:W-:Y:S01]  /*8400*/  ISETP.GE.AND P2, PT, R4, UR6, PT ;  /* 0x0000000604007c0c */ /* 0x000fe2000bf46270 */
[----:B------:R-:W-:-:S02]  /*8410*/  ULDC.64 UR18, c[0x0][0x468] ;  /* 0x00011a0000127ab9 */ /* 0x000fc40000000a00 */
[----:B------:R1:W3:Y:S01]  /*8420*/  LDS.128 R20, [R31+0xf000] ;  /* 0x00f000001f147984 */ /* 0x0002e20000000c00 */
[----:B------:R-:W-:Y:S01]  /*8430*/  UIMAD UR15, UR22, UR18, URZ ;  /* 0x00000012160f72a4 */ /* 0x000fe2000f8e023f */
[----:B------:R-:W-:Y:S02]  /*8440*/  IMAD.U32 R38, RZ, RZ, UR18 ;  /* 0x00000012ff267e24 */ /* 0x000fe4000f8e00ff */
[----:B------:R1:W4:Y:S02]  /*8450*/  LDS.128 R16, [R31+0x11000] ;  /* 0x011000001f107984 */ /* 0x0003240000000c00 */
[----:B------:R-:W1:Y:S02]  /*8460*/  S2UR UR22, SR_CTAID.Z ;  /* 0x00000000001679c3 */ /* 0x000e640000002700 */
[----:B------:R2:W2:Y:S01]  /*8470*/  LDS.128 R12, [R31+0x13000] ;  /* 0x013000001f0c7984 */ /* 0x0004a20000000c00 */
[----:B-1----:R-:W-:Y:S01]  /*8480*/  UIMAD UR19, UR22, UR19, UR15 ;  /* 0x00000013161372a4 */ /* 0x002fe2000f8e020f */
[----:B------:R-:W-:-:S05]  /*8490*/  IMAD.WIDE.U32 R38, R38, UR22, R6 ;  /* 0x0000001626267c25 */ /* 0x000fca000f8e0006 */
[----:B------:R-:W-:Y:S01]  /*84a0*/  VIADD R33, R39, UR19 ;  /* 0x0000001327217c36 */ /* 0x000fe20008000000 */
[----:B------:R-:W-:Y:S06]  /*84b0*/  @P3 BRA `(.L_x_868) ;  /* 0x00000000003c3947 */ /* 0x000fec0003800000 */
[----:B------:R-:W-:Y:S01]  /*84c0*/  ULDC UR15, c[0x0][0x2d0] ;  /* 0x0000b400000f7ab9 */ /* 0x000fe20000000800 */
[----:B------:R-:W1:Y:S01]  /*84d0*/  LDS.128 R8, [R31+0xe000] ;  /* 0x00e000001f087984 */ /* 0x000e620000000c00 */
[----:B------:R-:W-:Y:S01]  /*84e0*/  ISETP.GE.AND P1, PT, R218, UR15, PT ;  /* 0x0000000fda007c0c */ /* 0x000fe2000bf26270 */
[----:B------:R-:W-:Y:S01]  /*84f0*/  IMAD.MOV.U32 R32, RZ, RZ, R38 ;  /* 0x000000ffff207224 */ /* 0x000fe200078e0026 */
[----:B------:R-:W-:Y:S01]  /*8500*/  ISETP.GE.AND P0, PT, R28, UR15, PT ;  /* 0x0000000f1c007c0c */ /* 0x000fe2000bf06270 */
[----:B------:R-:W-:Y:S01]  /*8510*/  IMAD R35, R29, UR8, RZ ;  /* 0x000000081d237c24 */ /* 0x000fe2000f8e02ff */
[----:B------:R-:W-:Y:S01]  /*8520*/  ULDC.64 UR18, c[0x0][0x3f0] ;  /* 0x0000fc0000127ab9 */ /* 0x000fe20000000a00 */
[----:B------:R-:W-:-:S04]  /*8530*/  IMAD.WIDE.U32 R40, R30, UR8, R32 ;  /* 0x000000081e287c25 */ /* 0x000fc8000f8e0020 */
[----:B------:R-:W-:Y:S01]  /*8540*/  IMAD R32, R30, UR9, R35 ;  /* 0x000000091e207c24 */ /* 0x000fe2000f8e0223 */
[----:B------:R-:W-:-:S03]  /*8550*/  LEA R34, P4, R40, UR18, 0x1 ;  /* 0x0000001228227c11 */ /* 0x000fc6000f8808ff */
[----:B------:R-:W3:Y:S01]  /*8560*/  @!P1 LDS.128 R4, [R31+0xc000] ;  /* 0x00c000001f049984 */ /* 0x000ee20000000c00 */
[----:B------:R-:W-:-:S04]  /*8570*/  IADD3 R32, R32, R41, RZ ;  /* 0x0000002920207210 */ /* 0x000fc80007ffe0ff */
[----:B------:R-:W-:-:S05]  /*8580*/  LEA.HI.X R35, R40, UR19, R32, 0x1, P4 ;  /* 0x0000001328237c11 */ /* 0x000fca000a0f0c20 */
[----:B-1----:R1:W-:Y:S04]  /*8590*/  @!P0 STG.E.128 desc[UR10][R34.64+0x80], R8 ;  /* 0x0000800822008986 */ /* 0x0023e8000c101d0a */
[----:B---3--:R1:W-:Y:S02]  /*85a0*/  @!P1 STG.E.128 desc[UR10][R34.64], R4 ;  /* 0x0000000422009986 */ /* 0x0083e4000c101d0a */
.L_x_868:
[----:B------:R-:W-:Y:S05]  /*85b0*/  BSYNC B0 ;  /* 0x0000000000007941 */ /* 0x000fea0003800000 */
.L_x_867:
        /* <DEDUP_REMOVED lines=15> */
[----:B--2---:R1:W-:Y:S04]  /*86b0*/  @!P1 STG.E.128 desc[UR10][R8.64], R24 ;  /* 0x0000001808009986 */ /* 0x0043e8000c101d0a */
[----:B---3--:R1:W-:Y:S02]  /*86c0*/  @!P0 STG.E.128 desc[UR10][R8.64+0x80], R20 ;  /* 0x0000801408008986 */ /* 0x0083e4000c101d0a */
.L_x_870:
[----:B------:R-:W-:Y:S05]  /*86d0*/  BSYNC B0 ;  /* 0x0000000000007941 */ /* 0x000fea0003800000 */
.L_x_869:
[----:B------:R-:W4:Y:S01]  /*86e0*/  S2UR UR6, SR_CTAID.Z ;  /* 0x00000000000679c3 */ /* 0x000f220000002700 */
[----:B-1----:R1:W1:Y:S01]  /*86f0*/  LDS.128 R8, [R31+0x10000] ;  /* 0x010000001f087984 */ /* 0x0022620000000c00 */
[----:B---3--:R-:W-:Y:S01]  /*8700*/  IMAD.U32 R21, RZ, RZ, UR12 ;  /* 0x0000000cff157e24 */ /* 0x008fe2000f8e00ff */
[----:B------:R-:W-:Y:S01]  /*8710*/  UIMAD UR7, UR7, UR12, URZ ;  /* 0x0000000c070772a4 */ /* 0x000fe2000f8e023f */
[----:B------:R-:W-:Y:S01]  /*8720*/  BSSY B0, `(.L_x_871) ;  /* 0x000001d000007945 */ /* 0x000fe20003800000 */
[----:B------:R3:W1:Y:S01]  /*8730*/  LDS.128 R4, [R31+0x12000] ;  /* 0x012000001f047984 */ /* 0x0006620000000c00 */
[----:B------:R-:W-:Y:S01]  /*8740*/  IMAD.WIDE.U32 R20, R21, UR5, R36 ;  /* 0x0000000515147c25 */ /* 0x000fe2000f8e0024 */
[----:B------:R-:W-:Y:S01]  /*8750*/  UIMAD UR5, UR5, UR13, UR7 ;  /* 0x0000000d050572a4 */ /* 0x000fe2000f8e0207 */
[----:B------:R-:W3:Y:S01]  /*8760*/  S2UR UR8, SR_CTAID.Z ;  /* 0x00000000000879c3 */ /* 0x000ee20000002700 */
[----:B--2---:R-:W-:-:S04]  /*8770*/  IADD3 R24, P0, R20, UR16, RZ ;  /* 0x0000001014187c10 */ /* 0x004fc8000ff1e0ff */
[----:B------:R-:W-:-:S05]  /*8780*/  IMAD.U32 R20, RZ, RZ, UR5 ;  /* 0x00000005ff147e24 */ /* 0x000fca000f8e00ff */
[----:B------:R-:W-:Y:S01]  /*8790*/  IADD3.X R25, R21, UR17, R20, P0, !PT ;  /* 0x0000001115197c10 */ /* 0x000fe200087fe414 */
[----:B----4-:R-:W-:-:S03]  /*87a0*/  USHF.R.S32.HI UR9, URZ, 0x1f, UR6 ;  /* 0x0000001f3f097899 */ /* 0x010fc60008011406 */
[----:B------:R-:W-:Y:S02]  /*87b0*/  ULDC.64 UR6, c[0x0][0x470] ;  /* 0x00011c0000067ab9 */ /* 0x000fe40000000a00 */
[----:B------:R-:W-:Y:S01]  /*87c0*/  UIMAD UR5, UR9, UR6, URZ ;  /* 0x00000006090572a4 */ /* 0x000fe2000f8e023f */
[----:B------:R-:W-:-:S03]  /*87d0*/  MOV R20, UR6 ;  /* 0x0000000600147c02 */ /* 0x000fc60008000f00 */
[----:B---3--:R-:W-:Y:S02]  /*87e0*/  UIMAD UR7, UR8, UR7, UR5 ;  /* 0x00000007080772a4 */ /* 0x008fe4000f8e0205 */
        /* <DEDUP_REMOVED lines=14> */
[----:B-1----:R2:W-:Y:S04]  /*88d0*/  @!P1 STG.E.128 desc[UR10][R22.64], R8 ;  /* 0x0000000816009986 */ /* 0x0025e8000c101d0a */
[----:B------:R2:W-:Y:S02]  /*88e0*/  @!P0 STG.E.128 desc[UR10][R22.64+0x80], R4 ;  /* 0x0000800416008986 */ /* 0x0005e4000c101d0a */
.L_x_872:
[----:B------:R-:W-:Y:S05]  /*88f0*/  BSYNC B0 ;  /* 0x0000000000007941 */ /* 0x000fea0003800000 */
.L_x_871:
[----:B------:R-:W-:Y:S05]  /*8900*/  @P2 BRA `(.L_x_841) ;  /* 0x00000000003c2947 */ /* 0x000fea0003800000 */
[----:B------:R-:W-:Y:S01]  /*8910*/  IADD3 R30, P0, R30, 0x20, RZ ;  /* 0x000000201e1e7810 */ /* 0x000fe20007f1e0ff */
[----:B------:R-:W-:Y:S01]  /*8920*/  ULDC UR5, c[0x0][0x2d0] ;  /* 0x0000b40000057ab9 */ /* 0x000fe20000000800 */
[----:B------:R-:W-:Y:S01]  /*8930*/  MOV R20, R24 ;  /* 0x0000001800147202 */ /* 0x000fe20000000f00 */
[----:B------:R-:W-:Y:S01]  /*8940*/  ULDC.64 UR6, c[0x0][0x3f8] ;  /* 0x0000fe0000067ab9 */ /* 0x000fe20000000a00 */
[----:B------:R-:W-:Y:S01]  /*8950*/  ISETP.GE.AND P1, PT, R218, UR5, PT ;  /* 0x00000005da007c0c */ /* 0x000fe2000bf26270 */
[----:B-12---:R-:W-:Y:S01]  /*8960*/  IMAD.X R5, RZ, RZ, R29, P0 ;  /* 0x000000ffff057224 */ /* 0x006fe200000e061d */
[----:B------:R-:W-:Y:S01]  /*8970*/  ISETP.GE.AND P0, PT, R28, UR5, PT ;  /* 0x000000051c007c0c */ /* 0x000fe2000bf06270 */
[----:B------:R-:W-:-:S04]  /*8980*/  IMAD.WIDE.U32 R6, R30, UR12, R20 ;  /* 0x0000000c1e067c25 */ /* 0x000fc8000f8e0014 */
[----:B------:R-:W-:Y:S01]  /*8990*/  IMAD R5, R5, UR12, RZ ;  /* 0x0000000c05057c24 */ /* 0x000fe2000f8e02ff */
[----:B------:R-:W-:-:S03]  /*89a0*/  LEA R4, P2, R6, UR6, 0x1 ;  /* 0x0000000606047c11 */ /* 0x000fc6000f8408ff */
[----:B------:R-:W-:-:S04]  /*89b0*/  IMAD R5, R30, UR13, R5 ;  /* 0x0000000d1e057c24 */ /* 0x000fc8000f8e0205 */
[----:B------:R-:W-:-:S05]  /*89c0*/  IMAD.IADD R5, R5, 0x1, R7 ;  /* 0x0000000105057824 */ /* 0x000fca00078e0207 */
[----:B------:R-:W-:-:S05]  /*89d0*/  LEA.HI.X R5, R6, UR7, R5, 0x1, P2 ;  /* 0x0000000706057c11 */ /* 0x000fca00090f0c05 */
[----:B------:R3:W-:Y:S04]  /*89e0*/  @!P1 STG.E.128 desc[UR10][R4.64], R16 ;  /* 0x0000001004009986 */ /* 0x0007e8000c101d0a */
[----:B------:R3:W-:Y:S02]  /*89f0*/  @!P0 STG.E.128 desc[UR10][R4.64+0x80], R12 ;  /* 0x0000800c04008986 */ /* 0x0007e4000c101d0a */
.L_x_841:
[----:B------:R-:W-:Y:S05]  /*8a00*/  BSYNC B1 ;  /* 0x0000000000017941 */ /* 0x000fea0003800000 */
.L_x_827:
[----:B------:R-:W-:Y:S01]  /*8a10*/  R2UR UR6, R217 ;  /* 0x00000000d90672ca */ /* 0x000fe200000e0000 */
[----:B------:R-:W-:Y:S02]  /*8a20*/  ULDC UR5, c[0x0][0xc] ;  /* 0x0000030000057ab9 */ /* 0x000fe40000000800 */
[----:B------:R-:W-:-:S10]  /*8a30*/  UIADD3 UR14, UR5, UR14, URZ ;  /* 0x0000000e050e7290 */ /* 0x000fd4000fffe03f */
[----:B------:R-:W-:-:S06]  /*8a40*/  UISETP.GE.AND UP0, UPT, UR14, UR6, UPT ;  /* 0x000000060e00728c */ /* 0x000fcc000bf06270 */
[----:B------:R-:W-:-:S13]  /*8a50*/  PLOP3.LUT P0, PT, PT, PT, UP0, 0x80, 0x0 ;  /* 0x000000000000781c */ /* 0x000fda0003f0f008 */
[----:B------:R-:W-:Y:S05]  /*8a60*/  @P0 BRA `(.L_x_873) ;  /* 0x0000000000040947 */ /* 0x000fea0003800000 */
[----:B------:R-:W-:Y:S05]  /*8a70*/  BRA `(.L_x_874) ;  /* 0xffffff7c00a87947 */ /* 0x000fea000383ffff */
.L_x_873:
[----:B------:R-:W-:Y:S05]  /*8a80*/  EXIT ;  /* 0x000000000000794d */ /* 0x000fea0003800000 */
.L_x_875:
        /* <DEDUP_REMOVED lines=15> */
.L_x_2069:


//--------------------- .text._ZN5flash44flash_bwd_dq_dk_dv_loop_seqk_parallel_kernelI23Flash_bwd_kernel_traitsILi128ELi64ELi64ELi8ELi4ELi2ELi2ELb1ELb0EN7cutlass6half_tE19Flash_kernel_traitsILi128ELi64ELi64ELi8ES3_EELb0ELb0ELb1ELb0ELb0ELb0ELb1EEEvNS_16Flash_bwd_paramsE --------------------------
	.section	.text._ZN5flash44flash_bwd_dq_dk_dv_loop_seqk_parallel_kernelI23Flash_bwd_kernel_traitsILi128ELi64ELi64ELi8ELi4ELi2ELi2ELb1ELb0EN7cutlass6half_tE19Flash_kernel_traitsILi128ELi64ELi64ELi8ES3_EELb0ELb0ELb1ELb0ELb0ELb0ELb1EEEvNS_16Flash_bwd_paramsE,"ax",@progbits
	.align	128
        .global         _ZN5flash44flash_bwd_dq_dk_dv_loop_seqk_parallel_kernelI23Flash_bwd_kernel_traitsILi128ELi64ELi64ELi8ELi4ELi2ELi2ELb1ELb0EN7cutlass6half_tE19Flash_kernel_traitsILi128ELi64ELi64ELi8ES3_EELb0ELb0ELb1ELb0ELb0ELb0ELb1EEEvNS_16Flash_bwd_paramsE
        .type           _ZN5flash44flash_bwd_dq_dk_dv_loop_seqk_parallel_kernelI23Flash_bwd_kernel_traitsILi128ELi64ELi64ELi8ELi4ELi2ELi2ELb1ELb0EN7cutlass6half_tE19Flash_kernel_traitsILi128ELi64ELi64ELi8ES3_EELb0ELb0ELb1ELb0ELb0ELb0ELb1EEEvNS_16Flash_bwd_paramsE,@function
        .size           _ZN5flash44flash_bwd_dq_dk_dv_loop_seqk_parallel_kernelI23Flash_bwd_kernel_traitsILi128ELi64ELi64ELi8ELi4ELi2ELi2ELb1ELb0EN7cutlass6half_tE19Flash_kernel_traitsILi128ELi64ELi64ELi8ES3_EELb0ELb0ELb1ELb0ELb0ELb0ELb1EEEvNS_16Flash_bwd_paramsE,(.L_x_2070 - _ZN5flash44flash_bwd_dq_dk_dv_loop_seqk_parallel_kernelI23Flash_bwd_kernel_traitsILi128ELi64ELi64ELi8ELi4ELi2ELi2ELb1ELb0EN7cutlass6half_tE19Flash_kernel_traitsILi128ELi64ELi64ELi8ES3_EELb0ELb0ELb1ELb0ELb0ELb0ELb1EEEvNS_16Flash_bwd_paramsE)
        .other          _ZN5flash44flash_bwd_dq_dk_dv_loop_seqk_parallel_kernelI23Flash_bwd_kernel_traitsILi128ELi64ELi64ELi8ELi4ELi2ELi2ELb1ELb0EN7cutlass6half_tE19Flash_kernel_traitsILi128ELi64ELi64ELi8ES3_EELb0ELb0ELb1ELb0ELb0ELb0ELb1EEEvNS_16Flash_bwd_paramsE,@"STO_CUDA_ENTRY STV_DEFAULT"
_ZN5flash44flash_bwd_dq_dk_dv_loop_seqk_parallel_kernelI23Flash_bwd_kernel_traitsILi128ELi64ELi64ELi8ELi4ELi2ELi2ELb1ELb0EN7cutlass6half_tE19Flash_kernel_traitsILi128ELi64ELi64ELi8ES3_EELb0ELb0ELb1ELb0ELb0ELb0ELb1EEEvNS_16Flash_bwd_paramsE:
.text._ZN5flash44flash_bwd_dq_dk_dv_loop_seqk_parallel_kernelI23Flash_bwd_kernel_traitsILi128ELi64ELi64ELi8ELi4ELi2ELi2ELb1ELb0EN7cutlass6half_tE19Flash_kernel_traitsILi128ELi64ELi64ELi8ES3_EELb0ELb0ELb1ELb0ELb0ELb0ELb1EEEvNS_16Flash_bwd_paramsE:
        /* <DEDUP_REMOVED lines=38> */
[----:B------:R-:W-:Y:S01]  /*0260*/  LEA.HI R16, R15, R14, RZ, 0x3 ;  /* 0x0000000e0f107211 */ /* 0x000fe200078f18ff */
[----:B------:R-:W-:Y:S01]  /*0270*/  IMAD.IADD R11, R7, 0x1, -R3 ;  /* 0x00000001070b7824 */ /* 0x000fe200078e0a03 */
[----:B------:R-:W-:Y:S02]  /*0280*/  LOP3.LUT R2, R4, 0xffffffe0, RZ, 0xc0, !PT ;  /* 0xffffffe004027812 */ /* 0x000fe400078ec0ff */
[----:B------:R-:W-:Y:S02]  /*0290*/  LOP3.LUT R0, R0, 0xfffffff8, RZ, 0xc0, !PT ;  /* 0xfffffff800007812 */ /* 0x000fe400078ec0ff */
[----:B------:R-:W-:Y:S01]  /*02a0*/  SHF.R.S32.HI R3, RZ, 0x3, R16 ;  /* 0x00000003ff037819 */ /* 0x000fe20000011410 */
[----:B------:R-:W-:Y:S01]  /*02b0*/  IMAD.IADD R4, R14, 0x1, -R2 ;  /* 0x000000010e047824 */ /* 0x000fe200078e0a02 */
[----:B------:R-:W-:Y:S01]  /*02c0*/  LOP3.LUT R5, R16, 0xfffffff8, RZ, 0xc0, !PT ;  /* 0xfffffff810057812 */ /* 0x000fe200078ec0ff */
[----:B------:R-:W-:-:S02]  /*02d0*/  IMAD.IADD R9, R9, 0x1, -R0 ;  /* 0x0000000109097824 */ /* 0x000fc400078e0a00 */
[----:B------:R-:W-:Y:S01]  /*02e0*/  IMAD.SHL.U32 R2, R3, 0x40, RZ ;  /* 0x0000004003027824 */ /* 0x000fe200078e00ff */
[----:B------:R-:W-:Y:S01]  /*02f0*/  SHF.R.S32.HI R6, RZ, 0x1f, R4 ;  /* 0x0000001fff067819 */ /* 0x000fe20000011404 */
[----:B------:R-:W-:Y:S01]  /*0300*/  IMAD.IADD R0, R14, 0x1, -R5 ;  /* 0x000000010e007824 */ /* 0x000fe200078e0a05 */
[----:B------:R-:W-:Y:S02]  /*0310*/  LOP3.LUT R5, R10, 0xfffffff0, RZ, 0xc0, !PT ;  /* 0xfffffff00a057812 */ /* 0x000fe400078ec0ff */
[----:B------:R-:W-:Y:S01]  /*0320*/  LOP3.LUT R3, R2, 0x1c0, RZ, 0xc0, !PT ;  /* 0x000001c002037812 */ /* 0x000fe200078ec0ff */
[----:B------:R-:W-:Y:S01]  /*0330*/  IMAD.SHL.U32 R214, R0, 0x8, RZ ;  /* 0x0000000800d67824 */ /* 0x000fe200078e00ff */
[----:B------:R-:W-:Y:S01]  /*0340*/  LEA.HI R17, R6, R4, RZ, 0x2 ;  /* 0x0000000406117211 */ /* 0x000fe200078f10ff */
[----:B------:R-:W-:Y:S01]  /*0350*/  IMAD.IADD R2, R14, 0x1, -R5 ;  /* 0x000000010e027824 */ /* 0x000fe200078e0a05 */
[----:B------:R-:W-:Y:S01]  /*0360*/  LOP3.LUT P4, RZ, R0, 0x2, RZ, 0xc0, !PT ;  /* 0x0000000200ff7812 */ /* 0x000fe2000788c0ff */
[----:B------:R-:W-:Y:S01]  /*0370*/  VIADD R229, R214, 0x40 ;  /* 0x00000040d6e57836 */ /* 0x000fe20000000000 */
[----:B------:R-:W-:-:S02]  /*0380*/  LOP3.LUT R4, R3, 0x38, R214, 0xf8, !PT ;  /* 0x0000003803047812 */ /* 0x000fc400078ef8d6 */
[----:B------:R-:W-:Y:S02]  /*0390*/  SHF.R.U32.HI R3, RZ, 0x3, R3 ;  /* 0x00000003ff037819 */ /* 0x000fe40000011603 */
[C---:B------:R-:W-:Y:S01]  /*03a0*/  LOP3.LUT P3, RZ, R0.reuse, 0x4, RZ, 0xc0, !PT ;  /* 0x0000000400ff7812 */ /* 0x040fe2000786c0ff */
[----:B------:R-:W-:Y:S01]  /*03b0*/  IMAD.SHL.U32 R0, R0, 0x40, RZ ;  /* 0x0000004000007824 */ /* 0x000fe200078e00ff */
[----:B------:R-:W-:Y:S02]  /*03c0*/  SHF.R.S32.HI R5, RZ, 0x1f, R2 ;  /* 0x0000001fff057819 */ /* 0x000fe40000011402 */
[----:B------:R-:W-:Y:S01]  /*03d0*/  LOP3.LUT R10, R4, R3, RZ, 0x3c, !PT ;  /* 0x00000003040a7212 */ /* 0x000fe200078e3cff */
[----:B------:R-:W-:Y:S01]  /*03e0*/  IMAD.SHL.U32 R3, R194, 0x10, RZ ;  /* 0x00000010c2037824 */ /* 0x000fe200078e00ff */
[----:B------:R-:W-:Y:S02]  /*03f0*/  LEA.HI R12, R5, R2, RZ, 0x3 ;  /* 0x00000002050c7211 */ /* 0x000fe400078f18ff */
[----:B------:R-:W-:-:S02]  /*0400*/  LEA.HI R4, R15, R14, RZ, 0x7 ;  /* 0x0000000e0f047211 */ /* 0x000fc400078f38ff */
        /* <DEDUP_REMOVED lines=28> */
[----:B------:R-:W-:Y:S01]  /*05d0*/  LEA R186, R186, UR5, 0x1 ;  /* 0x00000005baba7c11 */ /* 0x000fe2000f8e08ff */
[----:B------:R-:W-:Y:S01]  /*05e0*/  IMAD.SHL.U32 R7, R3, 0x2, RZ ;  /* 0x0000000203077824 */ /* 0x000fe200078e00ff */
[----:B------:R-:W-:Y:S01]  /*05f0*/  LOP3.LUT R4, R4, 0x18, RZ, 0xc0, !PT ;  /* 0x0000001804047812 */ /* 0x000fe200078ec0ff */
[----:B------:R-:W-:Y:S01]  /*0600*/  IMAD.SHL.U32 R3, R11, 0x20, RZ ;  /* 0x000000200b037824 */ /* 0x000fe200078e00ff */
[----:B------:R-:W-:-:S04]  /*0610*/  LOP3.LUT R0, R0, 0x1c0, RZ, 0xc0, !PT ;  /* 0x000001c000007812 */ /* 0x000fc800078ec0ff */
[----:B------:R-:W-:Y:S02]  /*0620*/  LOP3.LUT R9, R4, 0x20, R3, 0xf8, !PT ;  /* 0x0000002004097812 */ /* 0x000fe400078ef803 */
[----:B------:R-:W-:Y:S02]  /*0630*/  LOP3.LUT R3, R6, 0x1c0, RZ, 0xc0, !PT ;  /* 0x000001c006037812 */ /* 0x000fe400078ec0ff */
[----:B------:R-:W-:-:S05]  /*0640*/  SHF.R.S32.HI R6, RZ, 0x2, R17 ;  /* 0x00000002ff067819 */ /* 0x000fca0000011411 */
[C---:B------:R-:W-:Y:S02]  /*0650*/  IMAD R6, R13.reuse, 0x10, R6 ;  /* 0x000000100d067824 */ /* 0x040fe400078e0206 */
[----:B-1----:R-:W-:Y:S02]  /*0660*/  IMAD.SHL.U32 R2, R8, 0x20, RZ ;  /* 0x0000002008027824 */ /* 0x002fe400078e00ff */
[----:B------:R-:W-:-:S03]  /*0670*/  IMAD R8, R13, 0x400, R7 ;  /* 0x000004000d087824 */ /* 0x000fc600078e0207 */
[----:B------:R-:W-:-:S05]  /*0680*/  LOP3.LUT R5, R2, 0x6, R14, 0xf8, !PT ;  /* 0x0000000602057812 */ /* 0x000fca00078ef80e */
[----:B------:R1:W-:Y:S04]  /*0690*/  STL [R1+0x14], R5 ;  /* 0x0000140501007387 */ /* 0x0003e80000100800 */
[----:B------:R2:W-:Y:S01]  /*06a0*/  STL [R1+0x8], R6 ;  /* 0x0000080601007387 */ /* 0x0005e20000100800 */
        /* <DEDUP_REMOVED lines=33> */
[C---:B------:R-:W-:Y:S02]  /*08c0*/  IMAD.IADD R191, R185.reuse, 0x1, R191 ;  /* 0x00000001b9bf7824 */ /* 0x040fe400078e02bf */
[----:B------:R-:W-:Y:S01]  /*08d0*/  IMAD.IADD R226, R224, 0x1, R225 ;  /* 0x00000001e0e27824 */ /* 0x000fe200078e02e1 */
[----:B------:R2:W-:Y:S01]  /*08e0*/  STL [R1+0x10], R2 ;  /* 0x0000100201007387 */ /* 0x0005e20000100800 */
[----:B------:R-:W-:Y:S02]  /*08f0*/  IMAD.IADD R185, R185, 0x1, R186 ;  /* 0x00000001b9b97824 */ /* 0x000fe400078e02ba */
[----:B------:R-:W-:-:S07]  /*0900*/  IMAD.IADD R225, R225, 0x1, R223 ;  /* 0x00000001e1e17824 */ /* 0x000fce00078e02df */
.L_x_924:
[----:B-12---:R-:W1:Y:S01]  /*0910*/  S2R R49, SR_CTAID.Y ;  /* 0x0000000000317919 */ /* 0x006e620000002600 */
[----:B--2---:R-:W2:Y:S01]  /*0920*/  LDC.64 R2, c[0x0][0x2f0] ;  /* 0x0000bc00ff027b82 */ /* 0x004ea20000000a00 */
[----:B------:R-:W-:Y:S01]  /*0930*/  ISETP.NE.U32.AND P3, PT, RZ, UR12, PT ;  /* 0x0000000cff007c0c */ /* 0x000fe2000bf65070 */
[----:B------:R-:W-:-:S03]  /*0940*/  IMAD.MOV.U32 R0, RZ, RZ, -0x1 ;  /* 0xffffffffff007424 */ /* 0x000fc600078e00ff */
[----:B------:R-:W-:-:S03]  /*0950*/  ISETP.NE.AND.EX P3, PT, RZ, UR13, PT, P3 ;  /* 0x0000000dff007c0c */ /* 0x000fc6000bf65330 */
[----:B---3--:R-:W3:Y:S08]  /*0960*/  LDC.64 R8, c[0x0][0x308] ;  /* 0x0000c200ff087b82 */ /* 0x008ef00000000a00 */
[----:B----4-:R-:W4:Y:S08]  /*0970*/  LDC.U8 R13, c[0x0][0x3c2] ;  /* 0x0000f080ff0d7b82 */ /* 0x010f300000000000 */
[----:B------:R-:W5:Y:S01]  /*0980*/  LDC.64 R4, c[0x0][0x2f8] ;  /* 0x0000be00ff047b82 */ /* 0x000f620000000a00 */
        /* <DEDUP_REMOVED lines=41> */
.L_x_876:
        /* <DEDUP_REMOVED lines=60> */
[-C--:B------:R-:W-:Y:S01]  /*0fe0*/  IMAD.WIDE.U32 R8, R49, R41.reuse, RZ ;  /* 0x0000002931087225 */ /* 0x080fe200078e00ff */
        /* <DEDUP_REMOVED lines=21> */
[----:B------:R-:W-:Y:S01]  /*1140*/  SHF.L.U32 R7, R49, 0x7, RZ ;  /* 0x0000000731077819 */ /* 0x000fe200000006ff */
[----:B------:R-:W-:Y:S01]  /*1150*/  IMAD.IADD R26, R5, 0x1, R9 ;  /* 0x00000001051a7824 */ /* 0x000fe200078e0209 */
[----:B------:R-:W-:Y:S01]  /*1160*/  @P1 MOV R28, R6 ;  /* 0x00000006001c1202 */ /* 0x000fe20000000f00 */
[----:B------:R-:W-:Y:S01]  /*1170*/  @P2 IMAD.IADD R26, R3, 0x1, R8 ;  /* 0x00000001031a2824 */ /* 0x000fe200078e0208 */
[----:B------:R-:W-:Y:S01]  /*1180*/  SHF.L.U64.HI R3, R49, 0x7, R40 ;  /* 0x0000000731037819 */ /* 0x000fe20000010228 */
        /* <DEDUP_REMOVED lines=12> */
[----:B------:R-:W-:Y:S01]  /*1250*/  @P3 SEL R8, R8, R0, !P2 ;  /* 0x0000000008083207 */ /* 0x000fe20005000000 */
[----:B------:R-:W-:-:S02]  /*1260*/  @!P2 IMAD R9, R49, R13, R2 ;  /* 0x0000000d3109a224 */ /* 0x000fc400078e0202 */
[----:B------:R-:W-:Y:S01]  /*1270*/  IMAD.X R5, R20, 0x1, R3, P0 ;  /* 0x0000000114057824 */ /* 0x000fe200000e0603 */
[----:B-1----:R-:W-:Y:S01]  /*1280*/  ISETP.NE.AND P0, PT, R35, RZ, PT ;  /* 0x000000ff2300720c */ /* 0x002fe20003f05270 */
[----:B------:R-:W-:Y:S02]  /*1290*/  IMAD R14, R17, R7, RZ ;  /* 0x00000007110e7224 */ /* 0x000fe400078e02ff */
[----:B------:R-:W-:-:S04]  /*12a0*/  @!P2 IMAD.WIDE.U32 R2, R49, R12, RZ ;  /* 0x0000000c3102a225 */ /* 0x000fc800078e00ff */
[----:B------:R-:W-:-:S04]  /*12b0*/  IMAD.WIDE.U32 R12, R16, R7, RZ ;  /* 0x00000007100c7225 */ /* 0x000fc800078e00ff */
[----:B------:R-:W-:Y:S01]  /*12c0*/  IMAD R16, R16, R5, R14 ;  /* 0x0000000510107224 */ /* 0x000fe200078e020e */
[----:B------:R-:W-:Y:S01]  /*12d0*/  @P2 MOV R14, R4 ;  /* 0x00000004000e2202 */ /* 0x000fe20000000f00 */
[----:B------:R-:W-:Y:S01]  /*12e0*/  @!P2 IMAD.IADD R15, R3, 0x1, R9 ;  /* 0x00000001030fa824 */ /* 0x000fe200078e0209 */
[----:B------:R-:W-:Y:S01]  /*12f0*/  @!P2 MOV R14, R2 ;  /* 0x00000002000ea202 */ /* 0x000fe20000000f00 */
[----:B-----5:R-:W-:-:S04]  /*1300*/  IMAD.WIDE.U32 R2, R34, R10, RZ ;  /* 0x0000000a22027225 */ /* 0x020fc800078e00ff */
[----:B------:R-:W-:Y:S01]  /*1310*/  @!P3 IMAD R5, R49, R244, R48 ;  /* 0x000000f43105b224 */ /* 0x000fe200078e0230 */
[----:B------:R-:W-:Y:S01]  /*1320*/  SEL R10, R2, RZ, P0 ;  /* 0x000000ff020a7207 */ /* 0x000fe20000000000 */
[----:B------:R-:W-:Y:S02]  /*1330*/  @P1 IMAD.IADD R4, R252, 0x1, R50 ;  /* 0x00000001fc041824 */ /* 0x000fe400078e0232 */
[----:B------:R-:W-:Y:S02]  /*1340*/  @P3 IMAD R9, R48, R27, R8 ;  /* 0x0000001b30093224 */ /* 0x000fe400078e0208 */
[----:B------:R-:W-:Y:S02]  /*1350*/  IMAD R7, R34, R11, R3 ;  /* 0x0000000b22077224 */ /* 0x000fe400078e0203 */
[----:B------:R-:W-:Y:S01]  /*1360*/  @!P3 IMAD R9, R5, R29, RZ ;  /* 0x0000001d0509b224 */ /* 0x000fe200078e02ff */
[----:B------:R-:W-:Y:S01]  /*1370*/  SHF.R.S32.HI R29, RZ, 0x1f, R23 ;  /* 0x0000001fff1d7819 */ /* 0x000fe20000011417 */
[----:B------:R-:W-:Y:S01]  /*1380*/  @P1 IMAD R3, R4, R25, RZ ;  /* 0x0000001904031224 */ /* 0x000fe200078e02ff */
[----:B------:R-:W-:Y:S01]  /*1390*/  SEL R27, R7, RZ, P0 ;  /* 0x000000ff071b7207 */ /* 0x000fe20000000000 */
[----:B------:R-:W-:-:S02]  /*13a0*/  IMAD R11, R48, R39, RZ ;  /* 0x00000027300b7224 */ /* 0x000fc400078e02ff */
        /* <DEDUP_REMOVED lines=17> */
.L_x_878:
        /* <DEDUP_REMOVED lines=13> */
.L_x_879:
        /* <DEDUP_REMOVED lines=10> */
.L_x_880:
[----:B------:R-:W-:-:S04]  /*1630*/  IMAD R3, R49, R244, R48 ;  /* 0x000000f431037224 */ /* 0x000fc800078e0230 */
[----:B------:R-:W-:-:S07]  /*1640*/  IMAD R3, R3, R41, RZ ;  /* 0x0000002903037224 */ /* 0x000fce00078e02ff */
.L_x_881:
[----:B------:R-:W1:Y:S01]  /*1650*/  S2R R41, SR_TID.X ;  /* 0x0000000000297919 */ /* 0x000e620000002100 */
[----:B------:R-:W2:Y:S01]  /*1660*/  LDC.64 R16, c[0x0][0x420] ;  /* 0x00010800ff107b82 */ /* 0x000ea20000000a00 */
[----:B------:R-:W-:Y:S01]  /*1670*/  IMAD R244, R39, R244, RZ ;  /* 0x000000f427f47224 */ /* 0x000fe200078e02ff */
[----:B------:R-:W-:Y:S01]  /*1680*/  IADD3 R0, -R203, R220, R23 ;  /* 0x000000dccb007210 */ /* 0x000fe20007ffe117 */
[----:B------:R-:W-:Y:S01]  /*1690*/  ULDC UR4, c[0x0][0x398] ;  /* 0x0000e60000047ab9 */ /* 0x000fe20000000800 */
[----:B------:R-:W-:Y:S01]  /*16a0*/  SHF.R.S32.HI R215, RZ, 0x1f, R214 ;  /* 0x0000001fffd77819 */ /* 0x000fe200000114d6 */
[----:B------:R-:W-:Y:S01]  /*16b0*/  IMAD.SHL.U32 R243, R244, 0x40, RZ ;  /* 0x00000040f4f37824 */ /* 0x000fe200078e00ff */
[----:B------:R-:W-:Y:S01]  /*16c0*/  ULDC.64 UR6, c[0x0][0x428] ;  /* 0x00010a0000067ab9 */ /* 0x000fe20000000a00 */
[----:B------:R-:W-:Y:S01]  /*16d0*/  VIADD R0, R0, -UR4 ;  /* 0x8000000400007c36 */ /* 0x000fe20008000000 */
[----:B------:R-:W3:Y:S01]  /*16e0*/  LDC.64 R46, c[0x0][0x2b0] ;  /* 0x0000ac00ff2e7b82 */ /* 0x000ee20000000a00 */
[----:B------:R-:W-:Y:S01]  /*16f0*/  ULDC.64 UR8, c[0x0][0x258] ;  /* 0x0000960000087ab9 */ /* 0x000fe20000000a00 */
[----:B------:R-:W-:Y:S01]  /*1700*/  IADD3 R2, P3, P2, R12, R243, R11 ;  /* 0x000000f30c027210 */ /* 0x000fe20007a7e00b */
[C---:B------:R-:W-:Y:S01]  /*1710*/  IMAD.IADD R12, R6.reuse, 0x1, R3 ;  /* 0x00000001060c7824 */ /* 0x040fe200078e0203 */
[----:B------:R-:W-:Y:S01]  /*1720*/  SHF.R.S32.HI R4, RZ, 0x1f, R243 ;  /* 0x0000001fff047819 */ /* 0x000fe200000114f3 */
[----:B------:R-:W-:Y:S01]  /*1730*/  IMAD.IADD R11, R6, 0x1, R9 ;  /* 0x00000001060b7824 */ /* 0x000fe200078e0209 */
[----:B------:R-:W-:Y:S01]  /*1740*/  SHF.R.S32.HI R5, RZ, 0x1f, R0 ;  /* 0x0000001fff057819 */ /* 0x000fe20000011400 */
[----:B------:R-:W-:Y:S01]  /*1750*/  ULDC.64 UR10, c[0x0][0x210] ;  /* 0x00008400000a7ab9 */ /* 0x000fe20000000a00 */
[----:B------:R-:W-:Y:S01]  /*1760*/  IADD3.X R8, R7, R4, R37, P3, P2 ;  /* 0x0000000407087210 */ /* 0x000fe20001fe4425 */
[----:B------:R-:W4:Y:S01]  /*1770*/  LDC.64 R44, c[0x0][0x478] ;  /* 0x00011e00ff2c7b82 */ /* 0x000f220000000a00 */
[----:B------:R-:W-:Y:S01]  /*1780*/  IADD3 R10, P3, P2, R10, R2, R21 ;  /* 0x000000020a0a7210 */ /* 0x000fe20007a7e015 */
[----:B------:R-:W-:Y:S01]  /*1790*/  BSSY B1, `(.L_x_877) ;  /* 0x000064f000017945 */ /* 0x000fe20003800000 */
[----:B------:R-:W-:-:S02]  /*17a0*/  IADD3 R2, P4, R214, R14, RZ ;  /* 0x0000000ed6027210 */ /* 0x000fc40007f9e0ff */
[----:B------:R-:W-:Y:S02]  /*17b0*/  LEA.HI R21, R5, R0, RZ, 0x6 ;  /* 0x0000000005157211 */ /* 0x000fe400078f30ff */
[----:B------:R-:W-:Y:S01]  /*17c0*/  IADD3.X R3, R215, R15, RZ, P4, !PT ;  /* 0x0000000fd7037210 */ /* 0x000fe200027fe4ff */
[----:B--2---:R-:W-:Y:S01]  /*17d0*/  IMAD R0, R20, R16, RZ ;  /* 0x0000001014007224 */ /* 0x004fe200078e02ff */
[----:B------:R-:W-:-:S03]  /*17e0*/  IADD3.X R8, R27, R8, R26, P3, P2 ;  /* 0x000000081b087210 */ /* 0x000fc60001fe441a */
[C---:B------:R-:W-:Y:S01]  /*17f0*/  IMAD R7, R6.reuse, R17, R0 ;  /* 0x0000001106077224 */ /* 0x040fe200078e0200 */
[----:B-1----:R-:W-:Y:S01]  /*1800*/  SHF.R.S32.HI R43, RZ, 0x1f, R41 ;  /* 0x0000001fff2b7819 */ /* 0x002fe20000011429 */
[----:B------:R-:W-:-:S03]  /*1810*/  IMAD.WIDE.U32 R2, R6, R16, R2 ;  /* 0x0000001006027225 */ /* 0x000fc600078e0002 */
[-C--:B------:R-:W-:Y:S01]  /*1820*/  LEA.HI R37, R43, R41.reuse, RZ, 0x3 ;  /* 0x000000292b257211 */ /* 0x080fe200078f18ff */
[----:B------:R-:W-:Y:S01]  /*1830*/  IMAD.IADD R3, R3, 0x1, R7 ;  /* 0x0000000103037824 */ /* 0x000fe200078e0207 */
[----:B------:R-:W-:Y:S02]  /*1840*/  LEA.HI R4, R43, R41, RZ, 0x5 ;  /* 0x000000292b047211 */ /* 0x000fe400078f28ff */
[----:B------:R-:W-:Y:S01]  /*1850*/  SHF.R.S32.HI R14, RZ, 0x3, R37 ;  /* 0x00000003ff0e7819 */ /* 0x000fe20000011425 */
[----:B------:R-:W-:Y:S01]  /*1860*/  IMAD.WIDE.U32 R2, R48, UR6, R2 ;  /* 0x0000000630027c25 */ /* 0x000fe2000f8e0002 */
[----:B------:R-:W-:Y:S02]  /*1870*/  LOP3.LUT R0, R4, 0xffffffe0, RZ, 0xc0, !PT ;  /* 0xffffffe004007812 */ /* 0x000fe400078ec0ff */
[----:B------:R-:W-:Y:S01]  /*1880*/  IADD3 R6, P4, R14, R6, RZ ;  /* 0x000000060e067210 */ /* 0x000fe20007f9e0ff */
[----:B----4-:R-:W-:Y:S01]  /*1890*/  IMAD.WIDE R12, R12, 0x4, R44 ;  /* 0x000000040c0c7825 */ /* 0x010fe200078e022c */
[----:B------:R-:W-:-:S02]  /*18a0*/  SHF.R.S32.HI R39, RZ, 0x1f, R14 ;  /* 0x0000001fff277819 */ /* 0x000fc4000001140e */
[----:B------:R-:W-:Y:S01]  /*18b0*/  SHF.R.S32.HI R4, RZ, 0x5, R4 ;  /* 0x00000005ff047819 */ /* 0x000fe20000011404 */
[----:B------:R-:W-:Y:S01]  /*18c0*/  IMAD.IADD R0, R41, 0x1, -R0 ;  /* 0x0000000129007824 */ /* 0x000fe200078e0a00 */
[----:B------:R-:W-:Y:S01]  /*18d0*/  MOV R227, R13 ;  /* 0x0000000d00e37202 */ /* 0x000fe20000000f00 */
[----:B------:R-:W-:Y:S02]  /*18e0*/  IMAD.X R5, R39, 0x1, R20, P4 ;  /* 0x0000000127057824 */ /* 0x000fe400020e0614 */
[----:B------:R-:W-:Y:S02]  /*18f0*/  IMAD R4, R4, R244, R0 ;  /* 0x000000f404047224 */ /* 0x000fe400078e0200 */
[----:B------:R-:W-:Y:S02]  /*1900*/  IMAD R5, R5, R30, RZ ;  /* 0x0000001e05057224 */ /* 0x000fe400078e02ff */
[----:B------:R-:W-:Y:S02]  /*1910*/  IMAD R0, R42, UR6, RZ ;  /* 0x000000062a007c24 */ /* 0x000fe4000f8e02ff */
[----:B------:R-:W-:-:S02]  /*1920*/  IMAD R9, R6, R31, R5 ;  /* 0x0000001f06097224 */ /* 0x000fc400078e0205 */
[----:B------:R-:W-:Y:S01]  /*1930*/  IMAD R5, R48, UR7, R0 ;  /* 0x0000000730057c24 */ /* 0x000fe2000f8e0200 */
[----:B------:R-:W-:Y:S01]  /*1940*/  IADD3 R0, P2, R4, R10, RZ ;  /* 0x0000000a04007210 */ /* 0x000fe20007f5e0ff */
[----:B------:R-:W-:Y:S01]  /*1950*/  ULDC.64 UR6, c[0x0][0x400] ;  /* 0x0001000000067ab9 */ /* 0x000fe20000000a00 */
[----:B------:R-:W-:Y:S02]  /*1960*/  IMAD.WIDE.U32 R6, R6, R30, R214 ;  /* 0x0000001e06067225 */ /* 0x000fe400078e00d6 */
[----:B------:R-:W-:Y:S02]  /*1970*/  LEA.HI.X.SX32 R4, R4, R8, 0x1, P2 ;  /* 0x0000000804047211 */ /* 0x000fe400010f0eff */
[----:B------:R-:W-:Y:S01]  /*1980*/  LEA R181, P2, R0, UR6, 0x2 ;  /* 0x0000000600b57c11 */ /* 0x000fe2000f8410ff */
[----:B------:R-:W-:Y:S01]  /*1990*/  IMAD.MOV.U32 R228, RZ, RZ, R12 ;  /* 0x000000ffffe47224 */ /* 0x000fe200078e000c */
[----:B------:R-:W-:Y:S02]  /*19a0*/  IADD3 R6, P3, R38, R6, RZ ;  /* 0x0000000626067210 */ /* 0x000fe40007f7e0ff */
[----:B------:R-:W-:Y:S01]  /*19b0*/  LEA.HI.X R180, R0, UR7, R4, 0x2, P2 ;  /* 0x0000000700b47c11 */ /* 0x000fe200090f1404 */
[----:B------:R-:W-:Y:S01]  /*19c0*/  IMAD.MOV.U32 R4, RZ, RZ, R2 ;  /* 0x000000ffff047224 */ /* 0x000fe200078e0002 */
[----:B------:R-:W-:Y:S01]  /*19d0*/  SHF.R.S32.HI R2, RZ, 0x6, R21 ;  /* 0x00000006ff027819 */ /* 0x000fe20000011415 */
[----:B------:R-:W-:Y:S01]  /*19e0*/  IMAD R0, R39, R16, RZ ;  /* 0x0000001027007224 */ /* 0x000fe200078e02ff */
[----:B------:R-:W-:Y:S01]  /*19f0*/  IADD3 R5, R3, R5, RZ ;  /* 0x0000000503057210 */ /* 0x000fe20007ffe0ff */
[----:B------:R-:W-:Y:S01]  /*1a00*/  IMAD R3, R42, UR8, RZ ;  /* 0x000000082a037c24 */ /* 0x000fe2000f8e02ff */
[----:B------:R-:W-:Y:S01]  /*1a10*/  VIMNMX R251, RZ, R2, !PT ;  /* 0x00000002fffb7248 */ /* 0x000fe20007fe0100 */
[----:B------:R-:W-:Y:S01]  /*1a20*/  IMAD R0, R14, R17, R0 ;  /* 0x000000110e007224 */ /* 0x000fe200078e0200 */
[----:B------:R-:W-:Y:S01]  /*1a30*/  IADD3.X R7, R32, R7, R9, P3, !PT ;  /* 0x0000000720077210 */ /* 0x000fe20001ffe409 */
[----:B---3--:R-:W-:Y:S01]  /*1a40*/  IMAD.WIDE R8, R11, 0x4, R46 ;  /* 0x000000040b087825 */ /* 0x008fe200078e022e */
[----:B------:R-:W-:-:S03]  /*1a50*/  ISETP.GT.AND P4, PT, R201, R251, PT ;  /* 0x000000fbc900720c */ /* 0x000fc60003f84270 */
[C---:B------:R-:W-:Y:S02]  /*1a60*/  IMAD R3, R48.reuse, UR9, R3 ;  /* 0x0000000930037c24 */ /* 0x040fe4000f8e0203 */
[----:B------:R-:W-:Y:S01]  /*1a70*/  IMAD.WIDE.U32 R10, R48, UR8, R6 ;  /* 0x00000008300a7c25 */ /* 0x000fe2000f8e0006 */
[----:B------:R-:W-:-:S03]  /*1a80*/  ULDC.64 UR8, c[0x0][0x3e0] ;  /* 0x0000f80000087ab9 */ /* 0x000fc60000000a00 */
[----:B------:R-:W-:Y:S01]  /*1a90*/  IMAD.WIDE.U32 R4, R14, R16, R4 ;  /* 0x000000100e047225 */ /* 0x000fe200078e0004 */
[----:B------:R-:W-:Y:S02]  /*1aa0*/  IADD3 R27, R11, R3, RZ ;  /* 0x000000030b1b7210 */ /* 0x000fe40007ffe0ff */
[----:B------:R-:W-:Y:S01]  /*1ab0*/  LEA R204, P3, R10, UR10, 0x1 ;  /* 0x0000000a0acc7c11 */ /* 0x000fe2000f8608ff */
[----:B------:R-:W-:Y:S01]  /*1ac0*/  IMAD.IADD R26, R5, 0x1, R0 ;  /* 0x00000001051a7824 */ /* 0x000fe200078e0200 */
[----:B------:R-:W-:Y:S01]  /*1ad0*/  LEA R206, P2, R4, UR8, 0x1 ;  /* 0x0000000804ce7c11 */ /* 0x000fe2000f8408ff */
[----:B------:R-:W-:Y:S01]  /*1ae0*/  IMAD.MOV.U32 R222, RZ, RZ, R8 ;  /* 0x000000ffffde7224 */ /* 0x000fe200078e0008 */
[----:B------:R-:W-:Y:S01]  /*1af0*/  LEA.HI.X R205, R10, UR11, R27, 0x1, P3 ;  /* 0x0000000b0acd7c11 */ /* 0x000fe200098f0c1b */
[----:B------:R-:W-:Y:S01]  /*1b00*/  IMAD.MOV.U32 R221, RZ, RZ, R9 ;  /* 0x000000ffffdd7224 */ /* 0x000fe200078e0009 */
[----:B------:R-:W-:Y:S01]  /*1b10*/  LEA.HI.X R207, R4, UR9, R26, 0x1, P2 ;  /* 0x0000000904cf7c11 */ /* 0x000fe200090f0c1a */
[----:B------:R-:W-:Y:S01]  /*1b20*/  VIADD R201, R201, 0xffffffff ;  /* 0xffffffffc9c97836 */ /* 0x000fe20000000000 */
[----:B------:R-:W-:Y:S07]  /*1b30*/  @P4 BRA `(.L_x_882) ;  /* 0x0000000800184947 */ /* 0x000fee0003800000 */
        /* <DEDUP_REMOVED lines=25> */
.L_x_883:
        /* <DEDUP_REMOVED lines=13> */
.L_x_884:
        /* <DEDUP_REMOVED lines=11> */
[C---:B------:R-:W-:Y:S01]  /*1e50*/  IMAD R10, R48.reuse, UR7, R10 ;  /* 0x00000007300a7c24 */ /* 0x040fe2000f8e020a */
        /* <DEDUP_REMOVED lines=18> */
.L_x_886:
[----:B------:R-:W-:Y:S05]  /*1f80*/  BSYNC B0 ;  /* 0x0000000000007941 */ /* 0x000fea0003800000 */
.L_x_885:
        /* <DEDUP_REMOVED lines=18> */
.L_x_888:
[----:B------:R-:W-:Y:S05]  /*20b0*/  BSYNC B0 ;  /* 0x0000000000007941 */ /* 0x000fea0003800000 */
.L_x_887:
        /* <DEDUP_REMOVED lines=26> */
.L_x_890:
[----:B------:R-:W-:Y:S05]  /*2260*/  BSYNC B0 ;  /* 0x0000000000007941 */ /* 0x000fea0003800000 */
.L_x_889:
        /* <DEDUP_REMOVED lines=19> */
.L_x_882:
[----:B------:R-:W2:Y:S01]  /*23a0*/  LDL R32, [R1+0x4] ;  /* 0x0000040001207983 */ /* 0x000ea20000100800 */
[----:B------:R-:W-:Y:S01]  /*23b0*/  IMAD R0, R239, -0x40, R203 ;  /* 0xffffffc0ef007824 */ /* 0x000fe200078e02cb */
[----:B------:R-:W-:Y:S01]  /*23c0*/  ULDC.64 UR6, c[0x0][0x268] ;  /* 0x00009a0000067ab9 */ /* 0x000fe20000000a00 */
[C---:B------:R-:W-:Y:S01]  /*23d0*/  VIADD R8, R14.reuse, 0x20 ;  /* 0x000000200e087836 */ /* 0x040fe20000000000 */
[----:B------:R-:W-:Y:S01]  /*23e0*/  BSSY B0, `(.L_x_892) ;  /* 0x0000030000007945 */ /* 0x000fe20003800000 */
[----:B------:R-:W-:Y:S01]  /*23f0*/  IMAD.WIDE.U32 R2, R23, R18, R214 ;  /* 0x0000001217027225 */ /* 0x000fe200078e00d6 */
[----:B------:R-:W-:Y:S01]  /*2400*/  @P0 BAR.SYNC.DEFER_BLOCKING 0x0 ;  /* 0x0000000000000b1d */ /* 0x000fe20000010000 */
[-C--:B------:R-:W-:Y:S02]  /*2410*/  ISETP.GE.AND P6, PT, R14, R0.reuse, PT ;  /* 0x000000000e00720c */ /* 0x080fe40003fc6270 */
[----:B------:R-:W-:Y:S01]  /*2420*/  ISETP.GE.AND P5, PT, R8, R0, PT ;  /* 0x000000000800720c */ /* 0x000fe20003fa6270 */
[----:B------:R-:W-:Y:S01]  /*2430*/  IMAD R7, R29, R18, RZ ;  /* 0x000000121d077224 */ /* 0x000fe200078e02ff */
[----:B------:R-:W-:Y:S01]  /*2440*/  IADD3 R6, P1, R28, R2, RZ ;  /* 0x000000021c067210 */ /* 0x000fe20007f3e0ff */
[----:B------:R-:W-:-:S02]  /*2450*/  IMAD R15, R201, -0x40, R220 ;  /* 0xffffffc0c90f7824 */ /* 0x000fc400078e02dc */
[----:B------:R-:W-:-:S03]  /*2460*/  IMAD R2, R23, R19, R7 ;  /* 0x0000001317027224 */ /* 0x000fc600078e0207 */
[----:B------:R-:W-:Y:S02]  /*2470*/  ISETP.GE.AND P3, PT, R8, R15, PT ;  /* 0x0000000f0800720c */ /* 0x000fe40003f66270 */
[----:B------:R-:W-:Y:S01]  /*2480*/  IADD3.X R7, R33, R3, R2, P1, !PT ;  /* 0x0000000321077210 */ /* 0x000fe20000ffe402 */
[----:B------:R-:W-:Y:S01]  /*2490*/  IMAD R2, R34, UR6, RZ ;  /* 0x0000000622027c24 */ /* 0x000fe2000f8e02ff */
[----:B------:R-:W-:Y:S02]  /*24a0*/  LEA.HI R3, R201, R201, RZ, 0x1 ;  /* 0x000000c9c9037211 */ /* 0x000fe400078f08ff */
[----:B------:R-:W-:Y:S01]  /*24b0*/  ISETP.GE.AND P4, PT, R14, R15, PT ;  /* 0x0000000f0e00720c */ /* 0x000fe20003f86270 */
[C---:B------:R-:W-:Y:S01]  /*24c0*/  IMAD R2, R22.reuse, UR7, R2 ;  /* 0x0000000716027c24 */ /* 0x040fe2000f8e0202 */
[----:B------:R-:W-:Y:S01]  /*24d0*/  LOP3.LUT R28, R3, 0xfffffffe, RZ, 0xc0, !PT ;  /* 0xfffffffe031c7812 */ /* 0x000fe200078ec0ff */
[----:B------:R-:W-:-:S05]  /*24e0*/  IMAD.WIDE.U32 R6, R22, UR6, R6 ;  /* 0x0000000616067c25 */ /* 0x000fca000f8e0006 */
        /* <DEDUP_REMOVED lines=31> */
.L_x_893:
[----:B------:R-:W-:Y:S05]  /*26e0*/  BSYNC B0 ;  /* 0x0000000000007941 */ /* 0x000fea0003800000 */
.L_x_892:
        /* <DEDUP_REMOVED lines=12> */
[----:B------:R-:W5:Y:S01]  /*27b0*/  @!P1 LDC.64 R20, c[0x0][0x220] ;  /* 0x00008800ff149b82 */ /* 0x000f620000000a00 */
[----:B--23--:R-:W-:Y:S01]  /*27c0*/  IMAD R8, R2, R19, R3 ;  /* 0x0000001302087224 */ /* 0x00cfe200078e0203 */
[----:B------:R2:W-:Y:S03]  /*27d0*/  @P1 STS.128 [R0+0x11000], RZ ;  /* 0x011000ff00001388 */ /* 0x0005e60000000c00 */
[----:B------:R-:W-:Y:S01]  /*27e0*/  IMAD.IADD R8, R7, 0x1, R8 ;  /* 0x0000000107087824 */ /* 0x000fe200078e0208 */
[----:B-----5:R-:W-:-:S04]  /*27f0*/  @!P1 LEA R2, P2, R6, R20, 0x1 ;  /* 0x0000001406029211 */ /* 0x020fc800078408ff */
        /* <DEDUP_REMOVED lines=14> */
.L_x_895:
[----:B------:R-:W-:Y:S05]  /*28e0*/  BSYNC B0 ;  /* 0x0000000000007941 */ /* 0x000fea0003800000 */
.L_x_894:
[----:B------:R-:W0:Y:S01]  /*28f0*/  LDGDEPBAR ;  /* 0x00000000000079af */ /* 0x000e220000000000 */
[----:B------:R-:W-:Y:S01]  /*2900*/  BSSY B0, `(.L_x_896) ;  /* 0x0000013000007945 */ /* 0x000fe20003800000 */
[----:B--2---:R-:W-:Y:S02]  /*2910*/  IADD3 R2, R201, -R28, RZ ;  /* 0x8000001cc9027210 */ /* 0x004fe40007ffe0ff */
        /* <DEDUP_REMOVED lines=17> */
.L_x_897:
[----:B------:R-:W-:Y:S05]  /*2a30*/  BSYNC B0 ;  /* 0x0000000000007941 */ /* 0x000fea0003800000 */
.L_x_896:
[----:B------:R1:W-:Y:S01]  /*2a40*/  @P3 STS.128 [R0+0x9000], RZ ;  /* 0x009000ff00003388 */ /* 0x0003e20000000c00 */
[----:B------:R-:W-:Y:S01]  /*2a50*/  ISETP.NE.AND P0, PT, R2, 0x1, PT ;  /* 0x000000010200780c */ /* 0x000fe20003f05270 */
[----:B------:R-:W-:Y:S01]  /*2a60*/  VIADD R2, R32, 0x2000 ;  /* 0x0000200020027836 */ /* 0x000fe20000000000 */
[----:B------:R-:W-:Y:S01]  /*2a70*/  BSSY B0, `(.L_x_898) ;  /* 0x0000018000007945 */ /* 0x000fe20003800000 */
[----:B------:R1:W-:Y:S03]  /*2a80*/  @P3 STS.128 [R0+0xb000], RZ ;  /* 0x00b000ff00003388 */ /* 0x0003e60000000c00 */
[----:B------:R-:W-:Y:S01]  /*2a90*/  SEL R200, R2, R32, !P0 ;  /* 0x0000002002c87207 */ /* 0x000fe20004000000 */
[----:B------:R-:W-:Y:S06]  /*2aa0*/  @P3 BRA `(.L_x_899) ;  /* 0x0000000000503947 */ /* 0x000fec0003800000 */
[----:B------:R-:W-:Y:S02]  /*2ab0*/  ULDC UR6, c[0x0][0x2d0] ;  /* 0x0000b40000067ab9 */ /* 0x000fe40000000800 */
[----:B------:R-:W-:-:S13]  /*2ac0*/  ISETP.GE.AND P2, PT, R214, UR6, PT ;  /* 0x00000006d6007c0c */ /* 0x000fda000bf46270 */
[C---:B------:R-:W-:Y:S01]  /*2ad0*/  @!P2 LEA R2, P1, R16.reuse, R206, 0x6 ;  /* 0x000000ce1002a211 */ /* 0x040fe200078230ff */
        /* <DEDUP_REMOVED lines=10> */
[----:B-1----:R-:W-:Y:S02]  /*2b80*/  LEA.HI.X R3, R16, R26, R17, 0x5, P1 ;  /* 0x0000001a10037211 */ /* 0x002fe400008f2c11 */
[----:B------:R-:W-:-:S04]  /*2b90*/  LEA R2, P1, R4, UR8, 0x1 ;  /* 0x0000000804027c11 */ /* 0x000fc8000f8208ff */
[----:B------:R-:W-:-:S05]  /*2ba0*/  LEA.HI.X R3, R4, UR9, R3, 0x1, P1 ;  /* 0x0000000904037c11 */ /* 0x000fca00088f0c03 */
[----:B------:R-:W-:Y:S01]  /*2bb0*/  @!PT LDS RZ, [RZ] ;  /* 0x00000000fffff984 */ /* 0x000fe20000000800 */
[----:B------:R-:W-:Y:S01]  /*2bc0*/  @!PT LDS RZ, [RZ] ;  /* 0x00000000fffff984 */ /* 0x000fe20000000800 */
[----:B------:R-:W-:Y:S01]  /*2bd0*/  @!PT LDS RZ, [RZ] ;  /* 0x00000000fffff984 */ /* 0x000fe20000000800 */
[----:B------:R1:W-:Y:S04]  /*2be0*/  LDGSTS.E.BYPASS.LTC128B.128 [R0+0xb000], desc[UR16][R2.64+0x80] ;  /* 0x0b00008002007fae */ /* 0x0003e8000b901d50 */
.L_x_899:
[----:B------:R-:W-:Y:S05]  /*2bf0*/  BSYNC B0 ;  /* 0x0000000000007941 */ /* 0x000fea0003800000 */
.L_x_898:
        /* <DEDUP_REMOVED lines=12> */
.L_x_901:
        /* <DEDUP_REMOVED lines=20> */
.L_x_902:
[----:B------:R-:W-:Y:S05]  /*2e00*/  BSYNC B0 ;  /* 0x0000000000007941 */ /* 0x000fea0003800000 */
.L_x_900:
        /* <DEDUP_REMOVED lines=13> */
.L_x_904:
[----:B------:R-:W-:Y:S02]  /*2ee0*/  ULDC UR6, c[0x0][0x2d0] ;  /* 0x0000b40000067ab9 */ /* 0x000fe40000000800 */
[----:B------:R-:W-:Y:S02]  /*2ef0*/  ISETP.GE.AND P2, PT, R214, UR6, PT ;  /* 0x00000006d6007c0c */ /* 0x000fe4000bf46270 */
[----:B------:R-:W-:-:S11]  /*2f00*/  ISETP.GE.AND P1, PT, R229, UR6, PT ;  /* 0x00000006e5007c0c */ /* 0x000fd6000bf26270 */
[C---:B-1----:R-:W-:Y:S01]  /*2f10*/  @!P2 LEA R2, P3, R30.reuse, R204, 0x6 ;  /* 0x000000cc1e02a211 */ /* 0x042fe200078630ff */
        /* <DEDUP_REMOVED lines=13> */
[----:B-----5:R-:W-:-:S04]  /*2ff0*/  IADD3 R3, P2, R10, R4, RZ ;  /* 0x000000040a037210 */ /* 0x020fc80007f5e0ff */
[----:B------:R-:W-:Y:S01]  /*3000*/  IADD3.X R4, R27, R5, R6, P2, !PT ;  /* 0x000000051b047210 */ /* 0x000fe200017fe406 */
[----:B------:R-:W-:Y:S08]  /*3010*/  @P1 BRA `(.L_x_905) ;  /* 0x0000000000181947 */ /* 0x000ff00003800000 */
[----:B------:R-:W-:-:S04]  /*3020*/  LEA R2, P1, R3, UR10, 0x1 ;  /* 0x0000000a03027c11 */ /* 0x000fc8000f8208ff */
[----:B------:R-:W-:-:S05]  /*3030*/  LEA.HI.X R3, R3, UR11, R4, 0x1, P1 ;  /* 0x0000000b03037c11 */ /* 0x000fca00088f0c04 */
[----:B------:R-:W-:Y:S01]  /*3040*/  @!PT LDS RZ, [RZ] ;  /* 0x00000000fffff984 */ /* 0x000fe20000000800 */
[----:B------:R-:W-:Y:S01]  /*3050*/  @!PT LDS RZ, [RZ] ;  /* 0x00000000fffff984 */ /* 0x000fe20000000800 */
[----:B------:R-:W-:Y:S01]  /*3060*/  @!PT LDS RZ, [RZ] ;  /* 0x00000000fffff984 */ /* 0x000fe20000000800 */
[----:B------:R1:W-:Y:S04]  /*3070*/  LDGSTS.E.BYPASS.LTC128B.128 [R200+0x3000], desc[UR16][R2.64+0x80] ;  /* 0x0300008002c87fae */ /* 0x0003e8000b901d50 */
.L_x_905:
[----:B------:R-:W-:Y:S05]  /*3080*/  BSYNC B0 ;  /* 0x0000000000007941 */ /* 0x000fea0003800000 */
.L_x_903:
[----:B------:R-:W5:Y:S01]  /*3090*/  LDL R7, [R1+0x8] ;  /* 0x0000080001077983 */ /* 0x000f620000100800 */
[-C--:B-1----:R-:W-:Y:S01]  /*30a0*/  IMAD.WIDE.U32 R2, R23, R24.reuse, R214 ;  /* 0x0000001817027225 */ /* 0x082fe200078e00d6 */
[----:B------:R-:W-:Y:S01]  /*30b0*/  ULDC.64 UR6, c[0x0][0x260] ;  /* 0x0000980000067ab9 */ /* 0x000fe20000000a00 */
[----:B------:R-:W-:Y:S01]  /*30c0*/  BSSY B0, `(.L_x_906) ;  /* 0x0000030000007945 */ /* 0x000fe20003800000 */
[----:B------:R1:W-:Y:S01]  /*30d0*/  @P6 STS.128 [R0+0xc000], RZ ;  /* 0x00c000ff00006388 */ /* 0x0003e20000000c00 */
[----:B------:R-:W-:Y:S01]  /*30e0*/  IMAD R4, R29, R24, RZ ;  /* 0x000000181d047224 */ /* 0x000fe200078e02ff */
[----:B------:R-:W-:Y:S01]  /*30f0*/  MOV R216, 0x7f800000 ;  /* 0x7f80000000d87802 */ /* 0x000fe20000000f00 */
[----:B------:R-:W-:Y:S01]  /*3100*/  IMAD.MOV.U32 R217, RZ, RZ, 0x7f800000 ;  /* 0x7f800000ffd97424 */ /* 0x000fe200078e00ff */
[----:B------:R1:W-:Y:S01]  /*3110*/  @P6 STS.128 [R0+0xe000], RZ ;  /* 0x00e000ff00006388 */ /* 0x0003e20000000c00 */
[----:B------:R-:W-:Y:S01]  /*3120*/  IMAD R5, R23, R25, R4 ;  /* 0x0000001917057224 */ /* 0x000fe200078e0204 */
[----:B------:R-:W-:Y:S01]  /*3130*/  IADD3 R4, P1, R35, R2, RZ ;  /* 0x0000000223047210 */ /* 0x000fe20007f3e0ff */
[----:B------:R-:W-:-:S03]  /*3140*/  IMAD R2, R34, UR6, RZ ;  /* 0x0000000622027c24 */ /* 0x000fc6000f8e02ff */
[----:B------:R-:W-:Y:S01]  /*3150*/  IADD3.X R5, R36, R3, R5, P1, !PT ;  /* 0x0000000324057210 */ /* 0x000fe20000ffe405 */
[C---:B------:R-:W-:Y:S02]  /*3160*/  IMAD R2, R22.reuse, UR7, R2 ;  /* 0x0000000716027c24 */ /* 0x040fe4000f8e0202 */
[----:B------:R-:W-:-:S05]  /*3170*/  IMAD.WIDE.U32 R4, R22, UR6, R4 ;  /* 0x0000000616047c25 */ /* 0x000fca000f8e0004 */
[----:B------:R-:W-:Y:S01]  /*3180*/  IADD3 R11, R5, R2, RZ ;  /* 0x00000002050b7210 */ /* 0x000fe20007ffe0ff */
[C---:B-----5:R-:W-:Y:S01]  /*3190*/  VIADD R6, R7.reuse, 0x8 ;  /* 0x0000000807067836 */ /* 0x060fe20000000000 */
[----:B------:R-:W-:Y:S01]  /*31a0*/  SHF.R.S32.HI R3, RZ, 0x1f, R7 ;  /* 0x0000001fff037819 */ /* 0x000fe20000011407 */
[C---:B------:R-:W-:Y:S01]  /*31b0*/  IMAD.SHL.U32 R250, R7.reuse, 0x4, RZ ;  /* 0x0000000407fa7824 */ /* 0x040fe200078e00ff */
[CC--:B------:R-:W-:Y:S02]  /*31c0*/  ISETP.GE.AND P2, PT, R7.reuse, R15.reuse, PT ;  /* 0x0000000f0700720c */ /* 0x0c0fe40003f46270 */
[----:B------:R-:W-:Y:S02]  /*31d0*/  ISETP.GE.AND P1, PT, R6, R15, PT ;  /* 0x0000000f0600720c */ /* 0x000fe40003f26270 */
[----:B------:R-:W-:Y:S02]  /*31e0*/  SHF.L.U64.HI R249, R7, 0x2, R3 ;  /* 0x0000000207f97819 */ /* 0x000fe40000010203 */
[----:B------:R-:W-:-:S04]  /*31f0*/  IADD3 R6, P3, R250, R222, RZ ;  /* 0x000000defa067210 */ /* 0x000fc80007f7e0ff */
[----:B------:R-:W-:Y:S01]  /*3200*/  IADD3.X R7, R249, R221, RZ, P3, !PT ;  /* 0x000000ddf9077210 */ /* 0x000fe20001ffe4ff */
[----:B-1----:R-:W-:Y:S08]  /*3210*/  @P6 BRA `(.L_x_907) ;  /* 0x0000000000686947 */ /* 0x002ff00003800000 */
        /* <DEDUP_REMOVED lines=9> */
[----:B---3--:R-:W1:Y:S01]  /*32b0*/  @!P4 LDC.64 R8, c[0x0][0x218] ;  /* 0x00008600ff08cb82 */ /* 0x008e620000000a00 */
        /* <DEDUP_REMOVED lines=16> */
.L_x_907:
[----:B------:R-:W-:Y:S05]  /*33c0*/  BSYNC B0 ;  /* 0x0000000000007941 */ /* 0x000fea0003800000 */
.L_x_906:
        /* <DEDUP_REMOVED lines=12> */
[----:B-1-3--:R-:W1:Y:S01]  /*3490*/  @!P4 LDC.64 R8, c[0x0][0x218] ;  /* 0x00008600ff08cb82 */ /* 0x00ae620000000a00 */
        /* <DEDUP_REMOVED lines=18> */
.L_x_909:
[----:B------:R-:W-:Y:S05]  /*35c0*/  BSYNC B0 ;  /* 0x0000000000007941 */ /* 0x000fea0003800000 */
.L_x_908:
[----:B-1234-:R-:W-:Y:S01]  /*35d0*/  LEA.HI R0, R43, R41, RZ, 0x4 ;  /* 0x000000292b007211 */ /* 0x01efe200078f20ff */
[----:B------:R-:W0:Y:S01]  /*35e0*/  LDGDEPBAR ;  /* 0x00000000000079af */ /* 0x000e220000000000 */
[----:B------:R-:W-:-:S03]  /*35f0*/  LOP3.LUT R3, R37, 0xfffffff8, RZ, 0xc0, !PT ;  /* 0xfffffff825037812 */ /* 0x000fc600078ec0ff */
[----:B------:R1:W5:Y:S01]  /*3600*/  @!P2 LDG.E R216, desc[UR16][R6.64] ;  /* 0x0000001006d8a981 */ /* 0x000362000c1e1900 */
[----:B------:R-:W-:-:S03]  /*3610*/  LOP3.LUT R0, R0, 0xfffffff0, RZ, 0xc0, !PT ;  /* 0xfffffff000007812 */ /* 0x000fc600078ec0ff */
[----:B------:R1:W5:Y:S01]  /*3620*/  @!P1 LDG.E R217, desc[UR16][R6.64+0x20] ;  /* 0x0000201006d99981 */ /* 0x000362000c1e1900 */
[----:B------:R-:W-:Y:S01]  /*3630*/  IMAD.IADD R3, R41, 0x1, -R3 ;  /* 0x0000000129037824 */ /* 0x000fe200078e0a03 */
[----:B------:R-:W-:Y:S01]  /*3640*/  LEA R144, R199, UR5, 0x1 ;  /* 0x00000005c7907c11 */ /* 0x000fe2000f8e08ff */
[----:B------:R-:W-:Y:S01]  /*3650*/  IMAD.IADD R0, R41, 0x1, -R0 ;  /* 0x0000000129007824 */ /* 0x000fe200078e0a00 */
[----:B------:R-:W2:Y:S01]  /*3660*/  LDC R218, c[0x0][0x394] ;  /* 0x0000e500ffda7b82 */ /* 0x000ea20000000800 */
[----:B------:R-:W-:Y:S01]  /*3670*/  IMAD.MOV.U32 R168, RZ, RZ, 0x20 ;  /* 0x00000020ffa87424 */ /* 0x000fe200078e00ff */
[----:B------:R-:W-:Y:S01]  /*3680*/  LOP3.LUT P3, RZ, R3, 0x2, RZ, 0xc0, !PT ;  /* 0x0000000203ff7812 */ /* 0x000fe2000786c0ff */
[C---:B------:R-:W-:Y:S01]  /*3690*/  IMAD.SHL.U32 R219, R244.reuse, 0x10, RZ ;  /* 0x00000010f4db7824 */ /* 0x040fe200078e00ff */
[----:B------:R-:W-:Y:S01]  /*36a0*/  SHF.R.S32.HI R2, RZ, 0x1f, R0 ;  /* 0x0000001fff027819 */ /* 0x000fe20000011400 */
[----:B------:R-:W-:Y:S01]  /*36b0*/  IMAD.SHL.U32 R211, R244, 0x8, RZ ;  /* 0x00000008f4d37824 */ /* 0x000fe200078e00ff */
[----:B------:R-:W-:Y:S01]  /*36c0*/  SEL R168, R168, 0xffffffe0, !P3 ;  /* 0xffffffe0a8a87807 */ /* 0x000fe20005800000 */
[C---:B------:R-:W-:Y:S01]  /*36d0*/  VIADD R5, R219.reuse, 0x40 ;  /* 0x00000040db057836 */ /* 0x040fe20000000000 */
[----:B------:R-:W-:Y:S01]  /*36e0*/  LEA.HI R2, R2, R0, RZ, 0x3 ;  /* 0x0000000002027211 */ /* 0x000fe200078f18ff */
[----:B------:R-:W-:Y:S01]  /*36f0*/  VIADD R4, R219, 0x60 ;  /* 0x00000060db047836 */ /* 0x000fe20000000000 */
[----:B------:R-:W-:Y:S01]  /*3700*/  CS2R R94, SRZ ;  /* 0x00000000005e7805 */ /* 0x000fe2000001ff00 */
[----:B------:R-:W-:Y:S01]  /*3710*/  IMAD.IADD R168, R168, 0x1, R188 ;  /* 0x00000001a8a87824 */ /* 0x000fe200078e02bc */
[----:B------:R-:W-:-:S04]  /*3720*/  DEPBAR.LE SB0, 0x1 ;  /* 0x000080400000791a */ /* 0x000fc80000000000 */
[----:B------:R-:W-:Y:S01]  /*3730*/  BAR.SYNC.DEFER_BLOCKING 0x0 ;  /* 0x0000000000007b1d */ /* 0x000fe20000010000 */
[----:B------:R-:W-:Y:S01]  /*3740*/  LOP3.LUT R2, R2, 0xfffffff8, RZ, 0xc0, !PT ;  /* 0xfffffff802027812 */ /* 0x000fe200078ec0ff */
[----:B------:R-:W-:Y:S01]  /*3750*/  VIADD R8, R219, 0x20 ;  /* 0x00000020db087836 */ /* 0x000fe20000000000 */
[----:B------:R-:W-:Y:S01]  /*3760*/  CS2R R92, SRZ ;  /* 0x00000000005c7805 */ /* 0x000fe2000001ff00 */
[C---:B------:R-:W-:Y:S01]  /*3770*/  IMAD.IADD R5, R211.reuse, 0x1, R5 ;  /* 0x00000001d3057824 */ /* 0x040fe200078e0205 */
[----:B------:R-:W-:Y:S01]  /*3780*/  CS2R R98, SRZ ;  /* 0x0000000000627805 */ /* 0x000fe2000001ff00 */
[----:B------:R-:W-:Y:S01]  /*3790*/  IMAD.IADD R0, R0, 0x1, -R2 ;  /* 0x0000000100007824 */ /* 0x000fe200078e0a02 */
[----:B------:R-:W-:Y:S01]  /*37a0*/  CS2R R96, SRZ ;  /* 0x0000000000607805 */ /* 0x000fe2000001ff00 */
[C---:B------:R-:W-:Y:S01]  /*37b0*/  IMAD.IADD R4, R211.reuse, 0x1, R4 ;  /* 0x00000001d3047824 */ /* 0x040fe200078e0204 */
[----:B------:R-:W-:Y:S01]  /*37c0*/  CS2R R90, SRZ ;  /* 0x00000000005a7805 */ /* 0x000fe2000001ff00 */
[----:B------:R-:W-:Y:S01]  /*37d0*/  IMAD.IADD R3, R211, 0x1, R8 ;  /* 0x00000001d3037824 */ /* 0x000fe200078e0208 */
[----:B------:R-:W-:Y:S01]  /*37e0*/  R2P PR, R0, 0x6 ;  /* 0x0000000600007804 */ /* 0x000fe20000000000 */
[----:B------:R-:W-:Y:S01]  /*37f0*/  IMAD.IADD R0, R23, 0x1, R220 ;  /* 0x0000000117007824 */ /* 0x000fe200078e02dc */
[----:B------:R-:W-:Y:S01]  /*3800*/  CS2R R88, SRZ ;  /* 0x0000000000587805 */ /* 0x000fe2000001ff00 */
[----:B------:R-:W-:Y:S01]  /*3810*/  IMAD.MOV.U32 R192, RZ, RZ, 0x20 ;  /* 0x00000020ffc07424 */ /* 0x000fe200078e00ff */
[----:B------:R-:W-:Y:S01]  /*3820*/  CS2R R86, SRZ ;  /* 0x0000000000567805 */ /* 0x000fe2000001ff00 */
[----:B------:R-:W-:Y:S01]  /*3830*/  IMAD.IADD R236, R211, 0x1, R5 ;  /* 0x00000001d3ec7824 */ /* 0x000fe200078e0205 */
[----:B------:R-:W-:Y:S01]  /*3840*/  IADD3 R0, -R203, 0x40, R0 ;  /* 0x00000040cb007810 */ /* 0x000fe20007ffe100 */
[C---:B------:R-:W-:Y:S01]  /*3850*/  IMAD.IADD R233, R211.reuse, 0x1, R4 ;  /* 0x00000001d3e97824 */ /* 0x040fe200078e0204 */
[----:B------:R-:W-:Y:S01]  /*3860*/  SEL R192, R192, 0xffffffe0, !P1 ;  /* 0xffffffe0c0c07807 */ /* 0x000fe20004800000 */
[----:B------:R-:W-:Y:S01]  /*3870*/  IMAD.IADD R238, R211, 0x1, R3 ;  /* 0x00000001d3ee7824 */ /* 0x000fe200078e0203 */
[----:B------:R-:W-:Y:S01]  /*3880*/  CS2R R84, SRZ ;  /* 0x0000000000547805 */ /* 0x000fe2000001ff00 */
[----:B------:R-:W-:Y:S01]  /*3890*/  VIADD R0, R0, -UR4 ;  /* 0x8000000400007c36 */ /* 0x000fe20008000000 */
[----:B------:R-:W-:Y:S01]  /*38a0*/  CS2R R78, SRZ ;  /* 0x00000000004e7805 */ /* 0x000fe2000001ff00 */
[----:B------:R1:W3:Y:S01]  /*38b0*/  LDSM.16.M88.4 R108, [R144+0x10000] ;  /* 0x01000000906c783b */ /* 0x0002e20000000200 */
[----:B------:R-:W-:Y:S01]  /*38c0*/  IMAD.MOV.U32 R189, RZ, RZ, 0x40 ;  /* 0x00000040ffbd7424 */ /* 0x000fe200078e00ff */
[----:B------:R-:W-:Y:S01]  /*38d0*/  CS2R R76, SRZ ;  /* 0x00000000004c7805 */ /* 0x000fe2000001ff00 */
[----:B------:R-:W-:Y:S01]  /*38e0*/  VIADD R187, R197, 0x2000 ;  /* 0x00002000c5bb7836 */ /* 0x000fe20000000000 */
[----:B------:R1:W4:Y:S01]  /*38f0*/  LDSM.16.M88.4 R112, [R144+0x10800] ;  /* 0x010800009070783b */ /* 0x0003220000000200 */
[----:B------:R-:W-:Y:S01]  /*3900*/  VIADD R2, R198, 0x2000 ;  /* 0x00002000c6027836 */ /* 0x000fe20000000000 */
[----:B------:R-:W-:Y:S01]  /*3910*/  SEL R189, R189, 0xffffffc0, !P2 ;  /* 0xffffffc0bdbd7807 */ /* 0x000fe20005000000 */
[C---:B------:R-:W-:Y:S01]  /*3920*/  IMAD.IADD R235, R211.reuse, 0x1, R236 ;  /* 0x00000001d3eb7824 */ /* 0x040fe200078e02ec */
[----:B------:R1:W1:Y:S01]  /*3930*/  LDSM.16.M88.4 R140, [R144+0x12000] ;  /* 0x01200000908c783b */ /* 0x0002620000000200 */
[----:B------:R-:W-:Y:S01]  /*3940*/  IMAD.IADD R232, R211, 0x1, R233 ;  /* 0x00000001d3e87824 */ /* 0x000fe200078e02e9 */
[----:B------:R-:W-:Y:S01]  /*3950*/  SEL R187, R187, R197, !P0 ;  /* 0x000000c5bbbb7207 */ /* 0x000fe20004000000 */
[C---:B------:R-:W-:Y:S01]  /*3960*/  IMAD.IADD R237, R211.reuse, 0x1, R238 ;  /* 0x00000001d3ed7824 */ /* 0x040fe200078e02ee */
[----:B------:R1:W1:Y:S01]  /*3970*/  LDSM.16.M88.4 R132, [R168] ;  /* 0x00000000a884783b */ /* 0x0002620000000200 */
        /* <DEDUP_REMOVED lines=11> */
[----:B------:R-:W1:Y:S01]  /*3a30*/  LDSM.16.M88.4 R144, [R144+0x12800] ;  /* 0x012800009090783b */ /* 0x000e620000000200 */
[C---:B------:R-:W-:Y:S01]  /*3a40*/  IMAD.SHL.U32 R247, R244.reuse, 0x20, RZ ;  /* 0x00000020f4f77824 */ /* 0x040fe200078e00ff */
[----:B------:R-:W-:Y:S01]  /*3a50*/  CS2R R72, SRZ ;  /* 0x0000000000487805 */ /* 0x000fe2000001ff00 */
[C---:B------:R-:W-:Y:S01]  /*3a60*/  IMAD R246, R244.reuse, 0x28, RZ ;  /* 0x00000028f4f67824 */ /* 0x040fe200078e02ff */
[----:B------:R-:W1:Y:S01]  /*3a70*/  LDSM.16.M88.4 R168, [R168+0x2800] ;  /* 0x00280000a8a8783b */ /* 0x000e620000000200 */
[C---:B------:R-:W-:Y:S01]  /*3a80*/  IMAD R245, R244.reuse, 0x30, RZ ;  /* 0x00000030f4f57824 */ /* 0x040fe200078e02ff */
[----:B------:R-:W-:Y:S01]  /*3a90*/  CS2R R70, SRZ ;  /* 0x0000000000467805 */ /* 0x000fe2000001ff00 */
[----:B------:R-:W-:Y:S01]  /*3aa0*/  IMAD.MOV R243, RZ, RZ, -R243 ;  /* 0x000000fffff37224 */ /* 0x000fe200078e0af3 */
[----:B------:R1:W1:Y:S01]  /*3ab0*/  LDSM.16.M88.4 R116, [R190] ;  /* 0x00000000be74783b */ /* 0x0002620000000200 */
[----:B------:R-:W-:Y:S01]  /*3ac0*/  IMAD R244, R244, 0x38, RZ ;  /* 0x00000038f4f47824 */ /* 0x000fe200078e02ff */
[----:B------:R-:W-:Y:S01]  /*3ad0*/  CS2R R68, SRZ ;  /* 0x0000000000447805 */ /* 0x000fe2000001ff00 */
[----:B------:R-:W-:Y:S01]  /*3ae0*/  IMAD.MOV.U32 R202, RZ, RZ, R200 ;  /* 0x000000ffffca7224 */ /* 0x000fe200078e00c8 */
[----:B------:R1:W1:Y:S01]  /*3af0*/  LDSM.16.M88.4 R120, [R190+0x800] ;  /* 0x00080000be78783b */ /* 0x0002620000000200 */
[----:B------:R-:W-:-:S02]  /*3b00*/  CS2R R46, SRZ ;  /* 0x00000000002e7805 */ /* 0x000fc4000001ff00 */
[----:B------:R-:W-:Y:S02]  /*3b10*/  CS2R R44, SRZ ;  /* 0x00000000002c7805 */ /* 0x000fe4000001ff00 */
[----:B------:R-:W-:Y:S01]  /*3b20*/  CS2R R50, SRZ ;  /* 0x0000000000327805 */ /* 0x000fe2000001ff00 */
[----:B------:R1:W1:Y:S01]  /*3b30*/  LDSM.16.M88.4 R124, [R188] ;  /* 0x00000000bc7c783b */ /* 0x0002620000000200 */
        /* <DEDUP_REMOVED lines=17> */
[----:B------:R-:W-:Y:S01]  /*3c50*/  LEA R187, R187, UR5, 0x1 ;  /* 0x00000005bbbb7c11 */ /* 0x000fe2000f8e08ff */
[C---:B------:R-:W-:Y:S01]  /*3c60*/  IMAD.IADD R242, R211.reuse, 0x1, R234 ;  /* 0x00000001d3f27824 */ /* 0x040fe200078e02ea */
[----:B------:R1:W1:Y:S01]  /*3c70*/  LDSM.16.M88.4 R160, [R188+0x2800] ;  /* 0x00280000bca0783b */ /* 0x0002620000000200 */
[----:B------:R-:W-:Y:S01]  /*3c80*/  LEA R184, R2, UR5, 0x1 ;  /* 0x0000000502b87c11 */ /* 0x000fe2000f8e08ff */
[C---:B------:R-:W-:Y:S01]  /*3c90*/  IMAD.IADD R241, R211.reuse, 0x1, R231 ;  /* 0x00000001d3f17824 */ /* 0x040fe200078e02e7 */
[----:B------:R-:W-:Y:S01]  /*3ca0*/  ULDC UR6, c[0x0][0x2d0] ;  /* 0x0000b40000067ab9 */ /* 0x000fe20000000800 */
[----:B------:R1:W-:Y:S01]  /*3cb0*/  STL [R1], R0 ;  /* 0x0000000001007387 */ /* 0x0003e20000100800 */
[----:B------:R-:W-:Y:S01]  /*3cc0*/  IMAD.IADD R240, R211, 0x1, R230 ;  /* 0x00000001d3f07824 */ /* 0x000fe200078e02e6 */
[----:B------:R-:W-:Y:S01]  /*3cd0*/  ULDC UR7, c[0x0][0x398] ;  /* 0x0000e60000077ab9 */ /* 0x000fe20000000800 */
[----:B------:R-:W-:Y:S01]  /*3ce0*/  IMAD.IADD R195, R194, 0x1, R189 ;  /* 0x00000001c2c37824 */ /* 0x000fe200078e02bd */
[----:B------:R-:W-:Y:S01]  /*3cf0*/  ULDC UR8, c[0x0][0x39c] ;  /* 0x0000e70000087ab9 */ /* 0x000fe20000000800 */
[----:B------:R-:W-:Y:S01]  /*3d00*/  IMAD.IADD R196, R189, 0x1, R193 ;  /* 0x00000001bdc47824 */ /* 0x000fe200078e02c1 */
[----:B--234-:R-:W-:-:S06]  /*3d10*/  ULDC UR4, c[0x0][0x2ec] ;  /* 0x0000bb0000047ab9 */ /* 0x01cfcc0000000800 */
.L_x_914:
[----:B------:R-:W0:Y:S01]  /*3d20*/  LDGDEPBAR ;  /* 0x00000000000079af */ /* 0x000e220000000000 */
[----:B-1----:R-:W-:Y:S02]  /*3d30*/  LEA R0, R199, UR5, 0x1 ;  /* 0x00000005c7007c11 */ /* 0x002fe4000f8e08ff */
[C---:B------:R-:W-:Y:S02]  /*3d40*/  IADD3 R2, R187.reuse, R192, RZ ;  /* 0x000000c0bb027210 */ /* 0x040fe40007ffe0ff */
[----:B------:R-:W2:Y:S01]  /*3d50*/  LDL R175, [R1] ;  /* 0x0000000001af7983 */ /* 0x000ea20000100800 */
[-C--:B------:R-:W-:Y:S02]  /*3d60*/  IADD3 R172, R187, R189.reuse, RZ ;  /* 0x000000bdbbac7210 */ /* 0x080fe40007ffe0ff */
[----:B------:R-:W-:Y:S02]  /*3d70*/  IADD3 R3, R2, R189, RZ ;  /* 0x000000bd02037210 */ /* 0x000fe40007ffe0ff */
[----:B------:R-:W-:Y:S02]  /*3d80*/  MOV R208, R181 ;  /* 0x000000b500d07202 */ /* 0x000fe40000000f00 */
[----:B------:R-:W-:Y:S01]  /*3d90*/  MOV R209, R180 ;  /* 0x000000b400d17202 */ /* 0x000fe20000000f00 */
[----:B------:R-:W-:Y:S04]  /*3da0*/  DEPBAR.LE SB0, 0x0 ;  /* 0x000080000000791a */ /* 0x000fe80000000000 */
[----:B------:R-:W-:Y:S06]  /*3db0*/  BAR.SYNC.DEFER_BLOCKING 0x0 ;  /* 0x0000000000007b1d */ /* 0x000fec0000010000 */
[----:B------:R-:W-:Y:S05]  /*3dc0*/  LDSM.16.M88.4 R16, [R187] ;  /* 0x00000000bb10783b */ /* 0x000fea0000000200 */
[----:B------:R-:W1:Y:S05]  /*3dd0*/  LDSM.16.M88.4 R8, [R0+0xc000] ;  /* 0x00c000000008783b */ /* 0x000e6a0000000200 */
[----:B------:R-:W3:Y:S05]  /*3de0*/  LDSM.16.M88.4 R52, [R0+0xc800] ;  /* 0x00c800000034783b */ /* 0x000eea0000000200 */
[----:B------:R-:W-:Y:S05]  /*3df0*/  LDSM.16.M88.4 R56, [R2] ;  /* 0x000000000238783b */ /* 0x000fea0000000200 */
[----:B------:R-:W4:Y:S05]  /*3e00*/  LDSM.16.M88.4 R60, [R190+-0x4000] ;  /* 0xffc00000be3c783b */ /* 0x000f2a0000000200 */
[----:B------:R-:W4:Y:S05]  /*3e10*/  LDSM.16.M88.4 R64, [R190+-0x3800] ;  /* 0xffc80000be40783b */ /* 0x000f2a0000000200 */
[----:B------:R-:W-:Y:S05]  /*3e20*/  LDSM.16.M88.4 R100, [R172] ;  /* 0x00000000ac64783b */ /* 0x000fea0000000200 */
[----:B------:R-:W4:Y:S01]  /*3e30*/  LDSM.16.M88.4 R104, [R188+-0x4000] ;  /* 0xffc00000bc68783b */ /* 0x000f220000000200 */
[C---:B-1----:R-:W-:Y:S06]  /*3e40*/  HMMA.16816.F32 R4, R16.reuse, R8, RZ ;  /* 0x000000081004723c */ /* 0x042fec00000018ff */
[C---:B------:R-:W-:Y:S06]  /*3e50*/  HMMA.16816.F32 R8, R16.reuse, R10, RZ ;  /* 0x0000000a1008723c */ /* 0x040fec00000018ff */
[C---:B---3--:R-:W-:Y:S06]  /*3e60*/  HMMA.16816.F32 R12, R16.reuse, R52, RZ ;  /* 0x00000034100c723c */ /* 0x048fec00000018ff */
[----:B------:R-:W-:Y:S01]  /*3e70*/  HMMA.16816.F32 R16, R16, R54, RZ ;  /* 0x000000361010723c */ /* 0x000fe200000018ff */
[----:B------:R-:W1:Y:S05]  /*3e80*/  LDSM.16.M88.4 R52, [R188+-0x3800] ;  /* 0xffc80000bc34783b */ /* 0x000e6a0000000200 */
[C---:B----4-:R-:W-:Y:S06]  /*3e90*/  HMMA.16816.F32 R4, R56.reuse, R60, R4 ;  /* 0x0000003c3804723c */ /* 0x050fec0000001804 */
[C---:B------:R-:W-:Y:S05]  /*3ea0*/  HMMA.16816.F32 R8, R56.reuse, R62, R8 ;  /* 0x0000003e3808723c */ /* 0x040fea0000001808 */
[----:B------:R-:W-:Y:S01]  /*3eb0*/  IADD3 R60, P0, R250, R228, RZ ;  /* 0x000000e4fa3c7210 */ /* 0x000fe20007f1e0ff */
[C---:B------:R-:W-:Y:S05]  /*3ec0*/  HMMA.16816.F32 R12, R56.reuse, R64, R12 ;  /* 0x00000040380c723c */ /* 0x040fea000000180c */
[----:B------:R-:W-:Y:S01]  /*3ed0*/  IADD3.X R61, R249, R227, RZ, P0, !PT ;  /* 0x000000e3f93d7210 */ /* 0x000fe200007fe4ff */
[----:B------:R-:W-:Y:S01]  /*3ee0*/  HMMA.16816.F32 R16, R56, R66, R16 ;  /* 0x000000423810723c */ /* 0x000fe20000001810 */
[----:B------:R-:W-:Y:S05]  /*3ef0*/  LDSM.16.M88.4 R56, [R3] ;  /* 0x000000000338783b */ /* 0x000fea0000000200 */
[C---:B------:R-:W-:Y:S01]  /*3f00*/  HMMA.16816.F32 R4, R100.reuse, R104, R4 ;  /* 0x000000686404723c */ /* 0x040fe20000001804 */
[----:B-----5:R-:W5:Y:S05]  /*3f10*/  LDG.E R174, desc[UR16][R60.64] ;  /* 0x000000103cae7981 */ /* 0x020f6a000c1e1900 */
[----:B------:R3:W5:Y:S01]  /*3f20*/  LDG.E R173, desc[UR16][R60.64+0x20] ;  /* 0x000020103cad7981 */ /* 0x000762000c1e1900 */
[C---:B------:R-:W-:Y:S04]  /*3f30*/  HMMA.16816.F32 R8, R100.reuse, R106, R8 ;  /* 0x0000006a6408723c */ /* 0x040fe80000001808 */
[----:B------:R-:W-:Y:S02]  /*3f40*/  LDSM.16.M88.4 R64, [R191+0x800] ;  /* 0x00080000bf40783b */ /* 0x000fe40000000200 */
[C---:B-1----:R-:W-:Y:S06]  /*3f50*/  HMMA.16816.F32 R12, R100.reuse, R52, R12 ;  /* 0x00000034640c723c */ /* 0x042fec000000180c */
[----:B------:R-:W-:Y:S01]  /*3f60*/  HMMA.16816.F32 R16, R100, R54, R16 ;  /* 0x000000366410723c */ /* 0x000fe20000001810 */
[----:B------:R-:W-:Y:S05]  /*3f70*/  LDSM.16.M88.4 R52, [R187+0x2000] ;  /* 0x00200000bb34783b */ /* 0x000fea0000000200 */
[----:B------:R-:W-:Y:S05]  /*3f80*/  LDSM.16.M88.4 R100, [R0+0xe000] ;  /* 0x00e000000064783b */ /* 0x000fea0000000200 */
[----:B---3--:R-:W1:Y:S02]  /*3f90*/  LDSM.16.M88.4 R60, [R191] ;  /* 0x00000000bf3c783b */ /* 0x008e640000000200 */
[C---:B-1----:R-:W-:Y:S06]  /*3fa0*/  HMMA.16816.F32 R4, R56.reuse, R60, R4 ;  /* 0x0000003c3804723c */ /* 0x042fec0000001804 */
[C---:B------:R-:W-:Y:S01]  /*3fb0*/  HMMA.16816.F32 R8, R56.reuse, R62, R8 ;  /* 0x0000003e3808723c */ /* 0x040fe20000001808 */
[----:B------:R1:W3:Y:S05]  /*3fc0*/  LDSM.16.M88.4 R60, [R0+0xe800] ;  /* 0x00e80000003c783b */ /* 0x0002ea0000000200 */
[C---:B------:R-:W-:Y:S06]  /*3fd0*/  HMMA.16816.F32 R12, R56.reuse, R64, R12 ;  /* 0x00000040380c723c */ /* 0x040fec000000180c */
[----:B------:R-:W-:Y:S01]  /*3fe0*/  HMMA.16816.F32 R16, R56, R66, R16 ;  /* 0x000000423810723c */ /* 0x000fe20000001810 */
[----:B------:R-:W-:Y:S05]  /*3ff0*/  LDSM.16.M88.4 R56, [R2+0x2000] ;  /* 0x002000000238783b */ /* 0x000fea0000000200 */
[----:B------:R-:W4:Y:S01]  /*4000*/  LDSM.16.M88.4 R64, [R190+-0x2000] ;  /* 0xffe00000be40783b */ /* 0x000f220000000200 */
[C---:B------:R-:W-:Y:S05]  /*4010*/  HMMA.16816.F32 R4, R52.reuse, R100, R4 ;  /* 0x000000643404723c */ /* 0x040fea0000001804 */
[----:B-1----:R-:W-:Y:S01]  /*4020*/  SHF.L.U32 R0, R201, 0x6, RZ ;  /* 0x00000006c9007819 */ /* 0x002fe200000006ff */
[C---:B------:R-:W-:Y:S01]  /*4030*/  HMMA.16816.F32 R8, R52.reuse, R102, R8 ;  /* 0x000000663408723c */ /* 0x040fe20000001808 */
[----:B------:R-:W1:Y:S05]  /*4040*/  LDSM.16.M88.4 R100, [R190+-0x1800] ;  /* 0xffe80000be64783b */ /* 0x000e6a0000000200 */
[C---:B---3--:R-:W-:Y:S06]  /*4050*/  HMMA.16816.F32 R12, R52.reuse, R60, R12 ;  /* 0x0000003c340c723c */ /* 0x048fec000000180c */
[----:B------:R-:W-:Y:S01]  /*4060*/  HMMA.16816.F32 R16, R52, R62, R16 ;  /* 0x0000003e3410723c */ /* 0x000fe20000001810 */
[----:B------:R-:W-:Y:S05]  /*4070*/  LDSM.16.M88.4 R52, [R172+0x2000] ;  /* 0x00200000ac34783b */ /* 0x000fea0000000200 */
[----:B------:R-:W3:Y:S01]  /*4080*/  LDSM.16.M88.4 R60, [R188+-0x2000] ;  /* 0xffe00000bc3c783b */ /* 0x000ee20000000200 */
[C---:B----4-:R-:W-:Y:S06]  /*4090*/  HMMA.16816.F32 R4, R56.reuse, R64, R4 ;  /* 0x000000403804723c */ /* 0x050fec0000001804 */
[C---:B------:R-:W-:Y:S01]  /*40a0*/  HMMA.16816.F32 R8, R56.reuse, R66, R8 ;  /* 0x000000423808723c */ /* 0x040fe20000001808 */
[----:B------:R-:W-:Y:S05]  /*40b0*/  LDSM.16.M88.4 R64, [R3+0x2000] ;  /* 0x002000000340783b */ /* 0x000fea0000000200 */
[C---:B-1----:R-:W-:Y:S06]  /*40c0*/  HMMA.16816.F32 R12, R56.reuse, R100, R12 ;  /* 0x00000064380c723c */ /* 0x042fec000000180c */
[----:B------:R-:W-:Y:S01]  /*40d0*/  HMMA.16816.F32 R16, R56, R102, R16 ;  /* 0x000000663810723c */ /* 0x000fe20000001810 */
[----:B------:R-:W1:Y:S05]  /*40e0*/  LDSM.16.M88.4 R56, [R188+-0x1800] ;  /* 0xffe80000bc38783b */ /* 0x000e6a0000000200 */
[----:B------:R-:W4:Y:S01]  /*40f0*/  LDSM.16.M88.4 R100, [R191+0x2000] ;  /* 0x00200000bf64783b */ /* 0x000f220000000200 */
[----:B--2---:R-:W-:Y:S01]  /*4100*/  ISETP.GE.AND P0, PT, R0, R175, PT ;  /* 0x000000af0000720c */ /* 0x004fe20003f06270 */
[C---:B---3--:R-:W-:Y:S06]  /*4110*/  HMMA.16816.F32 R4, R52.reuse, R60, R4 ;  /* 0x0000003c3404723c */ /* 0x048fec0000001804 */
[C---:B------:R-:W-:Y:S06]  /*4120*/  HMMA.16816.F32 R8, R52.reuse, R62, R8 ;  /* 0x0000003e3408723c */ /* 0x040fec0000001808 */
[C---:B-1----:R-:W-:Y:S06]  /*4130*/  HMMA.16816.F32 R12, R52.reuse, R56, R12 ;  /* 0x00000038340c723c */ /* 0x042fec000000180c */
[----:B------:R-:W-:Y:S01]  /*4140*/  HMMA.16816.F32 R16, R52, R58, R16 ;  /* 0x0000003a3410723c */ /* 0x000fe20000001810 */
[----:B------:R-:W1:Y:S05]  /*4150*/  LDSM.16.M88.4 R52, [R191+0x2800] ;  /* 0x00280000bf34783b */ /* 0x000e6a0000000200 */
[C---:B----4-:R-:W-:Y:S06]  /*4160*/  HMMA.16816.F32 R4, R64.reuse, R100, R4 ;  /* 0x000000644004723c */ /* 0x050fec0000001804 */
        /* <DEDUP_REMOVED lines=12> */
[----:B------:R-:W1:Y:S02]  /*4230*/  MUFU.TANH R101, R5 ;  /* 0x0000000500657308 */ /* 0x000e640000002400 */
[----:B------:R-:W-:Y:S08]  /*4240*/  HMMA.16816.F32 R16, R64, R54, R16 ;  /* 0x000000364010723c */ /* 0x000ff00000001810 */
[----:B------:R-:W3:Y:S10]  /*4250*/  MUFU.TANH R100, R6 ;  /* 0x0000000600647308 */ /* 0x000ef40000002400 */
[----:B------:R-:W4:Y:S01]  /*4260*/  MUFU.TANH R62, R7 ;  /* 0x00000007003e7308 */ /* 0x000f220000002400 */
[----:B------:R-:W-:Y:S09]  /*4270*/  FMUL.FTZ R12, R12, UR8 ;  /* 0x000000080c0c7c20 */ /* 0x000ff20008410000 */
[----:B------:R-:W1:Y:S01]  /*4280*/  MUFU.TANH R105, R8 ;  /* 0x0000000800697308 */ /* 0x000e620000002400 */
[----:B------:R-:W-:Y:S01]  /*4290*/  FMUL.FTZ R13, R13, UR8 ;  /* 0x000000080d0d7c20 */ /* 0x000fe20008410000 */
[----:B------:R-:W-:Y:S01]  /*42a0*/  FMUL.FTZ R14, R14, UR8 ;  /* 0x000000080e0e7c20 */ /* 0x000fe20008410000 */
[----:B------:R-:W-:Y:S01]  /*42b0*/  FMUL.FTZ R15, R15, UR8 ;  /* 0x000000080f0f7c20 */ /* 0x000fe20008410000 */
[----:B------:R-:W-:Y:S01]  /*42c0*/  FMUL.FTZ R16, R16, UR8 ;  /* 0x0000000810107c20 */ /* 0x000fe20008410000 */
[----:B------:R-:W-:Y:S01]  /*42d0*/  FMUL.FTZ R17, R17, UR8 ;  /* 0x0000000811117c20 */ /* 0x000fe20008410000 */
[----:B------:R-:W-:Y:S04]  /*42e0*/  FMUL.FTZ R18, R18, UR8 ;  /* 0x0000000812127c20 */ /* 0x000fe80008410000 */
[----:B------:R2:W1:Y:S01]  /*42f0*/  MUFU.TANH R61, R12 ;  /* 0x0000000c003d7308 */ /* 0x0004620000002400 */
[----:B------:R-:W-:Y:S09]  /*4300*/  FMUL.FTZ R19, R19, UR8 ;  /* 0x0000000813137c20 */ /* 0x000ff20008410000 */
[----:B------:R1:W1:Y:S10]  /*4310*/  MUFU.TANH R104, R9 ;  /* 0x0000000900687308 */ /* 0x0002740000002400 */
[----:B------:R1:W1:Y:S01]  /*4320*/  MUFU.TANH R103, R10 ;  /* 0x0000000a00677308 */ /* 0x0002620000002400 */
[----:B--2---:R-:W2:Y:S09]  /*4330*/  LDC R12, c[0x0][0x394] ;  /* 0x0000e500ff0c7b82 */ /* 0x004eb20000000800 */
[----:B------:R1:W1:Y:S10]  /*4340*/  MUFU.TANH R57, R11 ;  /* 0x0000000b00397308 */ /* 0x0002740000002400 */
[----:B------:R1:W1:Y:S10]  /*4350*/  MUFU.TANH R60, R13 ;  /* 0x0000000d003c7308 */ /* 0x0002740000002400 */
[----:B------:R1:W1:Y:S10]  /*4360*/  MUFU.TANH R59, R14 ;  /* 0x0000000e003b7308 */ /* 0x0002740000002400 */
[----:B------:R1:W1:Y:S10]  /*4370*/  MUFU.TANH R58, R15 ;  /* 0x0000000f003a7308 */ /* 0x0002740000002400 */
[----:B------:R1:W1:Y:S10]  /*4380*/  MUFU.TANH R63, R16 ;  /* 0x00000010003f7308 */ /* 0x0002740000002400 */
[----:B------:R1:W1:Y:S10]  /*4390*/  MUFU.TANH R66, R17 ;  /* 0x0000001100427308 */ /* 0x0002740000002400 */
[----:B------:R1:W1:Y:S10]  /*43a0*/  MUFU.TANH R65, R18 ;  /* 0x0000001200417308 */ /* 0x0002740000002400 */
[----:B------:R1:W1:Y:S01]  /*43b0*/  MUFU.TANH R64, R19 ;  /* 0x0000001300407308 */ /* 0x0002620000002400 */
[----:B--234-:R-:W-:Y:S05]  /*43c0*/  @!P0 BRA `(.L_x_910) ;  /* 0x0000000000648947 */ /* 0x01cfea0003800000 */
[----:B------:R-:W-:Y:S01]  /*43d0*/  MOV R12, R218 ;  /* 0x000000da000c7202 */ /* 0x000fe20000000f00 */
[----:B------:R-:W-:Y:S01]  /*43e0*/  IMAD.SHL.U32 R2, R239, 0x40, RZ ;  /* 0x00000040ef027824 */ /* 0x000fe200078e00ff */
[----:B-1----:R-:W-:Y:S01]  /*43f0*/  MOV R8, R65 ;  /* 0x0000004100087202 */ /* 0x002fe20000000f00 */
[----:B------:R-:W-:Y:S01]  /*4400*/  VIADD R4, R0, 0x40 ;  /* 0x0000004000047836 */ /* 0x000fe20000000000 */
[----:B------:R-:W-:Y:S01]  /*4410*/  MOV R18, R63 ;  /* 0x0000003f00127202 */ /* 0x000fe20000000f00 */
[C---:B------:R-:W-:Y:S01]  /*4420*/  IMAD.IADD R3, R2.reuse, 0x1, R220 ;  /* 0x0000000102037824 */ /* 0x040fe200078e02dc */
[----:B------:R-:W-:Y:S01]  /*4430*/  IADD3 R2, R2, 0x40, RZ ;  /* 0x0000004002027810 */ /* 0x000fe20007ffe0ff */
[----:B------:R-:W-:Y:S01]  /*4440*/  IMAD.MOV.U32 R9, RZ, RZ, R64 ;  /* 0x000000ffff097224 */ /* 0x000fe200078e0040 */
[----:B------:R-:W-:Y:S01]  /*4450*/  MOV R6, R59 ;  /* 0x0000003b00067202 */ /* 0x000fe20000000f00 */
[----:B------:R-:W-:Y:S01]  /*4460*/  IMAD.MOV.U32 R19, RZ, RZ, R66 ;  /* 0x000000ffff137224 */ /* 0x000fe200078e0042 */
[----:B------:R-:W-:Y:S01]  /*4470*/  IADD3 R3, R218, R3, -R203 ;  /* 0x00000003da037210 */ /* 0x000fe20007ffe8cb */
[----:B------:R-:W-:Y:S01]  /*4480*/  IMAD.MOV.U32 R7, RZ, RZ, R58 ;  /* 0x000000ffff077224 */ /* 0x000fe200078e003a */
[----:B------:R-:W-:Y:S01]  /*4490*/  ISETP.LT.AND P0, PT, R2, R203, PT ;  /* 0x000000cb0200720c */ /* 0x000fe20003f01270 */
[----:B------:R-:W-:Y:S01]  /*44a0*/  IMAD.MOV.U32 R17, RZ, RZ, R60 ;  /* 0x000000ffff117224 */ /* 0x000fe200078e003c */
[----:B------:R-:W-:Y:S01]  /*44b0*/  ISETP.GE.AND P1, PT, R4, R3, PT ;  /* 0x000000030400720c */ /* 0x000fe20003f26270 */
[----:B------:R-:W-:Y:S01]  /*44c0*/  IMAD.MOV.U32 R5, RZ, RZ, R57 ;  /* 0x000000ffff057224 */ /* 0x000fe200078e0039 */
[----:B------:R-:W-:Y:S01]  /*44d0*/  MOV R16, R61 ;  /* 0x0000003d00107202 */ /* 0x000fe20000000f00 */
[----:B------:R-:W-:Y:S01]  /*44e0*/  IMAD.MOV.U32 R15, RZ, RZ, R104 ;  /* 0x000000ffff0f7224 */ /* 0x000fe200078e0068 */
[----:B------:R-:W-:Y:S01]  /*44f0*/  MOV R4, R103 ;  /* 0x0000006700047202 */ /* 0x000fe20000000f00 */
[----:B------:R-:W-:Y:S01]  /*4500*/  IMAD.MOV.U32 R3, RZ, RZ, R62 ;  /* 0x000000ffff037224 */ /* 0x000fe200078e003e */
[----:B------:R-:W-:Y:S01]  /*4510*/  MOV R14, R105 ;  /* 0x00000069000e7202 */ /* 0x000fe20000000f00 */
[----:B------:R-:W-:Y:S01]  /*4520*/  IMAD.MOV.U32 R53, RZ, RZ, R101 ;  /* 0x000000ffff357224 */ /* 0x000fe200078e0065 */
[----:B------:R-:W-:Y:S02]  /*4530*/  MOV R13, R100 ;  /* 0x00000064000d7202 */ /* 0x000fe40000000f00 */
[----:B------:R-:W-:Y:S03]  /*4540*/  MOV R52, R102 ;  /* 0x0000006600347202 */ /* 0x000fe60000000f00 */
[----:B------:R-:W-:Y:S05]  /*4550*/  @!P1 BRA P0, `(.L_x_911) ;  /* 0x0000000400149947 */ /* 0x000fea0000000000 */
.L_x_910:
[--C-:B------:R-:W-:Y:S01]  /*4560*/  IADD3 R6, R203, 0x1, -R220.reuse ;  /* 0x00000001cb067810 */ /* 0x100fe20007ffe8dc */
[----:B------:R-:W2:Y:S01]  /*4570*/  LDL R2, [R1+0x8] ;  /* 0x0000080001027983 */ /* 0x000ea20000100800 */
[----:B------:R-:W-:Y:S01]  /*4580*/  IADD3 R5, -R12, R203, -R220 ;  /* 0x000000cb0c057210 */ /* 0x000fe20007ffe9dc */
[----:B------:R-:W-:Y:S02]  /*4590*/  IMAD.MOV.U32 R218, RZ, RZ, R12 ;  /* 0x000000ffffda7224 */ /* 0x000fe400078e000c */
[----:B-1----:R-:W3:Y:S01]  /*45a0*/  LDL R10, [R1+0x14] ;  /* 0x00001400010a7983 */ /* 0x002ee20000100800 */
[----:B------:R-:W-:Y:S02]  /*45b0*/  VIADD R4, R6, UR7 ;  /* 0x0000000706047c36 */ /* 0x000fe40008000000 */
[----:B--2---:R-:W-:Y:S02]  /*45c0*/  IMAD.IADD R2, R2, 0x1, R0 ;  /* 0x0000000102027824 */ /* 0x004fe400078e0200 */
[----:B---3--:R-:W-:Y:S03]  /*45d0*/  IMAD R0, R239, 0x40, R10 ;  /* 0x00000040ef007824 */ /* 0x008fe600078e020a */
[-C--:B------:R-:W-:Y:S01]  /*45e0*/  VIADDMNMX R4, R4, R2.reuse, R203, PT ;  /* 0x0000000204047246 */ /* 0x080fe200038001cb */
[----:B------:R-:W-:Y:S01]  /*45f0*/  VIADD R3, R2, 0x8 ;  /* 0x0000000802037836 */ /* 0x000fe20000000000 */
[----:B------:R-:W-:Y:S01]  /*4600*/  VIADDMNMX R2, R5, R2, RZ, !PT ;  /* 0x0000000205027246 */ /* 0x000fe200078001ff */
[C---:B------:R-:W-:Y:S02]  /*4610*/  VIADD R11, R0.reuse, 0x1 ;  /* 0x00000001000b7836 */ /* 0x040fe40000000000 */
[C---:B------:R-:W-:Y:S01]  /*4620*/  VIADD R10, R0.reuse, 0x8 ;  /* 0x00000008000a7836 */ /* 0x040fe20000000000 */
[CC--:B------:R-:W-:Y:S01]  /*4630*/  ISETP.GE.AND P1, PT, R0.reuse, R2.reuse, PT ;  /* 0x000000020000720c */ /* 0x0c0fe20003f26270 */
[C---:B------:R-:W-:Y:S01]  /*4640*/  VIADD R9, R0.reuse, 0x9 ;  /* 0x0000000900097836 */ /* 0x040fe20000000000 */
[----:B------:R-:W-:Y:S01]  /*4650*/  ISETP.GE.AND P0, PT, R11, R2, PT ;  /* 0x000000020b00720c */ /* 0x000fe20003f06270 */
[C---:B------:R-:W-:Y:S01]  /*4660*/  VIADD R8, R0.reuse, 0x10 ;  /* 0x0000001000087836 */ /* 0x040fe20000000000 */
[----:B------:R-:W-:Y:S01]  /*4670*/  IADD3 R13, R3, UR7, R6 ;  /* 0x00000007030d7c10 */ /* 0x000fe2000fffe006 */
[C---:B------:R-:W-:Y:S01]  /*4680*/  VIADD R7, R0.reuse, 0x11 ;  /* 0x0000001100077836 */ /* 0x040fe20000000000 */
[----:B------:R-:W-:Y:S01]  /*4690*/  VIADDMNMX R3, R5, R3, RZ, !PT ;  /* 0x0000000305037246 */ /* 0x000fe200078001ff */
[C---:B------:R-:W-:Y:S01]  /*46a0*/  VIADD R6, R0.reuse, 0x18 ;  /* 0x0000001800067836 */ /* 0x040fe20000000000 */
[CC--:B------:R-:W-:Y:S01]  /*46b0*/  ISETP.GE.OR P1, PT, R0.reuse, R4.reuse, !P1 ;  /* 0x000000040000720c */ /* 0x0c0fe20004f26670 */
[----:B------:R-:W-:Y:S01]  /*46c0*/  VIADD R5, R0, 0x19 ;  /* 0x0000001900057836 */ /* 0x000fe20000000000 */
        /* <DEDUP_REMOVED lines=46> */
.L_x_911:
[C---:B------:R-:W-:Y:S01]  /*49b0*/  FMUL.FTZ R2, R216.reuse, 1.4426950216293334961 ;  /* 0x3fb8aa3bd8027820 */ /* 0x040fe20000410000 */
[----:B------:R-:W-:Y:S01]  /*49c0*/  FSETP.NEU.FTZ.AND P0, PT, R216, -INF , PT ;  /* 0xff800000d800780b */ /* 0x000fe20003f1d000 */
[----:B------:R-:W-:Y:S01]  /*49d0*/  FMUL.FTZ R10, R217, 1.4426950216293334961 ;  /* 0x3fb8aa3bd90a7820 */ /* 0x000fe20000410000 */
[----:B------:R-:W-:Y:S02]  /*49e0*/  ISETP.GT.AND P6, PT, R201, R251, PT ;  /* 0x000000fbc900720c */ /* 0x000fe40003fc4270 */
[----:B------:R-:W-:Y:S02]  /*49f0*/  FSEL R2, R2, RZ, P0 ;  /* 0x000000ff02027208 */ /* 0x000fe40000000000 */
[----:B------:R-:W-:Y:S03]  /*4a00*/  FSETP.NEU.FTZ.AND P0, PT, R217, -INF , PT ;  /* 0xff800000d900780b */ /* 0x000fe60003f1d000 */
[--C-:B------:R-:W-:Y:S04]  /*4a10*/  FFMA.FTZ R0, R52, UR4, -R2.reuse ;  /* 0x0000000434007c23 */ /* 0x100fe80008010802 */
[----:B------:R1:W-:Y:S02]  /*4a20*/  MUFU.EX2 R175, R0 ;  /* 0x0000000000af7308 */ /* 0x0003e40000000800 */
[----:B-1----:R-:W-:Y:S01]  /*4a30*/  FSEL R0, R10, RZ, P0 ;  /* 0x000000ff0a007208 */ /* 0x002fe20000000000 */
[----:B------:R-:W-:Y:S04]  /*4a40*/  FFMA.FTZ R10, R53, UR4, -R2 ;  /* 0x00000004350a7c23 */ /* 0x000fe80008010802 */
[--C-:B------:R-:W-:Y:S03]  /*4a50*/  FFMA.FTZ R3, R3, UR4, -R0.reuse ;  /* 0x0000000403037c23 */ /* 0x100fe60008010800 */
[----:B------:R1:W2:Y:S10]  /*4a60*/  MUFU.EX2 R107, R10 ;  /* 0x0000000a006b7308 */ /* 0x0002b40000000800 */
[----:B------:R3:W-:Y:S01]  /*4a70*/  MUFU.EX2 R67, R3 ;  /* 0x0000000300437308 */ /* 0x0007e20000000800 */
[----:B-1----:R-:W-:Y:S09]  /*4a80*/  FFMA.FTZ R10, R13, UR4, -R0 ;  /* 0x000000040d0a7c23 */ /* 0x002ff20008010800 */
[----:B------:R-:W-:Y:S01]  /*4a90*/  MUFU.EX2 R106, R10 ;  /* 0x0000000a006a7308 */ /* 0x000fe20000000800 */
[--C-:B---3--:R-:W-:Y:S09]  /*4aa0*/  FFMA.FTZ R3, R14, UR4, -R2.reuse ;  /* 0x000000040e037c23 */ /* 0x108ff20008010802 */
[----:B------:R1:W-:Y:S02]  /*4ab0*/  MUFU.EX2 R178, R3 ;  /* 0x0000000300b27308 */ /* 0x0003e40000000800 */
[----:B-1----:R-:W-:Y:S08]  /*4ac0*/  FFMA.FTZ R3, R15, UR4, -R2 ;  /* 0x000000040f037c23 */ /* 0x002ff00008010802 */
[----:B------:R1:W-:Y:S02]  /*4ad0*/  MUFU.EX2 R177, R3 ;  /* 0x0000000300b17308 */ /* 0x0003e40000000800 */
[--C-:B-1----:R-:W-:Y:S01]  /*4ae0*/  FFMA.FTZ R3, R4, UR4, -R0.reuse ;  /* 0x0000000404037c23 */ /* 0x102fe20008010800 */
[----:B--2---:R-:W-:Y:S07]  /*4af0*/  F2FP.F16.F32.PACK_AB R4, R107, R175 ;  /* 0x000000af6b04723e */ /* 0x004fee00000000ff */
[----:B------:R1:W-:Y:S01]  /*4b00*/  MUFU.EX2 R176, R3 ;  /* 0x0000000300b07308 */ /* 0x0003e20000000800 */
[----:B------:R2:W-:Y:S01]  /*4b10*/  STS [R224+0x12000], R4 ;  /* 0x01200004e0007388 */ /* 0x0005e20000000800 */
[----:B-1----:R-:W-:Y:S08]  /*4b20*/  FFMA.FTZ R3, R5, UR4, -R0 ;  /* 0x0000000405037c23 */ /* 0x002ff00008010800 */
[----:B------:R1:W-:Y:S02]  /*4b30*/  MUFU.EX2 R172, R3 ;  /* 0x0000000300ac7308 */ /* 0x0003e40000000800 */
[--C-:B-1----:R-:W-:Y:S08]  /*4b40*/  FFMA.FTZ R3, R16, UR4, -R2.reuse ;  /* 0x0000000410037c23 */ /* 0x102ff00008010802 */
[----:B------:R1:W-:Y:S02]  /*4b50*/  MUFU.EX2 R182, R3 ;  /* 0x0000000300b67308 */ /* 0x0003e40000000800 */
[----:B-1----:R-:W-:Y:S08]  /*4b60*/  FFMA.FTZ R3, R17, UR4, -R2 ;  /* 0x0000000411037c23 */ /* 0x002ff00008010802 */
[----:B------:R1:W3:Y:S02]  /*4b70*/  MUFU.EX2 R181, R3 ;  /* 0x0000000300b57308 */ /* 0x0002e40000000800 */
[--C-:B-1----:R-:W-:Y:S01]  /*4b80*/  FFMA.FTZ R3, R6, UR4, -R0.reuse ;  /* 0x0000000406037c23 */ /* 0x102fe20008010800 */
[----:B---3--:R-:W-:Y:S07]  /*4b90*/  F2FP.F16.F32.PACK_AB R5, R181, R182 ;  /* 0x000000b6b505723e */ /* 0x008fee00000000ff */
[----:B------:R1:W-:Y:S02]  /*4ba0*/  MUFU.EX2 R180, R3 ;  /* 0x0000000300b47308 */ /* 0x0003e40000000800 */
[----:B-1----:R-:W-:Y:S08]  /*4bb0*/  FFMA.FTZ R3, R7, UR4, -R0 ;  /* 0x0000000407037c23 */ /* 0x002ff00008010800 */
[----:B------:R1:W2:Y:S02]  /*4bc0*/  MUFU.EX2 R179, R3 ;  /* 0x0000000300b37308 */ /* 0x0002a40000000800 */
[--C-:B-1----:R-:W-:Y:S01]  /*4bd0*/  FFMA.FTZ R3, R18, UR4, -R2.reuse ;  /* 0x0000000412037c23 */ /* 0x102fe20008010802 */
[----:B------:R-:W-:Y:S01]  /*4be0*/  FFMA.FTZ R2, R19, UR4, -R2 ;  /* 0x0000000413027c23 */ /* 0x000fe20008010802 */
[----:B--2---:R-:W-:Y:S06]  /*4bf0*/  F2FP.F16.F32.PACK_AB R4, R179, R180 ;  /* 0x000000b4b304723e */ /* 0x004fec00000000ff */
[----:B------:R1:W-:Y:S10]  /*4c00*/  MUFU.EX2 R213, R3 ;  /* 0x0000000300d57308 */ /* 0x0003f40000000800 */
[----:B------:R2:W3:Y:S01]  /*4c10*/  MUFU.EX2 R212, R2 ;  /* 0x0000000200d47308 */ /* 0x0004e20000000800 */
[----:B-1----:R-:W-:Y:S05]  /*4c20*/  F2FP.F16.F32.PACK_AB R3, R67, R106 ;  /* 0x0000006a4303723e */ /* 0x002fea00000000ff */
[----:B------:R3:W-:Y:S01]  /*4c30*/  STS [R224+0x12400], R3 ;  /* 0x01240003e0007388 */ /* 0x0007e20000000800 */
[--C-:B--2---:R-:W-:Y:S01]  /*4c40*/  FFMA.FTZ R2, R8, UR4, -R0.reuse ;  /* 0x0000000408027c23 */ /* 0x104fe20008010800 */
[----:B------:R-:W-:Y:S03]  /*4c50*/  FFMA.FTZ R0, R9, UR4, -R0 ;  /* 0x0000000409007c23 */ /* 0x000fe60008010800 */
[----:B------:R1:W-:Y:S10]  /*4c60*/  MUFU.EX2 R210, R2 ;  /* 0x0000000200d27308 */ /* 0x0003f40000000800 */
[----:B------:R2:W4:Y:S01]  /*4c70*/  MUFU.EX2 R183, R0 ;  /* 0x0000000000b77308 */ /* 0x0005220000000800 */
[----:B-1----:R-:W-:Y:S02]  /*4c80*/  F2FP.F16.F32.PACK_AB R2, R177, R178 ;  /* 0x000000b2b102723e */ /* 0x002fe400000000ff */
[----:B---3--:R-:W-:Y:S03]  /*4c90*/  F2FP.F16.F32.PACK_AB R3, R212, R213 ;  /* 0x000000d5d403723e */ /* 0x008fe600000000ff */
[----:B------:R4:W-:Y:S01]  /*4ca0*/  STS [R226+0x12000], R2 ;  /* 0x01200002e2007388 */ /* 0x0009e20000000800 */
[----:B--2---:R-:W-:Y:S05]  /*4cb0*/  F2FP.F16.F32.PACK_AB R0, R172, R176 ;  /* 0x000000b0ac00723e */ /* 0x004fea00000000ff */
[----:B------:R1:W-:Y:S04]  /*4cc0*/  STS [R226+0x12400], R0 ;  /* 0x01240000e2007388 */ /* 0x0003e80000000800 */
[----:B------:R-:W-:Y:S04]  /*4cd0*/  STS [R223+0x12000], R5 ;  /* 0x01200005df007388 */ /* 0x000fe80000000800 */
[----:B------:R-:W-:Y:S04]  /*4ce0*/  STS [R223+0x12400], R4 ;  /* 0x01240004df007388 */ /* 0x000fe80000000800 */
[----:B------:R-:W-:Y:S01]  /*4cf0*/  STS [R225+0x12000], R3 ;  /* 0x01200003e1007388 */ /* 0x000fe20000000800 */
[----:B----4-:R-:W-:Y:S05]  /*4d00*/  F2FP.F16.F32.PACK_AB R2, R183, R210 ;  /* 0x000000d2b702723e */ /* 0x010fea00000000ff */
[----:B------:R2:W-:Y:S01]  /*4d10*/  STS [R225+0x12400], R2 ;  /* 0x01240002e1007388 */ /* 0x0005e20000000800 */
[----:B-1----:R-:W-:Y:S04]  /*4d20*/  LEA R0, R197, UR5, 0x1 ;  /* 0x00000005c5007c11 */ /* 0x002fe8000f8e08ff */
[CC--:B------:R-:W-:Y:S01]  /*4d30*/  IADD3 R56, R189.reuse, R0.reuse, RZ ;  /* 0x00000000bd387210 */ /* 0x0c0fe20007ffe0ff */
[----:B------:R-:W1:Y:S01]  /*4d40*/  LDSM.16.M88.4 R16, [R0+0x8000] ;  /* 0x008000000010783b */ /* 0x000e620000000200 */
[----:B--2---:R-:W-:Y:S04]  /*4d50*/  IADD3 R2, R192, R0, RZ ;  /* 0x00000000c0027210 */ /* 0x004fe80007ffe0ff */
[----:B------:R-:W-:Y:S03]  /*4d60*/  IADD3 R3, R189, R2, RZ ;  /* 0x00000002bd037210 */ /* 0x000fe60007ffe0ff */
        /* <DEDUP_REMOVED lines=19> */
[----:B------:R1:W2:Y:S04]  /*4ea0*/  LDSM.16.M88.4 R52, [R0+0xa000] ;  /* 0x00a000000034783b */ /* 0x0002a80000000200 */
[----:B-1----:R-:W-:Y:S06]  /*4eb0*/  FFMA.FTZ R0, -R62, R62, 1 ;  /* 0x3f8000003e007423 */ /* 0x002fec000001013e */
[----:B------:R-:W-:Y:S01]  /*4ec0*/  FMUL.FTZ R0, R0, UR8 ;  /* 0x0000000800007c20 */ /* 0x000fe20008410000 */
[C---:B--2---:R-:W-:Y:S06]  /*4ed0*/  HMMA.16816.F32 R4, R52.reuse, R140, R4 ;  /* 0x0000008c3404723c */ /* 0x044fec0000001804 */
        /* <DEDUP_REMOVED lines=21> */
[----:B------:R-:W-:Y:S06]  /*5030*/  HMMA.16816.F32 R16, R52, R170, R16 ;  /* 0x000000aa3410723c */ /* 0x000fec0000001810 */
[----:B-----5:R-:W-:Y:S01]  /*5040*/  FADD.FTZ R7, -R173, R7 ;  /* 0x00000007ad077221 */ /* 0x020fe20000010100 */
[C---:B------:R-:W-:Y:S01]  /*5050*/  FADD.FTZ R4, -R174.reuse, R4 ;  /* 0x00000004ae047221 */ /* 0x040fe20000010100 */
[C---:B------:R-:W-:Y:S03]  /*5060*/  FADD.FTZ R5, -R174.reuse, R5 ;  /* 0x00000005ae057221 */ /* 0x040fe60000010100 */
[----:B------:R-:W-:Y:S01]  /*5070*/  FMUL.FTZ R7, R67, R7 ;  /* 0x0000000743077220 */ /* 0x000fe20000410000 */
[----:B------:R-:W-:Y:S01]  /*5080*/  FADD.FTZ R9, -R174, R9 ;  /* 0x00000009ae097221 */ /* 0x000fe20000010100 */
[----:B------:R-:W-:Y:S01]  /*5090*/  FADD.FTZ R6, -R173, R6 ;  /* 0x00000006ad067221 */ /* 0x000fe20000010100 */
[----:B------:R-:W-:Y:S01]  /*50a0*/  FMUL.FTZ R56, R175, R4 ;  /* 0x00000004af387220 */ /* 0x000fe20000410000 */
[----:B------:R-:W-:Y:S01]  /*50b0*/  FADD.FTZ R10, -R173, R10 ;  /* 0x0000000aad0a7221 */ /* 0x000fe20000010100 */
[----:B------:R-:W-:Y:S01]  /*50c0*/  FMUL.FTZ R67, R177, R9 ;  /* 0x00000009b1437220 */ /* 0x000fe20000410000 */
[----:B------:R-:W-:Y:S01]  /*50d0*/  FFMA.FTZ R4, -R102, R102, 1 ;  /* 0x3f80000066047423 */ /* 0x000fe20000010166 */
[----:B------:R-:W-:Y:S01]  /*50e0*/  FMUL.FTZ R9, R7, R0 ;  /* 0x0000000007097220 */ /* 0x000fe20000410000 */
[----:B------:R-:W-:Y:S01]  /*50f0*/  FADD.FTZ R11, -R173, R11 ;  /* 0x0000000bad0b7221 */ /* 0x000fe20000010100 */
[----:B------:R-:W-:Y:S01]  /*5100*/  FFMA.FTZ R0, -R57, R57, 1 ;  /* 0x3f80000039007423 */ /* 0x000fe20000010139 */
[----:B------:R-:W-:Y:S01]  /*5110*/  FMUL.FTZ R5, R107, R5 ;  /* 0x000000056b057220 */ /* 0x000fe20000410000 */
[----:B------:R-:W-:Y:S01]  /*5120*/  FMUL.FTZ R6, R106, R6 ;  /* 0x000000066a067220 */ /* 0x000fe20000410000 */
[----:B------:R-:W-:Y:S01]  /*5130*/  FADD.FTZ R8, -R174, R8 ;  /* 0x00000008ae087221 */ /* 0x000fe20000010100 */
[----:B------:R-:W-:Y:S01]  /*5140*/  FMUL.FTZ R55, R176, R10 ;  /* 0x0000000ab0377220 */ /* 0x000fe20000410000 */
[----:B------:R-:W-:Y:S01]  /*5150*/  FMUL.FTZ R4, R4, UR8 ;  /* 0x0000000804047c20 */ /* 0x000fe20008410000 */
[----:B------:R-:W-:Y:S01]  /*5160*/  FMUL.FTZ R10, R172, R11 ;  /* 0x0000000bac0a7220 */ /* 0x000fe20000410000 */
[----:B------:R-:W-:Y:S01]  /*5170*/  FMUL.FTZ R0, R0, UR8 ;  /* 0x0000000800007c20 */ /* 0x000fe20008410000 */
[----:B------:R-:W-:Y:S01]  /*5180*/  FMUL.FTZ R5, R5, R3 ;  /* 0x0000000305057220 */ /* 0x000fe20000410000 */
[----:B------:R-:W-:Y:S01]  /*5190*/  FMUL.FTZ R52, R6, R2 ;  /* 0x0000000206347220 */ /* 0x000fe20000410000 */
[----:B------:R-:W-:Y:S01]  /*51a0*/  FMUL.FTZ R106, R178, R8 ;  /* 0x00000008b26a7220 */ /* 0x000fe20000410000 */
[----:B------:R-:W-:Y:S01]  /*51b0*/  FFMA.FTZ R3, -R104, R104, 1 ;  /* 0x3f80000068037423 */ /* 0x000fe20000010168 */
[----:B------:R-:W-:Y:S01]  /*51c0*/  FFMA.FTZ R2, -R103, R103, 1 ;  /* 0x3f80000067027423 */ /* 0x000fe20000010167 */
[----:B------:R-:W-:Y:S01]  /*51d0*/  FMUL.FTZ R8, R56, R4 ;  /* 0x0000000438087220 */ /* 0x000fe20000410000 */
[----:B------:R-:W-:Y:S01]  /*51e0*/  FADD.FTZ R13, -R174, R13 ;  /* 0x0000000dae0d7221 */ /* 0x000fe20000010100 */
[----:B------:R-:W-:Y:S01]  /*51f0*/  FMUL.FTZ R10, R10, R0 ;  /* 0x000000000a0a7220 */ /* 0x000fe20000410000 */
[----:B------:R-:W-:Y:S01]  /*5200*/  FFMA.FTZ R4, -R105, R105, 1 ;  /* 0x3f80000069047423 */ /* 0x000fe20000010169 */
[----:B------:R-:W-:Y:S01]  /*5210*/  FFMA.FTZ R0, -R61, R61, 1 ;  /* 0x3f8000003d007423 */ /* 0x000fe2000001013d */
[----:B------:R-:W-:Y:S01]  /*5220*/  FMUL.FTZ R3, R3, UR8 ;  /* 0x0000000803037c20 */ /* 0x000fe20008410000 */
[----:B------:R-:W-:Y:S01]  /*5230*/  FMUL.FTZ R2, R2, UR8 ;  /* 0x0000000802027c20 */ /* 0x000fe20008410000 */
[----:B------:R-:W-:Y:S01]  /*5240*/  FMUL.FTZ R54, R181, R13 ;  /* 0x0000000db5367220 */ /* 0x000fe20000410000 */
[----:B------:R-:W-:Y:S01]  /*5250*/  F2FP.F16.F32.PACK_AB R13, R5, R8 ;  /* 0x00000008050d723e */ /* 0x000fe200000000ff */
[----:B------:R-:W-:Y:S01]  /*5260*/  FMUL.FTZ R4, R4, UR8 ;  /* 0x0000000804047c20 */ /* 0x000fe20008410000 */
[----:B------:R-:W-:Y:S01]  /*5270*/  FMUL.FTZ R5, R0, UR8 ;  /* 0x0000000800057c20 */ /* 0x000fe20008410000 */
[----:B------:R-:W-:Y:S01]  /*5280*/  FMUL.FTZ R11, R67, R3 ;  /* 0x00000003430b7220 */ /* 0x000fe20000410000 */
[----:B------:R-:W-:Y:S01]  /*5290*/  FMUL.FTZ R7, R55, R2 ;  /* 0x0000000237077220 */ /* 0x000fe20000410000 */
[----:B------:R-:W-:Y:S01]  /*52a0*/  FFMA.FTZ R0, -R58, R58, 1 ;  /* 0x3f8000003a007423 */ /* 0x000fe2000001013a */
[----:B------:R-:W-:Y:S01]  /*52b0*/  FADD.FTZ R14, -R173, R14 ;  /* 0x0000000ead0e7221 */ /* 0x000fe20000010100 */
[----:B------:R-:W-:Y:S01]  /*52c0*/  FFMA.FTZ R3, -R60, R60, 1 ;  /* 0x3f8000003c037423 */ /* 0x000fe2000001013c */
[----:B------:R-:W-:Y:S01]  /*52d0*/  FFMA.FTZ R2, -R59, R59, 1 ;  /* 0x3f8000003b027423 */ /* 0x000fe2000001013b */
[----:B------:R-:W-:Y:S01]  /*52e0*/  FADD.FTZ R12, -R174, R12 ;  /* 0x0000000cae0c7221 */ /* 0x000fe20000010100 */
[----:B------:R-:W-:Y:S01]  /*52f0*/  FMUL.FTZ R6, R106, R4 ;  /* 0x000000046a067220 */ /* 0x000fe20000410000 */
[----:B------:R-:W-:Y:S01]  /*5300*/  FMUL.FTZ R8, R0, UR8 ;  /* 0x0000000800087c20 */ /* 0x000fe20008410000 */
[----:B------:R-:W-:Y:S01]  /*5310*/  FADD.FTZ R15, -R173, R15 ;  /* 0x0000000fad0f7221 */ /* 0x000fe20000010100 */
[----:B------:R-:W-:Y:S01]  /*5320*/  FMUL.FTZ R14, R180, R14 ;  /* 0x0000000eb40e7220 */ /* 0x000fe20000410000 */
[----:B------:R-:W-:Y:S01]  /*5330*/  FMUL.FTZ R3, R3, UR8 ;  /* 0x0000000803037c20 */ /* 0x000fe20008410000 */
[----:B------:R-:W-:Y:S01]  /*5340*/  FMUL.FTZ R2, R2, UR8 ;  /* 0x0000000802027c20 */ /* 0x000fe20008410000 */
[----:B------:R-:W-:Y:S01]  /*5350*/  FFMA.FTZ R0, -R63, R63, 1 ;  /* 0x3f8000003f007423 */ /* 0x000fe2000001013f */
[----:B------:R-:W-:Y:S01]  /*5360*/  FMUL.FTZ R53, R182, R12 ;  /* 0x0000000cb6357220 */ /* 0x000fe20000410000 */
[----:B------:R-:W-:Y:S01]  /*5370*/  F2FP.F16.F32.PACK_AB R12, R9, R52 ;  /* 0x00000034090c723e */ /* 0x000fe200000000ff */
[----:B------:R-:W-:Y:S01]  /*5380*/  FMUL.FTZ R15, R179, R15 ;  /* 0x0000000fb30f7220 */ /* 0x000fe20000410000 */
[----:B------:R-:W-:Y:S01]  /*5390*/  F2FP.F16.F32.PACK_AB R11, R11, R6 ;  /* 0x000000060b0b723e */ /* 0x000fe200000000ff */
[----:B------:R-:W-:Y:S01]  /*53a0*/  FMUL.FTZ R9, R54, R3 ;  /* 0x0000000336097220 */ /* 0x000fe20000410000 */
[----:B------:R-:W-:Y:S01]  /*53b0*/  FMUL.FTZ R4, R14, R2 ;  /* 0x000000020e047220 */ /* 0x000fe20000410000 */
[----:B------:R-:W-:Y:S01]  /*53c0*/  FMUL.FTZ R6, R0, UR8 ;  /* 0x0000000800067c20 */ /* 0x000fe20008410000 */
[C---:B------:R-:W-:Y:S01]  /*53d0*/  FADD.FTZ R16, -R174.reuse, R16 ;  /* 0x00000010ae107221 */ /* 0x040fe20000010100 */
[----:B------:R-:W-:Y:S01]  /*53e0*/  FADD.FTZ R17, -R174, R17 ;  /* 0x00000011ae117221 */ /* 0x000fe20000010100 */
[C---:B------:R-:W-:Y:S01]  /*53f0*/  FADD.FTZ R18, -R173.reuse, R18 ;  /* 0x00000012ad127221 */ /* 0x040fe20000010100 */
[----:B------:R-:W-:Y:S01]  /*5400*/  FADD.FTZ R19, -R173, R19 ;  /* 0x00000013ad137221 */ /* 0x000fe20000010100 */
[----:B------:R-:W-:Y:S01]  /*5410*/  FFMA.FTZ R3, -R66, R66, 1 ;  /* 0x3f80000042037423 */ /* 0x000fe20000010142 */
[----:B------:R-:W-:Y:S01]  /*5420*/  FFMA.FTZ R2, -R65, R65, 1 ;  /* 0x3f80000041027423 */ /* 0x000fe20000010141 */
[----:B------:R-:W-:Y:S01]  /*5430*/  FFMA.FTZ R0, -R64, R64, 1 ;  /* 0x3f80000040007423 */ /* 0x000fe20000010140 */
[----:B------:R-:W-:Y:S01]  /*5440*/  FMUL.FTZ R8, R15, R8 ;  /* 0x000000080f087220 */ /* 0x000fe20000410000 */
[----:B------:R-:W-:Y:S01]  /*5450*/  FMUL.FTZ R16, R213, R16 ;  /* 0x00000010d5107220 */ /* 0x000fe20000410000 */
[----:B------:R-:W-:Y:S01]  /*5460*/  FMUL.FTZ R17, R212, R17 ;  /* 0x00000011d4117220 */ /* 0x000fe20000410000 */
[----:B------:R-:W-:Y:S01]  /*5470*/  FMUL.FTZ R18, R210, R18 ;  /* 0x00000012d2127220 */ /* 0x000fe20000410000 */
[----:B------:R-:W-:Y:S01]  /*5480*/  F2FP.F16.F32.PACK_AB R10, R10, R7 ;  /* 0x000000070a0a723e */ /* 0x000fe200000000ff */
[----:B------:R-:W-:Y:S01]  /*5490*/  FMUL.FTZ R19, R183, R19 ;  /* 0x00000013b7137220 */ /* 0x000fe20000410000 */
[----:B------:R-:W-:Y:S01]  /*54a0*/  FMUL.FTZ R15, R3, UR8 ;  /* 0x00000008030f7c20 */ /* 0x000fe20008410000 */
[----:B------:R-:W-:Y:S01]  /*54b0*/  F2FP.F16.F32.PACK_AB R8, R8, R4 ;  /* 0x000000040808723e */ /* 0x000fe200000000ff */
[----:B------:R-:W-:Y:S01]  /*54c0*/  FMUL.FTZ R2, R2, UR8 ;  /* 0x0000000802027c20 */ /* 0x000fe20008410000 */
[----:B------:R-:W-:Y:S01]  /*54d0*/  FMUL.FTZ R14, R0, UR8 ;  /* 0x00000008000e7c20 */ /* 0x000fe20008410000 */
[----:B------:R-:W-:Y:S01]  /*54e0*/  FMUL.FTZ R5, R53, R5 ;  /* 0x0000000535057220 */ /* 0x000fe20000410000 */
[----:B------:R-:W-:Y:S01]  /*54f0*/  FMUL.FTZ R3, R16, R6 ;  /* 0x0000000610037220 */ /* 0x000fe20000410000 */
[----:B------:R-:W-:Y:S01]  /*5500*/  FMUL.FTZ R15, R17, R15 ;  /* 0x0000000f110f7220 */ /* 0x000fe20000410000 */
[----:B------:R-:W-:Y:S01]  /*5510*/  FMUL.FTZ R0, R18, R2 ;  /* 0x0000000212007220 */ /* 0x000fe20000410000 */
[----:B------:R-:W-:Y:S01]  /*5520*/  FMUL.FTZ R14, R19, R14 ;  /* 0x0000000e130e7220 */ /* 0x000fe20000410000 */
[----:B------:R-:W-:Y:S02]  /*5530*/  F2FP.F16.F32.PACK_AB R9, R9, R5 ;  /* 0x000000050909723e */ /* 0x000fe400000000ff */
[----:B------:R-:W-:Y:S02]  /*5540*/  F2FP.F16.F32.PACK_AB R15, R15, R3 ;  /* 0x000000030f0f723e */ /* 0x000fe400000000ff */
        /* <DEDUP_REMOVED lines=58> */
.L_x_912:
[----:B------:R1:W5:Y:S01]  /*58f0*/  LDL R210, [R1+0x4] ;  /* 0x0000040001d27983 */ /* 0x0003620000100800 */
[----:B------:R-:W-:Y:S03]  /*5900*/  LEA R0, R198, UR5, 0x1 ;  /* 0x00000005c6007c11 */ /* 0x000fe6000f8e08ff */
        /* <DEDUP_REMOVED lines=10> */
[----:B------:R-:W2:Y:S04]  /*59b0*/  LDSM.16.MT88.4 R8, [R0+0x8000] ;  /* 0x008000000008783b */ /* 0x000ea80000004200 */
[----:B------:R-:W3:Y:S04]  /*59c0*/  LDSM.16.MT88.4 R12, [R185+0x12000] ;  /* 0x01200000b90c783b */ /* 0x000ee80000004200 */
[----:B------:R-:W4:Y:S04]  /*59d0*/  LDSM.16.MT88.4 R16, [R0+0xa000] ;  /* 0x00a000000010783b */ /* 0x000f280000004200 */
[----:B------:R-:W-:Y:S04]  /*59e0*/  LDSM.16.MT88.4 R52, [R186+0x12800] ;  /* 0x01280000ba34783b */ /* 0x000fe80000004200 */
[----:B------:R-:W1:Y:S04]  /*59f0*/  LDSM.16.MT88.4 R56, [R0+0x8800] ;  /* 0x008800000038783b */ /* 0x000e680000004200 */
        /* <DEDUP_REMOVED lines=25> */
[----:B------:R-:W4:Y:S01]  /*5b90*/  LDSM.16.MT88.4 R64, [R0+0xb800] ;  /* 0x00b800000040783b */ /* 0x000f220000004200 */
[-C--:B--2---:R-:W-:Y:S01]  /*5ba0*/  HMMA.16816.F32 R20, R4, R8.reuse, R20 ;  /* 0x000000080414723c */ /* 0x084fe20000001814 */
[----:B------:R-:W-:Y:S05]  /*5bb0*/  BAR.SYNC.DEFER_BLOCKING 0x0 ;  /* 0x0000000000007b1d */ /* 0x000fea0000010000 */
[C---:B------:R-:W-:Y:S06]  /*5bc0*/  HMMA.16816.F32 R24, R12.reuse, R8, R24 ;  /* 0x000000080c18723c */ /* 0x040fec0000001818 */
[-C--:B------:R-:W-:Y:S06]  /*5bd0*/  HMMA.16816.F32 R28, R12, R10.reuse, R28 ;  /* 0x0000000a0c1c723c */ /* 0x080fec000000181c */
[C---:B------:R-:W-:Y:S06]  /*5be0*/  HMMA.16816.F32 R32, R4.reuse, R10, R32 ;  /* 0x0000000a0420723c */ /* 0x040fec0000001820 */
[-C--:B---3--:R-:W-:Y:S06]  /*5bf0*/  HMMA.16816.F32 R36, R4, R16.reuse, R36 ;  /* 0x000000100424723c */ /* 0x088fec0000001824 */
[C---:B------:R-:W-:Y:S06]  /*5c00*/  HMMA.16816.F32 R40, R12.reuse, R16, R40 ;  /* 0x000000100c28723c */ /* 0x040fec0000001828 */
[-C--:B------:R-:W-:Y:S06]  /*5c10*/  HMMA.16816.F32 R44, R12, R18.reuse, R44 ;  /* 0x000000120c2c723c */ /* 0x080fec000000182c */
[----:B------:R-:W-:Y:S06]  /*5c20*/  HMMA.16816.F32 R48, R4, R18, R48 ;  /* 0x000000120430723c */ /* 0x000fec0000001830 */
[-C--:B-1----:R-:W-:Y:S06]  /*5c30*/  HMMA.16816.F32 R20, R52, R56.reuse, R20 ;  /* 0x000000383414723c */ /* 0x082fec0000001814 */
        /* <DEDUP_REMOVED lines=18> */
[C---:B------:R-:W-:Y:S02]  /*5d60*/  LEA R2, P0, R3.reuse, R206, 0x1 ;  /* 0x000000ce03027211 */ /* 0x040fe400078008ff */
[----:B--2---:R-:W-:Y:S02]  /*5d70*/  @!P1 LEA.HI.X R7, R10, R4, R7, 0x5, P3 ;  /* 0x000000040a079211 */ /* 0x004fe400018f2c07 */
[----:B-----5:R-:W-:Y:S02]  /*5d80*/  LEA R4, R210, UR5, 0x1 ;  /* 0x00000005d2047c11 */ /* 0x020fe4000f8e08ff */
        /* <DEDUP_REMOVED lines=28> */
.L_x_913:
[----:B------:R-:W-:Y:S01]  /*5f50*/  LDSM.16.M88.4 R64, [R194] ;  /* 0x00000000c240783b */ /* 0x000fe20000000200 */
[C---:B------:R-:W-:Y:S02]  /*5f60*/  VIADD R213, R219.reuse, 0x20 ;  /* 0x00000020dbd57836 */ /* 0x040fe40000000000 */
[----:B------:R-:W-:Y:S01]  /*5f70*/  VIADD R212, R219, 0x20 ;  /* 0x00000020dbd47836 */ /* 0x000fe20000000000 */
[----:B------:R-:W1:Y:S03]  /*5f80*/  LDSM.16.MT88.4 R16, [R0+0xc000] ;  /* 0x00c000000010783b */ /* 0x000e660000004200 */
[----:B------:R-:W-:Y:S01]  /*5f90*/  IMAD.IADD R212, R211, 0x1, R212 ;  /* 0x00000001d3d47824 */ /* 0x000fe200078e02d4 */
        /* <DEDUP_REMOVED lines=39> */
[----:B------:R-:W-:Y:S05]  /*6210*/  @P6 IMAD.X R105, R249, 0x1, R221, P1 ;  /* 0x00000001f9696824 */ /* 0x000fea00008e06dd */
[----:B------:R-:W5:Y:S04]  /*6220*/  @P6 LDG.E R216, desc[UR16][R104.64+-0x100] ;  /* 0xffff001068d86981 */ /* 0x000f68000c1e1900 */
[----:B------:R4:W5:Y:S01]  /*6230*/  @P6 LDG.E R217, desc[UR16][R104.64+-0xe0] ;  /* 0xffff201068d96981 */ /* 0x000962000c1e1900 */
[-C--:B-1----:R-:W-:Y:S05]  /*6240*/  HMMA.16816.F32 R4, R172, R180.reuse, R4 ;  /* 0x000000b4ac04723c */ /* 0x082fea0000001804 */
[----:B---3--:R-:W-:Y:S06]  /*6250*/  VIADD R0, R219, 0x60 ;  /* 0x00000060db007836 */ /* 0x008fec0000000000 */
[----:B------:R-:W-:Y:S01]  /*6260*/  IMAD.IADD R0, R211, 0x1, R0 ;  /* 0x00000001d3007824 */ /* 0x000fe200078e0200 */
[C---:B--2---:R-:W-:Y:S06]  /*6270*/  HMMA.16816.F32 R8, R176.reuse, R180, R8 ;  /* 0x000000b4b008723c */ /* 0x044fec0000001808 */
[-C--:B------:R-:W-:Y:S05]  /*6280*/  HMMA.16816.F32 R12, R176, R182.reuse, R12 ;  /* 0x000000b6b00c723c */ /* 0x080fea000000180c */
[C---:B------:R-:W-:Y:S01]  /*6290*/  LEA R181, P0, R243.reuse, R208, 0x2 ;  /* 0x000000d0f3b57211 */ /* 0x040fe200078010ff */
[C---:B------:R-:W-:Y:S05]  /*62a0*/  HMMA.16816.F32 R16, R172.reuse, R182, R16 ;  /* 0x000000b6ac10723c */ /* 0x040fea0000001810 */
[----:B------:R-:W-:Y:S01]  /*62b0*/  IMAD.MOV.U32 R2, RZ, RZ, R181 ;  /* 0x000000ffff027224 */ /* 0x000fe200078e00b5 */
[-C--:B----4-:R-:W-:Y:S05]  /*62c0*/  HMMA.16816.F32 R52, R172, R100.reuse, R52 ;  /* 0x00000064ac34723c */ /* 0x090fea0000001834 */
[----:B------:R-:W-:Y:S01]  /*62d0*/  LEA.HI.X.SX32 R180, R243, R209, 0x2, P0 ;  /* 0x000000d1f3b47211 */ /* 0x000fe200000f16ff */
[C---:B------:R-:W-:Y:S05]  /*62e0*/  HMMA.16816.F32 R56, R176.reuse, R100, R56 ;  /* 0x00000064b038723c */ /* 0x040fea0000001838 */
[----:B------:R-:W-:Y:S01]  /*62f0*/  IMAD.MOV.U32 R3, RZ, RZ, R180 ;  /* 0x000000ffff037224 */ /* 0x000fe200078e00b4 */
[-C--:B------:R-:W-:Y:S04]  /*6300*/  HMMA.16816.F32 R60, R176, R102.reuse, R60 ;  /* 0x00000066b03c723c */ /* 0x080fe8000000183c */
[----:B------:R1:W-:Y:S01]  /*6310*/  REDG.E.ADD.F32.FTZ.RN.STRONG.GPU desc[UR16][R2.64], R4 ;  /* 0x00000004020079a6 */ /* 0x0003e2000c10f390 */
[CC--:B------:R-:W-:Y:S01]  /*6320*/  LEA R100, P1, R211.reuse, R2.reuse, 0x2 ;  /* 0x00000002d3647211 */ /* 0x0c0fe200078210ff */
[----:B------:R-:W-:Y:S05]  /*6330*/  HMMA.16816.F32 R64, R172, R102, R64 ;  /* 0x00000066ac40723c */ /* 0x000fea0000001840 */
[-C--:B------:R-:W-:Y:S02]  /*6340*/  LEA.HI.X.SX32 R101, R211, R3.reuse, 0x2, P1 ;  /* 0x00000003d3657211 */ /* 0x080fe400008f16ff */
[CC--:B------:R-:W-:Y:S03]  /*6350*/  LEA R176, P0, R219.reuse, R2.reuse, 0x2 ;  /* 0x00000002dbb07211 */ /* 0x0c0fe600078010ff */
[----:B------:R2:W-:Y:S01]  /*6360*/  REDG.E.ADD.F32.FTZ.RN.STRONG.GPU desc[UR16][R100.64], R5 ;  /* 0x00000005640079a6 */ /* 0x0005e2000c10f390 */
[CC--:B------:R-:W-:Y:S02]  /*6370*/  LEA R106, P1, R248.reuse, R2.reuse, 0x2 ;  /* 0x00000002f86a7211 */ /* 0x0c0fe400078210ff */
[-C--:B------:R-:W-:Y:S02]  /*6380*/  LEA.HI.X.SX32 R177, R219, R3.reuse, 0x2, P0 ;  /* 0x00000003dbb17211 */ /* 0x080fe400000f16ff */
[CC--:B------:R-:W-:Y:S02]  /*6390*/  LEA R104, P0, R247.reuse, R2.reuse, 0x2 ;  /* 0x00000002f7687211 */ /* 0x0c0fe400078010ff */
[-C--:B------:R-:W-:Y:S01]  /*63a0*/  LEA.HI.X.SX32 R107, R248, R3.reuse, 0x2, P1 ;  /* 0x00000003f86b7211 */ /* 0x080fe200008f16ff */
[----:B------:R3:W-:Y:S01]  /*63b0*/  REDG.E.ADD.F32.FTZ.RN.STRONG.GPU desc[UR16][R176.64], R6 ;  /* 0x00000006b00079a6 */ /* 0x0007e2000c10f390 */
[CC--:B------:R-:W-:Y:S02]  /*63c0*/  LEA R102, P2, R246.reuse, R2.reuse, 0x2 ;  /* 0x00000002f6667211 */ /* 0x0c0fe400078410ff */
[-C--:B------:R-:W-:Y:S01]  /*63d0*/  LEA.HI.X.SX32 R105, R247, R3.reuse, 0x2, P0 ;  /* 0x00000003f7697211 */ /* 0x080fe200000f16ff */
[----:B------:R4:W-:Y:S01]  /*63e0*/  REDG.E.ADD.F32.FTZ.RN.STRONG.GPU desc[UR16][R106.64], R7 ;  /* 0x000000076a0079a6 */ /* 0x0009e2000c10f390 */
[-C--:B------:R-:W-:Y:S02]  /*63f0*/  LEA.HI.X.SX32 R103, R246, R3.reuse, 0x2, P2 ;  /* 0x00000003f6677211 */ /* 0x080fe400010f16ff */
[CC--:B-1----:R-:W-:Y:S01]  /*6400*/  LEA R4, P1, R245.reuse, R2.reuse, 0x2 ;  /* 0x00000002f5047211 */ /* 0x0c2fe200078210ff */
[----:B------:R1:W-:Y:S04]  /*6410*/  REDG.E.ADD.F32.FTZ.RN.STRONG.GPU desc[UR16][R104.64], R8 ;  /* 0x00000008680079a6 */ /* 0x0003e8000c10f390 */
[----:B------:R1:W-:Y:S01]  /*6420*/  REDG.E.ADD.F32.FTZ.RN.STRONG.GPU desc[UR16][R102.64], R9 ;  /* 0x00000009660079a6 */ /* 0x0003e2000c10f390 */
[-C--:B--2---:R-:W-:Y:S05]  /*6430*/  LEA.HI.X.SX32 R5, R245, R3.reuse, 0x2, P1 ;  /* 0x00000003f5057211 */ /* 0x084fea00008f16ff */
[----:B------:R2:W-:Y:S01]  /*6440*/  REDG.E.ADD.F32.FTZ.RN.STRONG.GPU desc[UR16][R4.64], R10 ;  /* 0x0000000a040079a6 */ /* 0x0005e2000c10f390 */
[CC--:B---3--:R-:W-:Y:S04]  /*6450*/  LEA R6, P0, R244.reuse, R2.reuse, 0x2 ;  /* 0x00000002f4067211 */ /* 0x0c8fe800078010ff */
[-C--:B----4-:R-:W-:Y:S02]  /*6460*/  LEA.HI.X.SX32 R7, R244, R3.reuse, 0x2, P0 ;  /* 0x00000003f4077211 */ /* 0x090fe400000f16ff */
[CC--:B-1----:R-:W-:Y:S03]  /*6470*/  LEA R8, P2, R237.reuse, R2.reuse, 0x2 ;  /* 0x00000002ed087211 */ /* 0x0c2fe600078410ff */
[----:B------:R1:W-:Y:S01]  /*6480*/  REDG.E.ADD.F32.FTZ.RN.STRONG.GPU desc[UR16][R6.64], R11 ;  /* 0x0000000b060079a6 */ /* 0x0003e2000c10f390 */
[-C--:B------:R-:W-:Y:S03]  /*6490*/  LEA.HI.X.SX32 R9, R237, R3.reuse, 0x2, P2 ;  /* 0x00000003ed097211 */ /* 0x080fe600010f16ff */
[----:B------:R3:W-:Y:S04]  /*64a0*/  REDG.E.ADD.F32.FTZ.RN.STRONG.GPU desc[UR16][R2.64+0x80], R16 ;  /* 0x00008010020079a6 */ /* 0x0007e8000c10f390 */
[----:B------:R-:W-:Y:S01]  /*64b0*/  REDG.E.ADD.F32.FTZ.RN.STRONG.GPU desc[UR16][R100.64+0x80], R17 ;  /* 0x00008011640079a6 */ /* 0x000fe2000c10f390 */
[CC--:B--2---:R-:W-:Y:S04]  /*64c0*/  LEA R4, P0, R213.reuse, R2.reuse, 0x2 ;  /* 0x00000002d5047211 */ /* 0x0c4fe800078010ff */
[-C--:B------:R-:W-:Y:S01]  /*64d0*/  LEA.HI.X.SX32 R5, R213, R3.reuse, 0x2, P0 ;  /* 0x00000003d5057211 */ /* 0x080fe200000f16ff */
[C---:B------:R-:W-:Y:S01]  /*64e0*/  VIADD R213, R219.reuse, 0x40 ;  /* 0x00000040dbd57836 */ /* 0x040fe20000000000 */
[-C--:B------:R-:W-:Y:S03]  /*64f0*/  LEA R10, P0, R238, R2.reuse, 0x2 ;  /* 0x00000002ee0a7211 */ /* 0x080fe600078010ff */
[----:B------:R2:W-:Y:S01]  /*6500*/  REDG.E.ADD.F32.FTZ.RN.STRONG.GPU desc[UR16][R4.64], R18 ;  /* 0x00000012040079a6 */ /* 0x0005e2000c10f390 */
[-C--:B-1----:R-:W-:Y:S02]  /*6510*/  LEA R6, P1, R212, R2.reuse, 0x2 ;  /* 0x00000002d4067211 */ /* 0x082fe400078210ff */
[-C--:B------:R-:W-:Y:S02]  /*6520*/  LEA.HI.X.SX32 R11, R238, R3.reuse, 0x2, P0 ;  /* 0x00000003ee0b7211 */ /* 0x080fe400000f16ff */
[-C--:B------:R-:W-:Y:S01]  /*6530*/  LEA.HI.X.SX32 R7, R212, R3.reuse, 0x2, P1 ;  /* 0x00000003d4077211 */ /* 0x080fe200008f16ff */
[C---:B------:R-:W-:Y:S02]  /*6540*/  VIADD R212, R219.reuse, 0x40 ;  /* 0x00000040dbd47836 */ /* 0x040fe40000000000 */
[----:B---3--:R-:W-:Y:S02]  /*6550*/  VIADD R16, R219, 0x60 ;  /* 0x00000060db107836 */ /* 0x008fe40000000000 */
[----:B------:R1:W-:Y:S01]  /*6560*/  REDG.E.ADD.F32.FTZ.RN.STRONG.GPU desc[UR16][R6.64], R19 ;  /* 0x00000013060079a6 */ /* 0x0003e2000c10f390 */
[----:B------:R-:W-:Y:S03]  /*6570*/  IMAD.IADD R212, R211, 0x1, R212 ;  /* 0x00000001d3d47824 */ /* 0x000fe600078e02d4 */
[----:B------:R3:W-:Y:S04]  /*6580*/  REDG.E.ADD.F32.FTZ.RN.STRONG.GPU desc[UR16][R10.64], R12 ;  /* 0x0000000c0a0079a6 */ /* 0x0007e8000c10f390 */
[----:B------:R4:W-:Y:S01]  /*6590*/  REDG.E.ADD.F32.FTZ.RN.STRONG.GPU desc[UR16][R8.64], R13 ;  /* 0x0000000d080079a6 */ /* 0x0009e2000c10f390 */
[CC--:B--2---:R-:W-:Y:S04]  /*65a0*/  LEA R4, P1, R230.reuse, R2.reuse, 0x2 ;  /* 0x00000002e6047211 */ /* 0x0c4fe800078210ff */
[-C--:B------:R-:W-:Y:S05]  /*65b0*/  LEA.HI.X.SX32 R5, R230, R3.reuse, 0x2, P1 ;  /* 0x00000003e6057211 */ /* 0x080fea00008f16ff */
[----:B------:R2:W-:Y:S01]  /*65c0*/  REDG.E.ADD.F32.FTZ.RN.STRONG.GPU desc[UR16][R4.64], R14 ;  /* 0x0000000e040079a6 */ /* 0x0005e2000c10f390 */
[CC--:B-1----:R-:W-:Y:S04]  /*65d0*/  LEA R6, P0, R240.reuse, R2.reuse, 0x2 ;  /* 0x00000002f0067211 */ /* 0x0c2fe800078010ff */
[-C--:B------:R-:W-:Y:S02]  /*65e0*/  LEA.HI.X.SX32 R7, R240, R3.reuse, 0x2, P0 ;  /* 0x00000003f0077211 */ /* 0x080fe400000f16ff */
[CC--:B---3--:R-:W-:Y:S02]  /*65f0*/  LEA R12, P1, R212.reuse, R2.reuse, 0x2 ;  /* 0x00000002d40c7211 */ /* 0x0c8fe400078210ff */
[CC--:B----4-:R-:W-:Y:S01]  /*6600*/  LEA R8, P2, R235.reuse, R2.reuse, 0x2 ;  /* 0x00000002eb087211 */ /* 0x0d0fe200078410ff */
[----:B------:R1:W-:Y:S01]  /*6610*/  REDG.E.ADD.F32.FTZ.RN.STRONG.GPU desc[UR16][R6.64], R15 ;  /* 0x0000000f060079a6 */ /* 0x0003e2000c10f390 */
[-C--:B------:R-:W-:Y:S02]  /*6620*/  LEA.HI.X.SX32 R13, R212, R3.reuse, 0x2, P1 ;  /* 0x00000003d40d7211 */ /* 0x080fe400008f16ff */
[-C--:B------:R-:W-:Y:S01]  /*6630*/  LEA.HI.X.SX32 R9, R235, R3.reuse, 0x2, P2 ;  /* 0x00000003eb097211 */ /* 0x080fe200010f16ff */
[----:B------:R-:W-:Y:S04]  /*6640*/  REDG.E.ADD.F32.FTZ.RN.STRONG.GPU desc[UR16][R2.64+0x100], R52 ;  /* 0x00010034020079a6 */ /* 0x000fe8000c10f390 */
[----:B------:R-:W-:Y:S01]  /*6650*/  REDG.E.ADD.F32.FTZ.RN.STRONG.GPU desc[UR16][R100.64+0x100], R53 ;  /* 0x00010035640079a6 */ /* 0x000fe2000c10f390 */
[CC--:B--2---:R-:W-:Y:S02]  /*6660*/  LEA R4, P0, R213.reuse, R2.reuse, 0x2 ;  /* 0x00000002d5047211 */ /* 0x0c4fe400078010ff */
[-C--:B------:R-:W-:Y:S02]  /*6670*/  LEA R14, P5, R16, R2.reuse, 0x2 ;  /* 0x00000002100e7211 */ /* 0x080fe400078a10ff */
[-C--:B------:R-:W-:Y:S02]  /*6680*/  LEA.HI.X.SX32 R5, R213, R3.reuse, 0x2, P0 ;  /* 0x00000003d5057211 */ /* 0x080fe400000f16ff */
[CC--:B------:R-:W-:Y:S03]  /*6690*/  LEA R10, P0, R236.reuse, R2.reuse, 0x2 ;  /* 0x00000002ec0a7211 */ /* 0x0c0fe600078010ff */
[----:B------:R2:W-:Y:S01]  /*66a0*/  REDG.E.ADD.F32.FTZ.RN.STRONG.GPU desc[UR16][R4.64], R54 ;  /* 0x00000036040079a6 */ /* 0x0005e2000c10f390 */
[-C--:B------:R-:W-:Y:S02]  /*66b0*/  LEA.HI.X.SX32 R11, R236, R3.reuse, 0x2, P0 ;  /* 0x00000003ec0b7211 */ /* 0x080fe400000f16ff */
[-C--:B-1----:R-:W-:Y:S01]  /*66c0*/  LEA R6, P1, R234, R2.reuse, 0x2 ;  /* 0x00000002ea067211 */ /* 0x082fe200078210ff */
[----:B------:R1:W-:Y:S01]  /*66d0*/  REDG.E.ADD.F32.FTZ.RN.STRONG.GPU desc[UR16][R12.64], R55 ;  /* 0x000000370c0079a6 */ /* 0x0003e2000c10f390 */
[-C--:B------:R-:W-:Y:S02]  /*66e0*/  LEA.HI.X.SX32 R15, R16, R3.reuse, 0x2, P5 ;  /* 0x00000003100f7211 */ /* 0x080fe400028f16ff */
[-C--:B------:R-:W-:Y:S01]  /*66f0*/  LEA.HI.X.SX32 R7, R234, R3.reuse, 0x2, P1 ;  /* 0x00000003ea077211 */ /* 0x080fe200008f16ff */
[----:B------:R3:W-:Y:S04]  /*6700*/  REDG.E.ADD.F32.FTZ.RN.STRONG.GPU desc[UR16][R10.64], R56 ;  /* 0x000000380a0079a6 */ /* 0x0007e8000c10f390 */
[----:B------:R4:W-:Y:S04]  /*6710*/  REDG.E.ADD.F32.FTZ.RN.STRONG.GPU desc[UR16][R8.64], R57 ;  /* 0x00000039080079a6 */ /* 0x0009e8000c10f390 */
[----:B------:R4:W-:Y:S04]  /*6720*/  REDG.E.ADD.F32.FTZ.RN.STRONG.GPU desc[UR16][R6.64], R58 ;  /* 0x0000003a060079a6 */ /* 0x0009e8000c10f390 */
[----:B------:R-:W-:Y:S04]  /*6730*/  LDSM.16.MT88.4 R16, [R184+0x2000] ;  /* 0x00200000b810783b */ /* 0x000fe80000004200 */
[----:B------:R-:W-:Y:S01]  /*6740*/  LDSM.16.MT88.4 R52, [R186+0x10800] ;  /* 0x01080000ba34783b */ /* 0x000fe20000004200 */
[CC--:B--2---:R-:W-:Y:S04]  /*6750*/  LEA R4, P0, R242.reuse, R2.reuse, 0x2 ;  /* 0x00000002f2047211 */ /* 0x0c4fe800078010ff */
[-C--:B------:R-:W-:Y:S02]  /*6760*/  LEA.HI.X.SX32 R5, R242, R3.reuse, 0x2, P0 ;  /* 0x00000003f2057211 */ /* 0x080fe400000f16ff */
[CC--:B-1----:R-:W-:Y:S02]  /*6770*/  LEA R12, P4, R0.reuse, R2.reuse, 0x2 ;  /* 0x00000002000c7211 */ /* 0x0c2fe400078810ff */
[CC--:B---3--:R-:W-:Y:S01]  /*6780*/  LEA R10, P3, R233.reuse, R2.reuse, 0x2 ;  /* 0x00000002e90a7211 */ /* 0x0c8fe200078610ff */
[----:B------:R1:W-:Y:S01]  /*6790*/  REDG.E.ADD.F32.FTZ.RN.STRONG.GPU desc[UR16][R4.64], R59 ;  /* 0x0000003b040079a6 */ /* 0x0003e2000c10f390 */
[-C--:B------:R-:W-:Y:S02]  /*67a0*/  LEA.HI.X.SX32 R13, R0, R3.reuse, 0x2, P4 ;  /* 0x00000003000d7211 */ /* 0x080fe400020f16ff */
[CC--:B----4-:R-:W-:Y:S01]  /*67b0*/  LEA R8, P2, R232.reuse, R2.reuse, 0x2 ;  /* 0x00000002e8087211 */ /* 0x0d0fe200078410ff */
[----:B------:R2:W-:Y:S01]  /*67c0*/  REDG.E.ADD.F32.FTZ.RN.STRONG.GPU desc[UR16][R2.64+0x180], R64 ;  /* 0x00018040020079a6 */ /* 0x0005e2000c10f390 */
[-C--:B------:R-:W-:Y:S02]  /*67d0*/  LEA.HI.X.SX32 R11, R233, R3.reuse, 0x2, P3 ;  /* 0x00000003e90b7211 */ /* 0x080fe400018f16ff */
[CC--:B------:R-:W-:Y:S01]  /*67e0*/  LEA R6, P1, R231.reuse, R2.reuse, 0x2 ;  /* 0x00000002e7067211 */ /* 0x0c0fe200078210ff */
[----:B------:R-:W-:Y:S01]  /*67f0*/  REDG.E.ADD.F32.FTZ.RN.STRONG.GPU desc[UR16][R100.64+0x180], R65 ;  /* 0x00018041640079a6 */ /* 0x000fe2000c10f390 */
[-C--:B------:R-:W-:Y:S02]  /*6800*/  LEA.HI.X.SX32 R9, R232, R3.reuse, 0x2, P2 ;  /* 0x00000003e8097211 */ /* 0x080fe400010f16ff */
[-C--:B------:R-:W-:Y:S01]  /*6810*/  LEA.HI.X.SX32 R7, R231, R3.reuse, 0x2, P1 ;  /* 0x00000003e7077211 */ /* 0x080fe200008f16ff */
[----:B------:R-:W-:Y:S01]  /*6820*/  REDG.E.ADD.F32.FTZ.RN.STRONG.GPU desc[UR16][R14.64], R66 ;  /* 0x000000420e0079a6 */ /* 0x000fe2000c10f390 */
[----:B------:R-:W-:Y:S02]  /*6830*/  LOP3.LUT R0, R201, 0x1, RZ, 0xc0, !PT ;  /* 0x00000001c9007812 */ /* 0x000fe400078ec0ff */
[----:B------:R-:W-:Y:S01]  /*6840*/  @P6 IADD3 R228, P1, R228, -0x100, RZ ;  /* 0xffffff00e4e46810 */ /* 0x000fe20007f3e0ff */
[----:B------:R-:W-:Y:S03]  /*6850*/  REDG.E.ADD.F32.FTZ.RN.STRONG.GPU desc[UR16][R12.64], R67 ;  /* 0x000000430c0079a6 */ /* 0x000fe6000c10f390 */
[----:B------:R-:W-:Y:S01]  /*6860*/  @P6 IADD3.X R227, R227, -0x1, RZ, P1, !PT ;  /* 0xffffffffe3e36810 */ /* 0x000fe20000ffe4ff */
[----:B------:R-:W-:Y:S04]  /*6870*/  REDG.E.ADD.F32.FTZ.RN.STRONG.GPU desc[UR16][R10.64], R60 ;  /* 0x0000003c0a0079a6 */ /* 0x000fe8000c10f390 */
[----:B------:R-:W-:Y:S01]  /*6880*/  REDG.E.ADD.F32.FTZ.RN.STRONG.GPU desc[UR16][R8.64], R61 ;  /* 0x0000003d080079a6 */ /* 0x000fe2000c10f390 */
[C---:B-1----:R-:W-:Y:S03]  /*6890*/  LEA R4, P0, R241.reuse, R2, 0x2 ;  /* 0x00000002f1047211 */ /* 0x042fe600078010ff */
[----:B------:R-:W-:Y:S01]  /*68a0*/  REDG.E.ADD.F32.FTZ.RN.STRONG.GPU desc[UR16][R6.64], R62 ;  /* 0x0000003e060079a6 */ /* 0x000fe2000c10f390 */
[----:B------:R-:W-:Y:S03]  /*68b0*/  LEA.HI.X.SX32 R5, R241, R3, 0x2, P0 ;  /* 0x00000003f1057211 */ /* 0x000fe600000f16ff */
[----:B------:R-:W-:Y:S01]  /*68c0*/  LDSM.16.MT88.4 R8, [R184] ;  /* 0x00000000b808783b */ /* 0x000fe20000004200 */
[----:B------:R-:W-:Y:S01]  /*68d0*/  ISETP.NE.U32.AND P0, PT, R0, 0x1, PT ;  /* 0x000000010000780c */ /* 0x000fe20003f05070 */
[----:B--2---:R-:W-:Y:S01]  /*68e0*/  VIADD R3, R201, 0xffffffff ;  /* 0xffffffffc9037836 */ /* 0x004fe20000000000 */
[----:B------:R-:W-:Y:S01]  /*68f0*/  @P6 IADD3 R0, P2, R222, -0x100, RZ ;  /* 0xffffff00de006810 */ /* 0x000fe20007f5e0ff */
[----:B------:R-:W-:Y:S03]  /*6900*/  REDG.E.ADD.F32.FTZ.RN.STRONG.GPU desc[UR16][R4.64], R63 ;  /* 0x0000003f040079a6 */ /* 0x000fe6000c10f390 */
[----:B------:R-:W-:Y:S01]  /*6910*/  @P6 IADD3.X R2, R221, -0x1, RZ, P2, !PT ;  /* 0xffffffffdd026810 */ /* 0x000fe200017fe4ff */
[----:B------:R-:W1:Y:S01]  /*6920*/  LDSM.16.MT88.4 R4, [R186+0x10000] ;  /* 0x01000000ba04783b */ /* 0x000e620000004200 */
[----:B------:R-:W-:Y:S01]  /*6930*/  ISETP.GT.AND P2, PT, R201, R251, PT ;  /* 0x000000fbc900720c */ /* 0x000fe20003f44270 */
[----:B------:R-:W-:Y:S02]  /*6940*/  @P6 IMAD.MOV.U32 R222, RZ, RZ, R0 ;  /* 0x000000ffffde6224 */ /* 0x000fe400078e0000 */
[----:B------:R-:W2:Y:S01]  /*6950*/  LDSM.16.MT88.4 R12, [R185+0x10000] ;  /* 0x01000000b90c783b */ /* 0x000ea20000004200 */
[C---:B------:R-:W-:Y:S02]  /*6960*/  VIADD R0, R184.reuse, 0xffffc000 ;  /* 0xffffc000b8007836 */ /* 0x040fe40000000000 */
[----:B------:R-:W-:Y:S01]  /*6970*/  @P0 VIADD R0, R184, 0x4000 ;  /* 0x00004000b8000836 */ /* 0x000fe20000000000 */
[----:B------:R-:W3:Y:S01]  /*6980*/  LDSM.16.MT88.4 R56, [R184+0x800] ;  /* 0x00080000b838783b */ /* 0x000ee20000004200 */
[----:B------:R-:W-:Y:S02]  /*6990*/  @P6 IMAD.MOV.U32 R221, RZ, RZ, R2 ;  /* 0x000000ffffdd6224 */ /* 0x000fe400078e0002 */
[----:B------:R-:W-:Y:S01]  /*69a0*/  IMAD.MOV.U32 R201, RZ, RZ, R3 ;  /* 0x000000ffffc97224 */ /* 0x000fe200078e0003 */
[----:B------:R-:W4:Y:S04]  /*69b0*/  LDSM.16.MT88.4 R64, [R185+0x10800] ;  /* 0x01080000b940783b */ /* 0x000f280000004200 */
        /* <DEDUP_REMOVED lines=48> */
[----:B------:R-:W4:Y:S01]  /*6cc0*/  LDL.LU R104, [R1+0x18] ;  /* 0x0000180001687983 */ /* 0x000f220000300800 */
        /* <DEDUP_REMOVED lines=106> */
[----:B--2---:R-:W-:Y:S01]  /*7370*/  @P0 IADD3 R32, R5, R0, RZ ;  /* 0x0000000005200210 */ /* 0x004fe20007ffe0ff */
[----:B------:R-:W-:Y:S01]  /*7380*/  @P0 IMAD.MOV.U32 R11, RZ, RZ, R6 ;  /* 0x000000ffff0b0224 */ /* 0x000fe200078e0006 */
[----:B------:R3:W-:Y:S01]  /*7390*/  STS [R106+0x7400], R42 ;  /* 0x0074002a6a007388 */ /* 0x0007e20000000800 */
[----:B-----5:R-:W-:-:S02]  /*73a0*/  LEA R4, R210, UR5, 0x1 ;  /* 0x00000005d2047c11 */ /* 0x020fc4000f8e08ff */
        /* <DEDUP_REMOVED lines=17> */
.L_x_915:
        /* <DEDUP_REMOVED lines=13> */
.L_x_916:
[----:B------:R-:W-:Y:S01]  /*7590*/  BAR.SYNC.DEFER_BLOCKING 0x0 ;  /* 0x0000000000007b1d */ /* 0x000fe20000010000 */
[----:B------:R-:W-:Y:S01]  /*75a0*/  IMAD.SHL.U32 R5, R239, 0x40, RZ ;  /* 0x00000040ef057824 */ /* 0x000fe200078e00ff */
[--C-:B------:R-:W-:Y:S01]  /*75b0*/  SHF.R.S32.HI R7, RZ, 0x1f, R214.reuse ;  /* 0x0000001fff077819 */ /* 0x100fe200000114d6 */
[----:B------:R-:W-:Y:S01]  /*75c0*/  IMAD.MOV.U32 R6, RZ, RZ, R214 ;  /* 0x000000ffff067224 */ /* 0x000fe200078e00d6 */
[----:B-1----:R-:W-:Y:S02]  /*75d0*/  SHF.R.S32.HI R10, RZ, 0x1f, R13 ;  /* 0x0000001fff0a7819 */ /* 0x002fe4000001140d */
[----:B------:R-:W-:Y:S01]  /*75e0*/  SHF.R.S32.HI R18, RZ, 0x1f, R5 ;  /* 0x0000001fff127819 */ /* 0x000fe20000011405 */
[-C--:B------:R-:W-:Y:S01]  /*75f0*/  IMAD.WIDE.U32 R8, R5, R2.reuse, R6 ;  /* 0x0000000205087225 */ /* 0x080fe200078e0006 */
[----:B------:R-:W1:Y:S01]  /*7600*/  S2R R35, SR_CTAID.Z ;  /* 0x0000000000237919 */ /* 0x000e620000002700 */
        /* <DEDUP_REMOVED lines=11> */
[----:B------:R2:W4:Y:S02]  /*76c0*/  LDS.128 R28, [R4+0xd000] ;  /* 0x00d00000041c7984 */ /* 0x0005240000000c00 */
[-C--:B------:R-:W-:Y:S02]  /*76d0*/  ISETP.GE.AND P3, PT, R0, R10.reuse, PT ;  /* 0x0000000a0000720c */ /* 0x080fe40003f66270 */
[----:B---3--:R2:W3:Y:S01]  /*76e0*/  LDS.128 R40, [R4+0x10000] ;  /* 0x0100000004287984 */ /* 0x0084e20000000c00 */
[----:B------:R-:W-:-:S03]  /*76f0*/  ISETP.GE.AND P2, PT, R12, R10, PT ;  /* 0x0000000a0c00720c */ /* 0x000fc60003f46270 */
        /* <DEDUP_REMOVED lines=19> */
[----:B------:R-:W5:Y:S01]  /*7830*/  @!P1 LDS.128 R20, [R4+0xc000] ;  /* 0x00c0000004149984 */ /* 0x000f620000000c00 */
[----:B------:R-:W-:Y:S01]  /*7840*/  IMAD.IADD R11, R10, 0x1, R13 ;  /* 0x000000010a0b7824 */ /* 0x000fe200078e020d */
[----:B------:R-:W-:-:S04]  /*7850*/  LEA R10, P4, R12, UR6, 0x1 ;  /* 0x000000060c0a7c11 */ /* 0x000fc8000f8808ff */
[----:B------:R-:W-:-:S05]  /*7860*/  LEA.HI.X R11, R12, UR7, R11, 0x1, P4 ;  /* 0x000000070c0b7c11 */ /* 0x000fca000a0f0c0b */
[----:B-1----:R1:W-:Y:S04]  /*7870*/  @!P0 STG.E.128 desc[UR16][R10.64+0x80], R24 ;  /* 0x000080180a008986 */ /* 0x0023e8000c101d10 */
[----:B-----5:R1:W-:Y:S02]  /*7880*/  @!P1 STG.E.128 desc[UR16][R10.64], R20 ;  /* 0x000000140a009986 */ /* 0x0203e4000c101d10 */
.L_x_918:
[----:B------:R-:W-:Y:S05]  /*7890*/  BSYNC B0 ;  /* 0x0000000000007941 */ /* 0x000fea0003800000 */
.L_x_917:
        /* <DEDUP_REMOVED lines=16> */
[----:B----4-:R1:W-:Y:S04]  /*79a0*/  @!P1 STG.E.128 desc[UR16][R2.64], R28 ;  /* 0x0000001c02009986 */ /* 0x0103e8000c101d10 */
[----:B------:R1:W-:Y:S02]  /*79b0*/  @!P0 STG.E.128 desc[UR16][R2.64+0x80], R20 ;  /* 0x0000801402008986 */ /* 0x0003e4000c101d10 */
.L_x_920:
[----:B------:R-:W-:Y:S05]  /*79c0*/  BSYNC B0 ;  /* 0x0000000000007941 */ /* 0x000fea0003800000 */
.L_x_919:
        /* <DEDUP_REMOVED lines=24> */
[----:B---3--:R1:W-:Y:S04]  /*7b50*/  @!P1 STG.E.128 desc[UR16][R4.64], R40 ;  /* 0x0000002804009986 */ /* 0x0083e8000c101d10 */
[----:B------:R1:W-:Y:S02]  /*7b60*/  @!P0 STG.E.128 desc[UR16][R4.64+0x80], R36 ;  /* 0x0000802404008986 */ /* 0x0003e4000c101d10 */
.L_x_922:
[----:B------:R-:W-:Y:S05]  /*7b70*/  BSYNC B0 ;  /* 0x0000000000007941 */ /* 0x000fea0003800000 */
.L_x_921:
        /* <DEDUP_REMOVED lines=16> */
.L_x_891:
[----:B------:R-:W-:Y:S05]  /*7c80*/  BSYNC B1 ;  /* 0x0000000000017941 */ /* 0x000fea0003800000 */
.L_x_877:
[----:B------:R-:W5:Y:S02]  /*7c90*/  LDC R0, c[0x0][0xc] ;  /* 0x00000300ff007b82 */ /* 0x000f640000000800 */
[----:B-----5:R-:W-:-:S04]  /*7ca0*/  IADD3 R239, R0, R239, RZ ;  /* 0x000000ef00ef7210 */ /* 0x020fc80007ffe0ff */
[----:B------:R-:W-:-:S13]  /*7cb0*/  ISETP.GE.AND P0, PT, R239, UR14, PT ;  /* 0x0000000eef007c0c */ /* 0x000fda000bf06270 */
[----:B------:R-:W-:Y:S05]  /*7cc0*/  @P0 BRA `(.L_x_923) ;  /* 0x0000000000040947 */ /* 0x000fea0003800000 */
[----:B------:R-:W-:Y:S05]  /*7cd0*/  BRA `(.L_x_924) ;  /* 0xffffff8c000c7947 */ /* 0x000fea000383ffff */
.L_x_923:
[----:B------:R-:W-:Y:S05]  /*7ce0*/  EXIT ;  /* 0x000000000000794d */ /* 0x000fea0003800000 */
.L_x_925:
        /* <DEDUP_REMOVED lines=9> */
.L_x_2070:


//--------------------- .text._ZN5flash44flash_bwd_dq_dk_dv_loop_seqk_parallel_kernelI23Flash_bwd_kernel_traitsILi128ELi64ELi64ELi8ELi4ELi2ELi2ELb1ELb0EN7cutlass6half_tE19Flash_kernel_traitsILi128ELi64ELi64ELi8ES3_EELb1ELb0ELb0ELb0ELb1ELb1ELb0EEEvNS_16Flash_bwd_paramsE --------------------------
	.section	.text._ZN5flash44flash_bwd_dq_dk_dv_loop_seqk_parallel_kernelI23Flash_bwd_kernel_traitsILi128ELi64ELi64ELi8ELi4ELi2ELi2ELb1ELb0EN7cutlass6half_tE19Flash_kernel_traitsILi128ELi64ELi64ELi8ES3_EELb1ELb0ELb0ELb0ELb1ELb1ELb0EEEvNS_16Flash_bwd_paramsE,"ax",@progbits
	.align	128
        .global         _ZN5flash44flash_bwd_dq_dk_dv_loop_seqk_parallel_kernelI23Flash_bwd_kernel_traitsILi128ELi64ELi64ELi8ELi4ELi2ELi2ELb1ELb0EN7cutlass6half_tE19Flash_kernel_traitsILi128ELi64ELi64ELi8ES3_EELb1ELb0ELb0ELb0ELb1ELb1ELb0EEEvNS_16Flash_bwd_paramsE
        .type           _ZN5flash44flash_bwd_dq_dk_dv_loop_seqk_parallel_kernelI23Flash_bwd_kernel_traitsILi128ELi64ELi64ELi8ELi4ELi2ELi2ELb1ELb0EN7cutlass6half_tE19Flash_kernel_traitsILi128ELi64ELi64ELi8ES3_EELb1ELb0ELb0ELb0ELb1ELb1ELb0EEEvNS_16Flash_bwd_paramsE,@function
        .size           _ZN5flash44flash_bwd_dq_dk_dv_loop_seqk_parallel_kernelI23Flash_bwd_kernel_traitsILi128ELi64ELi64ELi8ELi4ELi2ELi2ELb1ELb0EN7cutlass6half_tE19Flash_kernel_traitsILi128ELi64ELi64ELi8ES3_EELb1ELb0ELb0ELb0ELb1ELb1ELb0EEEvNS_16Flash_bwd_paramsE,(.L_x_2071 - _ZN5flash44flash_bwd_dq_dk_dv_loop_seqk_parallel_kernelI23Flash_bwd_kernel_traitsILi128ELi64ELi64ELi8ELi4ELi2ELi2ELb1ELb0EN7cutlass6half_tE19Flash_kernel_traitsILi128ELi64ELi64ELi8ES3_EELb1ELb0ELb0ELb0ELb1ELb1ELb0EEEvNS_16Flash_bwd_paramsE)
        .other          _ZN5flash44flash_bwd_dq_dk_dv_loop_seqk_parallel_kernelI23Flash_bwd_kernel_traitsILi128ELi64ELi64ELi8ELi4ELi2ELi2ELb1ELb0EN7cutlass6half_tE19Flash_kernel_traitsILi128ELi64ELi64ELi8ES3_EELb1ELb0ELb0ELb0ELb1ELb1ELb0EEEvNS_16Flash_bwd_paramsE,@"STO_CUDA_ENTRY STV_DEFAULT"
_ZN5flash44flash_bwd_dq_dk_dv_loop_seqk_parallel_kernelI23Flash_bwd_kernel_traitsILi128ELi64ELi64ELi8ELi4ELi2ELi2ELb1ELb0EN7cutlass6half_tE19Flash_kernel_traitsILi128ELi64ELi64ELi8ES3_EELb1ELb0ELb0ELb0ELb1ELb1ELb0EEEvNS_16Flash_bwd_paramsE:
.text._ZN5flash44flash_bwd_dq_dk_dv_loop_seqk_parallel_kernelI23Flash_bwd_kernel_traitsILi128ELi64ELi64ELi8ELi4ELi2ELi2ELb1ELb0EN7cutlass6half_tE19Flash_kernel_traitsILi128ELi64ELi64ELi8ES3_EELb1ELb0ELb0ELb0ELb1ELb1ELb0EEEvNS_16Flash_bwd_paramsE:
        /* <DEDUP_REMOVED lines=18> */
[----:B------:R-:W-:Y:S01]  /*0120*/  ULDC.64 UR10, c[0x0][0x308] ;  /* 0x0000c200000a7ab9 */ /* 0x000fe20000000a00 */
[----:B------:R-:W3:Y:S08]  /*0130*/  S2UR UR16, SR_CTAID.Y ;  /* 0x00000000001079c3 */ /* 0x000ef00000002600 */
[----:B------:R-:W4:Y:S08]  /*0140*/  S2UR UR15, SR_CTAID.Z ;  /* 0x00000000000f79c3 */ /* 0x000f300000002700 */
[----:B------:R-:W5:Y:S01]  /*0150*/  S2UR UR14, SR_CTAID.Y ;  /* 0x00000000000e79c3 */ /* 0x000f620000002600 */
[----:B--2---:R-:W-:-:S04]  /*0160*/  ULEA UR5, UR5, UR4, 0x18 ;  /* 0x0000000405057291 */ /* 0x004fc8000f8ec03f */
[----:B------:R-:W-:Y:S01]  /*0170*/  UIADD3 UR6, UR5, 0xc000, URZ ;  /* 0x0000c00005067890 */ /* 0x000fe2000fffe03f */
[----:B-1----:R-:W-:Y:S01]  /*0180*/  SHF.R.S32.HI R7, RZ, 0x1f, R8 ;  /* 0x0000001fff077819 */ /* 0x002fe20000011408 */
[----:B------:R-:W-:Y:S02]  /*0190*/  UIADD3 UR4, UR5, 0x10000, URZ ;  /* 0x0001000005047890 */ /* 0x000fe4000fffe03f */
[----:B---3--:R-:W-:Y:S01]  /*01a0*/  USHF.R.S32.HI UR22, URZ, 0x1f, UR16 ;  /* 0x0000001f3f167899 */ /* 0x008fe20008011410 */
[CC--:B------:R-:W-:Y:S01]  /*01b0*/  LEA.HI R3, R7.reuse, R8.reuse, RZ, 0x4 ;  /* 0x0000000807037211 */ /* 0x0c0fe200078f20ff */
[----:B------:R-:W-:Y:S01]  /*01c0*/  UIMAD.WIDE UR24, UR16, 0x80, URZ ;  /* 0x00000080101878a5 */ /* 0x000fe2000f8e023f */
[CC--:B------:R-:W-:Y:S02]  /*01d0*/  LEA.HI R10, R7.reuse, R8.reuse, RZ, 0x3 ;  /* 0x00000008070a7211 */ /* 0x0c0fe400078f18ff */
[----:B------:R-:W-:Y:S01]  /*01e0*/  LEA.HI R2, R7, R8, RZ, 0x2 ;  /* 0x0000000807027211 */ /* 0x000fe200078f10ff */
[----:B----4-:R-:W-:Y:S01]  /*01f0*/  USHF.R.S32.HI UR21, URZ, 0x1f, UR15 ;  /* 0x0000001f3f157899 */ /* 0x010fe2000801140f */
[----:B------:R-:W-:-:S02]  /*0200*/  LOP3.LUT R6, R3, 0xfffffff0, RZ, 0xc0, !PT ;  /* 0xfffffff003067812 */ /* 0x000fc400078ec0ff */
[----:B------:R-:W-:Y:S02]  /*0210*/  LOP3.LUT R5, R10, 0xfffffff8, RZ, 0xc0, !PT ;  /* 0xfffffff80a057812 */ /* 0x000fe400078ec0ff */
[----:B------:R-:W-:Y:S01]  /*0220*/  LOP3.LUT R4, R2, 0x7ffffffc, RZ, 0xc0, !PT ;  /* 0x7ffffffc02047812 */ /* 0x000fe200078ec0ff */
[C---:B------:R-:W-:Y:S01]  /*0230*/  IMAD.IADD R246, R8.reuse, 0x1, -R6 ;  /* 0x0000000108f67824 */ /* 0x040fe200078e0a06 */
[CC--:B------:R-:W-:Y:S01]  /*0240*/  LEA.HI R0, R7.reuse, R8.reuse, RZ, 0x5 ;  /* 0x0000000807007211 */ /* 0x0c0fe200078f28ff */
[C---:B------:R-:W-:Y:S01]  /*0250*/  IMAD.IADD R5, R8.reuse, 0x1, -R5 ;  /* 0x0000000108057824 */ /* 0x040fe200078e0a05 */
[----:B------:R-:W-:Y:S01]  /*0260*/  SHF.R.S32.HI R6, RZ, 0x4, R3 ;  /* 0x00000004ff067819 */ /* 0x000fe20000011403 */
[----:B------:R-:W-:Y:S01]  /*0270*/  IMAD.IADD R14, R8, 0x1, -R4 ;  /* 0x00000001080e7824 */ /* 0x000fe200078e0a04 */
[-C--:B------:R-:W-:Y:S01]  /*0280*/  LEA.HI R12, R7, R8.reuse, RZ, 0x7 ;  /* 0x00000008070c7211 */ /* 0x080fe200078f38ff */
[----:B------:R-:W-:Y:S01]  /*0290*/  IMAD.SHL.U32 R248, R5, 0x8, RZ ;  /* 0x0000000805f87824 */ /* 0x000fe200078e00ff */
[----:B------:R-:W-:Y:S01]  /*02a0*/  LEA.HI R13, R7, R8, RZ, 0x6 ;  /* 0x00000008070d7211 */ /* 0x000fe200078f30ff */
[----:B-----5:R-:W-:Y:S01]  /*02b0*/  USHF.R.S32.HI UR20, URZ, 0x1f, UR14 ;  /* 0x0000001f3f147899 */ /* 0x020fe2000801140e */
[----:B------:R-:W-:-:S02]  /*02c0*/  SHF.R.S32.HI R4, RZ, 0x5, R0 ;  /* 0x00000005ff047819 */ /* 0x000fc40000011400 */
[--C-:B------:R-:W-:Y:S02]  /*02d0*/  SHF.R.S32.HI R8, RZ, 0x2, R2.reuse ;  /* 0x00000002ff087819 */ /* 0x100fe40000011402 */
[----:B------:R-:W-:Y:S02]  /*02e0*/  SHF.R.S32.HI R9, RZ, 0x1f, R2 ;  /* 0x0000001fff097819 */ /* 0x000fe40000011402 */
[----:B------:R-:W-:Y:S02]  /*02f0*/  LEA.HI R2, R3, R6, RZ, 0x1 ;  /* 0x0000000603027211 */ /* 0x000fe400078f08ff */
[----:B------:R-:W-:Y:S02]  /*0300*/  SHF.R.S32.HI R7, RZ, 0x1f, R0 ;  /* 0x0000001fff077819 */ /* 0x000fe40000011400 */
[----:B------:R-:W-:Y:S02]  /*0310*/  LEA.HI R0, R0, R4, RZ, 0x1 ;  /* 0x0000000400007211 */ /* 0x000fe400078f08ff */
[----:B------:R-:W-:-:S02]  /*0320*/  SHF.R.S32.HI R247, RZ, 0x3, R10 ;  /* 0x00000003fff77819 */ /* 0x000fc4000001140a */
[----:B------:R-:W-:Y:S02]  /*0330*/  LOP3.LUT R2, R2, 0xfffffffe, RZ, 0xc0, !PT ;  /* 0xfffffffe02027812 */ /* 0x000fe400078ec0ff */
[----:B------:R-:W-:Y:S01]  /*0340*/  LEA.HI R7, R7, R4, RZ, 0x2 ;  /* 0x0000000407077211 */ /* 0x000fe200078f10ff */
[----:B------:R-:W-:Y:S01]  /*0350*/  IMAD.SHL.U32 R3, R247, 0x40, RZ ;  /* 0x00000040f7037824 */ /* 0x000fe200078e00ff */
[----:B------:R-:W-:Y:S01]  /*0360*/  LOP3.LUT R0, R0, 0xfffffffe, RZ, 0xc0, !PT ;  /* 0xfffffffe00007812 */ /* 0x000fe200078ec0ff */
[----:B------:R-:W-:Y:S01]  /*0370*/  IMAD.IADD R11, R6, 0x1, -R2 ;  /* 0x00000001060b7824 */ /* 0x000fe200078e0a02 */
[----:B------:R-:W-:Y:S02]  /*0380*/  LEA.HI R2, R9, R8, RZ, 0x3 ;  /* 0x0000000809027211 */ /* 0x000fe400078f18ff */
[----:B------:R-:W-:Y:S01]  /*0390*/  LOP3.LUT R7, R7, 0xfffffffc, RZ, 0xc0, !PT ;  /* 0xfffffffc07077812 */ /* 0x000fe200078ec0ff */
[----:B------:R-:W-:Y:S01]  /*03a0*/  IMAD.IADD R190, R4, 0x1, -R0 ;  /* 0x0000000104be7824 */ /* 0x000fe200078e0a00 */
[----:B------:R-:W-:-:S02]  /*03b0*/  LOP3.LUT R0, R3, 0x1c0, RZ, 0xc0, !PT ;  /* 0x000001c003007812 */ /* 0x000fc400078ec0ff */
[----:B------:R-:W-:Y:S01]  /*03c0*/  LOP3.LUT R3, R2, 0xfffffff8, RZ, 0xc0, !PT ;  /* 0xfffffff802037812 */ /* 0x000fe200078ec0ff */
[----:B------:R-:W-:Y:S01]  /*03d0*/  IMAD.IADD R243, R4, 0x1, -R7 ;  /* 0x0000000104f37824 */ /* 0x000fe200078e0a07 */
[----:B------:R-:W-:Y:S02]  /*03e0*/  SHF.R.U32.HI R4, RZ, 0x3, R0 ;  /* 0x00000003ff047819 */ /* 0x000fe40000011600 */
[----:B------:R-:W-:Y:S01]  /*03f0*/  LOP3.LUT R2, R0, 0x38, R248, 0xf8, !PT ;  /* 0x0000003800027812 */ /* 0x000fe200078ef8f8 */
[C---:B------:R-:W-:Y:S01]  /*0400*/  IMAD.SHL.U32 R0, R5.reuse, 0x40, RZ ;  /* 0x0000004005007824 */ /* 0x040fe200078e00ff */
[C---:B------:R-:W-:Y:S02]  /*0410*/  LOP3.LUT P4, RZ, R5.reuse, 0x2, RZ, 0xc0, !PT ;  /* 0x0000000205ff7812 */ /* 0x040fe4000788c0ff */
[----:B------:R-:W-:Y:S01]  /*0420*/  LOP3.LUT P3, RZ, R5, 0x4, RZ, 0xc0, !PT ;  /* 0x0000000405ff7812 */ /* 0x000fe2000786c0ff */
[----:B------:R-:W-:Y:S01]  /*0430*/  IMAD.IADD R5, R8, 0x1, -R3 ;  /* 0x0000000108057824 */ /* 0x000fe200078e0a03 */
[----:B------:R-:W-:-:S02]  /*0440*/  SHF.R.S32.HI R3, RZ, 0x1f, R246 ;  /* 0x0000001fff037819 */ /* 0x000fc400000114f6 */
[----:B------:R-:W-:Y:S01]  /*0450*/  LOP3.LUT R8, R2, R4, RZ, 0x3c, !PT ;  /* 0x0000000402087212 */ /* 0x000fe200078e3cff */
[----:B------:R-:W-:Y:S01]  /*0460*/  IMAD.SHL.U32 R2, R190, 0x10, RZ ;  /* 0x00000010be027824 */ /* 0x000fe200078e00ff */
[----:B------:R-:W-:Y:S02]  /*0470*/  LOP3.LUT R0, R0, 0x1c0, RZ, 0xc0, !PT ;  /* 0x000001c000007812 */ /* 0x000fe400078ec0ff */
[----:B------:R-:W-:Y:S02]  /*0480*/  LEA.HI R9, R3, R246, RZ, 0x3 ;  /* 0x000000f603097211 */ /* 0x000fe400078f18ff */
[----:B------:R-:W-:Y:S02]  /*0490*/  SHF.R.S32.HI R7, RZ, 0x7, R12 ;  /* 0x00000007ff077819 */ /* 0x000fe4000001140c */
[C---:B------:R-:W-:Y:S02]  /*04a0*/  LOP3.LUT R187, R0.reuse, 0x8, R10, 0xf8, !PT ;  /* 0x0000000800bb7812 */ /* 0x040fe400078ef80a */
[----:B------:R-:W-:Y:S01]  /*04b0*/  LOP3.LUT R4, R0, 0x10, R2, 0xf8, !PT ;  /* 0x0000001000047812 */ /* 0x000fe200078ef802 */
[----:B------:R-:W-:Y:S01]  /*04c0*/  IMAD.SHL.U32 R2, R11, 0x200, RZ ;  /* 0x000002000b027824 */ /* 0x000fe200078e00ff */
[----:B------:R-:W-:-:S02]  /*04d0*/  SHF.R.U32.HI R182, RZ, 0x3, R0 ;  /* 0x00000003ffb67819 */ /* 0x000fc40000011600 */
[----:B------:R-:W-:Y:S01]  /*04e0*/  LOP3.LUT R3, R9, 0xfffffff8, RZ, 0xc0, !PT ;  /* 0xfffffff809037812 */ /* 0x000fe200078ec0ff */
[----:B------:R-:W-:Y:S01]  /*04f0*/  IMAD R0, R7, 0x800, R2 ;  /* 0x0000080007007824 */ /* 0x000fe200078e0202 */
[----:B------:R-:W-:Y:S02]  /*0500*/  LOP3.LUT R187, R187, R182, RZ, 0x3c, !PT ;  /* 0x000000b6bbbb7212 */ /* 0x000fe400078e3cff */
[----:B------:R-:W-:Y:S01]  /*0510*/  LOP3.LUT R6, R5, 0x1, RZ, 0xc0, !PT ;  /* 0x0000000105067812 */ /* 0x000fe200078ec0ff */
[----:B------:R-:W-:Y:S01]  /*0520*/  IMAD.IADD R246, R246, 0x1, -R3 ;  /* 0x00000001f6f67824 */ /* 0x000fe200078e0a03 */
[----:B------:R-:W-:Y:S01]  /*0530*/  LOP3.LUT R3, R4, 0x8, R10, 0xf8, !PT ;  /* 0x0000000804037812 */ /* 0x000fe200078ef80a */
[----:B------:R-:W-:Y:S01]  /*0540*/  IMAD.IADD R187, R0, 0x1, R187 ;  /* 0x0000000100bb7824 */ /* 0x000fe200078e02bb */
[----:B------:R-:W-:Y:S01]  /*0550*/  SHF.R.S32.HI R0, RZ, 0x6, R13 ;  /* 0x00000006ff007819 */ /* 0x000fe2000001140d */
[----:B------:R-:W-:Y:S01]  /*0560*/  IMAD.SHL.U32 R4, R11, 0x20, RZ ;  /* 0x000000200b047824 */ /* 0x000fe200078e00ff */
[----:B------:R-:W-:Y:S01]  /*0570*/  LOP3.LUT R182, R2, R3, R182, 0xf6, !PT ;  /* 0x0000000302b67212 */ /* 0x000fe200078ef6b6 */
[----:B------:R-:W-:Y:S01]  /*0580*/  IMAD.SHL.U32 R3, R5, 0x40, RZ ;  /* 0x0000004005037824 */ /* 0x000fe200078e00ff */
[----:B------:R-:W-:Y:S01]  /*0590*/  ISETP.NE.U32.AND P0, PT, R6, 0x1, PT ;  /* 0x000000010600780c */ /* 0x000fe20003f05070 */
[C---:B------:R-:W-:Y:S01]  /*05a0*/  IMAD R250, R0.reuse, 0x200, R8 ;  /* 0x0000020000fa7824 */ /* 0x040fe200078e0208 */
[----:B------:R-:W-:Y:S01]  /*05b0*/  SEL R189, R189, 0xffffffe0, !P4 ;  /* 0xffffffe0bdbd7807 */ /* 0x000fe20006000000 */
[----:B------:R-:W-:Y:S01]  /*05c0*/  IMAD.SHL.U32 R2, R0, 0x8, RZ ;  /* 0x0000000800027824 */ /* 0x000fe200078e00ff */
[----:B------:R-:W-:-:S02]  /*05d0*/  LOP3.LUT R0, R3, 0x1c0, RZ, 0xc0, !PT ;  /* 0x000001c003007812 */ /* 0x000fc400078ec0ff */
[----:B------:R-:W-:Y:S01]  /*05e0*/  R2P PR, R5, 0x6 ;  /* 0x0000000605007804 */ /* 0x000fe20000000000 */
[----:B------:R-:W-:Y:S01]  /*05f0*/  IMAD.SHL.U32 R5, R7, 0x20, RZ ;  /* 0x0000002007057824 */ /* 0x000fe200078e00ff */
[----:B------:R-:W-:Y:S02]  /*0600*/  LOP3.LUT R2, R2, 0x18, RZ, 0xc0, !PT ;  /* 0x0000001802027812 */ /* 0x000fe400078ec0ff */
[----:B------:R-:W-:Y:S02]  /*0610*/  SHF.R.U32.HI R3, RZ, 0x3, R0 ;  /* 0x00000003ff037819 */ /* 0x000fe40000011600 */
[----:B------:R-:W-:Y:S02]  /*0620*/  LOP3.LUT R5, R0, 0x20, R5, 0xf8, !PT ;  /* 0x0000002000057812 */ /* 0x000fe400078ef805 */
[----:B------:R-:W-:Y:S01]  /*0630*/  LOP3.LUT R7, R3, R0, R2, 0x1e, !PT ;  /* 0x0000000003077212 */ /* 0x000fe200078e1e02 */
[----:B------:R-:W-:Y:S01]  /*0640*/  IMAD.SHL.U32 R0, R14, 0x2, RZ ;  /* 0x000000020e007824 */ /* 0x000fe200078e00ff */
[----:B------:R-:W-:Y:S01]  /*0650*/  LOP3.LUT R6, R5, R3, RZ, 0x3c, !PT ;  /* 0x0000000305067212 */ /* 0x000fe200078e3cff */
[----:B------:R-:W-:Y:S01]  /*0660*/  IMAD.SHL.U32 R3, R246, 0x40, RZ ;  /* 0x00000040f6037824 */ /* 0x000fe200078e00ff */
[----:B------:R-:W-:Y:S01]  /*0670*/  LOP3.LUT R8, R2, 0x20, R4, 0xf8, !PT ;  /* 0x0000002002087812 */ /* 0x000fe200078ef804 */
[--C-:B------:R-:W-:Y:S01]  /*0680*/  IMAD R5, R243, 0x400, R0.reuse ;  /* 0x00000400f3057824 */ /* 0x100fe200078e0200 */
[----:B------:R-:W-:Y:S01]  /*0690*/  LEA R187, R187, UR5, 0x1 ;  /* 0x00000005bbbb7c11 */ /* 0x000fe2000f8e08ff */
[----:B------:R-:W-:Y:S01]  /*06a0*/  IMAD R0, R190, 0x400, R0 ;  /* 0x00000400be007824 */ /* 0x000fe200078e0200 */
[----:B------:R-:W-:Y:S01]  /*06b0*/  LOP3.LUT R3, R3, 0x1c0, RZ, 0xc0, !PT ;  /* 0x000001c003037812 */ /* 0x000fe200078ec0ff */
[----:B------:R-:W-:Y:S01]  /*06c0*/  IMAD.SHL.U32 R4, R11, 0x8, RZ ;  /* 0x000000080b047824 */ /* 0x000fe200078e00ff */
[----:B------:R-:W-:Y:S01]  /*06d0*/  SEL R183, R183, 0xffffffc0, !P3 ;  /* 0xffffffc0b7b77807 */ /* 0x000fe20005800000 */
[----:B------:R-:W-:Y:S01]  /*06e0*/  IMAD.IADD R7, R0, 0x1, R7 ;  /* 0x0000000100077824 */ /* 0x000fe200078e0207 */
[--C-:B------:R-:W-:Y:S01]  /*06f0*/  SHF.R.U32.HI R2, RZ, 0x3, R3.reuse ;  /* 0x00000003ff027819 */ /* 0x100fe20000011603 */
[----:B------:R-:W-:Y:S01]  /*0700*/  IMAD.SHL.U32 R0, R9, 0x40, RZ ;  /* 0x0000004009007824 */ /* 0x000fe200078e00ff */
[----:B------:R-:W-:Y:S01]  /*0710*/  LOP3.LUT R4, R3, 0x8, R4, 0xf8, !PT ;  /* 0x0000000803047812 */ /* 0x000fe200078ef804 */
[----:B------:R-:W-:Y:S01]  /*0720*/  IMAD.IADD R5, R5, 0x1, R6 ;  /* 0x0000000105057824 */ /* 0x000fe200078e0206 */
[----:B------:R-:W-:Y:S01]  /*0730*/  LOP3.LUT R3, R2, R8, R3, 0x1e, !PT ;  /* 0x0000000802037212 */ /* 0x000fe200078e1e03 */
[--C-:B------:R-:W-:Y:S01]  /*0740*/  IMAD.IADD R188, R189, 0x1, R187.reuse ;  /* 0x00000001bdbc7824 */ /* 0x100fe200078e02bb */
[----:B------:R-:W-:Y:S01]  /*0750*/  LOP3.LUT R0, R0, 0xfffffe00, RZ, 0xc0, !PT ;  /* 0xfffffe0000007812 */ /* 0x000fe200078ec0ff */
[----:B------:R-:W-:Y:S01]  /*0760*/  IMAD.IADD R186, R183, 0x1, R187 ;  /* 0x00000001b7ba7824 */ /* 0x000fe200078e02bb */
[----:B------:R-:W-:-:S02]  /*0770*/  LOP3.LUT R2, R4, R2, RZ, 0x3c, !PT ;  /* 0x0000000204027212 */ /* 0x000fc400078e3cff */
[----:B------:R-:W-:Y:S01]  /*0780*/  LEA R205, R5, UR5, 0x1 ;  /* 0x0000000505cd7c11 */ /* 0x000fe2000f8e08ff */
[--C-:B------:R-:W-:Y:S01]  /*0790*/  IMAD R190, R190, 0x400, R0.reuse ;  /* 0x00000400bebe7824 */ /* 0x100fe200078e0200 */
[----:B------:R-:W-:Y:S01]  /*07a0*/  SEL R207, R207, 0x10, !P0 ;  /* 0x00000010cfcf7807 */ /* 0x000fe20004000000 */
[----:B------:R-:W-:Y:S01]  /*07b0*/  IMAD R4, R243, 0x400, R0 ;  /* 0x00000400f3047824 */ /* 0x000fe200078e0200 */
[----:B------:R-:W-:Y:S01]  /*07c0*/  LEA R244, R7, UR6, 0x1 ;  /* 0x0000000607f47c11 */ /* 0x000fe2000f8e08ff */
[----:B------:R-:W-:Y:S01]  /*07d0*/  IMAD.IADD R190, R2, 0x1, R190 ;  /* 0x0000000102be7824 */ /* 0x000fe200078e02be */
[----:B------:R-:W-:Y:S01]  /*07e0*/  LEA R182, R182, UR5, 0x1 ;  /* 0x00000005b6b67c11 */ /* 0x000fe2000f8e08ff */
[----:B------:R-:W-:Y:S01]  /*07f0*/  VIADD R206, R205, 0x20 ;  /* 0x00000020cdce7836 */ /* 0x000fe20000000000 */
[----:B------:R-:W-:Y:S01]  /*0800*/  IADD3 R189, R183, R187, R189 ;  /* 0x000000bbb7bd7210 */ /* 0x000fe20007ffe0bd */
[----:B------:R-:W-:Y:S01]  /*0810*/  @P1 VIADD R206, R205, 0xffffffe0 ;  /* 0xffffffe0cdce1836 */ /* 0x000fe20000000000 */
[----:B------:R-:W-:Y:S01]  /*0820*/  LOP3.LUT R192, R3, R0, RZ, 0xfc, !PT ;  /* 0x0000000003c07212 */ /* 0x000fe200078efcff */
[----:B------:R-:W-:Y:S01]  /*0830*/  VIADD R245, R244, 0x40 ;  /* 0x00000040f4f57836 */ /* 0x000fe20000000000 */
[----:B------:R-:W-:Y:S01]  /*0840*/  LEA R190, R190, UR4, 0x1 ;  /* 0x00000004bebe7c11 */ /* 0x000fe2000f8e08ff */
[----:B------:R-:W-:-:S02]  /*0850*/  IMAD.IADD R208, R205, 0x1, R207 ;  /* 0x00000001cdd07824 */ /* 0x000fc400078e02cf */
[----:B------:R-:W-:Y:S02]  /*0860*/  IMAD.IADD R191, R4, 0x1, R2 ;  /* 0x0000000104bf7824 */ /* 0x000fe400078e0202 */
[----:B------:R-:W-:Y:S02]  /*0870*/  IMAD.IADD R183, R183, 0x1, R182 ;  /* 0x00000001b7b77824 */ /* 0x000fe400078e02b6 */
[----:B------:R-:W-:Y:S02]  /*0880*/  @P2 VIADD R245, R244, 0xffffffc0 ;  /* 0xffffffc0f4f52836 */ /* 0x000fe40000000000 */
[----:B------:R-:W-:-:S07]  /*0890*/  IMAD.IADD R207, R207, 0x1, R206 ;  /* 0x00000001cfcf7824 */ /* 0x000fce00078e02ce */
.L_x_934:
        /* <DEDUP_REMOVED lines=30> */
[----:B------:R-:W-:Y:S01]  /*0a80*/  ULDC.U8 UR4, c[0x0][0x480] ;  /* 0x0001200000047ab9 */ /* 0x000fe20000000000 */
[----:B------:R-:W-:Y:S01]  /*0a90*/  USHF.R.S32.HI UR8, URZ, 0x1f, UR9 ;  /* 0x0000001f3f087899 */ /* 0x000fe20008011409 */
[----:B------:R-:W4:Y:S01]  /*0aa0*/  LDC R37, c[0x0][0x2c4] ;  /* 0x0000b100ff257b82 */ /* 0x000f220000000800 */
[----:B------:R-:W-:-:S04]  /*0ab0*/  UISETP.NE.AND.EX UP0, UPT, UR7, URZ, UPT, UP0 ;  /* 0x0000003f0700728c */ /* 0x000fc8000bf05300 */
[----:B------:R-:W-:Y:S02]  /*0ac0*/  USEL UR28, UR24, URZ, UP0 ;  /* 0x0000003f181c7287 */ /* 0x000fe40008000000 */
[----:B------:R-:W-:Y:S01]  /*0ad0*/  USEL UR27, UR25, URZ, UP0 ;  /* 0x0000003f191b7287 */ /* 0x000fe20008000000 */
[----:B------:R-:W5:Y:S01]  /*0ae0*/  LDC R52, c[0x0][0x270] ;  /* 0x00009c00ff347b82 */ /* 0x000f620000000800 */
[----:B-1----:R-:W-:-:S04]  /*0af0*/  IABS R6, R7 ;  /* 0x0000000700067213 */ /* 0x002fc80000000000 */
[----:B------:R-:W1:Y:S01]  /*0b00*/  I2F.RP R2, R6 ;  /* 0x0000000600027306 */ /* 0x000e620000209400 */
[----:B--2---:R-:W-:Y:S01]  /*0b10*/  IABS R4, R53 ;  /* 0x0000003500047213 */ /* 0x004fe20000000000 */
[----:B------:R-:W-:Y:S01]  /*0b20*/  IMAD R34, R53, UR26, RZ ;  /* 0x0000001a35227c24 */ /* 0x000fe2000f8e02ff */
[----:B------:R-:W-:-:S04]  /*0b30*/  SHF.R.S32.HI R36, RZ, 0x1f, R53 ;  /* 0x0000001fff247819 */ /* 0x000fc80000011435 */
[----:B------:R-:W-:Y:S02]  /*0b40*/  SHF.R.S32.HI R35, RZ, 0x1f, R34 ;  /* 0x0000001fff237819 */ /* 0x000fe40000011422 */
[----:B-----5:R-:W-:Y:S01]  /*0b50*/  SHF.R.S32.HI R39, RZ, 0x1f, R52 ;  /* 0x0000001fff277819 */ /* 0x020fe20000011434 */
[----:B-1----:R-:W1:Y:S02]  /*0b60*/  MUFU.RCP R2, R2 ;  /* 0x0000000200027308 */ /* 0x002e640000001000 */
[----:B-1----:R-:W-:-:S06]  /*0b70*/  VIADD R2, R2, 0xffffffe ;  /* 0x0ffffffe02027836 */ /* 0x002fcc0000000000 */
[----:B------:R-:W1:Y:S02]  /*0b80*/  F2I.FTZ.U32.TRUNC.NTZ R3, R2 ;  /* 0x0000000200037305 */ /* 0x000e64000021f000 */
[----:B-1----:R-:W-:Y:S02]  /*0b90*/  IMAD.MOV R0, RZ, RZ, -R3 ;  /* 0x000000ffff007224 */ /* 0x002fe400078e0a03 */
[----:B------:R-:W-:Y:S02]  /*0ba0*/  IMAD.MOV.U32 R2, RZ, RZ, RZ ;  /* 0x000000ffff027224 */ /* 0x000fe400078e00ff */
[----:B------:R-:W-:-:S04]  /*0bb0*/  IMAD R0, R0, R6, RZ ;  /* 0x0000000600007224 */ /* 0x000fc800078e02ff */
[----:B------:R-:W-:-:S04]  /*0bc0*/  IMAD.HI.U32 R0, R3, R0, R2 ;  /* 0x0000000003007227 */ /* 0x000fc800078e0002 */
[----:B------:R-:W-:Y:S02]  /*0bd0*/  IMAD.MOV.U32 R3, RZ, RZ, R4 ;  /* 0x000000ffff037224 */ /* 0x000fe400078e0004 */
[----:B------:R-:W1:Y:S02]  /*0be0*/  LDC.U8 R4, c[0x0][0x3d8] ;  /* 0x0000f600ff047b82 */ /* 0x000e640000000000 */
[----:B------:R-:W-:-:S05]  /*0bf0*/  IMAD.HI.U32 R0, R0, R3, RZ ;  /* 0x0000000300007227 */ /* 0x000fca00078e00ff */
[----:B------:R-:W-:-:S05]  /*0c00*/  IADD3 R2, -R0, RZ, RZ ;  /* 0x000000ff00027210 */ /* 0x000fca0007ffe1ff */
[----:B------:R-:W-:-:S05]  /*0c10*/  IMAD R2, R6, R2, R3 ;  /* 0x0000000206027224 */ /* 0x000fca00078e0203 */
[----:B------:R-:W-:Y:S02]  /*0c20*/  ISETP.GT.U32.AND P2, PT, R6, R2, PT ;  /* 0x000000020600720c */ /* 0x000fe40003f44070 */
[----:B-1----:R-:W-:Y:S02]  /*0c30*/  ISETP.NE.AND P0, PT, R4, RZ, PT ;  /* 0x000000ff0400720c */ /* 0x002fe40003f05270 */
[----:B------:R-:W3:Y:S09]  /*0c40*/  LDC.64 R4, c[0x0][0x488] ;  /* 0x00012200ff047b82 */ /* 0x000ef20000000a00 */
[----:B------:R-:W-:-:S02]  /*0c50*/  @!P2 IMAD.IADD R2, R2, 0x1, -R6 ;  /* 0x000000010202a824 */ /* 0x000fc400078e0a06 */
[----:B------:R-:W-:Y:S01]  /*0c60*/  @!P2 VIADD R0, R0, 0x1 ;  /* 0x000000010000a836 */ /* 0x000fe20000000000 */
[----:B------:R-:W-:Y:S02]  /*0c70*/  ISETP.NE.AND P2, PT, R7, RZ, PT ;  /* 0x000000ff0700720c */ /* 0x000fe40003f45270 */
[----:B------:R-:W-:Y:S02]  /*0c80*/  ISETP.GE.U32.AND P3, PT, R2, R6, PT ;  /* 0x000000060200720c */ /* 0x000fe40003f66070 */
[----:B------:R-:W1:Y:S01]  /*0c90*/  @P0 LDC R6, c[0x0][0x2e4] ;  /* 0x0000b900ff060b82 */ /* 0x000e620000000800 */
[----:B------:R-:W-:-:S04]  /*0ca0*/  LOP3.LUT R2, R53, R7, RZ, 0x3c, !PT ;  /* 0x0000000735027212 */ /* 0x000fc800078e3cff */
[----:B------:R-:W-:-:S06]  /*0cb0*/  ISETP.GE.AND P1, PT, R2, RZ, PT ;  /* 0x000000ff0200720c */ /* 0x000fcc0003f26270 */
[----:B------:R-:W-:Y:S01]  /*0cc0*/  @P3 IADD3 R0, R0, 0x1, RZ ;  /* 0x0000000100003810 */ /* 0x000fe20007ffe0ff */
[----:B---3--:R-:W-:Y:S01]  /*0cd0*/  IMAD.WIDE.U32 R2, R8, R4, RZ ;  /* 0x0000000408027225 */ /* 0x008fe200078e00ff */
[----:B------:R-:W-:Y:S01]  /*0ce0*/  ISETP.NE.AND P3, PT, RZ, UR4, PT ;  /* 0x00000004ff007c0c */ /* 0x000fe2000bf65270 */
[----:B------:R-:W-:Y:S02]  /*0cf0*/  USHF.R.S32.HI UR4, URZ, 0x1f, UR23 ;  /* 0x0000001f3f047899 */ /* 0x000fe40008011417 */
[----:B------:R-:W-:Y:S01]  /*0d00*/  IMAD.MOV.U32 R14, RZ, RZ, R0 ;  /* 0x000000ffff0e7224 */ /* 0x000fe200078e0000 */
[----:B------:R-:W-:Y:S01]  /*0d10*/  SEL R31, R2, RZ, P3 ;  /* 0x000000ff021f7207 */ /* 0x000fe20001800000 */
[----:B----4-:R-:W-:Y:S02]  /*0d20*/  @P0 IMAD R0, R37, UR16, RZ ;  /* 0x0000001025000c24 */ /* 0x010fe4000f8e02ff */
[----:B------:R-:W-:Y:S02]  /*0d30*/  IMAD R5, R8, R5, R3 ;  /* 0x0000000508057224 */ /* 0x000fe400078e0203 */
[----:B------:R-:W-:Y:S01]  /*0d40*/  @!P1 IMAD.MOV R14, RZ, RZ, -R14 ;  /* 0x000000ffff0e9224 */ /* 0x000fe200078e0a0e */
[----:B------:R-:W-:Y:S01]  /*0d50*/  @!P2 LOP3.LUT R14, RZ, R7, RZ, 0x33, !PT ;  /* 0x00000007ff0ea212 */ /* 0x000fe200078e33ff */
[----:B-1----:R-:W-:Y:S01]  /*0d60*/  @P0 IMAD R29, R53, R6, R0 ;  /* 0x00000006351d0224 */ /* 0x002fe200078e0200 */
[----:B------:R-:W-:Y:S01]  /*0d70*/  IADD3 R6, R37, 0x3f, RZ ;  /* 0x0000003f25067810 */ /* 0x000fe20007ffe0ff */
[----:B------:R-:W-:Y:S01]  /*0d80*/  @!P0 IMAD R0, R52, UR16, R53 ;  /* 0x0000001034008c24 */ /* 0x000fe2000f8e0235 */
[----:B------:R-:W-:-:S02]  /*0d90*/  SEL R32, R5, RZ, P3 ;  /* 0x000000ff05207207 */ /* 0x000fc40001800000 */
[----:B------:R-:W-:Y:S01]  /*0da0*/  SHF.R.S32.HI R3, RZ, 0x1f, R6 ;  /* 0x0000001fff037819 */ /* 0x000fe20000011406 */
[----:B------:R-:W-:Y:S01]  /*0db0*/  @!P0 IMAD R29, R0, R37, RZ ;  /* 0x00000025001d8224 */ /* 0x000fe200078e02ff */
[----:B------:R-:W-:Y:S02]  /*0dc0*/  SHF.R.S32.HI R28, RZ, 0x1f, R14 ;  /* 0x0000001fff1c7819 */ /* 0x000fe4000001140e */
[----:B------:R-:W-:-:S04]  /*0dd0*/  LEA.HI R6, R3, R6, RZ, 0x6 ;  /* 0x0000000603067211 */ /* 0x000fc800078f30ff */
[----:B------:R-:W-:-:S05]  /*0de0*/  LOP3.LUT R0, R6, 0xffffffc0, RZ, 0xc0, !PT ;  /* 0xffffffc006007812 */ /* 0x000fca00078ec0ff */
[----:B------:R-:W-:-:S05]  /*0df0*/  VIADD R12, R0, 0xffffffc0 ;  /* 0xffffffc0000c7836 */ /* 0x000fca0000000000 */
[----:B------:R-:W-:Y:S01]  /*0e00*/  SHF.R.S32.HI R13, RZ, 0x1f, R12 ;  /* 0x0000001fff0d7819 */ /* 0x000fe2000001140c */
[----:B------:R-:W-:Y:S06]  /*0e10*/  @!P0 BRA `(.L_x_927) ;  /* 0x0000000000208947 */ /* 0x000fec0003800000 */
[----:B------:R-:W1:Y:S01]  /*0e20*/  LDC R38, c[0x0][0x2d4] ;  /* 0x0000b500ff267b82 */ /* 0x000e620000000800 */
[----:B------:R-:W-:Y:S01]  /*0e30*/  ULDC UR7, c[0x0][0x2c0] ;  /* 0x0000b00000077ab9 */ /* 0x000fe20000000800 */
[----:B------:R-:W-:Y:S02]  /*0e40*/  ULDC UR6, c[0x0][0x2e4] ;  /* 0x0000b90000067ab9 */ /* 0x000fe40000000800 */
[----:B------:R-:W-:Y:S01]  /*0e50*/  ULEA UR6, UR7, UR6, 0x7 ;  /* 0x0000000607067291 */ /* 0x000fe2000f8e383f */
[----:B-1----:R-:W-:-:S05]  /*0e60*/  IADD3 R0, R38, 0x80, RZ ;  /* 0x0000008026007810 */ /* 0x002fca0007ffe0ff */
[----:B------:R-:W-:-:S04]  /*0e70*/  IMAD R0, R0, UR16, RZ ;  /* 0x0000001000007c24 */ /* 0x000fc8000f8e02ff */
[----:B------:R-:W-:Y:S01]  /*0e80*/  IMAD R30, R53, UR6, R0 ;  /* 0x00000006351e7c24 */ /* 0x000fe2000f8e0200 */
[----:B------:R-:W-:Y:S06]  /*0e90*/  BRA `(.L_x_928) ;  /* 0x00000000000c7947 */ /* 0x000fec0003800000 */
.L_x_927:
[----:B------:R-:W1:Y:S01]  /*0ea0*/  LDC R38, c[0x0][0x2d4] ;  /* 0x0000b500ff267b82 */ /* 0x000e620000000800 */
[----:B------:R-:W-:-:S04]  /*0eb0*/  IMAD R0, R52, UR16, R53 ;  /* 0x0000001034007c24 */ /* 0x000fc8000f8e0235 */
[----:B-1----:R-:W-:-:S07]  /*0ec0*/  IMAD R30, R0, R38, RZ ;  /* 0x00000026001e7224 */ /* 0x002fce00078e02ff */
.L_x_928:
[----:B------:R-:W1:Y:S01]  /*0ed0*/  LDC.64 R22, c[0x0][0x240] ;  /* 0x00009000ff167b82 */ /* 0x000e620000000a00 */
[----:B------:R-:W-:Y:S01]  /*0ee0*/  SHF.R.S32.HI R33, RZ, 0x1f, R247 ;  /* 0x0000001fff217819 */ /* 0x000fe200000114f7 */
[----:B------:R-:W-:Y:S01]  /*0ef0*/  UIADD3 UR23, UP0, UR23, UR9, URZ ;  /* 0x0000000917177290 */ /* 0x000fe2000ff1e03f */
[----:B------:R-:W-:Y:S01]  /*0f00*/  IADD3 R0, P0, R247, R12, RZ ;  /* 0x0000000cf7007210 */ /* 0x000fe20007f1e0ff */
[----:B------:R-:W-:Y:S01]  /*0f10*/  ULDC.64 UR6, c[0x0][0x258] ;  /* 0x0000960000067ab9 */ /* 0x000fe20000000a00 */
[----:B------:R-:W-:Y:S01]  /*0f20*/  SHF.R.S32.HI R249, RZ, 0x1f, R248 ;  /* 0x0000001ffff97819 */ /* 0x000fe200000114f8 */
[----:B------:R-:W-:Y:S01]  /*0f30*/  UIADD3.X UR4, UR8, UR4, URZ, UP0, !UPT ;  /* 0x0000000408047290 */ /* 0x000fe200087fe43f */
[----:B------:R-:W-:Y:S01]  /*0f40*/  LEA.HI.SX32 R195, R6, 0xffffffff, 0x1a ;  /* 0xffffffff06c37811 */ /* 0x000fe200078fd2ff */
[----:B------:R-:W2:Y:S01]  /*0f50*/  LDC.64 R4, c[0x0][0x228] ;  /* 0x00008a00ff047b82 */ /* 0x000ea20000000a00 */
[----:B------:R-:W-:Y:S01]  /*0f60*/  IMAD.X R24, R33, 0x1, R13, P0 ;  /* 0x0000000121187824 */ /* 0x000fe200000e060d */
[----:B------:R-:W3:Y:S01]  /*0f70*/  S2R R54, SR_TID.X ;  /* 0x0000000000367919 */ /* 0x000ee20000002100 */
[----:B------:R-:W-:Y:S01]  /*0f80*/  IMAD R15, R36, UR6, RZ ;  /* 0x00000006240f7c24 */ /* 0x000fe2000f8e02ff */
[----:B------:R-:W-:Y:S01]  /*0f90*/  ULDC.64 UR8, c[0x0][0x3e0] ;  /* 0x0000f80000087ab9 */ /* 0x000fe20000000a00 */
[----:B------:R-:W-:-:S03]  /*0fa0*/  LEA R204, R250, UR5, 0x1 ;  /* 0x00000005facc7c11 */ /* 0x000fc6000f8e08ff */
[----:B------:R-:W-:Y:S01]  /*0fb0*/  @P3 BAR.SYNC.DEFER_BLOCKING 0x0 ;  /* 0x0000000000003b1d */ /* 0x000fe20000010000 */
[----:B------:R-:W-:-:S07]  /*0fc0*/  IMAD R15, R53, UR7, R15 ;  /* 0x00000007350f7c24 */ /* 0x000fce000f8e020f */
[----:B------:R-:W4:Y:S01]  /*0fd0*/  LDC.64 R8, c[0x0][0x418] ;  /* 0x00010600ff087b82 */ /* 0x000f220000000a00 */
[-C--:B-1----:R-:W-:Y:S02]  /*0fe0*/  IMAD R7, R24, R22.reuse, RZ ;  /* 0x0000001618077224 */ /* 0x082fe400078e02ff */
[----:B------:R-:W-:-:S05]  /*0ff0*/  IMAD.WIDE.U32 R2, R0, R22, R248 ;  /* 0x0000001600027225 */ /* 0x000fca00078e00f8 */
[----:B------:R-:W1:Y:S01]  /*1000*/  LDC.64 R20, c[0x0][0x250] ;  /* 0x00009400ff147b82 */ /* 0x000e620000000a00 */
[----:B------:R-:W-:-:S04]  /*1010*/  IMAD R7, R0, R23, R7 ;  /* 0x0000001700077224 */ /* 0x000fc800078e0207 */
[----:B------:R-:W-:-:S03]  /*1020*/  IMAD.IADD R3, R3, 0x1, R7 ;  /* 0x0000000103037824 */ /* 0x000fc600078e0207 */
[----:B------:R-:W1:Y:S01]  /*1030*/  LDC.64 R16, c[0x0][0x238] ;  /* 0x00008e00ff107b82 */ /* 0x000e620000000a00 */
[C---:B--2---:R-:W-:Y:S02]  /*1040*/  IMAD R7, R4.reuse, UR22, RZ ;  /* 0x0000001604077c24 */ /* 0x044fe4000f8e02ff */
[----:B------:R-:W-:Y:S01]  /*1050*/  IMAD.WIDE.U32 R2, R4, UR16, R2 ;  /* 0x0000001004027c25 */ /* 0x000fe2000f8e0002 */
[----:B------:R-:W-:Y:S02]  /*1060*/  LEA.HI R4, R195, R195, RZ, 0x1 ;  /* 0x000000c3c3047211 */ /* 0x000fe400078f08ff */
[----:B---3--:R-:W-:Y:S01]  /*1070*/  SHF.R.S32.HI R55, RZ, 0x1f, R54 ;  /* 0x0000001fff377819 */ /* 0x008fe20000011436 */
[----:B------:R-:W-:Y:S01]  /*1080*/  IMAD R5, R5, UR16, R7 ;  /* 0x0000001005057c24 */ /* 0x000fe2000f8e0207 */
[----:B------:R-:W2:Y:S01]  /*1090*/  LDC.64 R26, c[0x0][0x420] ;  /* 0x00010800ff1a7b82 */ /* 0x000ea20000000a00 */
[----:B----4-:R-:W-:Y:S01]  /*10a0*/  IMAD R18, R8, UR22, RZ ;  /* 0x0000001608127c24 */ /* 0x010fe2000f8e02ff */
[----:B------:R-:W-:Y:S01]  /*10b0*/  LOP3.LUT R11, R4, 0xfffffffe, RZ, 0xc0, !PT ;  /* 0xfffffffe040b7812 */ /* 0x000fe200078ec0ff */
[----:B------:R-:W-:-:S02]  /*10c0*/  IMAD.IADD R3, R3, 0x1, R5 ;  /* 0x0000000103037824 */ /* 0x000fc400078e0205 */
[----:B------:R-:W-:Y:S02]  /*10d0*/  IMAD R18, R9, UR16, R18 ;  /* 0x0000001009127c24 */ /* 0x000fe4000f8e0212 */
[----:B------:R-:W-:-:S04]  /*10e0*/  IMAD.WIDE.U32 R8, R8, UR16, R248 ;  /* 0x0000001008087c25 */ /* 0x000fc8000f8e00f8 */
[C---:B-1----:R-:W-:Y:S02]  /*10f0*/  IMAD R6, R20.reuse, UR4, RZ ;  /* 0x0000000414067c24 */ /* 0x042fe4000f8e02ff */
[----:B------:R-:W-:-:S04]  /*1100*/  IMAD.WIDE.U32 R4, R20, UR23, R248 ;  /* 0x0000001714047c25 */ /* 0x000fc8000f8e00f8 */
[----:B------:R-:W-:Y:S02]  /*1110*/  IMAD R10, R21, UR23, R6 ;  /* 0x00000017150a7c24 */ /* 0x000fe4000f8e0206 */
[----:B------:R-:W-:Y:S01]  /*1120*/  IMAD.WIDE.U32 R6, R53, UR6, R2 ;  /* 0x0000000635067c25 */ /* 0x000fe2000f8e0002 */
[----:B------:R-:W-:-:S03]  /*1130*/  ULDC.64 UR6, c[0x0][0x210] ;  /* 0x0000840000067ab9 */ /* 0x000fc60000000a00 */
[----:B------:R-:W-:Y:S01]  /*1140*/  IMAD.IADD R3, R5, 0x1, R10 ;  /* 0x0000000105037824 */ /* 0x000fe200078e020a */
[----:B------:R-:W-:Y:S01]  /*1150*/  LEA R200, P1, R6, UR6, 0x1 ;  /* 0x0000000606c87c11 */ /* 0x000fe2000f8208ff */
[----:B------:R-:W-:Y:S02]  /*1160*/  IMAD.IADD R5, R9, 0x1, R18 ;  /* 0x0000000109057824 */ /* 0x000fe400078e0212 */
[----:B------:R-:W-:Y:S01]  /*1170*/  IMAD.IADD R2, R7, 0x1, R15 ;  /* 0x0000000107027824 */ /* 0x000fe200078e020f */
[----:B------:R-:W1:Y:S01]  /*1180*/  LDC.64 R18, c[0x0][0x248] ;  /* 0x00009200ff127b82 */ /* 0x000e620000000a00 */
[----:B------:R-:W-:Y:S02]  /*1190*/  IMAD R7, R16, UR22, RZ ;  /* 0x0000001610077c24 */ /* 0x000fe4000f8e02ff */
[----:B------:R-:W-:Y:S01]  /*11a0*/  IMAD.IADD R11, R195, 0x1, -R11 ;  /* 0x00000001c30b7824 */ /* 0x000fe200078e0a0b */
[----:B------:R-:W-:Y:S01]  /*11b0*/  LEA.HI.X R201, R6, UR7, R2, 0x1, P1 ;  /* 0x0000000706c97c11 */ /* 0x000fe200088f0c02 */
[----:B------:R-:W-:Y:S01]  /*11c0*/  IMAD.MOV.U32 R2, RZ, RZ, R4 ;  /* 0x000000ffff027224 */ /* 0x000fe200078e0004 */
[----:B------:R-:W-:Y:S01]  /*11d0*/  MOV R4, R8 ;  /* 0x0000000800047202 */ /* 0x000fe20000000f00 */
[----:B------:R-:W-:Y:S01]  /*11e0*/  IMAD R7, R17, UR16, R7 ;  /* 0x0000001011077c24 */ /* 0x000fe2000f8e0207 */
[----:B------:R-:W-:Y:S01]  /*11f0*/  ULDC.64 UR6, c[0x0][0x268] ;  /* 0x00009a0000067ab9 */ /* 0x000fe20000000a00 */
[----:B------:R-:W-:Y:S01]  /*1200*/  IMAD.WIDE.U32 R2, R16, UR16, R2 ;  /* 0x0000001010027c25 */ /* 0x000fe2000f8e0002 */
[----:B------:R-:W-:-:S02]  /*1210*/  ISETP.NE.AND P0, PT, R11, 0x1, PT ;  /* 0x000000010b00780c */ /* 0x000fc40003f05270 */
[----:B------:R-:W-:Y:S01]  /*1220*/  LEA R16, P1, R22, R200, 0x6 ;  /* 0x000000c816107211 */ /* 0x000fe200078230ff */
[----:B--2---:R-:W-:Y:S02]  /*1230*/  IMAD R6, R24, R26, RZ ;  /* 0x0000001a18067224 */ /* 0x004fe400078e02ff */
[----:B------:R-:W2:Y:S01]  /*1240*/  LDC.64 R24, c[0x0][0x230] ;  /* 0x00008c00ff187b82 */ /* 0x000ea20000000a00 */
[----:B------:R-:W-:Y:S01]  /*1250*/  IMAD.IADD R3, R3, 0x1, R7 ;  /* 0x0000000103037824 */ /* 0x000fe200078e0207 */
[----:B------:R-:W-:Y:S01]  /*1260*/  LEA.HI.X R17, R22, R201, R23, 0x6, P1 ;  /* 0x000000c916117211 */ /* 0x000fe200008f3417 */
[----:B------:R-:W-:Y:S01]  /*1270*/  IMAD R7, R28, UR6, RZ ;  /* 0x000000061c077c24 */ /* 0x000fe2000f8e02ff */
[----:B------:R-:W-:Y:S01]  /*1280*/  LEA.HI R22, R55, R54, RZ, 0x5 ;  /* 0x0000003637167211 */ /* 0x000fe200078f28ff */
[C---:B------:R-:W-:Y:S02]  /*1290*/  IMAD R6, R0.reuse, R27, R6 ;  /* 0x0000001b00067224 */ /* 0x040fe400078e0206 */
[----:B------:R-:W-:Y:S01]  /*12a0*/  IMAD.WIDE.U32 R4, R0, R26, R4 ;  /* 0x0000001a00047225 */ /* 0x000fe200078e0004 */
[----:B------:R-:W-:-:S03]  /*12b0*/  LOP3.LUT R15, R22, 0xffffffe0, RZ, 0xc0, !PT ;  /* 0xffffffe0160f7812 */ /* 0x000fc600078ec0ff */
[C---:B------:R-:W-:Y:S01]  /*12c0*/  IMAD R0, R14.reuse, UR7, R7 ;  /* 0x000000070e007c24 */ /* 0x040fe2000f8e0207 */
[----:B------:R-:W-:Y:S01]  /*12d0*/  IADD3 R15, -R15, R54, RZ ;  /* 0x000000360f0f7210 */ /* 0x000fe20007ffe1ff */
[----:B------:R-:W-:Y:S01]  /*12e0*/  IMAD.WIDE.U32 R2, R14, UR6, R2 ;  /* 0x000000060e027c25 */ /* 0x000fe2000f8e0002 */
[----:B------:R-:W-:-:S03]  /*12f0*/  ULDC.64 UR6, c[0x0][0x428] ;  /* 0x00010a0000067ab9 */ /* 0x000fc60000000a00 */
[----:B------:R-:W-:Y:S02]  /*1300*/  IMAD.IADD R5, R5, 0x1, R6 ;  /* 0x0000000105057824 */ /* 0x000fe400078e0206 */
[----:B------:R-:W-:Y:S02]  /*1310*/  IMAD.IADD R3, R3, 0x1, R0 ;  /* 0x0000000103037824 */ /* 0x000fe400078e0200 */
[----:B-1----:R-:W-:Y:S02]  /*1320*/  IMAD R0, R18, UR4, RZ ;  /* 0x0000000412007c24 */ /* 0x002fe4000f8e02ff */
[----:B------:R-:W-:Y:S02]  /*1330*/  IMAD R11, R33, R20, RZ ;  /* 0x00000014210b7224 */ /* 0x000fe400078e02ff */
[----:B------:R-:W-:Y:S02]  /*1340*/  IMAD R10, R36, UR6, RZ ;  /* 0x00000006240a7c24 */ /* 0x000fe4000f8e02ff */
[----:B------:R-:W-:-:S04]  /*1350*/  IMAD.WIDE.U32 R8, R53, UR6, R4 ;  /* 0x0000000635087c25 */ /* 0x000fc8000f8e0004 */
[----:B------:R-:W-:Y:S01]  /*1360*/  IMAD.WIDE.U32 R4, R18, UR23, R248 ;  /* 0x0000001712047c25 */ /* 0x000fe2000f8e00f8 */
[----:B------:R-:W-:-:S03]  /*1370*/  LEA R198, P2, R8, UR8, 0x1 ;  /* 0x0000000808c67c11 */ /* 0x000fc6000f8408ff */
[----:B------:R-:W-:Y:S02]  /*1380*/  IMAD R0, R19, UR23, R0 ;  /* 0x0000001713007c24 */ /* 0x000fe4000f8e0200 */
[C---:B------:R-:W-:Y:S02]  /*1390*/  IMAD R11, R247.reuse, R21, R11 ;  /* 0x00000015f70b7224 */ /* 0x040fe400078e020b */
[----:B------:R-:W-:-:S04]  /*13a0*/  IMAD.WIDE.U32 R6, R247, R20, R2 ;  /* 0x00000014f7067225 */ /* 0x000fc800078e0002 */
[----:B------:R-:W-:Y:S01]  /*13b0*/  IMAD R10, R53, UR7, R10 ;  /* 0x00000007350a7c24 */ /* 0x000fe2000f8e020a */
[----:B------:R-:W-:Y:S01]  /*13c0*/  ULDC.64 UR6, c[0x0][0x220] ;  /* 0x0000880000067ab9 */ /* 0x000fe20000000a00 */
[----:B------:R-:W-:Y:S01]  /*13d0*/  IMAD.IADD R5, R5, 0x1, R0 ;  /* 0x0000000105057824 */ /* 0x000fe200078e0200 */
[----:B------:R-:W-:Y:S01]  /*13e0*/  LEA R2, P1, R6, UR6, 0x1 ;  /* 0x0000000606027c11 */ /* 0x000fe2000f8208ff */
[----:B------:R-:W-:Y:S02]  /*13f0*/  IMAD.IADD R0, R7, 0x1, R11 ;  /* 0x0000000107007824 */ /* 0x000fe400078e020b */
[C---:B--2---:R-:W-:Y:S02]  /*1400*/  IMAD R7, R24.reuse, UR22, RZ ;  /* 0x0000001618077c24 */ /* 0x044fe4000f8e02ff */
[----:B------:R-:W-:Y:S01]  /*1410*/  IMAD.WIDE.U32 R4, R24, UR16, R4 ;  /* 0x0000001018047c25 */ /* 0x000fe2000f8e0004 */
[----:B------:R-:W-:Y:S01]  /*1420*/  LEA.HI.X R3, R6, UR7, R0, 0x1, P1 ;  /* 0x0000000706037c11 */ /* 0x000fe200088f0c00 */
[----:B------:R-:W-:-:S02]  /*1430*/  ULDC.64 UR6, c[0x0][0x260] ;  /* 0x0000980000067ab9 */ /* 0x000fc40000000a00 */
[----:B------:R-:W-:Y:S01]  /*1440*/  IMAD R0, R25, UR16, R7 ;  /* 0x0000001019007c24 */ /* 0x000fe2000f8e0207 */
[----:B------:R-:W-:Y:S01]  /*1450*/  SHF.R.S32.HI R7, RZ, 0x1f, R15 ;  /* 0x0000001fff077819 */ /* 0x000fe2000001140f */
[----:B------:R-:W1:Y:S01]  /*1460*/  LDC.64 R24, c[0x0][0x2b0] ;  /* 0x0000ac00ff187b82 */ /* 0x000e620000000a00 */
[----:B------:R-:W-:Y:S01]  /*1470*/  IMAD.IADD R10, R9, 0x1, R10 ;  /* 0x00000001090a7824 */ /* 0x000fe200078e020a */
[----:B------:R-:W-:Y:S01]  /*1480*/  @!PT LDS RZ, [RZ] ;  /* 0x00000000fffff984 */ /* 0x000fe20000000800 */
[----:B------:R-:W-:Y:S01]  /*1490*/  @!PT LDS RZ, [RZ] ;  /* 0x00000000fffff984 */ /* 0x000fe20000000800 */
[----:B------:R-:W-:Y:S01]  /*14a0*/  @!PT LDS RZ, [RZ] ;  /* 0x00000000fffff984 */ /* 0x000fe20000000800 */
[----:B------:R-:W-:Y:S01]  /*14b0*/  LDGSTS.E.BYPASS.LTC128B.128 [R204+0x10000], desc[UR18][R2.64] ;  /* 0x1000000002cc7fae */ /* 0x000fe2000b901d52 */
[----:B------:R-:W-:Y:S02]  /*14c0*/  IMAD.IADD R5, R5, 0x1, R0 ;  /* 0x0000000105057824 */ /* 0x000fe400078e0200 */
[----:B------:R-:W-:Y:S01]  /*14d0*/  IMAD R0, R28, UR6, RZ ;  /* 0x000000061c007c24 */ /* 0x000fe2000f8e02ff */
[----:B------:R-:W-:Y:S01]  /*14e0*/  LEA.HI.X R199, R8, UR9, R10, 0x1, P2 ;  /* 0x0000000908c77c11 */ /* 0x000fe200090f0c0a */
[----:B------:R-:W-:Y:S01]  /*14f0*/  IMAD.WIDE.U32 R4, R14, UR6, R4 ;  /* 0x000000060e047c25 */ /* 0x000fe2000f8e0004 */
[----:B------:R-:W-:Y:S01]  /*1500*/  LEA R8, P2, R20, R2, 0x6 ;  /* 0x0000000214087211 */ /* 0x000fe200078430ff */
[----:B------:R2:W-:Y:S01]  /*1510*/  LDGSTS.E.BYPASS.LTC128B.128 [R204+0x12000], desc[UR18][R2.64+0x80] ;  /* 0x1200008002cc7fae */ /* 0x0005e2000b901d52 */
[----:B------:R-:W-:Y:S01]  /*1520*/  LEA R10, P1, R26, R198, 0x6 ;  /* 0x000000c61a0a7211 */ /* 0x000fe200078230ff */
[----:B------:R-:W-:Y:S01]  /*1530*/  IMAD R6, R14, UR7, R0 ;  /* 0x000000070e067c24 */ /* 0x000fe2000f8e0200 */
[----:B------:R-:W-:Y:S01]  /*1540*/  LEA.HI R0, R7, R15, RZ, 0x2 ;  /* 0x0000000f07007211 */ /* 0x000fe200078f10ff */
[----:B------:R-:W-:Y:S01]  /*1550*/  IMAD.IADD R7, R12, 0x1, R29 ;  /* 0x000000010c077824 */ /* 0x000fe200078e021d */
[----:B------:R-:W-:Y:S01]  /*1560*/  LEA.HI.X R9, R20, R3, R21, 0x6, P2 ;  /* 0x0000000314097211 */ /* 0x000fe200010f3415 */
[----:B------:R-:W-:Y:S01]  /*1570*/  IMAD.IADD R5, R5, 0x1, R6 ;  /* 0x0000000105057824 */ /* 0x000fe200078e0206 */
[----:B------:R-:W-:Y:S01]  /*1580*/  SHF.R.S32.HI R0, RZ, 0x2, R0 ;  /* 0x00000002ff007819 */ /* 0x000fe20000011400 */
[-C--:B------:R-:W-:Y:S01]  /*1590*/  IMAD R6, R33, R18.reuse, RZ ;  /* 0x0000001221067224 */ /* 0x080fe200078e02ff */
[----:B------:R-:W-:Y:S01]  /*15a0*/  ULDC.64 UR6, c[0x0][0x218] ;  /* 0x0000860000067ab9 */ /* 0x000fe20000000a00 */
[----:B------:R-:W-:Y:S01]  /*15b0*/  IMAD.WIDE.U32 R4, R247, R18, R4 ;  /* 0x00000012f7047225 */ /* 0x000fe200078e0004 */
[----:B------:R-:W-:Y:S01]  /*15c0*/  LEA.HI.X R11, R26, R199, R27, 0x6, P1 ;  /* 0x000000c71a0b7211 */ /* 0x000fe200008f341b */
[----:B------:R-:W-:Y:S02]  /*15d0*/  LDGSTS.E.BYPASS.LTC128B.128 [R204+0x11000], desc[UR18][R8.64] ;  /* 0x1100000008cc7fae */ /* 0x000fe4000b901d52 */
[----:B------:R-:W-:-:S02]  /*15e0*/  IMAD R0, R243, 0x10, R0 ;  /* 0x00000010f3007824 */ /* 0x000fc400078e0200 */
[----:B------:R-:W-:Y:S01]  /*15f0*/  IMAD R14, R247, R19, R6 ;  /* 0x00000013f70e7224 */ /* 0x000fe200078e0206 */
[----:B------:R3:W-:Y:S01]  /*1600*/  LDGSTS.E.BYPASS.LTC128B.128 [R204+0x13000], desc[UR18][R8.64+0x80] ;  /* 0x1300008008cc7fae */ /* 0x0007e2000b901d52 */
[----:B-1----:R-:W-:Y:S01]  /*1610*/  IMAD.WIDE R20, R7, 0x4, R24 ;  /* 0x0000000407147825 */ /* 0x002fe200078e0218 */
[----:B------:R-:W-:Y:S02]  /*1620*/  SHF.L.U32 R235, R0, 0x2, RZ ;  /* 0x0000000200eb7819 */ /* 0x000fe400000006ff */
[----:B------:R-:W0:Y:S01]  /*1630*/  LDGDEPBAR ;  /* 0x00000000000079af */ /* 0x000e220000000000 */
[----:B------:R-:W-:Y:S02]  /*1640*/  IMAD.MOV.U32 R215, RZ, RZ, R20 ;  /* 0x000000ffffd77224 */ /* 0x000fe400078e0014 */
[----:B------:R-:W-:Y:S01]  /*1650*/  IMAD.MOV.U32 R214, RZ, RZ, R21 ;  /* 0x000000ffffd67224 */ /* 0x000fe200078e0015 */
[----:B------:R-:W-:Y:S01]  /*1660*/  LDGSTS.E.BYPASS.LTC128B.128 [R204+0x8000], desc[UR18][R198.64] ;  /* 0x08000000c6cc7fae */ /* 0x000fe2000b901d52 */
[----:B--2---:R-:W-:Y:S01]  /*1670*/  SHF.R.S32.HI R2, RZ, 0x1f, R0 ;  /* 0x0000001fff027819 */ /* 0x004fe20000011400 */
[----:B------:R-:W-:-:S02]  /*1680*/  VIADD R3, R250, 0x2000 ;  /* 0x00002000fa037836 */ /* 0x000fc40000000000 */
[----:B------:R-:W-:Y:S01]  /*1690*/  LDGSTS.E.BYPASS.LTC128B.128 [R204+0xa000], desc[UR18][R198.64+0x80] ;  /* 0x0a000080c6cc7fae */ /* 0x000fe2000b901d52 */
[----:B------:R-:W-:Y:S02]  /*16a0*/  IADD3 R6, P2, R235, R215, RZ ;  /* 0x000000d7eb067210 */ /* 0x000fe40007f5e0ff */
[----:B------:R-:W-:Y:S01]  /*16b0*/  SHF.L.U64.HI R236, R0, 0x2, R2 ;  /* 0x0000000200ec7819 */ /* 0x000fe20000010202 */
[----:B------:R-:W-:Y:S01]  /*16c0*/  IMAD.IADD R0, R5, 0x1, R14 ;  /* 0x0000000105007824 */ /* 0x000fe200078e020e */
[----:B------:R-:W-:Y:S01]  /*16d0*/  SEL R7, R3, R250, !P0 ;  /* 0x000000fa03077207 */ /* 0x000fe20004000000 */
[----:B------:R-:W-:Y:S01]  /*16e0*/  LDGSTS.E.BYPASS.LTC128B.128 [R204+0x9000], desc[UR18][R10.64] ;  /* 0x090000000acc7fae */ /* 0x000fe2000b901d52 */
[C---:B------:R-:W-:Y:S02]  /*16f0*/  LEA R2, P1, R4.reuse, UR6, 0x1 ;  /* 0x0000000604027c11 */ /* 0x040fe4000f8208ff */
[----:B------:R-:W-:Y:S01]  /*1700*/  LEA R202, R7, UR5, 0x1 ;  /* 0x0000000507ca7c11 */ /* 0x000fe2000f8e08ff */
[----:B------:R1:W-:Y:S01]  /*1710*/  LDGSTS.E.BYPASS.LTC128B.128 [R204+0xb000], desc[UR18][R10.64+0x80] ;  /* 0x0b0000800acc7fae */ /* 0x0003e2000b901d52 */
[----:B------:R-:W-:Y:S01]  /*1720*/  LEA.HI.X R3, R4, UR7, R0, 0x1, P1 ;  /* 0x0000000704037c11 */ /* 0x000fe200088f0c00 */
[----:B------:R-:W-:Y:S01]  /*1730*/  IMAD R230, R52, UR26, RZ ;  /* 0x0000001a34e67c24 */ /* 0x000fe2000f8e02ff */
[----:B------:R-:W-:Y:S01]  /*1740*/  LEA R4, P1, R18, R2, 0x6 ;  /* 0x0000000212047211 */ /* 0x000fe200078230ff */
[----:B------:R-:W-:Y:S01]  /*1750*/  LDGSTS.E.BYPASS.LTC128B.128 [R202], desc[UR18][R200.64] ;  /* 0x00000000c8ca7fae */ /* 0x000fe2000b901d52 */
[----:B------:R-:W-:-:S02]  /*1760*/  IMAD.X R7, R236, 0x1, R214, P2 ;  /* 0x00000001ec077824 */ /* 0x000fc400010e06d6 */
[----:B------:R-:W-:Y:S01]  /*1770*/  LEA.HI.X R5, R18, R3, R19, 0x6, P1 ;  /* 0x0000000312057211 */ /* 0x000fe200008f3413 */
[----:B------:R-:W-:Y:S04]  /*1780*/  LDGSTS.E.BYPASS.LTC128B.128 [R202+0x2000], desc[UR18][R200.64+0x80] ;  /* 0x02000080c8ca7fae */ /* 0x000fe8000b901d52 */
[----:B------:R-:W-:Y:S04]  /*1790*/  LDGSTS.E.BYPASS.LTC128B.128 [R202+0x1000], desc[UR18][R16.64] ;  /* 0x0100000010ca7fae */ /* 0x000fe8000b901d52 */
[----:B------:R-:W-:Y:S04]  /*17a0*/  LDGSTS.E.BYPASS.LTC128B.128 [R202+0x3000], desc[UR18][R16.64+0x80] ;  /* 0x0300008010ca7fae */ /* 0x000fe8000b901d52 */
[----:B------:R-:W-:Y:S04]  /*17b0*/  LDGSTS.E.BYPASS.LTC128B.128 [R204+0xc000], desc[UR18][R2.64] ;  /* 0x0c00000002cc7fae */ /* 0x000fe8000b901d52 */
[----:B------:R2:W-:Y:S01]  /*17c0*/  LDGSTS.E.BYPASS.LTC128B.128 [R204+0xe000], desc[UR18][R2.64+0x80] ;  /* 0x0e00008002cc7fae */ /* 0x0005e2000b901d52 */
[----:B------:R-:W-:Y:S01]  /*17d0*/  USHF.R.S32.HI UR6, URZ, 0x1f, UR26 ;  /* 0x0000001f3f067899 */ /* 0x000fe2000801141a */
[----:B---3--:R-:W-:Y:S01]  /*17e0*/  IMAD.WIDE.U32 R8, R52, UR26, RZ ;  /* 0x0000001a34087c25 */ /* 0x008fe2000f8e00ff */
[----:B-1----:R-:W1:Y:S01]  /*17f0*/  LDC.64 R10, c[0x0][0x478] ;  /* 0x00011e00ff0a7b82 */ /* 0x002e620000000a00 */
[----:B------:R-:W-:Y:S04]  /*1800*/  LDGSTS.E.BYPASS.LTC128B.128 [R204+0xd000], desc[UR18][R4.64] ;  /* 0x0d00000004cc7fae */ /* 0x000fe8000b901d52 */
[----:B------:R3:W-:Y:S04]  /*1810*/  LDGSTS.E.BYPASS.LTC128B.128 [R204+0xf000], desc[UR18][R4.64+0x80] ;  /* 0x0f00008004cc7fae */ /* 0x0007e8000b901d52 */
[----:B------:R-:W0:Y:S01]  /*1820*/  LDGDEPBAR ;  /* 0x00000000000079af */ /* 0x000e220000000000 */
[----:B------:R-:W-:-:S03]  /*1830*/  IMAD.SHL.U32 R0, R230, 0x40, RZ ;  /* 0x00000040e6007824 */ /* 0x000fc600078e00ff */
[----:B------:R-:W5:Y:S04]  /*1840*/  LDG.E R210, desc[UR18][R6.64] ;  /* 0x0000001206d27981 */ /* 0x000f68000c1e1900 */
[----:B------:R4:W5:Y:S01]  /*1850*/  LDG.E R209, desc[UR18][R6.64+0x20] ;  /* 0x0000201206d17981 */ /* 0x000962000c1e1900 */
[----:B------:R-:W-:Y:S01]  /*1860*/  IMAD.MOV.U32 R176, RZ, RZ, 0x20 ;  /* 0x00000020ffb07424 */ /* 0x000fe200078e00ff */
[----:B------:R-:W-:Y:S02]  /*1870*/  ISETP.GE.AND P3, PT, R37, 0x1, PT ;  /* 0x000000012500780c */ /* 0x000fe40003f66270 */
[----:B------:R-:W-:Y:S02]  /*1880*/  CS2R R94, SRZ ;  /* 0x00000000005e7805 */ /* 0x000fe4000001ff00 */
[----:B------:R-:W-:-:S02]  /*1890*/  CS2R R92, SRZ ;  /* 0x00000000005c7805 */ /* 0x000fc4000001ff00 */
[----:B------:R-:W-:Y:S02]  /*18a0*/  CS2R R98, SRZ ;  /* 0x0000000000627805 */ /* 0x000fe4000001ff00 */
[----:B------:R-:W-:Y:S02]  /*18b0*/  CS2R R96, SRZ ;  /* 0x0000000000607805 */ /* 0x000fe4000001ff00 */
[----:B--2---:R-:W-:Y:S02]  /*18c0*/  SHF.R.S32.HI R2, RZ, 0x5, R22 ;  /* 0x00000005ff027819 */ /* 0x004fe40000011416 */
[----:B------:R-:W-:Y:S02]  /*18d0*/  CS2R R90, SRZ ;  /* 0x00000000005a7805 */ /* 0x000fe4000001ff00 */
[----:B------:R-:W-:Y:S02]  /*18e0*/  CS2R R88, SRZ ;  /* 0x0000000000587805 */ /* 0x000fe4000001ff00 */
[----:B------:R-:W-:-:S02]  /*18f0*/  CS2R R86, SRZ ;  /* 0x0000000000567805 */ /* 0x000fc4000001ff00 */
[----:B------:R-:W-:Y:S01]  /*1900*/  CS2R R84, SRZ ;  /* 0x0000000000547805 */ /* 0x000fe2000001ff00 */
[----:B------:R-:W-:Y:S01]  /*1910*/  IMAD R2, R2, R230, R15 ;  /* 0x000000e602027224 */ /* 0x000fe200078e020f */
[----:B------:R-:W-:Y:S02]  /*1920*/  CS2R R78, SRZ ;  /* 0x00000000004e7805 */ /* 0x000fe4000001ff00 */
[----:B------:R-:W-:Y:S01]  /*1930*/  CS2R R76, SRZ ;  /* 0x00000000004c7805 */ /* 0x000fe2000001ff00 */
[----:B---3--:R-:W-:Y:S01]  /*1940*/  IMAD.WIDE R4, R38, UR16, R12 ;  /* 0x0000001026047c25 */ /* 0x008fe2000f8e020c */
[----:B------:R-:W-:-:S04]  /*1950*/  DEPBAR.LE SB0, 0x1 ;  /* 0x000080400000791a */ /* 0x000fc80000000000 */
[----:B------:R-:W-:Y:S01]  /*1960*/  IADD3 R3, P2, P1, R2, R0, R34 ;  /* 0x0000000002037210 */ /* 0x000fe2000795e022 */
[----:B------:R-:W-:Y:S01]  /*1970*/  BAR.SYNC.DEFER_BLOCKING 0x0 ;  /* 0x0000000000007b1d */ /* 0x000fe20000010000 */
[----:B------:R-:W-:Y:S02]  /*1980*/  SHF.R.S32.HI R0, RZ, 0x1f, R0 ;  /* 0x0000001fff007819 */ /* 0x000fe40000011400 */
[----:B------:R-:W-:Y:S02]  /*1990*/  CS2R R82, SRZ ;  /* 0x0000000000527805 */ /* 0x000fe4000001ff00 */
[----:B------:R-:W-:Y:S01]  /*19a0*/  SHF.R.S32.HI R2, RZ, 0x1f, R2 ;  /* 0x0000001fff027819 */ /* 0x000fe20000011402 */
[----:B----4-:R-:W-:Y:S01]  /*19b0*/  IMAD R6, R52, UR6, RZ ;  /* 0x0000000634067c24 */ /* 0x010fe2000f8e02ff */
[----:B------:R-:W-:Y:S01]  /*19c0*/  IADD3 R12, R12, R30, RZ ;  /* 0x0000001e0c0c7210 */ /* 0x000fe20007ffe0ff */
[----:B------:R-:W-:Y:S01]  /*19d0*/  ULDC.64 UR6, c[0x0][0x400] ;  /* 0x0001000000067ab9 */ /* 0x000fe20000000a00 */
[----:B------:R-:W-:Y:S01]  /*19e0*/  IADD3.X R7, R2, R0, R35, P2, P1 ;  /* 0x0000000002077210 */ /* 0x000fe200017e2423 */
[----:B------:R-:W-:Y:S01]  /*19f0*/  IMAD R6, R39, UR26, R6 ;  /* 0x0000001a27067c24 */ /* 0x000fe2000f8e0206 */
[----:B------:R-:W-:Y:S01]  /*1a00*/  IADD3 R2, P1, R3, R31, RZ ;  /* 0x0000001f03027210 */ /* 0x000fe20007f3e0ff */
[----:B-1----:R-:W-:Y:S01]  /*1a10*/  IMAD.WIDE R12, R12, 0x4, R10 ;  /* 0x000000040c0c7825 */ /* 0x002fe200078e020a */
[----:B------:R-:W-:-:S02]  /*1a20*/  IADD3 R0, P2, R4, UR28, RZ ;  /* 0x0000001c04007c10 */ /* 0x000fc4000ff5e0ff */
[----:B------:R-:W-:Y:S02]  /*1a30*/  CS2R R80, SRZ ;  /* 0x0000000000507805 */ /* 0x000fe4000001ff00 */
[----:B------:R-:W-:Y:S01]  /*1a40*/  CS2R R74, SRZ ;  /* 0x00000000004a7805 */ /* 0x000fe2000001ff00 */
[----:B------:R-:W-:Y:S01]  /*1a50*/  IMAD.IADD R6, R9, 0x1, R6 ;  /* 0x0000000109067824 */ /* 0x000fe200078e0206 */
[----:B------:R-:W-:Y:S01]  /*1a60*/  IADD3.X R4, R5, UR27, RZ, P2, !PT ;  /* 0x0000001b05047c10 */ /* 0x000fe200097fe4ff */
[----:B------:R-:W-:Y:S01]  /*1a70*/  IMAD.X R3, R7, 0x1, R32, P1 ;  /* 0x0000000107037824 */ /* 0x000fe200008e0620 */
[----:B------:R-:W-:Y:S01]  /*1a80*/  CS2R R72, SRZ ;  /* 0x0000000000487805 */ /* 0x000fe2000001ff00 */
[----:B------:R-:W-:Y:S01]  /*1a90*/  IMAD R5, R6, R0, RZ ;  /* 0x0000000006057224 */ /* 0x000fe200078e02ff */
[----:B------:R-:W-:Y:S01]  /*1aa0*/  LEA.HI R6, R55, R54, RZ, 0x3 ;  /* 0x0000003637067211 */ /* 0x000fe200078f18ff */
[----:B------:R-:W-:Y:S01]  /*1ab0*/  IMAD.WIDE.U32 R2, R0, R8, R2 ;  /* 0x0000000800027225 */ /* 0x000fe200078e0002 */
[----:B------:R-:W-:-:S02]  /*1ac0*/  CS2R R70, SRZ ;  /* 0x0000000000467805 */ /* 0x000fc4000001ff00 */
[----:B------:R-:W-:Y:S02]  /*1ad0*/  CS2R R68, SRZ ;  /* 0x0000000000447805 */ /* 0x000fe4000001ff00 */
[----:B------:R-:W-:Y:S01]  /*1ae0*/  LOP3.LUT R0, R6, 0xfffffff8, RZ, 0xc0, !PT ;  /* 0xfffffff806007812 */ /* 0x000fe200078ec0ff */
[----:B------:R-:W-:Y:S01]  /*1af0*/  IMAD R4, R4, R8, R5 ;  /* 0x0000000804047224 */ /* 0x000fe200078e0205 */
[----:B------:R-:W-:Y:S01]  /*1b00*/  LEA R196, P2, R2, UR6, 0x2 ;  /* 0x0000000602c47c11 */ /* 0x000fe2000f8410ff */
[----:B------:R1:W2:Y:S01]  /*1b10*/  LDSM.16.M88.4 R116, [R187+0x10000] ;  /* 0x01000000bb74783b */ /* 0x0002a20000000200 */
[----:B------:R-:W-:Y:S01]  /*1b20*/  CS2R R46, SRZ ;  /* 0x00000000002e7805 */ /* 0x000fe2000001ff00 */
[----:B------:R-:W-:Y:S01]  /*1b30*/  IMAD.IADD R0, R54, 0x1, -R0 ;  /* 0x0000000136007824 */ /* 0x000fe200078e0a00 */
[----:B------:R-:W-:Y:S01]  /*1b40*/  CS2R R44, SRZ ;  /* 0x00000000002c7805 */ /* 0x000fe2000001ff00 */
[----:B------:R-:W-:Y:S01]  /*1b50*/  IMAD.IADD R3, R3, 0x1, R4 ;  /* 0x0000000103037824 */ /* 0x000fe200078e0204 */
[----:B------:R1:W3:Y:S01]  /*1b60*/  LDSM.16.M88.4 R120, [R187+0x10800] ;  /* 0x01080000bb78783b */ /* 0x0002e20000000200 */
[----:B------:R-:W-:-:S02]  /*1b70*/  CS2R R50, SRZ ;  /* 0x0000000000327805 */ /* 0x000fc4000001ff00 */
[----:B------:R-:W-:Y:S02]  /*1b80*/  LOP3.LUT P1, RZ, R0, 0x2, RZ, 0xc0, !PT ;  /* 0x0000000200ff7812 */ /* 0x000fe4000782c0ff */
[----:B------:R-:W-:Y:S02]  /*1b90*/  CS2R R48, SRZ ;  /* 0x0000000000307805 */ /* 0x000fe4000001ff00 */
[----:B------:R-:W-:Y:S01]  /*1ba0*/  LEA.HI.X R197, R2, UR7, R3, 0x2, P2 ;  /* 0x0000000702c57c11 */ /* 0x000fe200090f1403 */
[----:B------:R1:W4:Y:S01]  /*1bb0*/  LDSM.16.M88.4 R124, [R188+0x10000] ;  /* 0x01000000bc7c783b */ /* 0x0003220000000200 */
[----:B------:R-:W-:Y:S02]  /*1bc0*/  SEL R176, R176, 0xffffffe0, !P1 ;  /* 0xffffffe0b0b07807 */ /* 0x000fe40004800000 */
[----:B------:R-:W-:Y:S02]  /*1bd0*/  CS2R R42, SRZ ;  /* 0x00000000002a7805 */ /* 0x000fe4000001ff00 */
[----:B------:R-:W-:Y:S01]  /*1be0*/  CS2R R40, SRZ ;  /* 0x0000000000287805 */ /* 0x000fe2000001ff00 */
[----:B------:R1:W1:Y:S01]  /*1bf0*/  LDSM.16.M88.4 R128, [R188+0x10800] ;  /* 0x01080000bc80783b */ /* 0x0002620000000200 */
[----:B------:R-:W-:Y:S01]  /*1c00*/  CS2R R38, SRZ ;  /* 0x0000000000267805 */ /* 0x000fe2000001ff00 */
[----:B------:R-:W-:Y:S01]  /*1c10*/  IMAD.IADD R176, R176, 0x1, R186 ;  /* 0x00000001b0b07824 */ /* 0x000fe200078e02ba */
        /* <DEDUP_REMOVED lines=11> */
[----:B------:R-:W-:Y:S01]  /*1cd0*/  CS2R R20, SRZ ;  /* 0x0000000000147805 */ /* 0x000fe2000001ff00 */
[----:B------:R1:W1:Y:S04]  /*1ce0*/  LDSM.16.M88.4 R172, [R176+0x12000] ;  /* 0x01200000b0ac783b */ /* 0x0002680000000200 */
[----:B------:R-:W1:Y:S04]  /*1cf0*/  LDSM.16.M88.4 R176, [R176+0x12800] ;  /* 0x01280000b0b0783b */ /* 0x000e680000000200 */
[----:B------:R1:W1:Y:S04]  /*1d00*/  LDSM.16.M88.4 R136, [R186+0x10800] ;  /* 0x01080000ba88783b */ /* 0x0002680000000200 */
[----:B------:R1:W1:Y:S04]  /*1d10*/  LDSM.16.M88.4 R148, [R187+0x12000] ;  /* 0x01200000bb94783b */ /* 0x0002680000000200 */
[----:B------:R1:W1:Y:S04]  /*1d20*/  LDSM.16.M88.4 R152, [R187+0x12800] ;  /* 0x01280000bb98783b */ /* 0x0002680000000200 */
[----:B------:R1:W1:Y:S04]  /*1d30*/  LDSM.16.M88.4 R156, [R188+0x12000] ;  /* 0x01200000bc9c783b */ /* 0x0002680000000200 */
[----:B------:R1:W1:Y:S04]  /*1d40*/  LDSM.16.M88.4 R160, [R188+0x12800] ;  /* 0x01280000bca0783b */ /* 0x0002680000000200 */
[----:B------:R1:W1:Y:S04]  /*1d50*/  LDSM.16.M88.4 R164, [R186+0x12000] ;  /* 0x01200000baa4783b */ /* 0x0002680000000200 */
[----:B------:R1:W1:Y:S01]  /*1d60*/  LDSM.16.M88.4 R168, [R186+0x12800] ;  /* 0x01280000baa8783b */ /* 0x0002620000000200 */
[----:B--234-:R-:W-:Y:S05]  /*1d70*/  @!P3 BRA `(.L_x_929) ;  /* 0x0000002c0008b947 */ /* 0x01cfea0003800000 */
[----:B------:R-:W2:Y:S01]  /*1d80*/  LDC.64 R6, c[0x0][0x3b8] ;  /* 0x0000ee00ff067b82 */ /* 0x000ea20000000a00 */
[----:B------:R-:W-:Y:S01]  /*1d90*/  IMAD R0, R52, UR16, R53 ;  /* 0x0000001034007c24 */ /* 0x000fe2000f8e0235 */
[----:B------:R-:W-:Y:S01]  /*1da0*/  LEA.HI R5, R55, R54, RZ, 0x7 ;  /* 0x0000003637057211 */ /* 0x000fe200078f38ff */
[----:B------:R-:W-:Y:S01]  /*1db0*/  IMAD.U32 R4, RZ, RZ, UR17 ;  /* 0x00000011ff047e24 */ /* 0x000fe2000f8e00ff */
[----:B------:R-:W-:Y:S01]  /*1dc0*/  SHF.R.S32.HI R8, RZ, 0x1f, R15 ;  /* 0x0000001fff087819 */ /* 0x000fe2000001140f */
[----:B------:R-:W-:Y:S01]  /*1dd0*/  IMAD.MOV.U32 R213, RZ, RZ, R12 ;  /* 0x000000ffffd57224 */ /* 0x000fe200078e000c */
[----:B------:R-:W-:Y:S02]  /*1de0*/  ULDC UR6, c[0x0][0x270] ;  /* 0x00009c0000067ab9 */ /* 0x000fe40000000800 */
[----:B------:R-:W3:Y:S01]  /*1df0*/  LDC R251, c[0x0][0x2dc] ;  /* 0x0000b700fffb7b82 */ /* 0x000ee20000000800 */
[----:B--2---:R-:W2:Y:S04]  /*1e00*/  LDG.E.64 R2, desc[UR18][R6.64+0x8] ;  /* 0x0000081206027981 */ /* 0x004ea8000c1e1b00 */
[----:B------:R-:W4:Y:S01]  /*1e10*/  LDG.E.64 R6, desc[UR18][R6.64] ;  /* 0x0000001206067981 */ /* 0x000f22000c1e1b00 */
[----:B------:R-:W-:Y:S01]  /*1e20*/  SHF.L.U32 R0, R0, 0x5, RZ ;  /* 0x0000000500007819 */ /* 0x000fe200000006ff */
[C---:B------:R-:W-:Y:S01]  /*1e30*/  IMAD.SHL.U32 R211, R230.reuse, 0x10, RZ ;  /* 0x00000010e6d37824 */ /* 0x040fe200078e00ff */
[----:B------:R-:W-:Y:S01]  /*1e40*/  SHF.R.S32.HI R5, RZ, 0x7, R5 ;  /* 0x00000007ff057819 */ /* 0x000fe20000011405 */
[C---:B------:R-:W-:Y:S01]  /*1e50*/  IMAD R234, R230.reuse, 0x18, RZ ;  /* 0x00000018e6ea7824 */ /* 0x040fe200078e02ff */
[----:B------:R-:W-:Y:S01]  /*1e60*/  SHF.R.S32.HI R237, RZ, 0x1f, R0 ;  /* 0x0000001fffed7819 */ /* 0x000fe20000011400 */
[C---:B------:R-:W-:Y:S01]  /*1e70*/  IMAD R232, R230.reuse, 0x28, RZ ;  /* 0x00000028e6e87824 */ /* 0x040fe200078e02ff */
[C---:B------:R-:W-:Y:S01]  /*1e80*/  SHF.L.U32 R203, R230.reuse, 0x3, RZ ;  /* 0x00000003e6cb7819 */ /* 0x040fe200000006ff */
[C---:B------:R-:W-:Y:S01]  /*1e90*/  IMAD R231, R230.reuse, 0x30, RZ ;  /* 0x00000030e6e77824 */ /* 0x040fe200078e02ff */
[----:B------:R-:W-:Y:S01]  /*1ea0*/  SHF.L.U32 R233, R230, 0x5, RZ ;  /* 0x00000005e6e97819 */ /* 0x000fe200000006ff */
[----:B------:R-:W-:Y:S01]  /*1eb0*/  IMAD.MOV.U32 R212, RZ, RZ, R13 ;  /* 0x000000ffffd47224 */ /* 0x000fe200078e000d */
[----:B------:R-:W-:Y:S01]  /*1ec0*/  MOV R193, 0x40 ;  /* 0x0000004000c17802 */ /* 0x000fe20000000f00 */
[----:B------:R-:W-:Y:S01]  /*1ed0*/  IMAD R4, R4, 0x2, R5 ;  /* 0x0000000204047824 */ /* 0x000fe200078e0205 */
[C---:B------:R-:W-:Y:S01]  /*1ee0*/  IADD3 R241, R211.reuse, 0x60, RZ ;  /* 0x00000060d3f17810 */ /* 0x040fe20007ffe0ff */
[----:B------:R-:W-:Y:S01]  /*1ef0*/  IMAD R230, R230, 0x38, RZ ;  /* 0x00000038e6e67824 */ /* 0x000fe200078e02ff */
[----:B------:R-:W-:Y:S01]  /*1f00*/  IADD3 R242, R211, 0x40, RZ ;  /* 0x00000040d3f27810 */ /* 0x000fe20007ffe0ff */
[----:B------:R-:W-:-:S02]  /*1f10*/  IMAD.MOV.U32 R194, RZ, RZ, 0x20 ;  /* 0x00000020ffc27424 */ /* 0x000fc400078e00ff */
[----:B------:R-:W-:Y:S02]  /*1f20*/  IMAD.MOV.U32 R95, RZ, RZ, RZ ;  /* 0x000000ffff5f7224 */ /* 0x000fe400078e00ff */
[----:B------:R-:W-:Y:S01]  /*1f30*/  VIADD R240, R211, 0x20 ;  /* 0x00000020d3f07836 */ /* 0x000fe20000000000 */
[----:B--2---:R-:W-:Y:S01]  /*1f40*/  IADD3 R238, P2, P1, R0, R2, R15 ;  /* 0x0000000200ee7210 */ /* 0x004fe2000795e00f */
[----:B------:R-:W-:Y:S01]  /*1f50*/  VIADD R0, R192, 0x2000 ;  /* 0x00002000c0007836 */ /* 0x000fe20000000000 */
[----:B------:R-:W-:Y:S02]  /*1f60*/  IADD3 R2, R191, 0x2000, RZ ;  /* 0x00002000bf027810 */ /* 0x000fe40007ffe0ff */
[----:B------:R-:W-:Y:S02]  /*1f70*/  IADD3.X R237, R237, R3, R8, P2, P1 ;  /* 0x00000003eded7210 */ /* 0x000fe400017e2408 */
[----:B------:R-:W-:Y:S02]  /*1f80*/  SEL R0, R0, R192, !P0 ;  /* 0x000000c000007207 */ /* 0x000fe40004000000 */
[----:B------:R-:W-:-:S02]  /*1f90*/  SEL R2, R2, R191, !P0 ;  /* 0x000000bf02027207 */ /* 0x000fc40004000000 */
[----:B----4-:R-:W-:Y:S02]  /*1fa0*/  R2UR UR27, R7 ;  /* 0x00000000071b72ca */ /* 0x010fe400000e0000 */
[----:B------:R-:W-:Y:S01]  /*1fb0*/  R2UR UR28, R6 ;  /* 0x00000000061c72ca */ /* 0x000fe200000e0000 */
[C---:B------:R-:W-:Y:S01]  /*1fc0*/  IMAD.IADD R5, R203.reuse, 0x1, R241 ;  /* 0x00000001cb057824 */ /* 0x040fe200078e02f1 */
[C---:B------:R-:W-:Y:S01]  /*1fd0*/  IADD3 R252, R203.reuse, R240, RZ ;  /* 0x000000f0cbfc7210 */ /* 0x040fe20007ffe0ff */
[C---:B------:R-:W-:Y:S01]  /*1fe0*/  IMAD.IADD R3, R203.reuse, 0x1, R242 ;  /* 0x00000001cb037824 */ /* 0x040fe200078e02f2 */
[----:B------:R-:W-:Y:S01]  /*1ff0*/  LEA R180, R0, UR5, 0x1 ;  /* 0x0000000500b47c11 */ /* 0x000fe2000f8e08ff */
[----:B------:R-:W-:Y:S01]  /*2000*/  IMAD.WIDE.U32 R238, R238, -0x2daee0ad, RZ ;  /* 0xd2511f53eeee7825 */ /* 0x000fe200078e00ff */
[C---:B------:R-:W-:Y:S01]  /*2010*/  IADD3 R226, R203.reuse, R5, RZ ;  /* 0x00000005cbe27210 */ /* 0x040fe20007ffe0ff */
[----:B------:R-:W-:Y:S01]  /*2020*/  ULDC.U8 UR8, c[0x0][0x388] ;  /* 0x0000e20000087ab9 */ /* 0x000fe20000000000 */
[C---:B------:R-:W-:Y:S01]  /*2030*/  IADD3 R220, R203.reuse, R3, RZ ;  /* 0x00000003cbdc7210 */ /* 0x040fe20007ffe0ff */
[----:B------:R-:W-:-:S02]  /*2040*/  IMAD.IADD R223, R203, 0x1, R252 ;  /* 0x00000001cbdf7824 */ /* 0x000fc400078e02fc */
[----:B------:R-:W-:Y:S01]  /*2050*/  LOP3.LUT R0, R4, UR27, RZ, 0x3c, !PT ;  /* 0x0000001b04007c12 */ /* 0x000fe2000f8e3cff */
[C---:B------:R-:W-:Y:S01]  /*2060*/  IMAD.IADD R225, R203.reuse, 0x1, R226 ;  /* 0x00000001cbe17824 */ /* 0x040fe200078e02e2 */
[----:B------:R-:W-:Y:S01]  /*2070*/  LEA R184, R2, UR5, 0x1 ;  /* 0x0000000502b87c11 */ /* 0x000fe2000f8e08ff */
[C---:B------:R-:W-:Y:S01]  /*2080*/  IMAD.IADD R219, R203.reuse, 0x1, R220 ;  /* 0x00000001cbdb7824 */ /* 0x040fe200078e02dc */
[C---:B------:R-:W-:Y:S01]  /*2090*/  IADD3 R222, R203.reuse, R223, RZ ;  /* 0x000000dfcbde7210 */ /* 0x040fe20007ffe0ff */
[----:B------:R-:W-:Y:S01]  /*20a0*/  ULDC UR7, c[0x0][0x2ec] ;  /* 0x0000bb0000077ab9 */ /* 0x000fe20000000800 */
[----:B------:R-:W-:Y:S02]  /*20b0*/  LOP3.LUT R0, R0, R239, RZ, 0x3c, !PT ;  /* 0x000000ef00007212 */ /* 0x000fe400078e3cff */
[C---:B------:R-:W-:Y:S01]  /*20c0*/  IADD3 R224, R203.reuse, R225, RZ ;  /* 0x000000e1cbe07210 */ /* 0x040fe20007ffe0ff */
[C---:B------:R-:W-:Y:S01]  /*20d0*/  IMAD.IADD R221, R203.reuse, 0x1, R222 ;  /* 0x00000001cbdd7824 */ /* 0x040fe200078e02de */
[----:B------:R-:W-:Y:S01]  /*20e0*/  IADD3 R218, R203, R219, RZ ;  /* 0x000000dbcbda7210 */ /* 0x000fe20007ffe0ff */
[----:B------:R-:W-:-:S03]  /*20f0*/  IMAD.WIDE.U32 R216, R0, -0x326172a9, RZ ;  /* 0xcd9e8d5700d87825 */ /* 0x000fc600078e00ff */
[C---:B------:R-:W-:Y:S01]  /*2100*/  IADD3 R228, R203.reuse, R221, RZ ;  /* 0x000000ddcbe47210 */ /* 0x040fe20007ffe0ff */
[C---:B------:R-:W-:Y:S02]  /*2110*/  IMAD.IADD R229, R203.reuse, 0x1, R224 ;  /* 0x00000001cbe57824 */ /* 0x040fe400078e02e0 */
[----:B---3--:R-:W-:-:S07]  /*2120*/  IMAD.IADD R227, R203, 0x1, R218 ;  /* 0x00000001cbe37824 */ /* 0x008fce00078e02da */
.L_x_932:
[----:B------:R-:W0:Y:S01]  /*2130*/  LDGDEPBAR ;  /* 0x00000000000079af */ /* 0x000e220000000000 */
[----:B------:R-:W-:Y:S01]  /*2140*/  R2P PR, R246, 0x6 ;  /* 0x00000006f6007804 */ /* 0x000fe20000000000 */
[----:B------:R-:W-:Y:S01]  /*2150*/  UIADD3 UR9, UR28, -0x61c88647, URZ ;  /* 0x9e3779b91c097890 */ /* 0x000fe2000fffe03f */
[----:B-----5:R-:W-:Y:S01]  /*2160*/  FSETP.NEU.FTZ.AND P0, PT, R210, -INF , PT ;  /* 0xff800000d200780b */ /* 0x020fe20003f1d000 */
[----:B------:R-:W-:Y:S02]  /*2170*/  UIADD3 UR26, UR27, 0x76cf5d0a, URZ ;  /* 0x76cf5d0a1b1a7890 */ /* 0x000fe4000fffe03f */
[----:B------:R-:W-:Y:S02]  /*2180*/  SEL R185, R194, 0xffffffe0, !P1 ;  /* 0xffffffe0c2b97807 */ /* 0x000fe40004800000 */
[----:B------:R-:W-:Y:S03]  /*2190*/  SEL R181, R193, 0xffffffc0, !P2 ;  /* 0xffffffc0c1b57807 */ /* 0x000fe60005000000 */
[C---:B------:R-:W-:Y:S02]  /*21a0*/  IMAD.IADD R0, R184.reuse, 0x1, R185 ;  /* 0x00000001b8007824 */ /* 0x040fe400078e02b9 */
[----:B------:R-:W-:Y:S02]  /*21b0*/  IMAD.IADD R2, R184, 0x1, R181 ;  /* 0x00000001b8027824 */ /* 0x000fe400078e02b5 */
[----:B------:R-:W-:Y:S01]  /*21c0*/  IMAD.IADD R3, R181, 0x1, R0 ;  /* 0x00000001b5037824 */ /* 0x000fe200078e0200 */
[----:B------:R-:W-:Y:S04]  /*21d0*/  DEPBAR.LE SB0, 0x0 ;  /* 0x000080000000791a */ /* 0x000fe80000000000 */
[----:B------:R-:W-:Y:S06]  /*21e0*/  BAR.SYNC.DEFER_BLOCKING 0x0 ;  /* 0x0000000000007b1d */ /* 0x000fec0000010000 */
[----:B------:R-:W-:Y:S08]  /*21f0*/  LDSM.16.M88.4 R16, [R184] ;  /* 0x00000000b810783b */ /* 0x000ff00000000200 */
[----:B------:R-:W2:Y:S08]  /*2200*/  LDSM.16.M88.4 R8, [R187+0xc000] ;  /* 0x00c00000bb08783b */ /* 0x000eb00000000200 */
[----:B------:R-:W3:Y:S08]  /*2210*/  LDSM.16.M88.4 R52, [R187+0xc800] ;  /* 0x00c80000bb34783b */ /* 0x000ef00000000200 */
[----:B------:R-:W-:Y:S08]  /*2220*/  LDSM.16.M88.4 R56, [R0] ;  /* 0x000000000038783b */ /* 0x000ff00000000200 */
[----:B------:R-:W4:Y:S08]  /*2230*/  LDSM.16.M88.4 R60, [R188+0xc000] ;  /* 0x00c00000bc3c783b */ /* 0x000f300000000200 */
[----:B------:R-:W1:Y:S01]  /*2240*/  LDSM.16.M88.4 R64, [R188+0xc800] ;  /* 0x00c80000bc40783b */ /* 0x000e620000000200 */
[C---:B--2---:R-:W-:Y:S07]  /*2250*/  HMMA.16816.F32 R4, R16.reuse, R8, RZ ;  /* 0x000000081004723c */ /* 0x044fee00000018ff */
[----:B------:R-:W-:Y:S01]  /*2260*/  LDSM.16.M88.4 R100, [R2] ;  /* 0x000000000264783b */ /* 0x000fe20000000200 */
[C---:B------:R-:W-:Y:S07]  /*2270*/  HMMA.16816.F32 R8, R16.reuse, R10, RZ ;  /* 0x0000000a1008723c */ /* 0x040fee00000018ff */
[----:B------:R-:W2:Y:S01]  /*2280*/  LDSM.16.M88.4 R104, [R186+0xc000] ;  /* 0x00c00000ba68783b */ /* 0x000ea20000000200 */
[C---:B---3--:R-:W-:Y:S07]  /*2290*/  HMMA.16816.F32 R12, R16.reuse, R52, RZ ;  /* 0x00000034100c723c */ /* 0x048fee00000018ff */
[----:B------:R-:W-:Y:S01]  /*22a0*/  LDSM.16.M88.4 R108, [R189+0xc000] ;  /* 0x00c00000bd6c783b */ /* 0x000fe20000000200 */
[----:B------:R-:W-:Y:S06]  /*22b0*/  HMMA.16816.F32 R16, R16, R54, RZ ;  /* 0x000000361010723c */ /* 0x000fec00000018ff */
[C---:B----4-:R-:W-:Y:S01]  /*22c0*/  HMMA.16816.F32 R4, R56.reuse, R60, R4 ;  /* 0x0000003c3804723c */ /* 0x050fe20000001804 */
[----:B------:R-:W3:Y:S05]  /*22d0*/  LDSM.16.M88.4 R52, [R186+0xc800] ;  /* 0x00c80000ba34783b */ /* 0x000eea0000000200 */
        /* <DEDUP_REMOVED lines=8> */
[----:B------:R-:W-:Y:S03]  /*2360*/  LDSM.16.M88.4 R64, [R184+0x2000] ;  /* 0x00200000b840783b */ /* 0x000fe60000000200 */
[C---:B---3--:R-:W-:Y:S05]  /*2370*/  HMMA.16816.F32 R12, R100.reuse, R52, R12 ;  /* 0x00000034640c723c */ /* 0x048fea000000180c */
[----:B------:R-:W2:Y:S01]  /*2380*/  LDSM.16.M88.4 R104, [R187+0xe000] ;  /* 0x00e00000bb68783b */ /* 0x000ea20000000200 */
[----:B------:R-:W-:Y:S07]  /*2390*/  HMMA.16816.F32 R16, R100, R54, R16 ;  /* 0x000000366410723c */ /* 0x000fee0000001810 */
[----:B------:R-:W3:Y:S01]  /*23a0*/  LDSM.16.M88.4 R52, [R187+0xe800] ;  /* 0x00e80000bb34783b */ /* 0x000ee20000000200 */
[C---:B----4-:R-:W-:Y:S07]  /*23b0*/  HMMA.16816.F32 R4, R60.reuse, R108, R4 ;  /* 0x0000006c3c04723c */ /* 0x050fee0000001804 */
[----:B------:R4:W-:Y:S01]  /*23c0*/  LDSM.16.M88.4 R100, [R0+0x2000] ;  /* 0x002000000064783b */ /* 0x0009e20000000200 */
[C---:B------:R-:W-:Y:S06]  /*23d0*/  HMMA.16816.F32 R8, R60.reuse, R110, R8 ;  /* 0x0000006e3c08723c */ /* 0x040fec0000001808 */
[C---:B-1----:R-:W-:Y:S01]  /*23e0*/  HMMA.16816.F32 R12, R60.reuse, R56, R12 ;  /* 0x000000383c0c723c */ /* 0x042fe2000000180c */
[----:B------:R-:W1:Y:S05]  /*23f0*/  LDSM.16.M88.4 R108, [R188+0xe000] ;  /* 0x00e00000bc6c783b */ /* 0x000e6a0000000200 */
[----:B------:R-:W-:Y:S03]  /*2400*/  HMMA.16816.F32 R16, R60, R58, R16 ;  /* 0x0000003a3c10723c */ /* 0x000fe60000001810 */
[----:B------:R-:W1:Y:S03]  /*2410*/  LDSM.16.M88.4 R56, [R188+0xe800] ;  /* 0x00e80000bc38783b */ /* 0x000e660000000200 */
[C---:B--2---:R-:W-:Y:S05]  /*2420*/  HMMA.16816.F32 R4, R64.reuse, R104, R4 ;  /* 0x000000684004723c */ /* 0x044fea0000001804 */
[----:B------:R2:W1:Y:S01]  /*2430*/  LDSM.16.M88.4 R60, [R2+0x2000] ;  /* 0x00200000023c783b */ /* 0x0004620000000200 */
[----:B----4-:R-:W-:Y:S01]  /*2440*/  FMUL.FTZ R0, R210, 1.4426950216293334961 ;  /* 0x3fb8aa3bd2007820 */ /* 0x010fe20000410000 */
[C---:B------:R-:W-:Y:S06]  /*2450*/  HMMA.16816.F32 R8, R64.reuse, R106, R8 ;  /* 0x0000006a4008723c */ /* 0x040fec0000001808 */
[----:B------:R-:W-:Y:S01]  /*2460*/  LDSM.16.M88.4 R104, [R189+0xe000] ;  /* 0x00e00000bd68783b */ /* 0x000fe20000000200 */
[C---:B---3--:R-:W-:Y:S06]  /*2470*/  HMMA.16816.F32 R12, R64.reuse, R52, R12 ;  /* 0x00000034400c723c */ /* 0x048fec000000180c */
[----:B------:R-:W-:Y:S01]  /*2480*/  HMMA.16816.F32 R16, R64, R54, R16 ;  /* 0x000000364010723c */ /* 0x000fe20000001810 */
[----:B------:R-:W3:Y:S04]  /*2490*/  LDSM.16.M88.4 R52, [R186+0xe800] ;  /* 0x00e80000ba34783b */ /* 0x000ee80000000200 */
[----:B--2---:R-:W-:Y:S01]  /*24a0*/  IMAD R2, R195, 0x4, R243 ;  /* 0x00000004c3027824 */ /* 0x004fe200078e02f3 */
[C---:B-1----:R-:W-:Y:S03]  /*24b0*/  HMMA.16816.F32 R4, R100.reuse, R108, R4 ;  /* 0x0000006c6404723c */ /* 0x042fe60000001804 */
[----:B------:R1:W2:Y:S03]  /*24c0*/  LDSM.16.M88.4 R64, [R3+0x2000] ;  /* 0x002000000340783b */ /* 0x0002a60000000200 */
[C---:B------:R-:W-:Y:S06]  /*24d0*/  HMMA.16816.F32 R8, R100.reuse, R110, R8 ;  /* 0x0000006e6408723c */ /* 0x040fec0000001808 */
[C---:B------:R-:W-:Y:S06]  /*24e0*/  HMMA.16816.F32 R12, R100.reuse, R56, R12 ;  /* 0x00000038640c723c */ /* 0x040fec000000180c */
[----:B------:R-:W-:Y:S06]  /*24f0*/  HMMA.16816.F32 R16, R100, R58, R16 ;  /* 0x0000003a6410723c */ /* 0x000fec0000001810 */
[C---:B------:R-:W-:Y:S05]  /*2500*/  HMMA.16816.F32 R4, R60.reuse, R112, R4 ;  /* 0x000000703c04723c */ /* 0x040fea0000001804 */
[----:B-1----:R-:W-:Y:S01]  /*2510*/  IMAD.WIDE.U32 R2, R2, -0x326172a9, RZ ;  /* 0xcd9e8d5702027825 */ /* 0x002fe200078e00ff */
[C---:B------:R-:W-:Y:S05]  /*2520*/  HMMA.16816.F32 R8, R60.reuse, R114, R8 ;  /* 0x000000723c08723c */ /* 0x040fea0000001808 */
[----:B------:R-:W-:Y:S01]  /*2530*/  LOP3.LUT R2, R217, UR9, R2, 0x96, !PT ;  /* 0x00000009d9027c12 */ /* 0x000fe2000f8e9602 */
[C---:B---3--:R-:W-:Y:S01]  /*2540*/  HMMA.16816.F32 R12, R60.reuse, R52, R12 ;  /* 0x000000343c0c723c */ /* 0x048fe2000000180c */
[----:B------:R-:W-:Y:S05]  /*2550*/  UIADD3 UR9, UR27, -0x4498517b, URZ ;  /* 0xbb67ae851b097890 */ /* 0x000fea000fffe03f */
[----:B------:R-:W-:Y:S05]  /*2560*/  HMMA.16816.F32 R16, R60, R54, R16 ;  /* 0x000000363c10723c */ /* 0x000fea0000001810 */
[----:B------:R-:W-:Y:S01]  /*2570*/  LOP3.LUT R52, R3, UR28, R237, 0x96, !PT ;  /* 0x0000001c03347c12 */ /* 0x000fe2000f8e96ed */
[C---:B--2---:R-:W-:Y:S05]  /*2580*/  HMMA.16816.F32 R4, R64.reuse, R104, R4 ;  /* 0x000000684004723c */ /* 0x044fea0000001804 */
[----:B------:R-:W-:Y:S01]  /*2590*/  IMAD.WIDE.U32 R62, R2, -0x2daee0ad, RZ ;  /* 0xd2511f53023e7825 */ /* 0x000fe200078e00ff */
[C---:B------:R-:W-:Y:S05]  /*25a0*/  HMMA.16816.F32 R8, R64.reuse, R106, R8 ;  /* 0x0000006a4008723c */ /* 0x040fea0000001808 */
[----:B------:R-:W-:Y:S01]  /*25b0*/  FSEL R2, R0, RZ, P0 ;  /* 0x000000ff00027208 */ /* 0x000fe20000000000 */
[----:B------:R-:W-:Y:S05]  /*25c0*/  IMAD.WIDE.U32 R52, R52, -0x2daee0ad, RZ ;  /* 0xd2511f5334347825 */ /* 0x000fea00078e00ff */
[C---:B------:R-:W-:Y:S01]  /*25d0*/  FMUL.FTZ R0, R209.reuse, 1.4426950216293334961 ;  /* 0x3fb8aa3bd1007820 */ /* 0x040fe20000410000 */
[----:B------:R-:W-:Y:S02]  /*25e0*/  FSETP.NEU.FTZ.AND P0, PT, R209, -INF , PT ;  /* 0xff800000d100780b */ /* 0x000fe40003f1d000 */
[----:B------:R-:W-:Y:S01]  /*25f0*/  LOP3.LUT R60, R53, UR9, R238, 0x96, !PT ;  /* 0x00000009353c7c12 */ /* 0x000fe2000f8e96ee */
[----:B------:R-:W-:Y:S01]  /*2600*/  UIADD3 UR9, UR28, 0x3c6ef372, URZ ;  /* 0x3c6ef3721c097890 */ /* 0x000fe2000fffe03f */
[----:B------:R-:W-:Y:S01]  /*2610*/  LOP3.LUT R56, R63, UR26, R52, 0x96, !PT ;  /* 0x0000001a3f387c12 */ /* 0x000fe2000f8e9634 */
[----:B------:R-:W-:Y:S01]  /*2620*/  UIADD3 UR26, UR28, -0x255992d5, URZ ;  /* 0xdaa66d2b1c1a7890 */ /* 0x000fe2000fffe03f */
[----:B------:R-:W1:Y:S01]  /*2630*/  LDSM.16.M88.4 R52, [R189+0xe800] ;  /* 0x00e80000bd34783b */ /* 0x000e620000000200 */
[----:B------:R-:W-:Y:S01]  /*2640*/  IMAD.WIDE.U32 R60, R60, -0x326172a9, RZ ;  /* 0xcd9e8d573c3c7825 */ /* 0x000fe200078e00ff */
[----:B------:R-:W-:Y:S03]  /*2650*/  FSEL R0, R0, RZ, P0 ;  /* 0x000000ff00007208 */ /* 0x000fe60000000000 */
[--C-:B------:R-:W-:Y:S01]  /*2660*/  FFMA.FTZ R4, R4, UR7, -R2.reuse ;  /* 0x0000000704047c23 */ /* 0x100fe20008010802 */
[----:B------:R-:W-:Y:S01]  /*2670*/  FFMA.FTZ R5, R5, UR7, -R2 ;  /* 0x0000000705057c23 */ /* 0x000fe20008010802 */
[----:B------:R-:W-:Y:S01]  /*2680*/  LOP3.LUT R58, R61, UR9, R216, 0x96, !PT ;  /* 0x000000093d3a7c12 */ /* 0x000fe2000f8e96d8 */
[----:B------:R-:W-:Y:S01]  /*2690*/  UIADD3 UR9, UR27, 0x32370b8f, URZ ;  /* 0x32370b8f1b097890 */ /* 0x000fe2000fffe03f */
[----:B------:R2:W3:Y:S01]  /*26a0*/  MUFU.EX2 R111, R4 ;  /* 0x00000004006f7308 */ /* 0x0004e20000000800 */
[--C-:B------:R-:W-:Y:S01]  /*26b0*/  FFMA.FTZ R109, R8, UR7, -R2.reuse ;  /* 0x00000007086d7c23 */ /* 0x100fe20008010802 */
[----:B------:R-:W-:Y:S01]  /*26c0*/  IADD3 R8, P0, R235, R213, RZ ;  /* 0x000000d5eb087210 */ /* 0x000fe20007f1e0ff */
[----:B------:R-:W-:Y:S04]  /*26d0*/  IMAD.WIDE.U32 R58, R58, -0x2daee0ad, RZ ;  /* 0xd2511f533a3a7825 */ /* 0x000fe800078e00ff */
[----:B------:R-:W-:Y:S01]  /*26e0*/  FFMA.FTZ R107, R9, UR7, -R2 ;  /* 0x00000007096b7c23 */ /* 0x000fe20008010802 */
[--C-:B------:R-:W-:Y:S01]  /*26f0*/  FFMA.FTZ R113, R6, UR7, -R0.reuse ;  /* 0x0000000706717c23 */ /* 0x100fe20008010800 */
[----:B------:R-:W-:Y:S01]  /*2700*/  IMAD.WIDE.U32 R56, R56, -0x326172a9, RZ ;  /* 0xcd9e8d5738387825 */ /* 0x000fe200078e00ff */
[----:B------:R4:W3:Y:S03]  /*2710*/  MUFU.EX2 R110, R5 ;  /* 0x00000005006e7308 */ /* 0x0008e60000000800 */
[----:B------:R-:W-:Y:S01]  /*2720*/  FFMA.FTZ R112, R7, UR7, -R0 ;  /* 0x0000000707707c23 */ /* 0x000fe20008010800 */
[----:B------:R-:W-:Y:S01]  /*2730*/  IMAD.X R9, R236, 0x1, R212, P0 ;  /* 0x00000001ec097824 */ /* 0x000fe200000e06d4 */
[----:B------:R-:W-:Y:S01]  /*2740*/  LOP3.LUT R6, R57, UR26, R60, 0x96, !PT ;  /* 0x0000001a39067c12 */ /* 0x000fe2000f8e963c */
[----:B------:R-:W-:Y:S01]  /*2750*/  UIADD3 UR26, UR27, -0x126145ec, URZ ;  /* 0xed9eba141b1a7890 */ /* 0x000fe2000fffe03f */
[--C-:B------:R-:W-:Y:S01]  /*2760*/  FFMA.FTZ R10, R10, UR7, -R0.reuse ;  /* 0x000000070a0a7c23 */ /* 0x100fe20008010800 */
[----:B------:R-:W-:Y:S01]  /*2770*/  FFMA.FTZ R11, R11, UR7, -R0 ;  /* 0x000000070b0b7c23 */ /* 0x000fe20008010800 */
[----:B------:R-:W3:Y:S01]  /*2780*/  LDG.E R101, desc[UR18][R8.64] ;  /* 0x0000001208657981 */ /* 0x000ee2000c1e1900 */
[----:B--2---:R-:W-:Y:S01]  /*2790*/  LOP3.LUT R4, R59, UR9, R62, 0x96, !PT ;  /* 0x000000093b047c12 */ /* 0x004fe2000f8e963e */
[----:B------:R-:W-:Y:S01]  /*27a0*/  UIADD3 UR9, UR28, 0x78dde6e4, URZ ;  /* 0x78dde6e41c097890 */ /* 0x000fe2000fffe03f */
[----:B------:R-:W-:Y:S01]  /*27b0*/  IMAD.WIDE.U32 R6, R6, -0x2daee0ad, RZ ;  /* 0xd2511f5306067825 */ /* 0x000fe200078e00ff */
[----:B------:R2:W3:Y:S01]  /*27c0*/  LDG.E R100, desc[UR18][R8.64+0x20] ;  /* 0x0000201208647981 */ /* 0x0004e2000c1e1900 */
[----:B------:R2:W-:Y:S03]  /*27d0*/  MUFU.EX2 R108, R10 ;  /* 0x0000000a006c7308 */ /* 0x0005e60000000800 */
[----:B------:R-:W-:Y:S01]  /*27e0*/  LOP3.LUT R58, R7, UR26, R58, 0x96, !PT ;  /* 0x0000001a073a7c12 */ /* 0x000fe2000f8e963a */
[----:B----4-:R-:W-:Y:S01]  /*27f0*/  IMAD.WIDE.U32 R4, R4, -0x326172a9, RZ ;  /* 0xcd9e8d5704047825 */ /* 0x010fe200078e00ff */
[----:B------:R-:W-:Y:S03]  /*2800*/  UIADD3 UR26, UR27, -0x56f99767, URZ ;  /* 0xa90668991b1a7890 */ /* 0x000fe6000fffe03f */
[----:B------:R-:W-:Y:S01]  /*2810*/  IMAD.WIDE.U32 R58, R58, -0x326172a9, RZ ;  /* 0xcd9e8d573a3a7825 */ /* 0x000fe200078e00ff */
[----:B------:R-:W-:Y:S01]  /*2820*/  LOP3.LUT R56, R5, UR9, R56, 0x96, !PT ;  /* 0x0000000905387c12 */ /* 0x000fe2000f8e9638 */
[----:B------:R-:W-:Y:S01]  /*2830*/  UIADD3 UR9, UR28, 0x1715609d, URZ ;  /* 0x1715609d1c097890 */ /* 0x000fe2000fffe03f */
[C---:B-1----:R-:W-:Y:S01]  /*2840*/  HMMA.16816.F32 R12, R64.reuse, R52, R12 ;  /* 0x00000034400c723c */ /* 0x042fe2000000180c */
[----:B------:R-:W1:Y:S02]  /*2850*/  MUFU.EX2 R112, R112 ;  /* 0x0000007000707308 */ /* 0x000e640000000800 */
[----:B------:R-:W-:Y:S03]  /*2860*/  IMAD.WIDE.U32 R56, R56, -0x2daee0ad, RZ ;  /* 0xd2511f5338387825 */ /* 0x000fe600078e00ff */
[----:B------:R-:W-:Y:S05]  /*2870*/  HMMA.16816.F32 R16, R64, R54, R16 ;  /* 0x000000364010723c */ /* 0x000fea0000001810 */
[----:B------:R-:W4:Y:S01]  /*2880*/  MUFU.EX2 R113, R113 ;  /* 0x0000007100717308 */ /* 0x000f220000000800 */
[----:B------:R-:W-:Y:S01]  /*2890*/  LOP3.LUT R6, R57, UR26, R6, 0x96, !PT ;  /* 0x0000001a39067c12 */ /* 0x000fe2000f8e9606 */
[----:B------:R-:W-:Y:S01]  /*28a0*/  UIADD3 UR26, UR27, 0x646e171e, URZ ;  /* 0x646e171e1b1a7890 */ /* 0x000fe2000fffe03f */
[----:B------:R-:W-:Y:S01]  /*28b0*/  LOP3.LUT R4, R59, UR9, R4, 0x96, !PT ;  /* 0x000000093b047c12 */ /* 0x000fe2000f8e9604 */
[----:B------:R-:W-:Y:S02]  /*28c0*/  UIADD3 UR9, UR28, -0x4ab325aa, URZ ;  /* 0xb54cda561c097890 */ /* 0x000fe4000fffe03f */
[----:B------:R-:W-:Y:S04]  /*28d0*/  IMAD.WIDE.U32 R6, R6, -0x326172a9, RZ ;  /* 0xcd9e8d5706067825 */ /* 0x000fe800078e00ff */
[----:B------:R-:W-:Y:S01]  /*28e0*/  MUFU.EX2 R109, R109 ;  /* 0x0000006d006d7308 */ /* 0x000fe20000000800 */
[----:B------:R-:W-:Y:S01]  /*28f0*/  IMAD.WIDE.U32 R4, R4, -0x2daee0ad, RZ ;  /* 0xd2511f5304047825 */ /* 0x000fe200078e00ff */
[----:B--2---:R-:W-:Y:S03]  /*2900*/  LOP3.LUT R8, R7, UR9, R58, 0x96, !PT ;  /* 0x0000000907087c12 */ /* 0x004fe6000f8e963a */
[--C-:B------:R-:W-:Y:S01]  /*2910*/  FFMA.FTZ R12, R12, UR7, -R2.reuse ;  /* 0x000000070c0c7c23 */ /* 0x100fe20008010802 */
[----:B------:R-:W-:Y:S01]  /*2920*/  FFMA.FTZ R13, R13, UR7, -R2 ;  /* 0x000000070d0d7c23 */ /* 0x000fe20008010802 */
[----:B------:R-:W-:Y:S03]  /*2930*/  SHF.R.U32.HI R52, RZ, 0x10, R4 ;  /* 0x00000010ff347819 */ /* 0x000fe60000011604 */
[----:B------:R-:W-:Y:S01]  /*2940*/  MUFU.EX2 R106, R11 ;  /* 0x0000000b006a7308 */ /* 0x000fe20000000800 */
[----:B------:R-:W-:Y:S01]  /*2950*/  LOP3.LUT R53, R4, 0xffff, RZ, 0xc0, !PT ;  /* 0x0000ffff04357812 */ /* 0x000fe200078ec0ff */
[----:B------:R-:W-:Y:S01]  /*2960*/  FFMA.FTZ R14, R14, UR7, -R0 ;  /* 0x000000070e0e7c23 */ /* 0x000fe20008010800 */
[----:B------:R-:W-:Y:S01]  /*2970*/  LOP3.LUT R10, R4, 0xff, RZ, 0xc0, !PT ;  /* 0x000000ff040a7812 */ /* 0x000fe200078ec0ff */
[----:B------:R-:W-:Y:S01]  /*2980*/  FFMA.FTZ R16, R16, UR7, -R2 ;  /* 0x0000000710107c23 */ /* 0x000fe20008010802 */
[----:B------:R-:W-:Y:S01]  /*2990*/  SHF.R.U32.HI R9, RZ, 0x18, R4 ;  /* 0x00000018ff097819 */ /* 0x000fe20000011604 */
[----:B------:R-:W-:Y:S01]  /*29a0*/  FFMA.FTZ R2, R17, UR7, -R2 ;  /* 0x0000000711027c23 */ /* 0x000fe20008010802 */
[----:B------:R-:W-:Y:S03]  /*29b0*/  LOP3.LUT R4, R8, 0xff, RZ, 0xc0, !PT ;  /* 0x000000ff08047812 */ /* 0x000fe600078ec0ff */
[----:B------:R-:W-:Y:S01]  /*29c0*/  MUFU.EX2 R105, R12 ;  /* 0x0000000c00697308 */ /* 0x000fe20000000800 */
[----:B------:R-:W-:Y:S01]  /*29d0*/  LOP3.LUT R3, R5, UR26, R56, 0x96, !PT ;  /* 0x0000001a05037c12 */ /* 0x000fe2000f8e9638 */
[--C-:B------:R-:W-:Y:S01]  /*29e0*/  FFMA.FTZ R18, R18, UR7, -R0.reuse ;  /* 0x0000000712127c23 */ /* 0x100fe20008010800 */
[----:B------:R-:W-:Y:S01]  /*29f0*/  ISETP.LE.U32.AND P5, PT, R4, UR8, PT ;  /* 0x0000000804007c0c */ /* 0x000fe2000bfa3070 */
[--C-:B------:R-:W-:Y:S01]  /*2a00*/  FFMA.FTZ R15, R15, UR7, -R0.reuse ;  /* 0x000000070f0f7c23 */ /* 0x100fe20008010800 */
[----:B------:R-:W-:Y:S01]  /*2a10*/  LOP3.LUT R4, R8, 0xffff, RZ, 0xc0, !PT ;  /* 0x0000ffff08047812 */ /* 0x000fe200078ec0ff */
[----:B------:R-:W-:Y:S01]  /*2a20*/  FFMA.FTZ R0, R19, UR7, -R0 ;  /* 0x0000000713007c23 */ /* 0x000fe20008010800 */
[----:B------:R-:W-:Y:S03]  /*2a30*/  SHF.R.U32.HI R5, RZ, 0x10, R8 ;  /* 0x00000010ff057819 */ /* 0x000fe60000011608 */
[----:B------:R-:W-:Y:S01]  /*2a40*/  MUFU.EX2 R65, R2 ;  /* 0x0000000200417308 */ /* 0x000fe20000000800 */
[----:B------:R-:W-:Y:S02]  /*2a50*/  SHF.R.U32.HI R4, RZ, 0x8, R4 ;  /* 0x00000008ff047819 */ /* 0x000fe40000011604 */
[----:B------:R-:W-:Y:S02]  /*2a60*/  SHF.R.U32.HI R8, RZ, 0x18, R8 ;  /* 0x00000018ff087819 */ /* 0x000fe40000011608 */
[----:B------:R-:W-:Y:S02]  /*2a70*/  LOP3.LUT R4, R4, 0xffff, RZ, 0xc0, !PT ;  /* 0x0000ffff04047812 */ /* 0x000fe400078ec0ff */
[----:B------:R-:W-:Y:S01]  /*2a80*/  LOP3.LUT R5, R5, 0xff, RZ, 0xc0, !PT ;  /* 0x000000ff05057812 */ /* 0x000fe200078ec0ff */
[----:B---3--:R-:W-:Y:S01]  /*2a90*/  @!P5 FADD.FTZ R111, -R111, -RZ ;  /* 0x800000ff6f6fd221 */ /* 0x008fe20000010100 */
[----:B------:R-:W-:Y:S01]  /*2aa0*/  ISETP.LE.U32.AND P1, PT, R4, UR8, PT ;  /* 0x0000000804007c0c */ /* 0x000fe2000bf23070 */
[----:B------:R-:W-:Y:S01]  /*2ab0*/  MUFU.EX2 R107, R107 ;  /* 0x0000006b006b7308 */ /* 0x000fe20000000800 */
[----:B------:R-:W-:Y:S02]  /*2ac0*/  LOP3.LUT R7, R6, 0xffff, RZ, 0xc0, !PT ;  /* 0x0000ffff06077812 */ /* 0x000fe400078ec0ff */
[----:B------:R-:W-:Y:S02]  /*2ad0*/  ISETP.LE.U32.AND P0, PT, R9, UR8, PT ;  /* 0x0000000809007c0c */ /* 0x000fe4000bf03070 */
[----:B------:R-:W-:Y:S02]  /*2ae0*/  ISETP.LE.U32.AND P6, PT, R8, UR8, PT ;  /* 0x0000000808007c0c */ /* 0x000fe4000bfc3070 */
[----:B------:R-:W-:Y:S03]  /*2af0*/  LOP3.LUT R9, R6, 0xff, RZ, 0xc0, !PT ;  /* 0x000000ff06097812 */ /* 0x000fe600078ec0ff */
[----:B------:R-:W2:Y:S01]  /*2b00*/  MUFU.EX2 R64, R0 ;  /* 0x0000000000407308 */ /* 0x000ea20000000800 */
[----:B------:R-:W-:Y:S02]  /*2b10*/  ISETP.LE.U32.AND P4, PT, R5, UR8, PT ;  /* 0x0000000805007c0c */ /* 0x000fe4000bf83070 */
[----:B------:R-:W-:Y:S01]  /*2b20*/  SHF.R.U32.HI R4, RZ, 0x8, R7 ;  /* 0x00000008ff047819 */ /* 0x000fe20000011607 */
[----:B------:R-:W-:Y:S01]  /*2b30*/  @!P1 FADD.FTZ R110, -R110, -RZ ;  /* 0x800000ff6e6e9221 */ /* 0x000fe20000010100 */
[----:B------:R-:W-:Y:S02]  /*2b40*/  ISETP.LE.U32.AND P3, PT, R10, UR8, PT ;  /* 0x000000080a007c0c */ /* 0x000fe4000bf63070 */
[----:B------:R-:W-:Y:S03]  /*2b50*/  LOP3.LUT R5, R3, 0xff, RZ, 0xc0, !PT ;  /* 0x000000ff03057812 */ /* 0x000fe600078ec0ff */
[----:B------:R-:W-:Y:S01]  /*2b60*/  MUFU.EX2 R104, R13 ;  /* 0x0000000d00687308 */ /* 0x000fe20000000800 */
[----:B------:R-:W-:Y:S01]  /*2b70*/  ISETP.LE.U32.AND P5, PT, R9, UR8, PT ;  /* 0x0000000809007c0c */ /* 0x000fe2000bfa3070 */
[----:B-1----:R-:W-:Y:S01]  /*2b80*/  @!P6 FADD.FTZ R112, -R112, -RZ ;  /* 0x800000ff7070e221 */ /* 0x002fe20000010100 */
[--C-:B------:R-:W-:Y:S02]  /*2b90*/  SHF.R.U32.HI R10, RZ, 0x10, R6.reuse ;  /* 0x00000010ff0a7819 */ /* 0x100fe40000011606 */
[----:B------:R-:W-:Y:S01]  /*2ba0*/  LOP3.LUT R4, R4, 0xffff, RZ, 0xc0, !PT ;  /* 0x0000ffff04047812 */ /* 0x000fe200078ec0ff */
[----:B----4-:R-:W-:Y:S01]  /*2bb0*/  @!P4 FADD.FTZ R113, -R113, -RZ ;  /* 0x800000ff7171c221 */ /* 0x010fe20000010100 */
[----:B------:R-:W-:Y:S03]  /*2bc0*/  ISETP.LE.U32.AND P2, PT, R5, UR8, PT ;  /* 0x0000000805007c0c */ /* 0x000fe6000bf43070 */
[----:B------:R-:W-:Y:S01]  /*2bd0*/  MUFU.EX2 R103, R14 ;  /* 0x0000000e00677308 */ /* 0x000fe20000000800 */
[----:B------:R-:W-:Y:S01]  /*2be0*/  LOP3.LUT R5, R10, 0xff, RZ, 0xc0, !PT ;  /* 0x000000ff0a057812 */ /* 0x000fe200078ec0ff */
[----:B--2---:R-:W-:Y:S01]  /*2bf0*/  @!P0 FADD.FTZ R64, -R64, -RZ ;  /* 0x800000ff40408221 */ /* 0x004fe20000010100 */
[----:B------:R-:W-:Y:S02]  /*2c00*/  ISETP.LE.U32.AND P1, PT, R4, UR8, PT ;  /* 0x0000000804007c0c */ /* 0x000fe4000bf23070 */
[----:B------:R-:W-:Y:S01]  /*2c10*/  SHF.R.U32.HI R4, RZ, 0x18, R3 ;  /* 0x00000018ff047819 */ /* 0x000fe20000011603 */
[----:B------:R-:W-:Y:S01]  /*2c20*/  @!P5 FADD.FTZ R109, -R109, -RZ ;  /* 0x800000ff6d6dd221 */ /* 0x000fe20000010100 */
[----:B------:R-:W-:Y:S03]  /*2c30*/  ISETP.LE.U32.AND P6, PT, R5, UR8, PT ;  /* 0x0000000805007c0c */ /* 0x000fe6000bfc3070 */
[----:B------:R-:W1:Y:S01]  /*2c40*/  MUFU.EX2 R102, R15 ;  /* 0x0000000f00667308 */ /* 0x000e620000000800 */
[----:B------:R-:W-:Y:S02]  /*2c50*/  SHF.R.U32.HI R6, RZ, 0x18, R6 ;  /* 0x00000018ff067819 */ /* 0x000fe40000011606 */
[----:B------:R-:W-:Y:S01]  /*2c60*/  ISETP.LE.U32.AND P4, PT, R4, UR8, PT ;  /* 0x0000000804007c0c */ /* 0x000fe2000bf83070 */
[----:B------:R-:W-:Y:S01]  /*2c70*/  @!P2 FADD.FTZ R105, -R105, -RZ ;  /* 0x800000ff6969a221 */ /* 0x000fe20000010100 */
[----:B------:R-:W-:Y:S02]  /*2c80*/  LOP3.LUT R4, R3, 0xffff, RZ, 0xc0, !PT ;  /* 0x0000ffff03047812 */ /* 0x000fe400078ec0ff */
[----:B------:R-:W-:Y:S01]  /*2c90*/  ISETP.LE.U32.AND P5, PT, R6, UR8, PT ;  /* 0x0000000806007c0c */ /* 0x000fe2000bfa3070 */
[----:B------:R-:W-:Y:S01]  /*2ca0*/  @!P1 FADD.FTZ R107, -R107, -RZ ;  /* 0x800000ff6b6b9221 */ /* 0x000fe20000010100 */
[----:B------:R-:W-:Y:S01]  /*2cb0*/  SHF.R.U32.HI R2, RZ, 0x8, R4 ;  /* 0x00000008ff027819 */ /* 0x000fe20000011604 */
[----:B------:R-:W-:Y:S01]  /*2cc0*/  MUFU.EX2 R66, R18 ;  /* 0x0000001200427308 */ /* 0x000fe20000000800 */
[----:B------:R-:W-:Y:S01]  /*2cd0*/  SHF.R.U32.HI R4, RZ, 0x8, R53 ;  /* 0x00000008ff047819 */ /* 0x000fe20000011635 */
[----:B------:R-:W-:Y:S01]  /*2ce0*/  @!P6 FADD.FTZ R108, -R108, -RZ ;  /* 0x800000ff6c6ce221 */ /* 0x000fe20000010100 */
[----:B------:R-:W-:Y:S02]  /*2cf0*/  LOP3.LUT R2, R2, 0xffff, RZ, 0xc0, !PT ;  /* 0x0000ffff02027812 */ /* 0x000fe400078ec0ff */
[----:B------:R-:W-:Y:S02]  /*2d00*/  SHF.R.U32.HI R3, RZ, 0x10, R3 ;  /* 0x00000010ff037819 */ /* 0x000fe40000011603 */
[----:B------:R-:W-:Y:S03]  /*2d10*/  ISETP.LE.U32.AND P6, PT, R2, UR8, PT ;  /* 0x0000000802007c0c */ /* 0x000fe6000bfc3070 */
[----:B------:R-:W2:Y:S01]  /*2d20*/  MUFU.EX2 R67, R16 ;  /* 0x0000001000437308 */ /* 0x000ea20000000800 */
[----:B------:R-:W-:Y:S01]  /*2d30*/  LOP3.LUT R3, R3, 0xff, RZ, 0xc0, !PT ;  /* 0x000000ff03037812 */ /* 0x000fe200078ec0ff */
[----:B------:R-:W-:Y:S01]  /*2d40*/  @!P5 FADD.FTZ R106, -R106, -RZ ;  /* 0x800000ff6a6ad221 */ /* 0x000fe20000010100 */
[----:B------:R-:W-:Y:S01]  /*2d50*/  LOP3.LUT R2, R4, 0xffff, RZ, 0xc0, !PT ;  /* 0x0000ffff04027812 */ /* 0x000fe200078ec0ff */
[----:B-1----:R-:W-:Y:S01]  /*2d60*/  @!P4 FADD.FTZ R102, -R102, -RZ ;  /* 0x800000ff6666c221 */ /* 0x002fe20000010100 */
[----:B------:R-:W-:Y:S02]  /*2d70*/  ISETP.LE.U32.AND P5, PT, R3, UR8, PT ;  /* 0x0000000803007c0c */ /* 0x000fe4000bfa3070 */
[----:B------:R-:W-:Y:S02]  /*2d80*/  ISETP.LE.U32.AND P2, PT, R2, UR8, PT ;  /* 0x0000000802007c0c */ /* 0x000fe4000bf43070 */
[----:B------:R-:W-:Y:S02]  /*2d90*/  F2FP.RELU.F16.F32.PACK_AB R3, R110, R111 ;  /* 0x0000006f6e03723e */ /* 0x000fe400000008ff */
[----:B------:R-:W-:Y:S01]  /*2da0*/  F2FP.RELU.F16.F32.PACK_AB R2, R112, R113 ;  /* 0x000000717002723e */ /* 0x000fe200000008ff */
[----:B------:R-:W-:Y:S01]  /*2db0*/  @!P6 FADD.FTZ R104, -R104, -RZ ;  /* 0x800000ff6868e221 */ /* 0x000fe20000010100 */
[----:B------:R-:W-:Y:S01]  /*2dc0*/  F2FP.RELU.F16.F32.PACK_AB R0, R107, R109 ;  /* 0x0000006d6b00723e */ /* 0x000fe200000008ff */
[----:B------:R1:W-:Y:S01]  /*2dd0*/  STS [R205+0x12000], R3 ;  /* 0x01200003cd007388 */ /* 0x0003e20000000800 */
[----:B------:R-:W-:Y:S01]  /*2de0*/  LOP3.LUT R5, R52, 0xff, RZ, 0xc0, !PT ;  /* 0x000000ff34057812 */ /* 0x000fe200078ec0ff */
[----:B--2---:R-:W-:Y:S02]  /*2df0*/  @!P3 FADD.FTZ R67, -R67, -RZ ;  /* 0x800000ff4343b221 */ /* 0x004fe40000010100 */
[----:B------:R2:W-:Y:S01]  /*2e00*/  STS [R205+0x12400], R2 ;  /* 0x01240002cd007388 */ /* 0x0005e20000000800 */
[----:B------:R-:W-:Y:S01]  /*2e10*/  ISETP.LE.U32.AND P1, PT, R5, UR8, PT ;  /* 0x0000000805007c0c */ /* 0x000fe2000bf23070 */
[----:B------:R-:W-:Y:S01]  /*2e20*/  @!P5 FADD.FTZ R103, -R103, -RZ ;  /* 0x800000ff6767d221 */ /* 0x000fe20000010100 */
[----:B------:R-:W-:Y:S01]  /*2e30*/  F2FP.RELU.F16.F32.PACK_AB R5, R104, R105 ;  /* 0x000000696805723e */ /* 0x000fe200000008ff */
[----:B------:R3:W-:Y:S01]  /*2e40*/  STS [R208+0x12000], R0 ;  /* 0x01200000d0007388 */ /* 0x0007e20000000800 */
[----:B------:R-:W-:Y:S01]  /*2e50*/  @!P2 FADD.FTZ R65, -R65, -RZ ;  /* 0x800000ff4141a221 */ /* 0x000fe20000010100 */
[----:B------:R-:W-:Y:S02]  /*2e60*/  FSETP.GE.FTZ.AND P0, PT, R110, RZ, PT ;  /* 0x000000ff6e00720b */ /* 0x000fe40003f16000 */
[----:B------:R-:W-:Y:S02]  /*2e70*/  F2FP.RELU.F16.F32.PACK_AB R4, R102, R103 ;  /* 0x000000676604723e */ /* 0x000fe400000008ff */
[----:B------:R-:W-:Y:S02]  /*2e80*/  FSETP.GE.FTZ.AND P2, PT, R107, RZ, PT ;  /* 0x000000ff6b00720b */ /* 0x000fe40003f56000 */
[----:B------:R-:W-:Y:S02]  /*2e90*/  FSETP.GE.FTZ.AND P3, PT, R109, RZ, PT ;  /* 0x000000ff6d00720b */ /* 0x000fe40003f76000 */
[----:B------:R-:W-:Y:S01]  /*2ea0*/  @!P1 FADD.FTZ R66, -R66, -RZ ;  /* 0x800000ff42429221 */ /* 0x000fe20000010100 */
[----:B------:R-:W-:Y:S02]  /*2eb0*/  FSETP.GE.FTZ.AND P1, PT, R111, RZ, PT ;  /* 0x000000ff6f00720b */ /* 0x000fe40003f36000 */
[----:B------:R-:W-:Y:S02]  /*2ec0*/  ISETP.GE.AND P4, PT, R195, 0x1, PT ;  /* 0x00000001c300780c */ /* 0x000fe40003f86270 */
        /* <DEDUP_REMOVED lines=10> */
[C---:B--2---:R-:W-:Y:S02]  /*2f70*/  IMAD.IADD R2, R0.reuse, 0x1, R185 ;  /* 0x0000000100027824 */ /* 0x044fe400078e02b9 */
[----:B---3--:R-:W-:Y:S05]  /*2f80*/  IMAD.IADD R3, R0, 0x1, R181 ;  /* 0x0000000100037824 */ /* 0x008fea00078e02b5 */
[----:B------:R-:W2:Y:S01]  /*2f90*/  LDSM.16.M88.4 R52, [R2+0x8000] ;  /* 0x008000000234783b */ /* 0x000ea20000000200 */
[----:B------:R-:W-:Y:S07]  /*2fa0*/  IMAD.IADD R60, R181, 0x1, R2 ;  /* 0x00000001b53c7824 */ /* 0x000fee00078e0202 */
[----:B------:R-:W3:Y:S01]  /*2fb0*/  LDSM.16.M88.4 R56, [R3+0x8000] ;  /* 0x008000000338783b */ /* 0x000ee20000000200 */
        /* <DEDUP_REMOVED lines=9> */
[C---:B---3--:R-:W-:Y:S03]  /*3050*/  HMMA.16816.F32 R4, R56.reuse, R132, R4 ;  /* 0x000000843804723c */ /* 0x048fe60000001804 */
[----:B------:R-:W-:Y:S03]  /*3060*/  LDSM.16.M88.4 R60, [R60+0xa000] ;  /* 0x00a000003c3c783b */ /* 0x000fe60000000200 */
        /* <DEDUP_REMOVED lines=22> */
[C---:B------:R-:W-:Y:S06]  /*31d0*/  HMMA.16816.F32 R4, R60.reuse, R172, R4 ;  /* 0x000000ac3c04723c */ /* 0x040fec0000001804 */
[C---:B------:R-:W-:Y:S06]  /*31e0*/  HMMA.16816.F32 R8, R60.reuse, R174, R8 ;  /* 0x000000ae3c08723c */ /* 0x040fec0000001808 */
[C---:B------:R-:W-:Y:S06]  /*31f0*/  HMMA.16816.F32 R12, R60.reuse, R176, R12 ;  /* 0x000000b03c0c723c */ /* 0x040fec000000180c */
[----:B------:R-:W-:Y:S06]  /*3200*/  HMMA.16816.F32 R16, R60, R178, R16 ;  /* 0x000000b23c10723c */ /* 0x000fec0000001810 */
[C---:B------:R-:W-:Y:S01]  /*3210*/  FADD.FTZ R2, -R101.reuse, R4 ;  /* 0x0000000465027221 */ /* 0x040fe20000010100 */
[C---:B------:R-:W-:Y:S01]  /*3220*/  FADD.FTZ R0, -R101.reuse, R5 ;  /* 0x0000000565007221 */ /* 0x040fe20000010100 */
[----:B------:R-:W-:Y:S03]  /*3230*/  FADD.FTZ R6, -R100, R6 ;  /* 0x0000000664067221 */ /* 0x000fe60000010100 */
[-C--:B------:R-:W-:Y:S01]  /*3240*/  FSEL R2, R2, R101.reuse, P1 ;  /* 0x0000006502027208 */ /* 0x080fe20000800000 */
[C---:B------:R-:W-:Y:S01]  /*3250*/  FADD.FTZ R9, -R101.reuse, R9 ;  /* 0x0000000965097221 */ /* 0x040fe20000010100 */
[-C--:B------:R-:W-:Y:S01]  /*3260*/  FSEL R0, R0, R101.reuse, P0 ;  /* 0x0000006500007208 */ /* 0x080fe20000000000 */
[----:B------:R-:W-:Y:S01]  /*3270*/  FADD.FTZ R8, -R101, R8 ;  /* 0x0000000865087221 */ /* 0x000fe20000010100 */
[----:B------:R-:W-:Y:S01]  /*3280*/  FSETP.GE.FTZ.AND P0, PT, R65, RZ, PT ;  /* 0x000000ff4100720b */ /* 0x000fe20003f16000 */
[----:B------:R-:W-:Y:S01]  /*3290*/  FMUL.FTZ R111, R111, R2 ;  /* 0x000000026f6f7220 */ /* 0x000fe20000410000 */
[-C--:B------:R-:W-:Y:S01]  /*32a0*/  FSEL R9, R9, R101.reuse, P2 ;  /* 0x0000006509097208 */ /* 0x080fe20001000000 */
[----:B------:R-:W-:Y:S01]  /*32b0*/  FADD.FTZ R2, -R101, R12 ;  /* 0x0000000c65027221 */ /* 0x000fe20000010100 */
[----:B------:R-:W-:Y:S01]  /*32c0*/  FSETP.GE.FTZ.AND P1, PT, R105, RZ, PT ;  /* 0x000000ff6900720b */ /* 0x000fe20003f36000 */
[C---:B------:R-:W-:Y:S01]  /*32d0*/  FADD.FTZ R5, -R101.reuse, R13 ;  /* 0x0000000d65057221 */ /* 0x040fe20000010100 */
[----:B------:R-:W-:Y:S01]  /*32e0*/  FSETP.GE.FTZ.AND P2, PT, R104, RZ, PT ;  /* 0x000000ff6800720b */ /* 0x000fe20003f56000 */
[----:B------:R-:W-:Y:S01]  /*32f0*/  FMUL.FTZ R4, R110, R0 ;  /* 0x000000006e047220 */ /* 0x000fe20000410000 */
[-C--:B------:R-:W-:Y:S01]  /*3300*/  FSEL R8, R8, R101.reuse, P3 ;  /* 0x0000006508087208 */ /* 0x080fe20001800000 */
[----:B------:R-:W-:Y:S01]  /*3310*/  FADD.FTZ R0, -R101, R16 ;  /* 0x0000001065007221 */ /* 0x000fe20000010100 */
[-C--:B------:R-:W-:Y:S01]  /*3320*/  FSEL R2, R2, R101.reuse, P1 ;  /* 0x0000006502027208 */ /* 0x080fe20000800000 */
[----:B------:R-:W-:Y:S01]  /*3330*/  FADD.FTZ R7, -R100, R7 ;  /* 0x0000000764077221 */ /* 0x000fe20000010100 */
[----:B------:R-:W-:Y:S01]  /*3340*/  FSEL R5, R5, R101, P2 ;  /* 0x0000006505057208 */ /* 0x000fe20001000000 */
[----:B------:R-:W-:Y:S01]  /*3350*/  FMUL.FTZ R109, R109, R8 ;  /* 0x000000086d6d7220 */ /* 0x000fe20000410000 */
[----:B------:R-:W-:Y:S01]  /*3360*/  FSETP.GE.FTZ.AND P1, PT, R67, RZ, PT ;  /* 0x000000ff4300720b */ /* 0x000fe20003f36000 */
[----:B------:R-:W-:Y:S01]  /*3370*/  FMUL.FTZ R8, R107, R9 ;  /* 0x000000096b087220 */ /* 0x000fe20000410000 */
[----:B------:R-:W-:Y:S01]  /*3380*/  F2FP.F16.F32.PACK_AB R4, R4, R111 ;  /* 0x0000006f0404723e */ /* 0x000fe200000000ff */
[----:B------:R-:W-:Y:S01]  /*3390*/  FMUL.FTZ R105, R105, R2 ;  /* 0x0000000269697220 */ /* 0x000fe20000410000 */
[----:B------:R-:W-:Y:S01]  /*33a0*/  FSEL R0, R0, R101, P1 ;  /* 0x0000006500007208 */ /* 0x000fe20000800000 */
[----:B------:R-:W-:Y:S01]  /*33b0*/  FMUL.FTZ R5, R104, R5 ;  /* 0x0000000568057220 */ /* 0x000fe20000410000 */
[----:B------:R-:W-:Y:S01]  /*33c0*/  FSETP.GE.FTZ.AND P3, PT, R113, RZ, PT ;  /* 0x000000ff7100720b */ /* 0x000fe20003f76000 */
[----:B------:R-:W-:Y:S01]  /*33d0*/  @P0 FADD.FTZ R101, -R101, R17 ;  /* 0x0000001165650221 */ /* 0x000fe20000010100 */
[----:B------:R-:W-:Y:S01]  /*33e0*/  FSETP.GE.FTZ.AND P2, PT, R112, RZ, PT ;  /* 0x000000ff7000720b */ /* 0x000fe20003f56000 */
[----:B------:R-:W-:Y:S01]  /*33f0*/  FMUL.FTZ R67, R67, R0 ;  /* 0x0000000043437220 */ /* 0x000fe20000410000 */
[----:B------:R-:W-:Y:S01]  /*3400*/  F2FP.F16.F32.PACK_AB R8, R8, R109 ;  /* 0x0000006d0808723e */ /* 0x000fe200000000ff */
[----:B------:R-:W-:Y:S01]  /*3410*/  FMUL.FTZ R65, R65, R101 ;  /* 0x0000006541417220 */ /* 0x000fe20000410000 */
[----:B------:R-:W-:Y:S01]  /*3420*/  F2FP.F16.F32.PACK_AB R5, R5, R105 ;  /* 0x000000690505723e */ /* 0x000fe200000000ff */
[----:B------:R-:W-:Y:S08]  /*3430*/  @!P4 BRA `(.L_x_930) ;  /* 0x00000000005cc947 */ /* 0x000ff00003800000 */
        /* <DEDUP_REMOVED lines=23> */
.L_x_930:
[----:B------:R2:W-:Y:S01]  /*35b0*/  STS [R205+0x10000], R4 ;  /* 0x01000004cd007388 */ /* 0x0005e20000000800 */
[-C--:B-1----:R-:W-:Y:S01]  /*35c0*/  FSEL R3, R6, R100.reuse, P3 ;  /* 0x0000006406037208 */ /* 0x082fe20001800000 */
[C---:B------:R-:W-:Y:S01]  /*35d0*/  FADD.FTZ R0, -R100.reuse, R10 ;  /* 0x0000000a64007221 */ /* 0x040fe20000010100 */
[----:B------:R-:W-:Y:S01]  /*35e0*/  FSEL R2, R7, R100, P2 ;  /* 0x0000006407027208 */ /* 0x000fe20001000000 */
[----:B------:R-:W-:Y:S01]  /*35f0*/  FADD.FTZ R11, -R100, R11 ;  /* 0x0000000b640b7221 */ /* 0x000fe20000010100 */
[----:B------:R-:W-:Y:S01]  /*3600*/  FSETP.GE.FTZ.AND P0, PT, R108, RZ, PT ;  /* 0x000000ff6c00720b */ /* 0x000fe20003f16000 */
[----:B------:R-:W-:Y:S01]  /*3610*/  FMUL.FTZ R113, R113, R3 ;  /* 0x0000000371717220 */ /* 0x000fe20000410000 */
[----:B------:R-:W-:Y:S01]  /*3620*/  FSETP.GE.FTZ.AND P1, PT, R106, RZ, PT ;  /* 0x000000ff6a00720b */ /* 0x000fe20003f36000 */
[----:B------:R-:W-:Y:S01]  /*3630*/  FMUL.FTZ R3, R112, R2 ;  /* 0x0000000270037220 */ /* 0x000fe20000410000 */
[----:B------:R-:W-:Y:S01]  /*3640*/  FSEL R0, R0, R100, P0 ;  /* 0x0000006400007208 */ /* 0x000fe20000000000 */
[----:B------:R-:W-:Y:S01]  /*3650*/  FADD.FTZ R15, -R100, R15 ;  /* 0x0000000f640f7221 */ /* 0x000fe20000010100 */
[----:B------:R-:W-:Y:S02]  /*3660*/  FSETP.GE.FTZ.AND P0, PT, R64, RZ, PT ;  /* 0x000000ff4000720b */ /* 0x000fe40003f16000 */
[----:B------:R-:W-:Y:S01]  /*3670*/  F2FP.F16.F32.PACK_AB R3, R3, R113 ;  /* 0x000000710303723e */ /* 0x000fe200000000ff */
[----:B------:R-:W-:Y:S01]  /*3680*/  FMUL.FTZ R108, R108, R0 ;  /* 0x000000006c6c7220 */ /* 0x000fe20000410000 */
[----:B------:R-:W-:Y:S01]  /*3690*/  FSEL R2, R11, R100, P1 ;  /* 0x000000640b027208 */ /* 0x000fe20000800000 */
[----:B------:R-:W-:Y:S01]  /*36a0*/  FADD.FTZ R0, -R100, R18 ;  /* 0x0000001264007221 */ /* 0x000fe20000010100 */
[----:B------:R-:W-:Y:S01]  /*36b0*/  FSETP.GE.FTZ.AND P2, PT, R102, RZ, PT ;  /* 0x000000ff6600720b */ /* 0x000fe20003f56000 */
[----:B------:R1:W-:Y:S01]  /*36c0*/  STS [R205+0x10400], R3 ;  /* 0x01040003cd007388 */ /* 0x0003e20000000800 */
[----:B------:R-:W-:Y:S01]  /*36d0*/  FSETP.GE.FTZ.AND P3, PT, R103, RZ, PT ;  /* 0x000000ff6700720b */ /* 0x000fe20003f76000 */
[----:B------:R-:W-:Y:S01]  /*36e0*/  FMUL.FTZ R106, R106, R2 ;  /* 0x000000026a6a7220 */ /* 0x000fe20000410000 */
[----:B------:R-:W-:Y:S01]  /*36f0*/  FSEL R2, R15, R100, P2 ;  /* 0x000000640f027208 */ /* 0x000fe20001000000 */
[----:B------:R-:W-:Y:S01]  /*3700*/  STS [R208+0x10000], R8 ;  /* 0x01000008d0007388 */ /* 0x000fe20000000800 */
[----:B------:R-:W-:Y:S01]  /*3710*/  FSETP.GE.FTZ.AND P1, PT, R66, RZ, PT ;  /* 0x000000ff4200720b */ /* 0x000fe20003f36000 */
[----:B--2---:R-:W-:Y:S02]  /*3720*/  FADD.FTZ R4, -R100, R14 ;  /* 0x0000000e64047221 */ /* 0x004fe40000010100 */
[----:B------:R-:W-:Y:S01]  /*3730*/  FMUL.FTZ R102, R102, R2 ;  /* 0x0000000266667220 */ /* 0x000fe20000410000 */
[----:B------:R-:W-:Y:S02]  /*3740*/  FSEL R0, R0, R100, P1 ;  /* 0x0000006400007208 */ /* 0x000fe40000800000 */
[----:B------:R-:W-:Y:S02]  /*3750*/  F2FP.F16.F32.PACK_AB R2, R106, R108 ;  /* 0x0000006c6a02723e */ /* 0x000fe400000000ff */
[----:B------:R-:W-:Y:S01]  /*3760*/  FSEL R4, R4, R100, P3 ;  /* 0x0000006404047208 */ /* 0x000fe20001800000 */
[----:B------:R-:W-:Y:S01]  /*3770*/  @P0 FADD.FTZ R100, -R100, R19 ;  /* 0x0000001364640221 */ /* 0x000fe20000010100 */
[----:B------:R-:W-:Y:S01]  /*3780*/  FMUL.FTZ R66, R66, R0 ;  /* 0x0000000042427220 */ /* 0x000fe20000410000 */
[----:B------:R2:W-:Y:S02]  /*3790*/  STS [R208+0x10400], R2 ;  /* 0x01040002d0007388 */ /* 0x0005e40000000800 */
[----:B------:R-:W-:Y:S01]  /*37a0*/  FMUL.FTZ R103, R103, R4 ;  /* 0x0000000467677220 */ /* 0x000fe20000410000 */
[----:B------:R-:W-:Y:S01]  /*37b0*/  FMUL.FTZ R64, R64, R100 ;  /* 0x0000006440407220 */ /* 0x000fe20000410000 */
[----:B------:R-:W-:Y:S01]  /*37c0*/  F2FP.F16.F32.PACK_AB R4, R65, R67 ;  /* 0x000000434104723e */ /* 0x000fe200000000ff */
[----:B------:R-:W-:Y:S02]  /*37d0*/  STS [R206+0x10000], R5 ;  /* 0x01000005ce007388 */ /* 0x000fe40000000800 */
[----:B------:R-:W-:Y:S02]  /*37e0*/  F2FP.F16.F32.PACK_AB R0, R102, R103 ;  /* 0x000000676600723e */ /* 0x000fe400000000ff */
[----:B-1----:R-:W-:Y:S03]  /*37f0*/  F2FP.F16.F32.PACK_AB R3, R64, R66 ;  /* 0x000000424003723e */ /* 0x002fe600000000ff */
[----:B------:R1:W-:Y:S04]  /*3800*/  STS [R206+0x10400], R0 ;  /* 0x01040000ce007388 */ /* 0x0003e80000000800 */
[----:B------:R-:W-:Y:S04]  /*3810*/  STS [R207+0x10000], R4 ;  /* 0x01000004cf007388 */ /* 0x000fe80000000800 */
[----:B------:R-:W-:Y:S01]  /*3820*/  STS [R207+0x10400], R3 ;  /* 0x01040003cf007388 */ /* 0x000fe20000000800 */
[----:B------:R-:W-:Y:S01]  /*3830*/  BAR.SYNC.DEFER_BLOCKING 0x0 ;  /* 0x0000000000007b1d */ /* 0x000fe20000010000 */
[----:B--2---:R-:W-:Y:S04]  /*3840*/  IMAD R2, R251, UR6, RZ ;  /* 0x00000006fb027c24 */ /* 0x004fe8000f8e02ff */
[----:B------:R-:W-:Y:S05]  /*3850*/  IMAD.U32 R2, R2, -0x40, RZ ;  /* 0xffffffc002027824 */ /* 0x000fea00078e00ff */
[----:B------:R-:W-:Y:S02]  /*3860*/  LEA R196, P0, R2, R196, 0x2 ;  /* 0x000000c402c47211 */ /* 0x000fe400078010ff */
[----:B-1----:R-:W-:Y:S02]  /*3870*/  LEA R0, R192, UR5, 0x1 ;  /* 0x00000005c0007c11 */ /* 0x002fe4000f8e08ff */
        /* <DEDUP_REMOVED lines=70> */
.L_x_931:
[----:B------:R-:W-:Y:S01]  /*3ce0*/  LDSM.16.M88.4 R64, [R190] ;  /* 0x00000000be40783b */ /* 0x000fe20000000200 */
[C---:B-1----:R-:W-:Y:S02]  /*3cf0*/  IMAD.IADD R3, R190.reuse, 0x1, R185 ;  /* 0x00000001be037824 */ /* 0x042fe400078e02b9 */
[----:B------:R-:W-:Y:S01]  /*3d00*/  IMAD.IADD R2, R190, 0x1, R181 ;  /* 0x00000001be027824 */ /* 0x000fe200078e02b5 */
[----:B------:R-:W1:Y:S01]  /*3d10*/  LDSM.16.MT88.4 R16, [R0+0xc000] ;  /* 0x00c000000010783b */ /* 0x000e620000004200 */
[----:B------:R-:W-:Y:S03]  /*3d20*/  IMAD.IADD R185, R203, 0x1, R242 ;  /* 0x00000001cbb97824 */ /* 0x000fe600078e02f2 */
[----:B------:R-:W2:Y:S04]  /*3d30*/  LDSM.16.M88.4 R60, [R190+0x1000] ;  /* 0x00100000be3c783b */ /* 0x000ea80000000200 */
[----:B------:R-:W3:Y:S04]  /*3d40*/  LDSM.16.MT88.4 R100, [R0+0xe000] ;  /* 0x00e000000064783b */ /* 0x000ee80000004200 */
[----:B------:R-:W-:Y:S04]  /*3d50*/  LDSM.16.MT88.4 R108, [R0+0xc800] ;  /* 0x00c80000006c783b */ /* 0x000fe80000004200 */
[----:B------:R-:W4:Y:S04]  /*3d60*/  LDSM.16.M88.4 R104, [R3] ;  /* 0x000000000368783b */ /* 0x000f280000000200 */
[----:B------:R-:W4:Y:S01]  /*3d70*/  LDSM.16.M88.4 R112, [R3+0x1000] ;  /* 0x001000000370783b */ /* 0x000f220000000200 */
        /* <DEDUP_REMOVED lines=13> */
[----:B------:R-:W-:Y:S05]  /*3e50*/  LDSM.16.MT88.4 R108, [R0+0xd000] ;  /* 0x00d00000006c783b */ /* 0x000fea0000004200 */
[-C--:B-1----:R-:W-:Y:S06]  /*3e60*/  HMMA.16816.F32 R52, R104, R100.reuse, R52 ;  /* 0x000000646834723c */ /* 0x082fec0000001834 */
[C---:B------:R-:W-:Y:S06]  /*3e70*/  HMMA.16816.F32 R56, R112.reuse, R100, R56 ;  /* 0x000000647038723c */ /* 0x040fec0000001838 */
[-C--:B------:R-:W-:Y:S01]  /*3e80*/  HMMA.16816.F32 R60, R112, R102.reuse, R60 ;  /* 0x00000066703c723c */ /* 0x080fe2000000183c */
[----:B------:R-:W-:Y:S05]  /*3e90*/  LDSM.16.MT88.4 R112, [R0+0xf000] ;  /* 0x00f000000070783b */ /* 0x000fea0000004200 */
[----:B------:R-:W-:Y:S01]  /*3ea0*/  HMMA.16816.F32 R64, R104, R102, R64 ;  /* 0x000000666840723c */ /* 0x000fe20000001840 */
[----:B------:R-:W1:Y:S04]  /*3eb0*/  LDSM.16.M88.4 R100, [R2] ;  /* 0x000000000264783b */ /* 0x000e680000000200 */
[----:B------:R2:W3:Y:S02]  /*3ec0*/  LDSM.16.M88.4 R104, [R2+0x1000] ;  /* 0x001000000268783b */ /* 0x0004e40000000200 */
[----:B--2---:R-:W-:Y:S01]  /*3ed0*/  IMAD.IADD R2, R181, 0x1, R3 ;  /* 0x00000001b5027824 */ /* 0x004fe200078e0203 */
[-C--:B-1----:R-:W-:Y:S06]  /*3ee0*/  HMMA.16816.F32 R4, R100, R108.reuse, R4 ;  /* 0x0000006c6404723c */ /* 0x082fec0000001804 */
[C---:B---3--:R-:W-:Y:S06]  /*3ef0*/  HMMA.16816.F32 R8, R104.reuse, R108, R8 ;  /* 0x0000006c6808723c */ /* 0x048fec0000001808 */
[-C--:B------:R-:W-:Y:S06]  /*3f00*/  HMMA.16816.F32 R12, R104, R110.reuse, R12 ;  /* 0x0000006e680c723c */ /* 0x080fec000000180c */
[C---:B------:R-:W-:Y:S01]  /*3f10*/  HMMA.16816.F32 R16, R100.reuse, R110, R16 ;  /* 0x0000006e6410723c */ /* 0x040fe20000001810 */
[----:B------:R-:W-:Y:S05]  /*3f20*/  LDSM.16.MT88.4 R108, [R0+0xd800] ;  /* 0x00d80000006c783b */ /* 0x000fea0000004200 */
[-C--:B------:R-:W-:Y:S06]  /*3f30*/  HMMA.16816.F32 R52, R100, R112.reuse, R52 ;  /* 0x000000706434723c */ /* 0x080fec0000001834 */
[C---:B------:R-:W-:Y:S06]  /*3f40*/  HMMA.16816.F32 R56, R104.reuse, R112, R56 ;  /* 0x000000706838723c */ /* 0x040fec0000001838 */
[-C--:B------:R-:W-:Y:S01]  /*3f50*/  HMMA.16816.F32 R60, R104, R114.reuse, R60 ;  /* 0x00000072683c723c */ /* 0x080fe2000000183c */
[----:B------:R-:W1:Y:S05]  /*3f60*/  LDSM.16.M88.4 R104, [R2] ;  /* 0x000000000268783b */ /* 0x000e6a0000000200 */
[----:B------:R-:W-:Y:S01]  /*3f70*/  HMMA.16816.F32 R64, R100, R114, R64 ;  /* 0x000000726440723c */ /* 0x000fe20000001840 */
[----:B------:R2:W3:Y:S04]  /*3f80*/  LDSM.16.M88.4 R100, [R2+0x1000] ;  /* 0x001000000264783b */ /* 0x0004e80000000200 */
[----:B------:R4:W3:Y:S01]  /*3f90*/  LDSM.16.MT88.4 R112, [R0+0xf800] ;  /* 0x00f800000070783b */ /* 0x0008e20000004200 */
[CC--:B--2---:R-:W-:Y:S05]  /*3fa0*/  LEA R2, P1, R203.reuse, R196.reuse, 0x2 ;  /* 0x000000c4cb027211 */ /* 0x0c4fea00078210ff */
[----:B------:R-:W-:Y:S02]  /*3fb0*/  LEA.HI.X.SX32 R3, R203, R197, 0x2, P1 ;  /* 0x000000c5cb037211 */ /* 0x000fe400008f16ff */
[----:B----4-:R-:W-:Y:S01]  /*3fc0*/  LOP3.LUT R0, R195, 0x1, RZ, 0xc0, !PT ;  /* 0x00000001c3007812 */ /* 0x010fe200078ec0ff */
[-C--:B-1----:R-:W-:Y:S06]  /*3fd0*/  HMMA.16816.F32 R4, R104, R108.reuse, R4 ;  /* 0x0000006c6804723c */ /* 0x082fec0000001804 */
[C---:B---3--:R-:W-:Y:S06]  /*3fe0*/  HMMA.16816.F32 R8, R100.reuse, R108, R8 ;  /* 0x0000006c6408723c */ /* 0x048fec0000001808 */
[-C--:B------:R-:W-:Y:S05]  /*3ff0*/  HMMA.16816.F32 R12, R100, R110.reuse, R12 ;  /* 0x0000006e640c723c */ /* 0x080fea000000180c */
[----:B------:R-:W-:Y:S01]  /*4000*/  @P4 IADD3 R108, P0, R235, R215, RZ ;  /* 0x000000d7eb6c4210 */ /* 0x000fe20007f1e0ff */
[C---:B------:R-:W-:Y:S05]  /*4010*/  HMMA.16816.F32 R16, R104.reuse, R110, R16 ;  /* 0x0000006e6810723c */ /* 0x040fea0000001810 */
[----:B------:R-:W-:Y:S01]  /*4020*/  @P4 IMAD.X R109, R236, 0x1, R214, P0 ;  /* 0x00000001ec6d4824 */ /* 0x000fe200000e06d6 */
[-C--:B------:R-:W-:Y:S04]  /*4030*/  HMMA.16816.F32 R52, R104, R112.reuse, R52 ;  /* 0x000000706834723c */ /* 0x080fe80000001834 */
[----:B------:R2:W5:Y:S02]  /*4040*/  @P4 LDG.E R210, desc[UR18][R108.64+-0x100] ;  /* 0xffff00126cd24981 */ /* 0x000564000c1e1900 */
[C---:B------:R-:W-:Y:S02]  /*4050*/  HMMA.16816.F32 R56, R100.reuse, R112, R56 ;  /* 0x000000706438723c */ /* 0x040fe40000001838 */
[----:B------:R2:W5:Y:S04]  /*4060*/  @P4 LDG.E R209, desc[UR18][R108.64+-0xe0] ;  /* 0xffff20126cd14981 */ /* 0x000568000c1e1900 */
[-C--:B------:R-:W-:Y:S01]  /*4070*/  HMMA.16816.F32 R60, R100, R114.reuse, R60 ;  /* 0x00000072643c723c */ /* 0x080fe2000000183c */
[----:B------:R1:W-:Y:S04]  /*4080*/  REDG.E.ADD.F32.FTZ.RN.STRONG.GPU desc[UR18][R196.64], R4 ;  /* 0x00000004c40079a6 */ /* 0x0003e8000c10f392 */
[----:B------:R3:W-:Y:S01]  /*4090*/  REDG.E.ADD.F32.FTZ.RN.STRONG.GPU desc[UR18][R2.64], R5 ;  /* 0x00000005020079a6 */ /* 0x0007e2000c10f392 */
[----:B------:R-:W-:Y:S05]  /*40a0*/  HMMA.16816.F32 R64, R104, R114, R64 ;  /* 0x000000726840723c */ /* 0x000fea0000001840 */
[CC--:B------:R-:W-:Y:S02]  /*40b0*/  LEA R100, P0, R211.reuse, R196.reuse, 0x2 ;  /* 0x000000c4d3647211 */ /* 0x0c0fe400078010ff */
[CC--:B------:R-:W-:Y:S04]  /*40c0*/  LEA R104, P1, R234.reuse, R196.reuse, 0x2 ;  /* 0x000000c4ea687211 */ /* 0x0c0fe800078210ff */
[-C--:B------:R-:W-:Y:S02]  /*40d0*/  LEA.HI.X.SX32 R101, R211, R197.reuse, 0x2, P0 ;  /* 0x000000c5d3657211 */ /* 0x080fe400000f16ff */
[CC--:B------:R-:W-:Y:S02]  /*40e0*/  LEA R102, P0, R233.reuse, R196.reuse, 0x2 ;  /* 0x000000c4e9667211 */ /* 0x0c0fe400078010ff */
[-C--:B------:R-:W-:Y:S01]  /*40f0*/  LEA.HI.X.SX32 R105, R234, R197.reuse, 0x2, P1 ;  /* 0x000000c5ea697211 */ /* 0x080fe200008f16ff */
[----:B------:R4:W-:Y:S01]  /*4100*/  REDG.E.ADD.F32.FTZ.RN.STRONG.GPU desc[UR18][R100.64], R6 ;  /* 0x00000006640079a6 */ /* 0x0009e2000c10f392 */
[-C--:B------:R-:W-:Y:S03]  /*4110*/  LEA.HI.X.SX32 R103, R233, R197.reuse, 0x2, P0 ;  /* 0x000000c5e9677211 */ /* 0x080fe600000f16ff */
[----:B------:R2:W-:Y:S01]  /*4120*/  REDG.E.ADD.F32.FTZ.RN.STRONG.GPU desc[UR18][R104.64], R7 ;  /* 0x00000007680079a6 */ /* 0x0005e2000c10f392 */
[CC--:B-1----:R-:W-:Y:S03]  /*4130*/  LEA R4, P1, R231.reuse, R196.reuse, 0x2 ;  /* 0x000000c4e7047211 */ /* 0x0c2fe600078210ff */
[----:B------:R1:W-:Y:S01]  /*4140*/  REDG.E.ADD.F32.FTZ.RN.STRONG.GPU desc[UR18][R102.64], R8 ;  /* 0x00000008660079a6 */ /* 0x0003e2000c10f392 */
[-C--:B---3--:R-:W-:Y:S02]  /*4150*/  LEA.HI.X.SX32 R5, R231, R197.reuse, 0x2, P1 ;  /* 0x000000c5e7057211 */ /* 0x088fe400008f16ff */
[-C--:B----4-:R-:W-:Y:S02]  /*4160*/  LEA R100, P2, R232, R196.reuse, 0x2 ;  /* 0x000000c4e8647211 */ /* 0x090fe400078410ff */
[-C--:B------:R-:W-:Y:S02]  /*4170*/  LEA R6, P0, R230, R196.reuse, 0x2 ;  /* 0x000000c4e6067211 */ /* 0x080fe400078010ff */
[-C--:B------:R-:W-:Y:S02]  /*4180*/  LEA.HI.X.SX32 R101, R232, R197.reuse, 0x2, P2 ;  /* 0x000000c5e8657211 */ /* 0x080fe400010f16ff */
[-C--:B--2---:R-:W-:Y:S02]  /*4190*/  LEA.HI.X.SX32 R7, R230, R197.reuse, 0x2, P0 ;  /* 0x000000c5e6077211 */ /* 0x084fe400000f16ff */
[CC--:B-1----:R-:W-:Y:S01]  /*41a0*/  LEA R8, P2, R222.reuse, R196.reuse, 0x2 ;  /* 0x000000c4de087211 */ /* 0x0c2fe200078410ff */
        /* <DEDUP_REMOVED lines=34> */
[-C--:B------:R-:W-:Y:S01]  /*43d0*/  LEA.HI.X.SX32 R7, R185, R197.reuse, 0x2, P1 ;  /* 0x000000c5b9077211 */ /* 0x080fe200008f16ff */
[----:B------:R-:W-:Y:S01]  /*43e0*/  IMAD.IADD R185, R203, 0x1, R241 ;  /* 0x00000001cbb97824 */ /* 0x000fe200078e02f1 */
        /* <DEDUP_REMOVED lines=91> */
.L_x_929:
[----:B------:R-:W-:Y:S06]  /*49a0*/  BAR.SYNC.DEFER_BLOCKING 0x0 ;  /* 0x0000000000007b1d */ /* 0x000fec0000010000 */
        /* <DEDUP_REMOVED lines=51> */
[----:B------:R-:W2:Y:S01]  /*4ce0*/  LDC.64 R38, c[0x0][0x450] ;  /* 0x00011400ff267b82 */ /* 0x000ea20000000a00 */
[----:B------:R-:W-:Y:S01]  /*4cf0*/  F2FP.F16.F32.PACK_AB R17, R17, R78 ;  /* 0x0000004e1111723e */ /* 0x000fe200000000ff */
[----:B------:R-:W-:Y:S01]  /*4d00*/  STS [R244], R24 ;  /* 0x00000018f4007388 */ /* 0x000fe20000000800 */
        /* <DEDUP_REMOVED lines=14> */
[----:B------:R-:W-:Y:S01]  /*4df0*/  FMUL.FTZ R52, R34, UR7 ;  /* 0x0000000722347c20 */ /* 0x000fe20008410000 */
[----:B------:R-:W-:Y:S01]  /*4e00*/  STS [R244+0x1000], R22 ;  /* 0x00100016f4007388 */ /* 0x000fe20000000800 */
[----:B------:R-:W-:Y:S01]  /*4e10*/  FMUL.FTZ R3, R35, UR7 ;  /* 0x0000000723037c20 */ /* 0x000fe20008410000 */
[----:B------:R-:W-:Y:S01]  /*4e20*/  FMUL.FTZ R5, R27, UR7 ;  /* 0x000000071b057c20 */ /* 0x000fe20008410000 */
[----:B------:R-:W-:Y:S01]  /*4e30*/  FMUL.FTZ R34, R28, UR7 ;  /* 0x000000071c227c20 */ /* 0x000fe20008410000 */
[----:B------:R-:W-:Y:S01]  /*4e40*/  STS [R244+0x1400], R21 ;  /* 0x00140015f4007388 */ /* 0x000fe20000000800 */
[----:B------:R-:W-:Y:S01]  /*4e50*/  FMUL.FTZ R2, R29, UR7 ;  /* 0x000000071d027c20 */ /* 0x000fe20008410000 */
[----:B------:R-:W-:Y:S01]  /*4e60*/  FMUL.FTZ R33, R30, UR7 ;  /* 0x000000071e217c20 */ /* 0x000fe20008410000 */
[----:B------:R-:W-:Y:S01]  /*4e70*/  FMUL.FTZ R0, R31, UR7 ;  /* 0x000000071f007c20 */ /* 0x000fe20008410000 */
[----:B------:R-:W-:Y:S01]  /*4e80*/  STS [R245+0x1000], R18 ;  /* 0x00100012f5007388 */ /* 0x000fe20000000800 */
[----:B------:R-:W-:Y:S01]  /*4e90*/  F2FP.F16.F32.PACK_AB R25, R25, R36 ;  /* 0x000000241919723e */ /* 0x000fe200000000ff */
[----:B------:R-:W-:Y:S01]  /*4ea0*/  FMUL.FTZ R48, R48, UR7 ;  /* 0x0000000730307c20 */ /* 0x000fe20008410000 */
[----:B------:R-:W-:Y:S01]  /*4eb0*/  F2FP.F16.F32.PACK_AB R9, R9, R94 ;  /* 0x0000005e0909723e */ /* 0x000fe200000000ff */
[----:B------:R-:W-:Y:S01]  /*4ec0*/  STS [R245+0x1400], R17 ;  /* 0x00140011f5007388 */ /* 0x000fe20000000800 */
[----:B------:R-:W3:Y:S01]  /*4ed0*/  LDC.64 R36, c[0x0][0x458] ;  /* 0x00011600ff247b82 */ /* 0x000ee20000000a00 */
[----:B------:R-:W-:Y:S01]  /*4ee0*/  FMUL.FTZ R28, R49, UR7 ;  /* 0x00000007311c7c20 */ /* 0x000fe20008410000 */
[----:B------:R-:W-:Y:S01]  /*4ef0*/  FMUL.FTZ R50, R50, UR7 ;  /* 0x0000000732327c20 */ /* 0x000fe20008410000 */
[----:B------:R-:W-:Y:S01]  /*4f00*/  STS [R244+0x2000], R16 ;  /* 0x00200010f4007388 */ /* 0x000fe20000000800 */
[----:B------:R-:W-:Y:S01]  /*4f10*/  FMUL.FTZ R27, R51, UR7 ;  /* 0x00000007331b7c20 */ /* 0x000fe20008410000 */
[----:B------:R-:W-:Y:S01]  /*4f20*/  F2FP.F16.F32.PACK_AB R8, R8, R57 ;  /* 0x000000390808723e */ /* 0x000fe200000000ff */
[----:B------:R-:W-:Y:S01]  /*4f30*/  FMUL.FTZ R40, R40, UR7 ;  /* 0x0000000728287c20 */ /* 0x000fe20008410000 */
[----:B------:R-:W-:Y:S01]  /*4f40*/  STS [R244+0x2400], R15 ;  /* 0x0024000ff4007388 */ /* 0x000fe20000000800 */
[----:B------:R-:W-:Y:S01]  /*4f50*/  F2FP.F16.F32.PACK_AB R7, R7, R56 ;  /* 0x000000380707723e */ /* 0x000fe200000000ff */
        /* <DEDUP_REMOVED lines=13> */
[----:B------:R-:W-:Y:S01]  /*5030*/  ULDC.64 UR6, c[0x0][0x3f0] ;  /* 0x0000fc0000067ab9 */ /* 0x000fe20000000a00 */
[----:B------:R4:W-:Y:S01]  /*5040*/  STS [R244+0x3400], R13 ;  /* 0x0034000df4007388 */ /* 0x0009e20000000800 */
[----:B------:R-:W-:-:S02]  /*5050*/  F2FP.F16.F32.PACK_AB R5, R5, R54 ;  /* 0x000000360505723e */ /* 0x000fc400000000ff */
[----:B------:R-:W-:Y:S01]  /*5060*/  F2FP.F16.F32.PACK_AB R2, R2, R34 ;  /* 0x000000220202723e */ /* 0x000fe200000000ff */
[----:B------:R1:W-:Y:S01]  /*5070*/  STS [R245+0x3000], R10 ;  /* 0x0030000af5007388 */ /* 0x0003e20000000800 */
[----:B------:R-:W-:Y:S02]  /*5080*/  F2FP.F16.F32.PACK_AB R0, R0, R33 ;  /* 0x000000210000723e */ /* 0x000fe400000000ff */
[----:B------:R-:W-:Y:S01]  /*5090*/  F2FP.F16.F32.PACK_AB R28, R28, R48 ;  /* 0x000000301c1c723e */ /* 0x000fe200000000ff */
[----:B------:R-:W-:Y:S01]  /*50a0*/  STS [R245+0x3400], R9 ;  /* 0x00340009f5007388 */ /* 0x000fe20000000800 */
[----:B------:R-:W-:Y:S01]  /*50b0*/  F2FP.F16.F32.PACK_AB R27, R27, R50 ;  /* 0x000000321b1b723e */ /* 0x000fe200000000ff */
[----:B------:R-:W2:Y:S01]  /*50c0*/  LDC.64 R48, c[0x0][0x470] ;  /* 0x00011c00ff307b82 */ /* 0x000ea20000000a00 */
[----:B------:R-:W-:Y:S01]  /*50d0*/  F2FP.F16.F32.PACK_AB R29, R29, R40 ;  /* 0x000000281d1d723e */ /* 0x000fe200000000ff */
[----:B------:R3:W-:Y:S01]  /*50e0*/  STS [R244+0x4000], R8 ;  /* 0x00400008f4007388 */ /* 0x0007e20000000800 */
[----:B------:R-:W-:-:S02]  /*50f0*/  F2FP.F16.F32.PACK_AB R30, R30, R42 ;  /* 0x0000002a1e1e723e */ /* 0x000fc400000000ff */
[----:B------:R-:W-:Y:S01]  /*5100*/  F2FP.F16.F32.PACK_AB R31, R31, R44 ;  /* 0x0000002c1f1f723e */ /* 0x000fe200000000ff */
[----:B------:R-:W-:Y:S01]  /*5110*/  STS [R244+0x4400], R7 ;  /* 0x00440007f4007388 */ /* 0x000fe20000000800 */
[----:B------:R-:W-:-:S03]  /*5120*/  F2FP.F16.F32.PACK_AB R32, R32, R46 ;  /* 0x0000002e2020723e */ /* 0x000fc600000000ff */
[----:B------:R-:W-:Y:S04]  /*5130*/  STS [R245+0x4000], R4 ;  /* 0x00400004f5007388 */ /* 0x000fe80000000800 */
[----:B------:R3:W-:Y:S01]  /*5140*/  STS [R245+0x4400], R3 ;  /* 0x00440003f5007388 */ /* 0x0007e20000000800 */
[----:B----4-:R-:W4:Y:S03]  /*5150*/  LDC.64 R12, c[0x0][0x468] ;  /* 0x00011a00ff0c7b82 */ /* 0x010f260000000a00 */
[----:B------:R2:W-:Y:S04]  /*5160*/  STS [R244+0x5000], R6 ;  /* 0x00500006f4007388 */ /* 0x0005e80000000800 */
[----:B------:R-:W-:Y:S01]  /*5170*/  STS [R244+0x5400], R5 ;  /* 0x00540005f4007388 */ /* 0x000fe20000000800 */
[----:B-1----:R-:W1:Y:S03]  /*5180*/  LDC.64 R10, c[0x0][0x438] ;  /* 0x00010e00ff0a7b82 */ /* 0x002e660000000a00 */
[----:B------:R1:W-:Y:S04]  /*5190*/  STS [R245+0x5000], R2 ;  /* 0x00500002f5007388 */ /* 0x0003e80000000800 */
[----:B------:R1:W-:Y:S01]  /*51a0*/  STS [R245+0x5400], R0 ;  /* 0x00540000f5007388 */ /* 0x0003e20000000800 */
[----:B---3--:R-:W3:Y:S03]  /*51b0*/  LDC.64 R8, c[0x0][0x440] ;  /* 0x00011000ff087b82 */ /* 0x008ee60000000a00 */
[----:B------:R-:W-:Y:S04]  /*51c0*/  STS [R244+0x6000], R25 ;  /* 0x00600019f4007388 */ /* 0x000fe80000000800 */
[----:B------:R-:W-:Y:S01]  /*51d0*/  STS [R244+0x6400], R26 ;  /* 0x0064001af4007388 */ /* 0x000fe20000000800 */
[----:B------:R-:W-:-:S03]  /*51e0*/  SHF.R.S32.HI R3, RZ, 0x1f, R248 ;  /* 0x0000001fff037819 */ /* 0x000fc600000114f8 */
[----:B------:R-:W-:Y:S01]  /*51f0*/  STS [R245+0x6000], R28 ;  /* 0x0060001cf5007388 */ /* 0x000fe20000000800 */
[----:B--2---:R-:W-:-:S03]  /*5200*/  IMAD R6, R36, UR4, RZ ;  /* 0x0000000424067c24 */ /* 0x004fc6000f8e02ff */
[----:B------:R-:W-:Y:S01]  /*5210*/  STS [R245+0x6400], R27 ;  /* 0x0064001bf5007388 */ /* 0x000fe20000000800 */
[----:B-1----:R-:W-:-:S03]  /*5220*/  IMAD R7, R10, UR20, RZ ;  /* 0x000000140a077c24 */ /* 0x002fc6000f8e02ff */
[----:B------:R-:W-:Y:S01]  /*5230*/  STS [R244+0x7000], R29 ;  /* 0x0070001df4007388 */ /* 0x000fe20000000800 */
[----:B------:R-:W-:-:S03]  /*5240*/  MOV R2, R248 ;  /* 0x000000f800027202 */ /* 0x000fc60000000f00 */
[----:B------:R-:W-:Y:S01]  /*5250*/  STS [R244+0x7400], R30 ;  /* 0x0074001ef4007388 */ /* 0x000fe20000000800 */
[C---:B------:R-:W-:Y:S02]  /*5260*/  IMAD R0, R38.reuse, UR4, RZ ;  /* 0x0000000426007c24 */ /* 0x040fe4000f8e02ff */
[----:B------:R-:W-:Y:S01]  /*5270*/  IMAD.WIDE.U32 R4, R38, UR23, R2 ;  /* 0x0000001726047c25 */ /* 0x000fe2000f8e0002 */
[----:B------:R-:W-:Y:S03]  /*5280*/  STS [R245+0x7000], R31 ;  /* 0x0070001ff5007388 */ /* 0x000fe60000000800 */
[----:B------:R-:W-:Y:S01]  /*5290*/  IMAD R0, R39, UR23, R0 ;  /* 0x0000001727007c24 */ /* 0x000fe2000f8e0200 */
[----:B------:R-:W-:Y:S01]  /*52a0*/  STS [R245+0x7400], R32 ;  /* 0x00740020f5007388 */ /* 0x000fe20000000800 */
[----:B------:R-:W-:Y:S01]  /*52b0*/  IMAD.WIDE.U32 R2, R36, UR23, R2 ;  /* 0x0000001724027c25 */ /* 0x000fe2000f8e0002 */
[----:B------:R-:W-:Y:S02]  /*52c0*/  BAR.SYNC.DEFER_BLOCKING 0x0 ;  /* 0x0000000000007b1d */ /* 0x000fe40000010000 */
[----:B------:R-:W-:Y:S01]  /*52d0*/  IADD3 R5, R5, R0, RZ ;  /* 0x0000000005057210 */ /* 0x000fe20007ffe0ff */
[----:B------:R-:W-:-:S02]  /*52e0*/  IMAD R0, R37, UR23, R6 ;  /* 0x0000001725007c24 */ /* 0x000fc4000f8e0206 */
[----:B------:R-:W-:Y:S02]  /*52f0*/  IMAD R6, R11, UR14, R7 ;  /* 0x0000000e0b067c24 */ /* 0x000fe4000f8e0207 */
[----:B------:R-:W-:Y:S01]  /*5300*/  IMAD.WIDE.U32 R4, R10, UR14, R4 ;  /* 0x0000000e0a047c25 */ /* 0x000fe2000f8e0004 */
[----:B------:R-:W-:-:S03]  /*5310*/  IADD3 R3, R3, R0, RZ ;  /* 0x0000000003037210 */ /* 0x000fc60007ffe0ff */
[----:B---3--:R-:W-:Y:S01]  /*5320*/  IMAD R0, R8, UR20, RZ ;  /* 0x0000001408007c24 */ /* 0x008fe2000f8e02ff */
[----:B------:R-:W-:Y:S01]  /*5330*/  IADD3 R5, R5, R6, RZ ;  /* 0x0000000605057210 */ /* 0x000fe20007ffe0ff */
[----:B----4-:R-:W-:Y:S02]  /*5340*/  IMAD R6, R12, UR21, RZ ;  /* 0x000000150c067c24 */ /* 0x010fe4000f8e02ff */
[----:B------:R-:W-:Y:S01]  /*5350*/  IMAD R0, R9, UR14, R0 ;  /* 0x0000000e09007c24 */ /* 0x000fe2000f8e0200 */
[----:B------:R-:W-:Y:S01]  /*5360*/  SHF.R.S32.HI R9, RZ, 0x1f, R247 ;  /* 0x0000001fff097819 */ /* 0x000fe200000114f7 */
[----:B------:R-:W-:-:S04]  /*5370*/  IMAD.WIDE.U32 R2, R8, UR14, R2 ;  /* 0x0000000e08027c25 */ /* 0x000fc8000f8e0002 */
[----:B------:R-:W-:Y:S01]  /*5380*/  IMAD R8, R13, UR15, R6 ;  /* 0x0000000f0d087c24 */ /* 0x000fe2000f8e0206 */
[----:B------:R-:W-:Y:S01]  /*5390*/  IADD3 R3, R3, R0, RZ ;  /* 0x0000000003037210 */ /* 0x000fe20007ffe0ff */
[----:B------:R-:W-:Y:S01]  /*53a0*/  IMAD.WIDE.U32 R4, R12, UR15, R4 ;  /* 0x0000000f0c047c25 */ /* 0x000fe2000f8e0004 */
[----:B------:R-:W1:Y:S03]  /*53b0*/  LDS.128 R44, [R204+0xc000] ;  /* 0x00c00000cc2c7984 */ /* 0x000e660000000c00 */
[C---:B------:R-:W-:Y:S01]  /*53c0*/  IMAD R0, R48.reuse, UR21, RZ ;  /* 0x0000001530007c24 */ /* 0x040fe2000f8e02ff */
[----:B------:R-:W2:Y:S01]  /*53d0*/  LDS.128 R40, [R204+0xe000] ;  /* 0x00e00000cc287984 */ /* 0x000ea20000000c00 */
[----:B------:R-:W-:Y:S01]  /*53e0*/  IMAD.WIDE.U32 R6, R48, UR15, R2 ;  /* 0x0000000f30067c25 */ /* 0x000fe2000f8e0002 */
[----:B------:R-:W-:Y:S02]  /*53f0*/  IADD3 R3, R5, R8, RZ ;  /* 0x0000000805037210 */ /* 0x000fe40007ffe0ff */
[----:B------:R-:W3:Y:S01]  /*5400*/  LDS.128 R32, [R204+0xd000] ;  /* 0x00d00000cc207984 */ /* 0x000ee20000000c00 */
[----:B------:R-:W-:Y:S01]  /*5410*/  MOV R2, R4 ;  /* 0x0000000400027202 */ /* 0x000fe20000000f00 */
[----:B------:R-:W-:-:S02]  /*5420*/  IMAD R5, R9, R38, RZ ;  /* 0x0000002609057224 */ /* 0x000fc400078e02ff */
[----:B------:R-:W4:Y:S01]  /*5430*/  LDS.128 R28, [R204+0xf000] ;  /* 0x00f00000cc1c7984 */ /* 0x000f220000000c00 */
[----:B------:R-:W-:Y:S02]  /*5440*/  IMAD R0, R49, UR15, R0 ;  /* 0x0000000f31007c24 */ /* 0x000fe4000f8e0200 */
[C---:B------:R-:W-:Y:S01]  /*5450*/  IMAD R4, R247.reuse, R39, R5 ;  /* 0x00000027f7047224 */ /* 0x040fe200078e0205 */
[----:B------:R-:W4:Y:S01]  /*5460*/  LDS.128 R24, [R204+0x10000] ;  /* 0x01000000cc187984 */ /* 0x000f220000000c00 */
[----:B------:R-:W-:Y:S01]  /*5470*/  IMAD.WIDE.U32 R2, R247, R38, R2 ;  /* 0x00000026f7027225 */ /* 0x000fe200078e0002 */
[----:B------:R-:W-:Y:S02]  /*5480*/  IADD3 R7, R7, R0, RZ ;  /* 0x0000000007077210 */ /* 0x000fe40007ffe0ff */
[----:B------:R-:W4:Y:S01]  /*5490*/  LDS.128 R16, [R204+0x12000] ;  /* 0x01200000cc107984 */ /* 0x000f220000000c00 */
[----:B------:R-:W-:Y:S01]  /*54a0*/  IMAD R0, R9, R36, RZ ;  /* 0x0000002409007224 */ /* 0x000fe200078e02ff */
[----:B------:R-:W-:Y:S01]  /*54b0*/  IADD3 R3, R3, R4, RZ ;  /* 0x0000000403037210 */ /* 0x000fe20007ffe0ff */
[----:B------:R-:W-:Y:S01]  /*54c0*/  IMAD.WIDE.U32 R6, R247, R36, R6 ;  /* 0x00000024f7067225 */ /* 0x000fe200078e0006 */
[----:B------:R-:W4:Y:S01]  /*54d0*/  LDS.128 R20, [R204+0x11000] ;  /* 0x01100000cc147984 */ /* 0x000f220000000c00 */
[----:B------:R-:W-:-:S02]  /*54e0*/  LEA R4, P0, R2, UR6, 0x1 ;  /* 0x0000000602047c11 */ /* 0x000fc4000f8008ff */
[----:B------:R-:W-:Y:S01]  /*54f0*/  IMAD R0, R247, R37, R0 ;  /* 0x00000025f7007224 */ /* 0x000fe200078e0200 */
[----:B------:R-:W4:Y:S01]  /*5500*/  LDS.128 R12, [R204+0x13000] ;  /* 0x01300000cc0c7984 */ /* 0x000f220000000c00 */
[----:B------:R-:W-:Y:S01]  /*5510*/  LEA.HI.X R5, R2, UR7, R3, 0x1, P0 ;  /* 0x0000000702057c11 */ /* 0x000fe200080f0c03 */
[----:B------:R-:W-:Y:S01]  /*5520*/  ULDC.64 UR6, c[0x0][0x3f8] ;  /* 0x0000fe0000067ab9 */ /* 0x000fe20000000a00 */
[----:B------:R-:W-:Y:S02]  /*5530*/  LEA R8, P1, R38, R4, 0x6 ;  /* 0x0000000426087211 */ /* 0x000fe400078230ff */
[----:B------:R-:W-:Y:S02]  /*5540*/  IADD3 R0, R7, R0, RZ ;  /* 0x0000000007007210 */ /* 0x000fe40007ffe0ff */
[----:B------:R-:W-:Y:S02]  /*5550*/  LEA R2, P0, R6, UR6, 0x1 ;  /* 0x0000000606027c11 */ /* 0x000fe4000f8008ff */
[----:B------:R-:W-:-:S02]  /*5560*/  LEA.HI.X R9, R38, R5, R39, 0x6, P1 ;  /* 0x0000000526097211 */ /* 0x000fc400008f3427 */
[----:B------:R-:W-:Y:S01]  /*5570*/  LEA.HI.X R3, R6, UR7, R0, 0x1, P0 ;  /* 0x0000000706037c11 */ /* 0x000fe200080f0c00 */
[----:B-1----:R1:W-:Y:S01]  /*5580*/  STG.E.128 desc[UR18][R4.64], R44 ;  /* 0x0000002c04007986 */ /* 0x0023e2000c101d12 */
[----:B------:R-:W-:-:S03]  /*5590*/  LEA R6, P0, R36, R2, 0x6 ;  /* 0x0000000224067211 */ /* 0x000fc600078030ff */
[----:B--2---:R1:W-:Y:S01]  /*55a0*/  STG.E.128 desc[UR18][R4.64+0x80], R40 ;  /* 0x0000802804007986 */ /* 0x0043e2000c101d12 */
[----:B------:R-:W-:-:S03]  /*55b0*/  LEA.HI.X R7, R36, R3, R37, 0x6, P0 ;  /* 0x0000000324077211 */ /* 0x000fc600000f3425 */
[----:B---3--:R1:W-:Y:S04]  /*55c0*/  STG.E.128 desc[UR18][R8.64], R32 ;  /* 0x0000002008007986 */ /* 0x0083e8000c101d12 */
[----:B----4-:R1:W-:Y:S04]  /*55d0*/  STG.E.128 desc[UR18][R8.64+0x80], R28 ;  /* 0x0000801c08007986 */ /* 0x0103e8000c101d12 */
[----:B------:R1:W-:Y:S04]  /*55e0*/  STG.E.128 desc[UR18][R2.64], R24 ;  /* 0x0000001802007986 */ /* 0x0003e8000c101d12 */
[----:B------:R1:W-:Y:S04]  /*55f0*/  STG.E.128 desc[UR18][R2.64+0x80], R16 ;  /* 0x0000801002007986 */ /* 0x0003e8000c101d12 */
[----:B------:R1:W-:Y:S04]  /*5600*/  STG.E.128 desc[UR18][R6.64], R20 ;  /* 0x0000001406007986 */ /* 0x0003e8000c101d12 */
[----:B------:R1:W-:Y:S02]  /*5610*/  STG.E.128 desc[UR18][R6.64+0x80], R12 ;  /* 0x0000800c06007986 */ /* 0x0003e4000c101d12 */
.L_x_926:
        /* <DEDUP_REMOVED lines=11> */
.L_x_933:
[----:B------:R-:W-:Y:S05]  /*56d0*/  EXIT ;  /* 0x000000000000794d */ /* 0x000fea0003800000 */
.L_x_935:
        /* <DEDUP_REMOVED lines=10> */
.L_x_2071:


//--------------------- .text._ZN5flash44flash_bwd_dq_dk_dv_loop_seqk_parallel_kernelI23Flash_bwd_kernel_traitsILi128ELi64ELi64ELi8ELi4ELi2ELi2ELb1ELb0EN7cutlass6half_tE19Flash_kernel_traitsILi128ELi64ELi64ELi8ES3_EELb0ELb0ELb0ELb0ELb1ELb1ELb1EEEvNS_16Flash_bwd_paramsE --------------------------
	.section	.text._ZN5flash44flash_bwd_dq_dk_dv_loop_seqk_parallel_kernelI23Flash_bwd_kernel_traitsILi128ELi64ELi64ELi8ELi4ELi2ELi2ELb1ELb0EN7cutlass6half_tE19Flash_kernel_traitsILi128ELi64ELi64ELi8ES3_EELb0ELb0ELb0ELb0ELb1ELb1ELb1EEEvNS_16Flash_bwd_paramsE,"ax",@progbits
	.align	128
        .global         _ZN5flash44flash_bwd_dq_dk_dv_loop_seqk_parallel_kernelI23Flash_bwd_kernel_traitsILi128ELi64ELi64ELi8ELi4ELi2ELi2ELb1ELb0EN7cutlass6half_tE19Flash_kernel_traitsILi128ELi64ELi64ELi8ES3_EELb0ELb0ELb0ELb0ELb1ELb1ELb1EEEvNS_16Flash_bwd_paramsE
        .type           _ZN5flash44flash_bwd_dq_dk_dv_loop_seqk_parallel_kernelI23Flash_bwd_kernel_traitsILi128ELi64ELi64ELi8ELi4ELi2ELi2ELb1ELb0EN7cutlass6half_tE19Flash_kernel_traitsILi128ELi64ELi64ELi8ES3_EELb0ELb0ELb0ELb0ELb1ELb1ELb1EEEvNS_16Flash_bwd_paramsE,@function
        .size           _ZN5flash44flash_bwd_dq_dk_dv_loop_seqk_parallel_kernelI23Flash_bwd_kernel_traitsILi128ELi64ELi64ELi8ELi4ELi2ELi2ELb1ELb0EN7cutlass6half_tE19Flash_kernel_traitsILi128ELi64ELi64ELi8ES3_EELb0ELb0ELb0ELb0ELb1ELb1ELb1EEEvNS_16Flash_bwd_paramsE,(.L_x_2072 - _ZN5flash44flash_bwd_dq_dk_dv_loop_seqk_parallel_kernelI23Flash_bwd_kernel_traitsILi128ELi64ELi64ELi8ELi4ELi2ELi2ELb1ELb0EN7cutlass6half_tE19Flash_kernel_traitsILi128ELi64ELi64ELi8ES3_EELb0ELb0ELb0ELb0ELb1ELb1ELb1EEEvNS_16Flash_bwd_paramsE)
        .other          _ZN5flash44flash_bwd_dq_dk_dv_loop_seqk_parallel_kernelI23Flash_bwd_kernel_traitsILi128ELi64ELi64ELi8ELi4ELi2ELi2ELb1ELb0EN7cutlass6half_tE19Flash_kernel_traitsILi128ELi64ELi64ELi8ES3_EELb0ELb0ELb0ELb0ELb1ELb1ELb1EEEvNS_16Flash_bwd_paramsE,@"STO_CUDA_ENTRY STV_DEFAULT"
_ZN5flash44flash_bwd_dq_dk_dv_loop_seqk_parallel_kernelI23Flash_bwd_kernel_traitsILi128ELi64ELi64ELi8ELi4ELi2ELi2ELb1ELb0EN7cutlass6half_tE19Flash_kernel_traitsILi128ELi64ELi64ELi8ES3_EELb0ELb0ELb0ELb0ELb1ELb1ELb1EEEvNS_16Flash_bwd_paramsE:
.text._ZN5flash44flash_bwd_dq_dk_dv_loop_seqk_parallel_kernelI23Flash_bwd_kernel_traitsILi128ELi64ELi64ELi8ELi4ELi2ELi2ELb1ELb0EN7cutlass6half_tE19Flash_kernel_traitsILi128ELi64ELi64ELi8ES3_EELb0ELb0ELb0ELb0ELb1ELb1ELb1EEEvNS_16Flash_bwd_paramsE:
        /* <DEDUP_REMOVED lines=143> */
.L_x_944:
        /* <DEDUP_REMOVED lines=94> */
.L_x_937:
[----:B------:R-:W-:Y:S01]  /*0ed0*/  UIMAD UR26, UR12, UR29, UR14 ;  /* 0x0000001d0c1a72a4 */ /* 0x000fe2000f8e020e */
[----:B------:R-:W-:-:S03]  /*0ee0*/  ULDC UR27, c[0x0][0x2d4] ;  /* 0x0000b500001b7ab9 */ /* 0x000fc60000000800 */
[----:B------:R-:W-:-:S12]  /*0ef0*/  UIMAD UR26, UR26, UR27, URZ ;  /* 0x0000001b1a1a72a4 */ /* 0x000fd8000f8e023f */
.L_x_938:
        /* <DEDUP_REMOVED lines=136> */
[C---:B------:R-:W-:Y:S01]  /*1780*/  LEA R14, P2, R6.reuse, R238, 0x6 ;  /* 0x000000ee060e7211 */ /* 0x040fe200078430ff */
[----:B------:R-:W-:Y:S01]  /*1790*/  UMOV UR37, UR39 ;  /* 0x0000002700257c82 */ /* 0x000fe20008000000 */
        /* <DEDUP_REMOVED lines=21> */
[----:B------:R-:W-:Y:S01]  /*18f0*/  UIMAD.WIDE UR42, UR12, UR27, UR40 ;  /* 0x0000001b0c2a72a5 */ /* 0x000fe2000f8e0228 */
[----:B------:R-:W-:Y:S01]  /*1900*/  IMAD.U32 R4, RZ, RZ, UR32 ;  /* 0x00000020ff047e24 */ /* 0x000fe2000f8e00ff */
[----:B------:R-:W-:Y:S01]  /*1910*/  USHF.R.S32.HI UR24, URZ, 0x1f, UR23 ;  /* 0x0000001f3f187899 */ /* 0x000fe20008011417 */
[----:B------:R2:W5:Y:S01]  /*1920*/  LDG.E R232, desc[UR16][R8.64+0x20] ;  /* 0x0000201008e87981 */ /* 0x000562000c1e1900 */
[----:B------:R-:W-:Y:S01]  /*1930*/  IADD3 R5, P2, P1, R18, UR23, R5 ;  /* 0x0000001712057c10 */ /* 0x000fe2000f95e005 */
[----:B------:R-:W-:Y:S01]  /*1940*/  UIMAD UR22, UR22, UR29, URZ ;  /* 0x0000001d161672a4 */ /* 0x000fe2000f8e023f */
[----:B------:R-:W-:Y:S01]  /*1950*/  CS2R R94, SRZ ;  /* 0x00000000005e7805 */ /* 0x000fe2000001ff00 */
[----:B------:R-:W-:Y:S01]  /*1960*/  UIMAD.WIDE.U32 UR44, UR28, UR29, URZ ;  /* 0x0000001d1c2c72a5 */ /* 0x000fe2000f8e003f */
        /* <DEDUP_REMOVED lines=107> */
[----:B------:R-:W-:Y:S01]  /*2020*/  UIMAD UR52, UR51, 0x30, URZ ;  /* 0x00000030333478a4 */ /* 0x000fe2000f8e023f */
[----:B------:R-:W-:Y:S01]  /*2030*/  UMOV UR39, UR41 ;  /* 0x0000002900277c82 */ /* 0x000fe20008000000 */
[----:B------:R-:W-:Y:S01]  /*2040*/  UIMAD UR51, UR51, 0x38, URZ ;  /* 0x00000038333378a4 */ /* 0x000fe2000f8e023f */
[----:B------:R-:W-:Y:S01]  /*2050*/  ULDC UR32, c[0x0][0x270] ;  /* 0x00009c0000207ab9 */ /* 0x000fe20000000800 */
[----:B------:R-:W-:-:S02]  /*2060*/  UIADD3 UR44, UR57, UR45, URZ ;  /* 0x0000002d392c7290 */ /* 0x000fc4000fffe03f */
[----:B------:R-:W-:Y:S02]  /*2070*/  UIADD3 UR26, UR57, UR27, URZ ;  /* 0x0000001b391a7290 */ /* 0x000fe4000fffe03f */
[----:B------:R-:W-:Y:S01]  /*2080*/  UIADD3 UR4, UR57, UR22, URZ ;  /* 0x0000001639047290 */ /* 0x000fe2000fffe03f */
[----:B------:R-:W-:Y:S01]  /*2090*/  LEA R207, R207, UR5, 0x1 ;  /* 0x00000005cfcf7c11 */ /* 0x000fe2000f8e08ff */
[----:B------:R-:W-:Y:S01]  /*20a0*/  ULDC UR36, c[0x0][0x39c] ;  /* 0x0000e70000247ab9 */ /* 0x000fe20000000800 */
[----:B------:R-:W-:Y:S01]  /*20b0*/  LEA R206, R206, UR5, 0x1 ;  /* 0x00000005cece7c11 */ /* 0x000fe2000f8e08ff */
[----:B---3--:R-:W-:-:S08]  /*20c0*/  ULDC UR35, c[0x0][0x2ec] ;  /* 0x0000bb0000237ab9 */ /* 0x008fd00000000800 */
.L_x_942:
        /* <DEDUP_REMOVED lines=16> */
[----:B------:R-:W-:Y:S06]  /*21d0*/  BAR.SYNC.DEFER_BLOCKING 0x0 ;  /* 0x0000000000007b1d */ /* 0x000fec0000010000 */
[----:B------:R-:W-:Y:S08]  /*21e0*/  LDSM.16.M88.4 R52, [R206] ;  /* 0x00000000ce34783b */ /* 0x000ff00000000200 */
[----:B------:R-:W2:Y:S08]  /*21f0*/  LDSM.16.M88.4 R56, [R211+UR5+0xc000] ;  /* 0x00c00005d338783b */ /* 0x000eb00008000200 */
[----:B------:R-:W3:Y:S08]  /*2200*/  LDSM.16.M88.4 R60, [R211+UR5+0xc800] ;  /* 0x00c80005d33c783b */ /* 0x000ef00008000200 */
        /* <DEDUP_REMOVED lines=8> */
[----:B------:R-:W-:Y:S01]  /*2290*/  LDSM.16.M88.4 R56, [R180] ;  /* 0x00000000b438783b */ /* 0x000fe20000000200 */
        /* <DEDUP_REMOVED lines=11> */
[----:B------:R-:W2:Y:S03]  /*2350*/  LDSM.16.M88.4 R104, [R211+UR5+0xe000] ;  /* 0x00e00005d368783b */ /* 0x000ea60008000200 */
[C---:B---3--:R-:W-:Y:S05]  /*2360*/  HMMA.16816.F32 R12, R108.reuse, R52, R12 ;  /* 0x000000346c0c723c */ /* 0x048fea000000180c */
[----:B------:R-:W-:Y:S01]  /*2370*/  LDSM.16.M88.4 R112, [R205+0xe000] ;  /* 0x00e00000cd70783b */ /* 0x000fe20000000200 */
[----:B------:R-:W-:Y:S07]  /*2380*/  HMMA.16816.F32 R16, R108, R54, R16 ;  /* 0x000000366c10723c */ /* 0x000fee0000001810 */
[----:B------:R-:W3:Y:S01]  /*2390*/  LDSM.16.M88.4 R52, [R211+UR5+0xe800] ;  /* 0x00e80005d334783b */ /* 0x000ee20008000200 */
[C---:B----4-:R-:W-:Y:S07]  /*23a0*/  HMMA.16816.F32 R4, R56.reuse, R60, R4 ;  /* 0x0000003c3804723c */ /* 0x050fee0000001804 */
[----:B------:R-:W4:Y:S01]  /*23b0*/  LDSM.16.M88.4 R108, [R184+0x2000] ;  /* 0x00200000b86c783b */ /* 0x000f220000000200 */
[C---:B------:R-:W-:Y:S06]  /*23c0*/  HMMA.16816.F32 R8, R56.reuse, R62, R8 ;  /* 0x0000003e3808723c */ /* 0x040fec0000001808 */
[C---:B-1----:R-:W-:Y:S01]  /*23d0*/  HMMA.16816.F32 R12, R56.reuse, R64, R12 ;  /* 0x00000040380c723c */ /* 0x042fe2000000180c */
[----:B------:R-:W-:Y:S05]  /*23e0*/  LDSM.16.M88.4 R60, [R182+0x2000] ;  /* 0x00200000b63c783b */ /* 0x000fea0000000200 */
[----:B------:R-:W-:Y:S03]  /*23f0*/  HMMA.16816.F32 R16, R56, R66, R16 ;  /* 0x000000423810723c */ /* 0x000fe60000001810 */
[----:B------:R-:W1:Y:S03]  /*2400*/  LDSM.16.M88.4 R56, [R205+0xe800] ;  /* 0x00e80000cd38783b */ /* 0x000e660000000200 */
[C---:B--2---:R-:W-:Y:S05]  /*2410*/  HMMA.16816.F32 R4, R100.reuse, R104, R4 ;  /* 0x000000686404723c */ /* 0x044fea0000001804 */
[----:B------:R-:W2:Y:S01]  /*2420*/  LDSM.16.M88.4 R64, [R204+0xe000] ;  /* 0x00e00000cc40783b */ /* 0x000ea20000000200 */
[C---:B------:R-:W-:Y:S06]  /*2430*/  HMMA.16816.F32 R8, R100.reuse, R106, R8 ;  /* 0x0000006a6408723c */ /* 0x040fec0000001808 */
[C---:B---3--:R-:W-:Y:S01]  /*2440*/  HMMA.16816.F32 R12, R100.reuse, R52, R12 ;  /* 0x00000034640c723c */ /* 0x048fe2000000180c */
[----:B------:R-:W-:Y:S05]  /*2450*/  LDSM.16.M88.4 R104, [R210+0x2000] ;  /* 0x00200000d268783b */ /* 0x000fea0000000200 */
[----:B------:R-:W-:Y:S03]  /*2460*/  HMMA.16816.F32 R16, R100, R54, R16 ;  /* 0x000000366410723c */ /* 0x000fe60000001810 */
[----:B------:R-:W3:Y:S03]  /*2470*/  LDSM.16.M88.4 R52, [R204+0xe800] ;  /* 0x00e80000cc34783b */ /* 0x000ee60000000200 */
[C---:B----4-:R-:W-:Y:S05]  /*2480*/  HMMA.16816.F32 R4, R108.reuse, R112, R4 ;  /* 0x000000706c04723c */ /* 0x050fea0000001804 */
[----:B------:R-:W4:Y:S01]  /*2490*/  LDSM.16.M88.4 R100, [R180+0x2000] ;  /* 0x00200000b464783b */ /* 0x000f220000000200 */
[C---:B------:R-:W-:Y:S06]  /*24a0*/  HMMA.16816.F32 R8, R108.reuse, R114, R8 ;  /* 0x000000726c08723c */ /* 0x040fec0000001808 */
[C---:B-1----:R-:W-:Y:S06]  /*24b0*/  HMMA.16816.F32 R12, R108.reuse, R56, R12 ;  /* 0x000000386c0c723c */ /* 0x042fec000000180c */
[----:B------:R-:W-:Y:S06]  /*24c0*/  HMMA.16816.F32 R16, R108, R58, R16 ;  /* 0x0000003a6c10723c */ /* 0x000fec0000001810 */
[C---:B--2---:R-:W-:Y:S06]  /*24d0*/  HMMA.16816.F32 R4, R60.reuse, R64, R4 ;  /* 0x000000403c04723c */ /* 0x044fec0000001804 */
[C---:B------:R-:W-:Y:S06]  /*24e0*/  HMMA.16816.F32 R8, R60.reuse, R66, R8 ;  /* 0x000000423c08723c */ /* 0x040fec0000001808 */
[C---:B---3--:R-:W-:Y:S06]  /*24f0*/  HMMA.16816.F32 R12, R60.reuse, R52, R12 ;  /* 0x000000343c0c723c */ /* 0x048fec000000180c */
[----:B------:R-:W-:Y:S01]  /*2500*/  HMMA.16816.F32 R16, R60, R54, R16 ;  /* 0x000000363c10723c */ /* 0x000fe20000001810 */
[----:B------:R-:W1:Y:S05]  /*2510*/  LDSM.16.M88.4 R52, [R210+0x2800] ;  /* 0x00280000d234783b */ /* 0x000e6a0000000200 */
[C---:B----4-:R-:W-:Y:S06]  /*2520*/  HMMA.16816.F32 R4, R100.reuse, R104, R4 ;  /* 0x000000686404723c */ /* 0x050fec0000001804 */
[C---:B------:R-:W-:Y:S07]  /*2530*/  HMMA.16816.F32 R8, R100.reuse, R106, R8 ;  /* 0x0000006a6408723c */ /* 0x040fee0000001808 */
[----:B------:R-:W-:Y:S04]  /*2540*/  IADD3 R106, P0, R229, UR40, RZ ;  /* 0x00000028e56a7c10 */ /* 0x000fe8000ff1e0ff */
[----:B------:R-:W-:Y:S05]  /*2550*/  IADD3.X R107, R228, UR39, RZ, P0, !PT ;  /* 0x00000027e46b7c10 */ /* 0x000fea00087fe4ff */
[----:B------:R-:W2:Y:S02]  /*2560*/  LDG.E R252, desc[UR16][R106.64] ;  /* 0x000000106afc7981 */ /* 0x000ea4000c1e1900 */
[----:B------:R-:W-:Y:S01]  /*2570*/  FMUL.FTZ R183, R4, UR36 ;  /* 0x0000002404b77c20 */ /* 0x000fe20008410000 */
[----:B------:R-:W-:Y:S01]  /*2580*/  FMUL.FTZ R185, R5, UR36 ;  /* 0x0000002405b97c20 */ /* 0x000fe20008410000 */
[----:B------:R-:W-:Y:S01]  /*2590*/  FMUL.FTZ R186, R6, UR36 ;  /* 0x0000002406ba7c20 */ /* 0x000fe20008410000 */
[----:B------:R-:W-:Y:S03]  /*25a0*/  FMUL.FTZ R187, R7, UR36 ;  /* 0x0000002407bb7c20 */ /* 0x000fe60008410000 */
[----:B------:R-:W3:Y:S01]  /*25b0*/  MUFU.TANH R183, R183 ;  /* 0x000000b700b77308 */ /* 0x000ee20000002400 */
[----:B------:R-:W-:Y:S01]  /*25c0*/  FMUL.FTZ R190, R10, UR36 ;  /* 0x000000240abe7c20 */ /* 0x000fe20008410000 */
[----:B------:R-:W-:Y:S01]  /*25d0*/  FMUL.FTZ R191, R11, UR36 ;  /* 0x000000240bbf7c20 */ /* 0x000fe20008410000 */
[----:B------:R-:W-:Y:S01]  /*25e0*/  FMUL.FTZ R188, R8, UR36 ;  /* 0x0000002408bc7c20 */ /* 0x000fe20008410000 */
[----:B------:R-:W-:Y:S01]  /*25f0*/  FMUL.FTZ R189, R9, UR36 ;  /* 0x0000002409bd7c20 */ /* 0x000fe20008410000 */
[C---:B-1----:R-:W-:Y:S05]  /*2600*/  HMMA.16816.F32 R12, R100.reuse, R52, R12 ;  /* 0x00000034640c723c */ /* 0x042fea000000180c */
[----:B------:R-:W1:Y:S01]  /*2610*/  MUFU.TANH R186, R186 ;  /* 0x000000ba00ba7308 */ /* 0x000e620000002400 */
[----:B------:R-:W-:Y:S09]  /*2620*/  HMMA.16816.F32 R16, R100, R54, R16 ;  /* 0x000000366410723c */ /* 0x000ff20000001810 */
[----:B------:R-:W4:Y:S02]  /*2630*/  MUFU.TANH R188, R188 ;  /* 0x000000bc00bc7308 */ /* 0x000f240000002400 */
[--C-:B---3--:R-:W-:Y:S01]  /*2640*/  FFMA.FTZ R201, R183, UR35, -R214.reuse ;  /* 0x00000023b7c97c23 */ /* 0x108fe200080108d6 */
[----:B------:R-:W-:Y:S01]  /*2650*/  LEA R100, R213, UR5, 0x1 ;  /* 0x00000005d5647c11 */ /* 0x000fe2000f8e08ff */
[----:B------:R-:W-:Y:S03]  /*2660*/  FFMA.FTZ R183, -R183, R183, 1 ;  /* 0x3f800000b7b77423 */ /* 0x000fe600000101b7 */
[----:B------:R-:W-:Y:S01]  /*2670*/  IADD3 R66, R100, R181, RZ ;  /* 0x000000b564427210 */ /* 0x000fe20007ffe0ff */
[----:B------:R-:W-:Y:S02]  /*2680*/  FMUL.FTZ R183, R183, UR36 ;  /* 0x00000024b7b77c20 */ /* 0x000fe40008410000 */
[----:B------:R-:W3:Y:S01]  /*2690*/  MUFU.TANH R187, R187 ;  /* 0x000000bb00bb7308 */ /* 0x000ee20000002400 */
[--C-:B-1----:R-:W-:Y:S01]  /*26a0*/  FFMA.FTZ R199, R186, UR35, -R251.reuse ;  /* 0x00000023bac77c23 */ /* 0x102fe200080108fb */
[----:B------:R-:W-:Y:S01]  /*26b0*/  IADD3 R65, R100, R197, RZ ;  /* 0x000000c564417210 */ /* 0x000fe20007ffe0ff */
[----:B------:R-:W-:Y:S01]  /*26c0*/  FFMA.FTZ R186, -R186, R186, 1 ;  /* 0x3f800000baba7423 */ /* 0x000fe200000101ba */
[----:B------:R-:W-:Y:S01]  /*26d0*/  IADD3 R64, R197, R66, RZ ;  /* 0x00000042c5407210 */ /* 0x000fe20007ffe0ff */
[----:B------:R-:W-:Y:S01]  /*26e0*/  FMUL.FTZ R194, R14, UR36 ;  /* 0x000000240ec27c20 */ /* 0x000fe20008410000 */
[----:B------:R-:W-:Y:S01]  /*26f0*/  FMUL.FTZ R195, R15, UR36 ;  /* 0x000000240fc37c20 */ /* 0x000fe20008410000 */
[----:B------:R-:W-:Y:S03]  /*2700*/  FMUL.FTZ R192, R12, UR36 ;  /* 0x000000240cc07c20 */ /* 0x000fe60008410000 */
[----:B------:R-:W1:Y:S01]  /*2710*/  MUFU.TANH R189, R189 ;  /* 0x000000bd00bd7308 */ /* 0x000e620000002400 */
[----:B------:R-:W-:Y:S01]  /*2720*/  FMUL.FTZ R193, R13, UR36 ;  /* 0x000000240dc17c20 */ /* 0x000fe20008410000 */
[--C-:B----4-:R-:W-:Y:S01]  /*2730*/  FFMA.FTZ R249, R188, UR35, -R214.reuse ;  /* 0x00000023bcf97c23 */ /* 0x110fe200080108d6 */
[----:B------:R-:W-:Y:S01]  /*2740*/  FMUL.FTZ R203, R18, UR36 ;  /* 0x0000002412cb7c20 */ /* 0x000fe20008410000 */
[----:B------:R-:W-:Y:S01]  /*2750*/  FMUL.FTZ R250, R19, UR36 ;  /* 0x0000002413fa7c20 */ /* 0x000fe20008410000 */
[----:B------:R-:W-:Y:S01]  /*2760*/  FMUL.FTZ R200, R16, UR36 ;  /* 0x0000002410c87c20 */ /* 0x000fe20008410000 */
[----:B------:R-:W-:Y:S01]  /*2770*/  FMUL.FTZ R202, R17, UR36 ;  /* 0x0000002411ca7c20 */ /* 0x000fe20008410000 */
[----:B------:R-:W-:Y:S03]  /*2780*/  FFMA.FTZ R188, -R188, R188, 1 ;  /* 0x3f800000bcbc7423 */ /* 0x000fe600000101bc */
[----:B------:R-:W4:Y:S01]  /*2790*/  MUFU.TANH R190, R190 ;  /* 0x000000be00be7308 */ /* 0x000f220000002400 */
[C-C-:B---3--:R-:W-:Y:S01]  /*27a0*/  FFMA.FTZ R196, R187.reuse, UR35, -R251.reuse ;  /* 0x00000023bbc47c23 */ /* 0x148fe200080108fb */
[----:B------:R-:W-:Y:S01]  /*27b0*/  FFMA.FTZ R187, -R187, R187, 1 ;  /* 0x3f800000bbbb7423 */ /* 0x000fe200000101bb */
[----:B------:R-:W-:Y:S07]  /*27c0*/  FMUL.FTZ R188, R188, UR36 ;  /* 0x00000024bcbc7c20 */ /* 0x000fee0008410000 */
[----:B------:R-:W-:Y:S01]  /*27d0*/  MUFU.EX2 R199, R199 ;  /* 0x000000c700c77308 */ /* 0x000fe20000000800 */
[C-C-:B-1----:R-:W-:Y:S01]  /*27e0*/  FFMA.FTZ R248, R189.reuse, UR35, -R214.reuse ;  /* 0x00000023bdf87c23 */ /* 0x142fe200080108d6 */
[----:B------:R-:W-:Y:S04]  /*27f0*/  FFMA.FTZ R189, -R189, R189, 1 ;  /* 0x3f800000bdbd7423 */ /* 0x000fe800000101bd */
[----:B------:R-:W-:Y:S04]  /*2800*/  FMUL.FTZ R189, R189, UR36 ;  /* 0x00000024bdbd7c20 */ /* 0x000fe80008410000 */
[----:B------:R-:W1:Y:S01]  /*2810*/  MUFU.TANH R191, R191 ;  /* 0x000000bf00bf7308 */ /* 0x000e620000002400 */
[C-C-:B----4-:R-:W-:Y:S01]  /*2820*/  FFMA.FTZ R243, R190.reuse, UR35, -R251.reuse ;  /* 0x00000023bef37c23 */ /* 0x150fe200080108fb */
[----:B------:R-:W-:Y:S08]  /*2830*/  FFMA.FTZ R190, -R190, R190, 1 ;  /* 0x3f800000bebe7423 */ /* 0x000ff000000101be */
[----:B------:R-:W3:Y:S10]  /*2840*/  MUFU.EX2 R196, R196 ;  /* 0x000000c400c47308 */ /* 0x000ef40000000800 */
[----:B------:R-:W4:Y:S01]  /*2850*/  MUFU.TANH R194, R194 ;  /* 0x000000c200c27308 */ /* 0x000f220000002400 */
[C-C-:B-1----:R-:W-:Y:S01]  /*2860*/  FFMA.FTZ R242, R191.reuse, UR35, -R251.reuse ;  /* 0x00000023bff27c23 */ /* 0x142fe200080108fb */
[----:B------:R-:W-:Y:S08]  /*2870*/  FFMA.FTZ R191, -R191, R191, 1 ;  /* 0x3f800000bfbf7423 */ /* 0x000ff000000101bf */
[----:B------:R-:W1:Y:S01]  /*2880*/  MUFU.TANH R195, R195 ;  /* 0x000000c300c37308 */ /* 0x000e620000002400 */
[----:B---3--:R-:W-:Y:S05]  /*2890*/  F2FP.F16.F32.PACK_AB R62, R196, R199 ;  /* 0x000000c7c43e723e */ /* 0x008fea00000000ff */
[----:B------:R-:W-:Y:S04]  /*28a0*/  STS [R223+0x12400], R62 ;  /* 0x0124003edf007388 */ /* 0x000fe80000000800 */
[----:B------:R-:W3:Y:S01]  /*28b0*/  MUFU.TANH R203, R203 ;  /* 0x000000cb00cb7308 */ /* 0x000ee20000002400 */
[C-C-:B----4-:R-:W-:Y:S01]  /*28c0*/  FFMA.FTZ R235, R194.reuse, UR35, -R251.reuse ;  /* 0x00000023c2eb7c23 */ /* 0x150fe200080108fb */
[----:B------:R-:W-:Y:S08]  /*28d0*/  FFMA.FTZ R194, -R194, R194, 1 ;  /* 0x3f800000c2c27423 */ /* 0x000ff000000101c2 */
[----:B------:R-:W4:Y:S01]  /*28e0*/  MUFU.TANH R250, R250 ;  /* 0x000000fa00fa7308 */ /* 0x000f220000002400 */
[C-C-:B-1----:R-:W-:Y:S01]  /*28f0*/  FFMA.FTZ R216, R195.reuse, UR35, -R251.reuse ;  /* 0x00000023c3d87c23 */ /* 0x142fe200080108fb */
[----:B------:R-:W-:Y:S08]  /*2900*/  FFMA.FTZ R195, -R195, R195, 1 ;  /* 0x3f800000c3c37423 */ /* 0x000ff000000101c3 */
[----:B------:R-:W1:Y:S01]  /*2910*/  MUFU.TANH R185, R185 ;  /* 0x000000b900b97308 */ /* 0x000e620000002400 */
[C-C-:B---3--:R-:W-:Y:S01]  /*2920*/  FFMA.FTZ R215, R203.reuse, UR35, -R251.reuse ;  /* 0x00000023cbd77c23 */ /* 0x148fe200080108fb */
[----:B------:R-:W-:Y:S04]  /*2930*/  FFMA.FTZ R203, -R203, R203, 1 ;  /* 0x3f800000cbcb7423 */ /* 0x000fe800000101cb */
[----:B------:R-:W-:Y:S04]  /*2940*/  FMUL.FTZ R203, R203, UR36 ;  /* 0x00000024cbcb7c20 */ /* 0x000fe80008410000 */
[----:B------:R-:W3:Y:S01]  /*2950*/  MUFU.TANH R192, R192 ;  /* 0x000000c000c07308 */ /* 0x000ee20000002400 */
[C---:B----4-:R-:W-:Y:S01]  /*2960*/  FFMA.FTZ R114, R250.reuse, UR35, -R251 ;  /* 0x00000023fa727c23 */ /* 0x050fe200080108fb */
[----:B------:R-:W-:Y:S01]  /*2970*/  FFMA.FTZ R250, -R250, R250, 1 ;  /* 0x3f800000fafa7423 */ /* 0x000fe200000101fa */
[----:B------:R-:W4:Y:S03]  /*2980*/  LDG.E R251, desc[UR16][R106.64+0x20] ;  /* 0x000020106afb7981 */ /* 0x000f26000c1e1900 */
[----:B------:R-:W-:Y:S04]  /*2990*/  FMUL.FTZ R250, R250, UR36 ;  /* 0x00000024fafa7c20 */ /* 0x000fe80008410000 */
[----:B------:R-:W3:Y:S01]  /*29a0*/  MUFU.TANH R193, R193 ;  /* 0x000000c100c17308 */ /* 0x000ee20000002400 */
[C-C-:B-1----:R-:W-:Y:S01]  /*29b0*/  FFMA.FTZ R198, R185.reuse, UR35, -R214.reuse ;  /* 0x00000023b9c67c23 */ /* 0x142fe200080108d6 */
[----:B------:R-:W-:Y:S04]  /*29c0*/  FFMA.FTZ R185, -R185, R185, 1 ;  /* 0x3f800000b9b97423 */ /* 0x000fe800000101b9 */
[----:B------:R-:W-:Y:S04]  /*29d0*/  FMUL.FTZ R185, R185, UR36 ;  /* 0x00000024b9b97c20 */ /* 0x000fe80008410000 */
[----:B------:R-:W1:Y:S01]  /*29e0*/  MUFU.TANH R200, R200 ;  /* 0x000000c800c87308 */ /* 0x000e620000002400 */
[C-C-:B---3--:R-:W-:Y:S01]  /*29f0*/  FFMA.FTZ R247, R192.reuse, UR35, -R214.reuse ;  /* 0x00000023c0f77c23 */ /* 0x148fe200080108d6 */
[----:B------:R-:W-:Y:S04]  /*2a00*/  FFMA.FTZ R192, -R192, R192, 1 ;  /* 0x3f800000c0c07423 */ /* 0x000fe800000101c0 */
[----:B------:R-:W-:Y:S04]  /*2a10*/  FMUL.FTZ R192, R192, UR36 ;  /* 0x00000024c0c07c20 */ /* 0x000fe80008410000 */
[----:B------:R-:W3:Y:S01]  /*2a20*/  MUFU.TANH R202, R202 ;  /* 0x000000ca00ca7308 */ /* 0x000ee20000002400 */
[C-C-:B------:R-:W-:Y:S01]  /*2a30*/  FFMA.FTZ R246, R193.reuse, UR35, -R214.reuse ;  /* 0x00000023c1f67c23 */ /* 0x140fe200080108d6 */
[----:B------:R-:W-:Y:S08]  /*2a40*/  FFMA.FTZ R193, -R193, R193, 1 ;  /* 0x3f800000c1c17423 */ /* 0x000ff000000101c1 */
[----:B------:R-:W-:Y:S01]  /*2a50*/  MUFU.EX2 R201, R201 ;  /* 0x000000c900c97308 */ /* 0x000fe20000000800 */
[C-C-:B-1----:R-:W-:Y:S01]  /*2a60*/  FFMA.FTZ R245, R200.reuse, UR35, -R214.reuse ;  /* 0x00000023c8f57c23 */ /* 0x142fe200080108d6 */
[----:B------:R-:W-:Y:S04]  /*2a70*/  FFMA.FTZ R200, -R200, R200, 1 ;  /* 0x3f800000c8c87423 */ /* 0x000fe800000101c8 */
[----:B------:R-:W-:Y:S04]  /*2a80*/  FMUL.FTZ R200, R200, UR36 ;  /* 0x00000024c8c87c20 */ /* 0x000fe80008410000 */
[----:B------:R-:W1:Y:S01]  /*2a90*/  MUFU.EX2 R198, R198 ;  /* 0x000000c600c67308 */ /* 0x000e620000000800 */
[C---:B---3--:R-:W-:Y:S01]  /*2aa0*/  FFMA.FTZ R214, R202.reuse, UR35, -R214 ;  /* 0x00000023cad67c23 */ /* 0x048fe200080108d6 */
[----:B------:R-:W-:Y:S08]  /*2ab0*/  FFMA.FTZ R202, -R202, R202, 1 ;  /* 0x3f800000caca7423 */ /* 0x000ff000000101ca */
[----:B------:R-:W-:Y:S10]  /*2ac0*/  MUFU.EX2 R249, R249 ;  /* 0x000000f900f97308 */ /* 0x000ff40000000800 */
        /* <DEDUP_REMOVED lines=22> */
[----:B------:R-:W-:Y:S01]  /*2c30*/  STS [R227+0x12000], R180 ;  /* 0x012000b4e3007388 */ /* 0x000fe20000000800 */
[----:B-1----:R-:W-:Y:S05]  /*2c40*/  F2FP.F16.F32.PACK_AB R114, R214, R215 ;  /* 0x000000d7d672723e */ /* 0x002fea00000000ff */
[----:B------:R-:W-:Y:S04]  /*2c50*/  STS [R227+0x12400], R114 ;  /* 0x01240072e3007388 */ /* 0x000fe80000000800 */
[----:B------:R-:W1:Y:S08]  /*2c60*/  LDSM.16.M88.4 R52, [R100+0x8000] ;  /* 0x008000006434783b */ /* 0x000e700000000200 */
[----:B------:R-:W3:Y:S08]  /*2c70*/  LDSM.16.M88.4 R56, [R66+0x8000] ;  /* 0x008000004238783b */ /* 0x000ef00000000200 */
[----:B------:R-:W2:Y:S01]  /*2c80*/  LDSM.16.M88.4 R60, [R65+0x8000] ;  /* 0x00800000413c783b */ /* 0x000ea20000000200 */
        /* <DEDUP_REMOVED lines=54> */
[----:B------:R-:W-:Y:S01]  /*2ff0*/  FMUL.FTZ R183, R202, UR36 ;  /* 0x00000024cab77c20 */ /* 0x000fe20008410000 */
[----:B------:R-:W-:Y:S01]  /*3000*/  FMUL.FTZ R185, R247, R185 ;  /* 0x000000b9f7b97220 */ /* 0x000fe20000410000 */
[----:B------:R-:W-:Y:S01]  /*3010*/  FMUL.FTZ R245, R245, R114 ;  /* 0x00000072f5f57220 */ /* 0x000fe20000410000 */
[----:B------:R-:W-:Y:S01]  /*3020*/  FMUL.FTZ R252, R244, R252 ;  /* 0x000000fcf4fc7220 */ /* 0x000fe20000410000 */
[----:B------:R-:W-:Y:S01]  /*3030*/  F2FP.F16.F32.PACK_AB R189, R189, R188 ;  /* 0x000000bcbdbd723e */ /* 0x000fe200000000ff */
[----:B----4-:R-:W-:Y:S01]  /*3040*/  FADD.FTZ R188, -R251, R6 ;  /* 0x00000006fbbc7221 */ /* 0x010fe20000010100 */
[----:B------:R-:W-:Y:S01]  /*3050*/  FMUL.FTZ R244, R193, UR36 ;  /* 0x00000024c1f47c20 */ /* 0x000fe20008410000 */
[----:B------:R-:W-:Y:S01]  /*3060*/  FMUL.FTZ R200, R200, R245 ;  /* 0x000000f5c8c87220 */ /* 0x000fe20000410000 */
[----:B------:R-:W-:Y:S01]  /*3070*/  FMUL.FTZ R183, R183, R252 ;  /* 0x000000fcb7b77220 */ /* 0x000fe20000410000 */
[----:B------:R-:W-:Y:S01]  /*3080*/  FADD.FTZ R193, -R251, R7 ;  /* 0x00000007fbc17221 */ /* 0x000fe20000010100 */
[----:B------:R-:W-:Y:S01]  /*3090*/  FMUL.FTZ R188, R199, R188 ;  /* 0x000000bcc7bc7220 */ /* 0x000fe20000410000 */
[----:B------:R-:W-:Y:S01]  /*30a0*/  FMUL.FTZ R199, R186, UR36 ;  /* 0x00000024bac77c20 */ /* 0x000fe20008410000 */
[----:B------:R-:W-:Y:S01]  /*30b0*/  FMUL.FTZ R186, R187, UR36 ;  /* 0x00000024bbba7c20 */ /* 0x000fe20008410000 */
[----:B------:R-:W-:Y:S01]  /*30c0*/  F2FP.F16.F32.PACK_AB R200, R183, R200 ;  /* 0x000000c8b7c8723e */ /* 0x000fe200000000ff */
[----:B------:R-:W-:Y:S01]  /*30d0*/  FMUL.FTZ R193, R196, R193 ;  /* 0x000000c1c4c17220 */ /* 0x000fe20000410000 */
[----:B------:R-:W-:Y:S01]  /*30e0*/  FADD.FTZ R183, -R251, R11 ;  /* 0x0000000bfbb77221 */ /* 0x000fe20000010100 */
[----:B------:R-:W-:Y:S01]  /*30f0*/  FMUL.FTZ R188, R199, R188 ;  /* 0x000000bcc7bc7220 */ /* 0x000fe20000410000 */
[----:B------:R-:W-:Y:S01]  /*3100*/  FMUL.FTZ R185, R192, R185 ;  /* 0x000000b9c0b97220 */ /* 0x000fe20000410000 */
[----:B------:R-:W-:Y:S01]  /*3110*/  FMUL.FTZ R193, R186, R193 ;  /* 0x000000c1bac17220 */ /* 0x000fe20000410000 */
[----:B------:R-:W-:Y:S01]  /*3120*/  FMUL.FTZ R199, R190, UR36 ;  /* 0x00000024bec77c20 */ /* 0x000fe20008410000 */
[----:B------:R-:W-:Y:S01]  /*3130*/  FMUL.FTZ R201, R246, R201 ;  /* 0x000000c9f6c97220 */ /* 0x000fe20000410000 */
[C---:B------:R-:W-:Y:S01]  /*3140*/  FADD.FTZ R192, -R251.reuse, R10 ;  /* 0x0000000afbc07221 */ /* 0x040fe20000010100 */
[----:B------:R-:W-:Y:S01]  /*3150*/  FMUL.FTZ R183, R242, R183 ;  /* 0x000000b7f2b77220 */ /* 0x000fe20000410000 */
[C---:B------:R-:W-:Y:S01]  /*3160*/  FADD.FTZ R186, -R251.reuse, R14 ;  /* 0x0000000efbba7221 */ /* 0x040fe20000010100 */
[C---:B------:R-:W-:Y:S01]  /*3170*/  FADD.FTZ R187, -R251.reuse, R15 ;  /* 0x0000000ffbbb7221 */ /* 0x040fe20000010100 */
[----:B------:R-:W-:Y:S01]  /*3180*/  FADD.FTZ R196, -R251, R18 ;  /* 0x00000012fbc47221 */ /* 0x000fe20000010100 */
[----:B------:R-:W-:Y:S01]  /*3190*/  FMUL.FTZ R190, R191, UR36 ;  /* 0x00000024bfbe7c20 */ /* 0x000fe20008410000 */
        /* <DEDUP_REMOVED lines=8> */
[----:B------:R-:W-:Y:S01]  /*3220*/  FMUL.FTZ R191, R194, UR36 ;  /* 0x00000024c2bf7c20 */ /* 0x000fe20008410000 */
[----:B------:R-:W-:Y:S01]  /*3230*/  FMUL.FTZ R190, R195, UR36 ;  /* 0x00000024c3be7c20 */ /* 0x000fe20008410000 */
[----:B------:R-:W-:Y:S01]  /*3240*/  F2FP.F16.F32.PACK_AB R185, R244, R185 ;  /* 0x000000b9f4b9723e */ /* 0x000fe200000000ff */
        /* <DEDUP_REMOVED lines=27> */
.L_x_940:
        /* <DEDUP_REMOVED lines=84> */
.L_x_941:
        /* <DEDUP_REMOVED lines=251> */
.L_x_939:
        /* <DEDUP_REMOVED lines=168> */
.L_x_936:
        /* <DEDUP_REMOVED lines=11> */
.L_x_943:
[----:B------:R-:W-:Y:S05]  /*5420*/  EXIT ;  /* 0x000000000000794d */ /* 0x000fea0003800000 */
.L_x_945:
        /* <DEDUP_REMOVED lines=13> */
.L_x_2072:


//--------------------- .text._ZN5flash44flash_bwd_dq_dk_dv_loop_seqk_parallel_kernelI23Flash_bwd_kernel_traitsILi128ELi64ELi64ELi8ELi4ELi2ELi2ELb1ELb0EN7cutlass6half_tE19Flash_kernel_traitsILi128ELi64ELi64ELi8ES3_EELb1ELb0ELb0ELb1ELb0ELb0ELb0EEEvNS_16Flash_bwd_paramsE --------------------------
	.section	.text._ZN5flash44flash_bwd_dq_dk_dv_loop_seqk_parallel_kernelI23Flash_bwd_kernel_traitsILi128ELi64ELi64ELi8ELi4ELi2ELi2ELb1ELb0EN7cutlass6half_tE19Flash_kernel_traitsILi128ELi64ELi64ELi8ES3_EELb1ELb0ELb0ELb1ELb0ELb0ELb0EEEvNS_16Flash_bwd_paramsE,"ax",@progbits
	.align	128
        .global         _ZN5flash44flash_bwd_dq_dk_dv_loop_seqk_parallel_kernelI23Flash_bwd_kernel_traitsILi128ELi64ELi64ELi8ELi4ELi2ELi2ELb1ELb0EN7cutlass6half_tE19Flash_kernel_traitsILi128ELi64ELi64ELi8ES3_EELb1ELb0ELb0ELb1ELb0ELb0ELb0EEEvNS_16Flash_bwd_paramsE
        .type           _ZN5flash44flash_bwd_dq_dk_dv_loop_seqk_parallel_kernelI23Flash_bwd_kernel_traitsILi128ELi64ELi64ELi8ELi4ELi2ELi2ELb1ELb0EN7cutlass6half_tE19Flash_kernel_traitsILi128ELi64ELi64ELi8ES3_EELb1ELb0ELb0ELb1ELb0ELb0ELb0EEEvNS_16Flash_bwd_paramsE,@function
        .size           _ZN5flash44flash_bwd_dq_dk_dv_loop_seqk_parallel_kernelI23Flash_bwd_kernel_traitsILi128ELi64ELi64ELi8ELi4ELi2ELi2ELb1ELb0EN7cutlass6half_tE19Flash_kernel_traitsILi128ELi64ELi64ELi8ES3_EELb1ELb0ELb0ELb1ELb0ELb0ELb0EEEvNS_16Flash_bwd_paramsE,(.L_x_2073 - _ZN5flash44flash_bwd_dq_dk_dv_loop_seqk_parallel_kernelI23Flash_bwd_kernel_traitsILi128ELi64ELi64ELi8ELi4ELi2ELi2ELb1ELb0EN7cutlass6half_tE19Flash_kernel_traitsILi128ELi64ELi64ELi8ES3_EELb1ELb0ELb0ELb1ELb0ELb0ELb0EEEvNS_16Flash_bwd_paramsE)
        .other          _ZN5flash44flash_bwd_dq_dk_dv_loop_seqk_parallel_kernelI23Flash_bwd_kernel_traitsILi128ELi64ELi64ELi8ELi4ELi2ELi2ELb1ELb0EN7cutlass6half_tE19Flash_kernel_traitsILi128ELi64ELi64ELi8ES3_EELb1ELb0ELb0ELb1ELb0ELb0ELb0EEEvNS_16Flash_bwd_paramsE,@"STO_CUDA_ENTRY STV_DEFAULT"
_ZN5flash44flash_bwd_dq_dk_dv_loop_seqk_parallel_kernelI23Flash_bwd_kernel_traitsILi128ELi64ELi64ELi8ELi4ELi2ELi2ELb1ELb0EN7cutlass6half_tE19Flash_kernel_traitsILi128ELi64ELi64ELi8ES3_EELb1ELb0ELb0ELb1ELb0ELb0ELb0EEEvNS_16Flash_bwd_paramsE:
.text._ZN5flash44flash_bwd_dq_dk_dv_loop_seqk_parallel_kernelI23Flash_bwd_kernel_traitsILi128ELi64ELi64ELi8ELi4ELi2ELi2ELb1ELb0EN7cutlass6half_tE19Flash_kernel_traitsILi128ELi64ELi64ELi8ES3_EELb1ELb0ELb0ELb1ELb0ELb0ELb0EEEvNS_16Flash_bwd_paramsE:
        /* <DEDUP_REMOVED lines=20> */
[CC--:B------:R-:W-:Y:S01]  /*0140*/  LEA.HI R4, R0.reuse, R5.reuse, RZ, 0x4 ;  /* 0x0000000500047211 */ /* 0x0c0fe200078f20ff */
[----:B------:R-:W-:Y:S01]  /*0150*/  USHF.R.S32.HI UR6, URZ, 0x1f, UR6 ;  /* 0x0000001f3f067899 */ /* 0x000fe20008011406 */
        /* <DEDUP_REMOVED lines=17> */
[----:B------:R-:W-:Y:S01]  /*0270*/  UIADD3 UR6, UR4, 0xc000, URZ ;  /* 0x0000c00004067890 */ /* 0x000fe2000fffe03f */
[----:B------:R-:W-:Y:S01]  /*0280*/  LOP3.LUT R10, R3, 0xffffffe0, RZ, 0xc0, !PT ;  /* 0xffffffe0030a7812 */ /* 0x000fe200078ec0ff */
[----:B------:R-:W-:Y:S01]  /*0290*/  IMAD.SHL.U32 R220, R6, 0x8, RZ ;  /* 0x0000000806dc7824 */ /* 0x000fe200078e00ff */
[----:B------:R-:W-:Y:S01]  /*02a0*/  LOP3.LUT R0, R7, 0x7ffffffc, RZ, 0xc0, !PT ;  /* 0x7ffffffc07007812 */ /* 0x000fe200078ec0ff */
[----:B------:R-:W-:Y:S01]  /*02b0*/  IMAD.U32 R225, RZ, RZ, UR5 ;  /* 0x00000005ffe17e24 */ /* 0x000fe2000f8e00ff */
[----:B------:R-:W-:Y:S01]  /*02c0*/  SHF.R.S32.HI R215, RZ, 0x1f, R3 ;  /* 0x0000001fffd77819 */ /* 0x000fe20000011403 */
[----:B------:R-:W-:Y:S01]  /*02d0*/  IMAD.IADD R11, R5, 0x1, -R10 ;  /* 0x00000001050b7824 */ /* 0x000fe200078e0a0a */
[----:B------:R-:W-:Y:S01]  /*02e0*/  LEA.HI R3, R3, R2, RZ, 0x1 ;  /* 0x0000000203037211 */ /* 0x000fe200078f08ff */
[----:B------:R-:W-:Y:S01]  /*02f0*/  IMAD.IADD R5, R5, 0x1, -R0 ;  /* 0x0000000105057824 */ /* 0x000fe200078e0a00 */
[----:B------:R-:W-:Y:S01]  /*0300*/  LOP3.LUT R9, R9, 0x1c0, RZ, 0xc0, !PT ;  /* 0x000001c009097812 */ /* 0x000fe200078ec0ff */
[----:B------:R-:W-:Y:S01]  /*0310*/  IMAD.U32 R223, RZ, RZ, UR5 ;  /* 0x00000005ffdf7e24 */ /* 0x000fe2000f8e00ff */
[----:B------:R-:W-:Y:S01]  /*0320*/  SHF.R.S32.HI R0, RZ, 0x2, R7 ;  /* 0x00000002ff007819 */ /* 0x000fe20000011407 */
[----:B------:R-:W-:Y:S01]  /*0330*/  UIADD3 UR5, UR4, 0x10000, URZ ;  /* 0x0001000004057890 */ /* 0x000fe2000fffe03f */
[----:B------:R-:W-:Y:S01]  /*0340*/  SHF.R.S32.HI R17, RZ, 0x4, R4 ;  /* 0x00000004ff117819 */ /* 0x000fe20000011404 */
[----:B------:R-:W-:Y:S01]  /*0350*/  IMAD.U32 R224, RZ, RZ, UR8 ;  /* 0x00000008ffe07e24 */ /* 0x000fe2000f8e00ff */
        /* <DEDUP_REMOVED lines=88> */
[----:B------:R-:W-:Y:S01]  /*08e0*/  ULDC.64 UR6, c[0x0][0x208] ;  /* 0x0000820000067ab9 */ /* 0x000fe20000000a00 */
[----:B------:R-:W-:-:S02]  /*08f0*/  VIADD R230, R228, 0x40 ;  /* 0x00000040e4e67836 */ /* 0x000fc40000000000 */
[----:B------:R-:W-:Y:S02]  /*0900*/  IMAD R219, R215, 0x10, R6 ;  /* 0x00000010d7db7824 */ /* 0x000fe400078e0206 */
[----:B------:R-:W-:Y:S02]  /*0910*/  IMAD.IADD R0, R0, 0x1, R210 ;  /* 0x0000000100007824 */ /* 0x000fe400078e02d2 */
[----:B------:R-:W-:Y:S02]  /*0920*/  IMAD.IADD R231, R227, 0x1, R4 ;  /* 0x00000001e3e77824 */ /* 0x000fe400078e0204 */
[----:B------:R-:W-:Y:S02]  /*0930*/  @P2 VIADD R230, R228, 0xffffffc0 ;  /* 0xffffffc0e4e62836 */ /* 0x000fe40000000000 */
[----:B------:R-:W-:-:S07]  /*0940*/  IMAD.IADD R237, R4, 0x1, R229 ;  /* 0x0000000104ed7824 */ /* 0x000fce00078e02e5 */
.L_x_992:
[----:B-1----:R-:W1:Y:S01]  /*0950*/  S2UR UR5, SR_CTAID.Y ;  /* 0x00000000000579c3 */ /* 0x002e620000002600 */
[----:B------:R-:W-:Y:S01]  /*0960*/  ULDC.64 UR8, c[0x0][0x308] ;  /* 0x0000c20000087ab9 */ /* 0x000fe20000000a00 */
[----:B------:R-:W-:Y:S01]  /*0970*/  ULDC.64 UR10, c[0x0][0x300] ;  /* 0x0000c000000a7ab9 */ /* 0x000fe20000000a00 */
[----:B------:R-:W-:Y:S02]  /*0980*/  UISETP.NE.U32.AND UP3, UPT, UR8, URZ, UPT ;  /* 0x0000003f0800728c */ /* 0x000fe4000bf65070 */
[----:B------:R-:W-:Y:S02]  /*0990*/  UISETP.NE.U32.AND UP4, UPT, UR10, URZ, UPT ;  /* 0x0000003f0a00728c */ /* 0x000fe4000bf85070 */
[----:B------:R-:W-:Y:S02]  /*09a0*/  UISETP.NE.AND.EX UP3, UPT, UR9, URZ, UPT, UP3 ;  /* 0x0000003f0900728c */ /* 0x000fe4000bf65330 */
[----:B------:R-:W-:Y:S01]  /*09b0*/  UISETP.NE.AND.EX UP4, UPT, UR11, URZ, UPT, UP4 ;  /* 0x0000003f0b00728c */ /* 0x000fe2000bf85340 */
[----:B------:R-:W-:Y:S01]  /*09c0*/  ULDC.64 UR12, c[0x0][0x2f0] ;  /* 0x0000bc00000c7ab9 */ /* 0x000fe20000000a00 */
[----:B------:R-:W-:-:S02]  /*09d0*/  ULDC.U8 UR17, c[0x0][0x3c2] ;  /* 0x0000f08000117ab9 */ /* 0x000fc40000000000 */
[----:B------:R-:W-:Y:S02]  /*09e0*/  PLOP3.LUT P0, PT, PT, PT, UP3, 0x80, 0x0 ;  /* 0x000000000000781c */ /* 0x000fe40003f0f038 */
[----:B------:R-:W-:Y:S01]  /*09f0*/  PLOP3.LUT P1, PT, PT, PT, UP4, 0x80, 0x0 ;  /* 0x000000000000781c */ /* 0x000fe20003f2f048 */
[----:B-1----:R-:W-:Y:S02]  /*0a00*/  USHF.R.S32.HI UR49, URZ, 0x1f, UR5 ;  /* 0x0000001f3f317899 */ /* 0x002fe40008011405 */
[----:B------:R-:W-:Y:S02]  /*0a10*/  USHF.L.U32 UR16, UR5, 0x2, URZ ;  /* 0x0000000205107899 */ /* 0x000fe4000800063f */
[----:B------:R-:W-:Y:S02]  /*0a20*/  USHF.L.U64.HI UR5, UR5, 0x2, UR49 ;  /* 0x0000000205057899 */ /* 0x000fe40008010231 */
[----:B------:R-:W-:Y:S02]  /*0a30*/  @UP3 UIADD3 UR8, UP0, UR16, UR8, URZ ;  /* 0x0000000810083290 */ /* 0x000fe4000ff1e03f */
[----:B------:R-:W-:-:S02]  /*0a40*/  UIADD3 UR15, UP2, UR16, UR12, URZ ;  /* 0x0000000c100f7290 */ /* 0x000fc4000ff5e03f */
[----:B------:R-:W-:Y:S02]  /*0a50*/  @UP3 UIADD3.X UR9, UR5, UR9, URZ, UP0, !UPT ;  /* 0x0000000905093290 */ /* 0x000fe400087fe43f */
[----:B------:R-:W-:Y:S01]  /*0a60*/  UISETP.NE.U32.AND UP0, UPT, UR12, URZ, UPT ;  /* 0x0000003f0c00728c */ /* 0x000fe2000bf05070 */
[----:B--2---:R-:W-:Y:S01]  /*0a70*/  IMAD.U32 R14, RZ, RZ, UR8 ;  /* 0x00000008ff0e7e24 */ /* 0x004fe2000f8e00ff */
[----:B------:R-:W-:Y:S02]  /*0a80*/  @UP4 UIADD3 UR10, UP1, UR16, UR10, URZ ;  /* 0x0000000a100a4290 */ /* 0x000fe4000ff3e03f */
[----:B------:R-:W-:Y:S01]  /*0a90*/  UIADD3.X UR14, UR5, UR13, URZ, UP2, !UPT ;  /* 0x0000000d050e7290 */ /* 0x000fe200097fe43f */
[----:B------:R-:W-:Y:S01]  /*0aa0*/  IMAD.U32 R15, RZ, RZ, UR9 ;  /* 0x00000009ff0f7e24 */ /* 0x000fe2000f8e00ff */
[----:B------:R-:W-:Y:S02]  /*0ab0*/  UISETP.NE.AND.EX UP2, UPT, UR13, URZ, UPT, UP0 ;  /* 0x0000003f0d00728c */ /* 0x000fe4000bf45300 */
[----:B------:R-:W-:Y:S01]  /*0ac0*/  @UP4 UIADD3.X UR11, UR5, UR11, URZ, UP1, !UPT ;  /* 0x0000000b050b4290 */ /* 0x000fe20008ffe43f */
[----:B----4-:R-:W-:Y:S01]  /*0ad0*/  IMAD.U32 R6, RZ, RZ, UR10 ;  /* 0x0000000aff067e24 */ /* 0x010fe2000f8e00ff */
[----:B------:R-:W-:Y:S01]  /*0ae0*/  ULDC.64 UR12, c[0x0][0x2f8] ;  /* 0x0000be00000c7ab9 */ /* 0x000fe20000000a00 */
[----:B------:R-:W-:Y:S01]  /*0af0*/  UISETP.NE.AND UP1, UPT, UR17, URZ, UPT ;  /* 0x0000003f1100728c */ /* 0x000fe2000bf25270 */
[----:B---3--:R-:W2:Y:S01]  /*0b00*/  @P0 LDG.E R4, desc[UR6][R14.64] ;  /* 0x000000060e040981 */ /* 0x008ea2000c1e1900 */
[----:B------:R-:W-:Y:S01]  /*0b10*/  UISETP.EQ.U32.AND UP4, UPT, UR12, URZ, UPT ;  /* 0x0000003f0c00728c */ /* 0x000fe2000bf82070 */
[----:B------:R-:W-:Y:S01]  /*0b20*/  IMAD.U32 R7, RZ, RZ, UR11 ;  /* 0x0000000bff077e24 */ /* 0x000fe2000f8e00ff */
[----:B------:R-:W-:-:S02]  /*0b30*/  PLOP3.LUT P3, PT, PT, PT, UP2, 0x80, 0x0 ;  /* 0x000000000000781c */ /* 0x000fc40003f6f028 */
        /* <DEDUP_REMOVED lines=37> */
.L_x_946:
        /* <DEDUP_REMOVED lines=10> */
[----:B------:R-:W-:Y:S01]  /*0e30*/  UISETP.NE.AND UP0, UPT, UR60, -0x1, UPT ;  /* 0xffffffff3c00788c */ /* 0x000fe2000bf05270 */
[----:B------:R-:W-:-:S03]  /*0e40*/  ULDC UR50, c[0x0][0x2d4] ;  /* 0x0000b50000327ab9 */ /* 0x000fc60000000800 */
[----:B------:R-:W2:Y:S01]  /*0e50*/  S2UR UR54, SR_CTAID.Y ;  /* 0x00000000003679c3 */ /* 0x000ea20000002600 */
[----:B------:R-:W-:Y:S01]  /*0e60*/  ULDC.64 UR26, c[0x0][0x240] ;  /* 0x00009000001a7ab9 */ /* 0x000fe20000000a00 */
[----:B------:R-:W-:Y:S01]  /*0e70*/  USHF.R.S32.HI UR29, URZ, 0x1f, UR50 ;  /* 0x0000001f3f1d7899 */ /* 0x000fe20008011432 */
[----:B------:R-:W-:Y:S01]  /*0e80*/  ULDC.U8 UR25, c[0x0][0x480] ;  /* 0x0001200000197ab9 */ /* 0x000fe20000000000 */
[----:B------:R-:W-:Y:S01]  /*0e90*/  ULDC.U8 UR24, c[0x0][0x3d8] ;  /* 0x0000f60000187ab9 */ /* 0x000fe20000000000 */
[----:B------:R-:W-:-:S03]  /*0ea0*/  UIMAD.WIDE.U32 UR14, UR18, UR26, URZ ;  /* 0x0000001a120e72a5 */ /* 0x000fc6000f8e003f */
[----:B------:R-:W3:Y:S01]  /*0eb0*/  S2UR UR5, SR_CTAID.X ;  /* 0x00000000000579c3 */ /* 0x000ee20000002500 */
[----:B------:R-:W-:Y:S02]  /*0ec0*/  UISETP.NE.AND UP4, UPT, UR25, URZ, UPT ;  /* 0x0000003f1900728c */ /* 0x000fe4000bf85270 */
[----:B------:R-:W-:Y:S01]  /*0ed0*/  UISETP.NE.AND UP3, UPT, UR24, URZ, UPT ;  /* 0x0000003f1800728c */ /* 0x000fe2000bf65270 */
[----:B------:R-:W-:Y:S02]  /*0ee0*/  ULDC UR52, c[0x0][0x2dc] ;  /* 0x0000b70000347ab9 */ /* 0x000fe40000000800 */
[----:B------:R-:W-:Y:S01]  /*0ef0*/  @UP0 ULDC.64 UR24, c[0x0][0x248] ;  /* 0x0000920000180ab9 */ /* 0x000fe20000000a00 */
[----:B------:R-:W-:Y:S01]  /*0f00*/  ULDC UR51, c[0x0][0x270] ;  /* 0x00009c0000337ab9 */ /* 0x000fe20000000800 */
[----:B-1----:R-:W-:Y:S01]  /*0f10*/  IABS R7, R4 ;  /* 0x0000000400077213 */ /* 0x002fe20000000000 */
[----:B------:R-:W-:Y:S01]  /*0f20*/  S2UR UR53, SR_CTAID.Z ;  /* 0x00000000003579c3 */ /* 0x000fe20000002700 */
[----:B------:R-:W-:Y:S01]  /*0f30*/  UIMAD UR21, UR18, UR27, URZ ;  /* 0x0000001b121572a4 */ /* 0x000fe2000f8e023f */
[----:B------:R-:W-:Y:S01]  /*0f40*/  ISETP.NE.AND P3, PT, R4, RZ, PT ;  /* 0x000000ff0400720c */ /* 0x000fe20003f65270 */
[----:B------:R-:W1:Y:S01]  /*0f50*/  I2F.RP R8, R7 ;  /* 0x0000000700087306 */ /* 0x000e620000209400 */
[----:B------:R-:W-:Y:S01]  /*0f60*/  ULDC UR46, c[0x0][0x2c4] ;  /* 0x0000b100002e7ab9 */ /* 0x000fe20000000800 */
[----:B------:R-:W-:-:S02]  /*0f70*/  @UP0 UIADD3 UR23, UR58, UR60, URZ ;  /* 0x0000003c3a170290 */ /* 0x000fc4000fffe03f */
[----:B--2---:R-:W-:Y:S01]  /*0f80*/  UIMAD.WIDE.U32 UR16, UR54, UR10, URZ ;  /* 0x0000000a361072a5 */ /* 0x004fe2000f8e003f */
        /* <DEDUP_REMOVED lines=8> */
[----:B------:R-:W-:Y:S01]  /*1010*/  @!UP1 UIMAD UR5, UR49, UR10, URZ ;  /* 0x0000000a310592a4 */ /* 0x000fe2000f8e023f */
[----:B------:R-:W-:Y:S01]  /*1020*/  @UP1 ULDC.64 UR12, c[0x0][0x420] ;  /* 0x00010800000c1ab9 */ /* 0x000fe20000000a00 */
[----:B------:R-:W-:Y:S02]  /*1030*/  UIADD3 UR42, UR17, UR22, URZ ;  /* 0x00000016112a7290 */ /* 0x000fe4000fffe03f */
[----:B------:R-:W-:Y:S02]  /*1040*/  @!UP1 UIMAD UR33, UR54, UR11, UR5 ;  /* 0x0000000b362192a4 */ /* 0x000fe4000f8e0205 */
[----:B------:R-:W-:Y:S02]  /*1050*/  UIADD3 UR5, UR34, 0x3f, URZ ;  /* 0x0000003f22057890 */ /* 0x000fe4000fffe03f */
[----:B------:R-:W-:Y:S02]  /*1060*/  @UP1 UIMAD.WIDE.U32 UR38, UR18, UR12, URZ ;  /* 0x0000000c122612a5 */ /* 0x000fe4000f8e003f */
[----:B--2---:R-:W-:-:S02]  /*1070*/  USHF.L.U32 UR8, UR8, 0x7, URZ ;  /* 0x0000000708087899 */ /* 0x004fc4000800063f */
[----:B------:R-:W-:Y:S01]  /*1080*/  USHF.R.S32.HI UR20, URZ, 0x1f, UR5 ;  /* 0x0000001f3f147899 */ /* 0x000fe20008011405 */
[----:B-1----:R-:W-:Y:S01]  /*1090*/  VIADD R8, R8, 0xffffffe ;  /* 0x0ffffffe08087836 */ /* 0x002fe20000000000 */
[----:B------:R-:W-:Y:S02]  /*10a0*/  USEL UR35, UR8, URZ, UP2 ;  /* 0x0000003f08237287 */ /* 0x000fe40009000000 */
[----:B------:R-:W-:Y:S01]  /*10b0*/  @UP0 UIADD3 UR8, UR58, UR60, URZ ;  /* 0x0000003c3a080290 */ /* 0x000fe2000fffe03f */
[----:B------:R-:W1:Y:S01]  /*10c0*/  F2I.FTZ.U32.TRUNC.NTZ R9, R8 ;  /* 0x0000000800097305 */ /* 0x000e62000021f000 */
[----:B------:R-:W-:Y:S02]  /*10d0*/  ULEA.HI UR41, UR20, UR5, URZ, 0x6 ;  /* 0x0000000514297291 */ /* 0x000fe4000f8f303f */
[----:B------:R-:W-:Y:S02]  /*10e0*/  UIMAD UR5, UR29, UR54, URZ ;  /* 0x000000361d0572a4 */ /* 0x000fe4000f8e023f */
[----:B------:R-:W-:-:S02]  /*10f0*/  @UP0 UIMAD.WIDE.U32 UR16, UR8, UR24, URZ ;  /* 0x00000018081002a5 */ /* 0x000fc4000f8e003f */
[----:B------:R-:W-:Y:S02]  /*1100*/  @UP1 UIMAD UR43, UR18, UR13, UR39 ;  /* 0x0000000d122b12a4 */ /* 0x000fe4000f8e0227 */
[----:B------:R-:W-:Y:S02]  /*1110*/  @!UP1 UIMAD.WIDE.U32 UR36, UR54, UR10, URZ ;  /* 0x0000000a362492a5 */ /* 0x000fe4000f8e003f */
[----:B------:R-:W-:Y:S02]  /*1120*/  @UP0 UIMAD UR8, UR8, UR25, URZ ;  /* 0x00000019080802a4 */ /* 0x000fe4000f8e023f */
[----:B------:R-:W-:Y:S01]  /*1130*/  UIMAD.WIDE UR10, UR52, UR51, URZ ;  /* 0x00000033340a72a5 */ /* 0x000fe2000f8e023f */
[----:B-1----:R-:W-:Y:S01]  /*1140*/  IMAD.MOV R5, RZ, RZ, -R9 ;  /* 0x000000ffff057224 */ /* 0x002fe200078e0a09 */
[----:B------:R-:W-:Y:S01]  /*1150*/  UIMAD.WIDE.U32 UR12, UR54, UR50, URZ ;  /* 0x00000032360c72a5 */ /* 0x000fe2000f8e003f */
[----:B------:R-:W-:Y:S01]  /*1160*/  IMAD.MOV.U32 R8, RZ, RZ, RZ ;  /* 0x000000ffff087224 */ /* 0x000fe200078e00ff */
[----:B------:R-:W-:Y:S01]  /*1170*/  UIMAD UR5, UR49, UR50, UR5 ;  /* 0x00000032310572a4 */ /* 0x000fe2000f8e0205 */
[----:B------:R-:W-:Y:S01]  /*1180*/  IMAD R6, R5, R7, RZ ;  /* 0x0000000705067224 */ /* 0x000fe200078e02ff */
[----:B------:R-:W-:Y:S01]  /*1190*/  IABS R5, UR53 ;  /* 0x0000003500057c13 */ /* 0x000fe20008000000 */
[----:B------:R-:W-:-:S02]  /*11a0*/  @UP0 UIADD3 UR31, UR17, UR8, URZ ;  /* 0x00000008111f0290 */ /* 0x000fc4000fffe03f */
[----:B------:R-:W-:Y:S01]  /*11b0*/  IMAD.HI.U32 R6, R9, R6, R8 ;  /* 0x0000000609067227 */ /* 0x000fe200078e0008 */
[----:B------:R-:W-:Y:S02]  /*11c0*/  UIMAD UR8, UR11, UR12, URZ ;  /* 0x0000000c0b0872a4 */ /* 0x000fe4000f8e023f */
[----:B------:R-:W-:Y:S02]  /*11d0*/  UIADD3 UR5, UR13, UR5, URZ ;  /* 0x000000050d057290 */ /* 0x000fe4000fffe03f */
[----:B------:R-:W-:Y:S01]  /*11e0*/  @UP1 UIADD3 UR42, UR15, UR21, URZ ;  /* 0x000000150f2a1290 */ /* 0x000fe2000fffe03f */
[----:B------:R-:W-:Y:S01]  /*11f0*/  IMAD.HI.U32 R15, R6, R5, RZ ;  /* 0x00000005060f7227 */ /* 0x000fe200078e00ff */
[----:B------:R-:W-:Y:S01]  /*1200*/  UIMAD.WIDE.U32 UR14, UR10, UR12, URZ ;  /* 0x0000000c0a0e72a5 */ /* 0x000fe2000f8e003f */
[----:B------:R-:W-:Y:S02]  /*1210*/  @UP0 UMOV UR29, UR16 ;  /* 0x00000010001d0c82 */ /* 0x000fe40008000000 */
[----:B------:R-:W-:Y:S01]  /*1220*/  IMAD.MOV R6, RZ, RZ, -R15 ;  /* 0x000000ffff067224 */ /* 0x000fe200078e0a0f */
[----:B------:R-:W-:-:S02]  /*1230*/  UIMAD UR5, UR10, UR5, UR8 ;  /* 0x000000050a0572a4 */ /* 0x000fc4000f8e0208 */
[----:B------:R-:W-:Y:S01]  /*1240*/  UIMAD.WIDE.U32 UR12, UR10, UR18, URZ ;  /* 0x000000120a0c72a5 */ /* 0x000fe2000f8e003f */
[C---:B------:R-:W-:Y:S01]  /*1250*/  IMAD R6, R7.reuse, R6, R5 ;  /* 0x0000000607067224 */ /* 0x040fe200078e0205 */
[----:B------:R-:W-:Y:S01]  /*1260*/  @UP3 UIMAD UR16, UR54, UR46, URZ ;  /* 0x0000002e361032a4 */ /* 0x000fe2000f8e023f */
[----:B------:R-:W-:Y:S01]  /*1270*/  LOP3.LUT R5, R4, UR53, RZ, 0x3c, !PT ;  /* 0x0000003504057c12 */ /* 0x000fe2000f8e3cff */
[----:B------:R-:W-:Y:S02]  /*1280*/  ULOP3.LUT UR8, UR41, 0xffffffc0, URZ, 0xc0, !UPT ;  /* 0xffffffc029087892 */ /* 0x000fe4000f8ec03f */
[----:B------:R-:W-:Y:S01]  /*1290*/  ISETP.GT.U32.AND P1, PT, R7, R6, PT ;  /* 0x000000060700720c */ /* 0x000fe20003f24070 */
[----:B------:R-:W-:Y:S01]  /*12a0*/  UIADD3 UR40, UR15, UR5, URZ ;  /* 0x000000050f287290 */ /* 0x000fe2000fffe03f */
[----:B------:R-:W-:Y:S01]  /*12b0*/  ISETP.GE.AND P2, PT, R5, RZ, PT ;  /* 0x000000ff0500720c */ /* 0x000fe20003f46270 */
[----:B------:R-:W-:Y:S02]  /*12c0*/  USHF.L.U64.HI UR19, UR54, 0x7, UR49 ;  /* 0x0000000736137899 */ /* 0x000fe40008010231 */
[----:B------:R-:W-:-:S02]  /*12d0*/  USEL UR47, UR14, UR12, !UP1 ;  /* 0x0000000c0e2f7287 */ /* 0x000fc4000c800000 */
[----:B------:R-:W-:Y:S02]  /*12e0*/  @UP3 USEL UR5, UR16, UR18, !UP1 ;  /* 0x0000001210053287 */ /* 0x000fe4000c800000 */
[----:B------:R-:W-:Y:S01]  /*12f0*/  UIADD3 UR14, UR8, -0x40, URZ ;  /* 0xffffffc0080e7890 */ /* 0x000fe2000fffe03f */
[----:B------:R-:W-:Y:S01]  /*1300*/  @UP3 ULDC UR17, c[0x0][0x2e4] ;  /* 0x0000b90000113ab9 */ /* 0x000fe20000000800 */
[----:B------:R-:W-:Y:S02]  /*1310*/  USEL UR19, UR19, URZ, UP2 ;  /* 0x0000003f13137287 */ /* 0x000fe40009000000 */
[-C--:B------:R-:W-:Y:S01]  /*1320*/  @!P1 IADD3 R6, R6, -R7.reuse, RZ ;  /* 0x8000000706069210 */ /* 0x080fe20007ffe0ff */
[----:B------:R-:W-:Y:S01]  /*1330*/  @!UP3 UIMAD UR12, UR54, UR51, UR53 ;  /* 0x00000033360cb2a4 */ /* 0x000fe2000f8e0235 */
[----:B------:R-:W-:Y:S01]  /*1340*/  @!P1 VIADD R15, R15, 0x1 ;  /* 0x000000010f0f9836 */ /* 0x000fe20000000000 */
[----:B------:R-:W-:Y:S01]  /*1350*/  @UP3 UIMAD UR22, UR53, UR17, UR5 ;  /* 0x00000011351632a4 */ /* 0x000fe2000f8e0205 */
[----:B------:R-:W-:Y:S01]  /*1360*/  ISETP.GE.U32.AND P0, PT, R6, R7, PT ;  /* 0x000000070600720c */ /* 0x000fe20003f06070 */
[----:B------:R-:W-:Y:S01]  /*1370*/  USHF.R.S32.HI UR15, URZ, 0x1f, UR14 ;  /* 0x0000001f3f0f7899 */ /* 0x000fe2000801140e */
[----:B------:R-:W-:Y:S01]  /*1380*/  PLOP3.LUT P1, PT, PT, PT, UP0, 0x80, 0x0 ;  /* 0x000000000000781c */ /* 0x000fe20003f2f008 */
[----:B------:R-:W-:-:S02]  /*1390*/  UIADD3 UR5, UP2, UR14, UR35, URZ ;  /* 0x000000230e057290 */ /* 0x000fc4000ff5e03f */
[----:B------:R-:W-:Y:S02]  /*13a0*/  @!UP3 UIMAD UR22, UR12, UR46, URZ ;  /* 0x0000002e0c16b2a4 */ /* 0x000fe4000f8e023f */
[----:B------:R-:W-:Y:S02]  /*13b0*/  UIMAD UR8, UR11, UR18, URZ ;  /* 0x000000120b0872a4 */ /* 0x000fe4000f8e023f */
[----:B------:R-:W-:Y:S02]  /*13c0*/  UIADD3.X UR12, UR15, UR19, URZ, UP2, !UPT ;  /* 0x000000130f0c7290 */ /* 0x000fe400097fe43f */
[----:B------:R-:W-:Y:S01]  /*13d0*/  UIMAD UR11, UR11, UR5, URZ ;  /* 0x000000050b0b72a4 */ /* 0x000fe2000f8e023f */
        /* <DEDUP_REMOVED lines=11> */
[----:B------:R-:W-:Y:S02]  /*1490*/  @!UP1 UIADD3 UR43, UR37, UR33, URZ ;  /* 0x00000021252b9290 */ /* 0x000fe4000fffe03f */
[----:B------:R-:W-:Y:S02]  /*14a0*/  USHF.R.S32.HI UR32, URZ, 0x1f, UR28 ;  /* 0x0000001f3f207899 */ /* 0x000fe4000801141c */
[----:B------:R-:W-:-:S02]  /*14b0*/  USHF.R.S32.HI UR46, URZ, 0x1f, UR44 ;  /* 0x0000001f3f2e7899 */ /* 0x000fc4000801142c */
[----:B------:R-:W-:Y:S02]  /*14c0*/  USEL UR35, UR30, URZ, UP4 ;  /* 0x0000003f1e237287 */ /* 0x000fe4000a000000 */
[----:B------:R-:W-:Y:S02]  /*14d0*/  @UP0 UIADD3 UR33, UR11, UR8, URZ ;  /* 0x000000080b210290 */ /* 0x000fe4000fffe03f */
[----:B------:R-:W-:Y:S02]  /*14e0*/  USEL UR45, UR45, URZ, UP4 ;  /* 0x0000003f2d2d7287 */ /* 0x000fe4000a000000 */
[----:B------:R-:W-:Y:S01]  /*14f0*/  UIADD3 UR19, UR17, UR5, URZ ;  /* 0x0000000511137290 */ /* 0x000fe2000fffe03f */
[----:B------:R-:W-:Y:S01]  /*1500*/  @UP0 UMOV UR23, UR10 ;  /* 0x0000000a00170c82 */ /* 0x000fe20008000000 */
[----:B------:R-:W-:Y:S10]  /*1510*/  @P1 BRA `(.L_x_948) ;  /* 0x0000000000341947 */ /* 0x000ff40003800000 */
[----:B------:R-:W1:Y:S01]  /*1520*/  S2UR UR8, SR_CTAID.Y ;  /* 0x00000000000879c3 */ /* 0x000e620000002600 */
        /* <DEDUP_REMOVED lines=8> */
[----:B-1----:R-:W-:Y:S02]  /*15b0*/  UIMAD.WIDE.U32 UR10, UR8, UR12, UR10 ;  /* 0x0000000c080a72a5 */ /* 0x002fe4000f8e000a */
[----:B------:R-:W-:-:S04]  /*15c0*/  UIMAD UR5, UR8, UR13, UR5 ;  /* 0x0000000d080572a4 */ /* 0x000fc8000f8e0205 */
[----:B------:R-:W-:Y:S01]  /*15d0*/  UIADD3 UR31, UR11, UR5, URZ ;  /* 0x000000050b1f7290 */ /* 0x000fe2000fffe03f */
[----:B------:R-:W-:-:S11]  /*15e0*/  UMOV UR29, UR10 ;  /* 0x0000000a001d7c82 */ /* 0x000fd60008000000 */
.L_x_948:
[----:B------:R-:W-:Y:S05]  /*15f0*/  @P1 BRA `(.L_x_949) ;  /* 0x0000000000341947 */ /* 0x000fea0003800000 */
        /* <DEDUP_REMOVED lines=13> */
.L_x_949:
        /* <DEDUP_REMOVED lines=13> */
.L_x_950:
[----:B------:R-:W-:Y:S08]  /*17a0*/  S2UR UR10, SR_CTAID.Z ;  /* 0x00000000000a79c3 */ /* 0x000ff00000002700 */
[----:B------:R-:W1:Y:S02]  /*17b0*/  S2UR UR8, SR_CTAID.Y ;  /* 0x00000000000879c3 */ /* 0x000e640000002600 */
[----:B-1----:R-:W-:-:S04]  /*17c0*/  UIMAD UR8, UR8, UR51, UR10 ;  /* 0x00000033080872a4 */ /* 0x002fc8000f8e020a */
[----:B------:R-:W-:-:S12]  /*17d0*/  UIMAD UR8, UR8, UR50, URZ ;  /* 0x00000032080872a4 */ /* 0x000fd8000f8e023f */
.L_x_951:
[----:B------:R-:W1:Y:S01]  /*17e0*/  S2R R10, SR_TID.X ;  /* 0x00000000000a7919 */ /* 0x000e620000002100 */
[----:B------:R-:W2:Y:S01]  /*17f0*/  S2UR UR18, SR_CTAID.Z ;  /* 0x00000000001279c3 */ /* 0x000ea20000002700 */
[----:B------:R-:W-:Y:S01]  /*1800*/  SHF.R.S32.HI R221, RZ, 0x1f, R220 ;  /* 0x0000001fffdd7819 */ /* 0x000fe200000114dc */
[----:B------:R-:W-:Y:S01]  /*1810*/  UIMAD UR38, UR52, UR51, URZ ;  /* 0x00000033342672a4 */ /* 0x000fe2000f8e023f */
[----:B------:R-:W-:Y:S01]  /*1820*/  IADD3 R20, P0, R220, UR5, RZ ;  /* 0x00000005dc147c10 */ /* 0x000fe2000ff1e0ff */
[----:B------:R-:W-:Y:S01]  /*1830*/  ULDC.64 UR10, c[0x0][0x428] ;  /* 0x00010a00000a7ab9 */ /* 0x000fe20000000a00 */
[----:B------:R-:W-:Y:S01]  /*1840*/  UIADD3 UR30, UR14, UR8, URZ ;  /* 0x000000080e1e7290 */ /* 0x000fe2000fffe03f */
[----:B------:R-:W-:Y:S01]  /*1850*/  IMAD.U32 R22, RZ, RZ, UR10 ;  /* 0x0000000aff167e24 */ /* 0x000fe2000f8e00ff */
[----:B------:R-:W-:Y:S01]  /*1860*/  IADD3.X R21, R221, UR43, RZ, P0, !PT ;  /* 0x0000002bdd157c10 */ /* 0x000fe200087fe4ff */
[----:B------:R-:W3:Y:S01]  /*1870*/  LDC.64 R4, c[0x0][0x420] ;  /* 0x00010800ff047b82 */ /* 0x000ee20000000a00 */
[----:B------:R-:W-:Y:S01]  /*1880*/  USHF.L.U32 UR5, UR38, 0x6, URZ ;  /* 0x0000000626057899 */ /* 0x000fe2000800063f */
[----:B------:R-:W-:Y:S01]  /*1890*/  BSSY B1, `(.L_x_947) ;  /* 0x0000736000017945 */ /* 0x000fe20003800000 */
[----:B------:R-:W-:Y:S01]  /*18a0*/  UIADD3 UR22, UR14, UR22, URZ ;  /* 0x000000160e167290 */ /* 0x000fe2000fffe03f */
[----:B------:R-:W-:Y:S01]  /*18b0*/  ULDC.64 UR12, c[0x0][0x258] ;  /* 0x00009600000c7ab9 */ /* 0x000fe20000000a00 */
[----:B------:R-:W-:Y:S01]  /*18c0*/  ULDC.64 UR36, c[0x0][0x2b0] ;  /* 0x0000ac0000247ab9 */ /* 0x000fe20000000a00 */
[----:B------:R-:W-:Y:S01]  /*18d0*/  ULDC.64 UR54, c[0x0][0x478] ;  /* 0x00011e0000367ab9 */ /* 0x000fe20000000a00 */
[----:B--2---:R-:W-:Y:S01]  /*18e0*/  USHF.R.S32.HI UR39, URZ, 0x1f, UR18 ;  /* 0x0000001f3f277899 */ /* 0x004fe20008011412 */
[----:B------:R-:W2:Y:S03]  /*18f0*/  S2UR UR18, SR_CTAID.Z ;  /* 0x00000000001279c3 */ /* 0x000ea60000002700 */
[----:B------:R-:W-:-:S02]  /*1900*/  UIMAD UR8, UR39, UR10, URZ ;  /* 0x0000000a270872a4 */ /* 0x000fc4000f8e023f */
[----:B------:R-:W-:Y:S01]  /*1910*/  UIADD3 UR10, UP1, UP0, UR16, UR5, UR44 ;  /* 0x00000005100a7290 */ /* 0x000fe2000f83e02c */
[----:B-1----:R-:W-:Y:S01]  /*1920*/  SHF.R.S32.HI R9, RZ, 0x1f, R10 ;  /* 0x0000001fff097819 */ /* 0x002fe2000001140a */
[C---:B---3--:R-:W-:Y:S01]  /*1930*/  IMAD R18, R4.reuse, UR15, RZ ;  /* 0x0000000f04127c24 */ /* 0x048fe2000f8e02ff */
[----:B------:R-:W-:Y:S01]  /*1940*/  ULDC.64 UR16, c[0x0][0x210] ;  /* 0x0000840000107ab9 */ /* 0x000fe20000000a00 */
[----:B------:R-:W-:Y:S01]  /*1950*/  IMAD.WIDE.U32 R20, R4, UR14, R20 ;  /* 0x0000000e04147c25 */ /* 0x000fe2000f8e0014 */
[CC--:B------:R-:W-:Y:S02]  /*1960*/  LEA.HI R8, R9.reuse, R10.reuse, RZ, 0x3 ;  /* 0x0000000a09087211 */ /* 0x0c0fe400078f18ff */
[----:B------:R-:W-:Y:S01]  /*1970*/  LEA.HI R7, R9, R10, RZ, 0x5 ;  /* 0x0000000a09077211 */ /* 0x000fe200078f28ff */
[----:B------:R-:W-:Y:S01]  /*1980*/  IMAD R18, R5, UR14, R18 ;  /* 0x0000000e05127c24 */ /* 0x000fe2000f8e0212 */
[----:B------:R-:W-:Y:S02]  /*1990*/  SHF.R.S32.HI R12, RZ, 0x3, R8 ;  /* 0x00000003ff0c7819 */ /* 0x000fe40000011408 */
[----:B------:R-:W-:Y:S01]  /*19a0*/  LOP3.LUT R13, R7, 0xffffffe0, RZ, 0xc0, !PT ;  /* 0xffffffe0070d7812 */ /* 0x000fe200078ec0ff */
[----:B------:R-:W-:Y:S01]  /*19b0*/  IMAD.IADD R19, R21, 0x1, R18 ;  /* 0x0000000115137824 */ /* 0x000fe200078e0212 */
[----:B------:R-:W-:Y:S01]  /*19c0*/  SHF.R.S32.HI R11, RZ, 0x1f, R12 ;  /* 0x0000001fff0b7819 */ /* 0x000fe2000001140c */
[----:B------:R-:W-:Y:S01]  /*19d0*/  IMAD.MOV.U32 R18, RZ, RZ, R20 ;  /* 0x000000ffff127224 */ /* 0x000fe200078e0014 */
[----:B------:R-:W-:Y:S01]  /*19e0*/  IADD3 R17, P1, R12, UR14, RZ ;  /* 0x0000000e0c117c10 */ /* 0x000fe2000ff3e0ff */
[----:B------:R-:W-:Y:S01]  /*19f0*/  IMAD.IADD R250, R10, 0x1, -R13 ;  /* 0x000000010afa7824 */ /* 0x000fe200078e0a0d */
[----:B------:R-:W-:-:S02]  /*1a00*/  SHF.R.S32.HI R7, RZ, 0x5, R7 ;  /* 0x00000005ff077819 */ /* 0x000fc40000011407 */
[----:B------:R-:W-:Y:S01]  /*1a10*/  IADD3.X R6, R11, UR15, RZ, P1, !PT ;  /* 0x0000000f0b067c10 */ /* 0x000fe20008ffe4ff */
[----:B--2---:R-:W-:Y:S01]  /*1a20*/  UIMAD UR14, UR18, UR11, UR8 ;  /* 0x0000000b120e72a4 */ /* 0x004fe2000f8e0208 */
[----:B------:R-:W-:Y:S01]  /*1a30*/  IMAD.WIDE.U32 R22, R22, UR18, R18 ;  /* 0x0000001216167c25 */ /* 0x000fe2000f8e0012 */
[----:B------:R-:W-:Y:S02]  /*1a40*/  USHF.R.S32.HI UR11, URZ, 0x1f, UR5 ;  /* 0x0000001f3f0b7899 */ /* 0x000fe40008011405 */
[----:B------:R-:W-:Y:S01]  /*1a50*/  UIMAD UR8, UR39, UR12, URZ ;  /* 0x0000000c270872a4 */ /* 0x000fe2000f8e023f */
[----:B------:R-:W-:Y:S01]  /*1a60*/  IMAD R6, R6, UR26, RZ ;  /* 0x0000001a06067c24 */ /* 0x000fe2000f8e02ff */
[----:B------:R-:W-:Y:S01]  /*1a70*/  UIADD3.X UR5, UR19, UR11, UR46, UP1, UP0 ;  /* 0x0000000b13057290 */ /* 0x000fe20008fe042e */
[----:B------:R-:W-:Y:S01]  /*1a80*/  IMAD.U32 R18, RZ, RZ, UR12 ;  /* 0x0000000cff127e24 */ /* 0x000fe2000f8e00ff */
[----:B------:R-:W-:Y:S01]  /*1a90*/  UIADD3 UR10, UP1, UP0, UR35, UR10, UR47 ;  /* 0x0000000a230a7290 */ /* 0x000fe2000f83e02f */
[C---:B------:R-:W-:Y:S01]  /*1aa0*/  IMAD R6, R17.reuse, UR27, R6 ;  /* 0x0000001b11067c24 */ /* 0x040fe2000f8e0206 */
[----:B------:R-:W-:Y:S01]  /*1ab0*/  UIMAD UR8, UR18, UR13, UR8 ;  /* 0x0000000d120872a4 */ /* 0x000fe2000f8e0208 */
[----:B------:R-:W-:Y:S01]  /*1ac0*/  IMAD.WIDE.U32 R16, R17, UR26, R220 ;  /* 0x0000001a11107c25 */ /* 0x000fe2000f8e00dc */
[----:B------:R-:W-:-:S02]  /*1ad0*/  UIADD3.X UR5, UR45, UR5, UR40, UP1, UP0 ;  /* 0x000000052d057290 */ /* 0x000fc40008fe0428 */
[----:B------:R-:W-:Y:S01]  /*1ae0*/  UISETP.GE.AND UP0, UPT, UR34, 0x1, UPT ;  /* 0x000000012200788c */ /* 0x000fe2000bf06270 */
[----:B------:R-:W-:Y:S01]  /*1af0*/  VIADD R23, R23, UR14 ;  /* 0x0000000e17177c36 */ /* 0x000fe20008000000 */
[----:B------:R-:W-:Y:S01]  /*1b00*/  IADD3 R16, P0, R16, UR48, RZ ;  /* 0x0000003010107c10 */ /* 0x000fe2000ff1e0ff */
[----:B------:R-:W-:Y:S01]  /*1b10*/  ULEA.HI.SX32 UR15, UR41, 0xffffffff, 0x1a ;  /* 0xffffffff290f7891 */ /* 0x000fe2000f8fd23f */
[-C--:B------:R-:W-:Y:S02]  /*1b20*/  IMAD.WIDE.U32 R22, R12, R4.reuse, R22 ;  /* 0x000000040c167225 */ /* 0x080fe400078e0016 */
[----:B------:R-:W-:Y:S01]  /*1b30*/  IADD3.X R17, R17, UR42, R6, P0, !PT ;  /* 0x0000002a11117c10 */ /* 0x000fe200087fe406 */
[----:B------:R-:W-:Y:S01]  /*1b40*/  UIMAD.WIDE UR12, UR30, 0x4, UR54 ;  /* 0x000000041e0c78a5 */ /* 0x000fe2000f8e0236 */
[----:B------:R-:W-:Y:S02]  /*1b50*/  IMAD R6, R7, UR38, R250 ;  /* 0x0000002607067c24 */ /* 0x000fe4000f8e02fa */
[----:B------:R-:W-:-:S02]  /*1b60*/  IMAD R7, R11, R4, RZ ;  /* 0x000000040b077224 */ /* 0x000fc400078e02ff */
[----:B------:R-:W-:Y:S01]  /*1b70*/  IMAD.WIDE.U32 R18, R18, UR18, R16 ;  /* 0x0000001212127c25 */ /* 0x000fe2000f8e0010 */
[----:B------:R-:W-:Y:S01]  /*1b80*/  IADD3 R13, P0, R6, UR10, RZ ;  /* 0x0000000a060d7c10 */ /* 0x000fe2000ff1e0ff */
[----:B------:R-:W-:Y:S01]  /*1b90*/  ULDC.64 UR10, c[0x0][0x400] ;  /* 0x00010000000a7ab9 */ /* 0x000fe20000000a00 */
[----:B------:R-:W-:Y:S01]  /*1ba0*/  ULDC.64 UR18, c[0x0][0x3e0] ;  /* 0x0000f80000127ab9 */ /* 0x000fe20000000a00 */
[----:B------:R-:W-:Y:S01]  /*1bb0*/  IMAD R7, R12, R5, R7 ;  /* 0x000000050c077224 */ /* 0x000fe200078e0207 */
[----:B------:R-:W-:Y:S02]  /*1bc0*/  LEA.HI.X.SX32 R6, R6, UR5, 0x1, P0 ;  /* 0x0000000506067c11 */ /* 0x000fe400080f0eff */
[----:B------:R-:W-:Y:S01]  /*1bd0*/  LEA R244, P0, R13, UR10, 0x2 ;  /* 0x0000000a0df47c11 */ /* 0x000fe2000f8010ff */
[----:B------:R-:W-:Y:S01]  /*1be0*/  IMAD.IADD R16, R23, 0x1, R7 ;  /* 0x0000000117107824 */ /* 0x000fe200078e0207 */
[----:B------:R-:W-:Y:S02]  /*1bf0*/  LEA R246, P1, R22, UR18, 0x1 ;  /* 0x0000001216f67c11 */ /* 0x000fe4000f8208ff */
[----:B------:R-:W-:Y:S01]  /*1c00*/  LEA.HI.X R245, R13, UR11, R6, 0x2, P0 ;  /* 0x0000000b0df57c11 */ /* 0x000fe200080f1406 */
[----:B------:R-:W-:Y:S01]  /*1c10*/  VIADD R13, R19, UR8 ;  /* 0x00000008130d7c36 */ /* 0x000fe20008000000 */
[----:B------:R-:W-:Y:S01]  /*1c20*/  PLOP3.LUT P0, PT, PT, PT, UP0, 0x80, 0x0 ;  /* 0x000000000000781c */ /* 0x000fe20003f0f008 */
[----:B------:R-:W-:Y:S01]  /*1c30*/  UIMAD.WIDE UR10, UR22, 0x4, UR36 ;  /* 0x00000004160a78a5 */ /* 0x000fe2000f8e0224 */
[----:B------:R-:W-:-:S02]  /*1c40*/  LEA R248, P2, R18, UR16, 0x1 ;  /* 0x0000001012f87c11 */ /* 0x000fc4000f8408ff */
[----:B------:R-:W-:Y:S02]  /*1c50*/  LEA.HI.X R247, R22, UR19, R16, 0x1, P1 ;  /* 0x0000001316f77c11 */ /* 0x000fe400088f0c10 */
[----:B------:R-:W-:-:S07]  /*1c60*/  LEA.HI.X R249, R18, UR17, R13, 0x1, P2 ;  /* 0x0000001112f97c11 */ /* 0x000fce00090f0c0d */
[----:B------:R-:W-:Y:S05]  /*1c70*/  @!P0 BRA `(.L_x_952) ;  /* 0x00000064006c8947 */ /* 0x000fea0003800000 */
[----:B------:R-:W-:Y:S01]  /*1c80*/  PLOP3.LUT P3, PT, PT, PT, UP4, 0x80, 0x0 ;  /* 0x000000000000781c */ /* 0x000fe20003f6f048 */
[----:B------:R-:W-:Y:S01]  /*1c90*/  UIMAD UR5, UR32, UR20, URZ ;  /* 0x00000014200572a4 */ /* 0x000fe2000f8e023f */
[----:B------:R-:W-:Y:S01]  /*1ca0*/  IMAD.U32 R7, RZ, RZ, UR20 ;  /* 0x00000014ff077e24 */ /* 0x000fe2000f8e00ff */
[----:B------:R-:W-:Y:S01]  /*1cb0*/  UMOV UR14, UR12 ;  /* 0x0000000c000e7c82 */ /* 0x000fe20008000000 */
[----:B------:R-:W-:Y:S01]  /*1cc0*/  UIMAD UR12, UR59, -0x40, UR9 ;  /* 0xffffffc03b0c78a4 */ /* 0x000fe2000f8e0209 */
[----:B------:R-:W-:Y:S01]  /*1cd0*/  LEA R234, R216, UR4, 0x1 ;  /* 0x00000004d8ea7c11 */ /* 0x000fe2000f8e08ff */
[----:B------:R-:W-:Y:S01]  /*1ce0*/  UIMAD UR5, UR28, UR21, UR5 ;  /* 0x000000151c0572a4 */ /* 0x000fe2000f8e0205 */
[----:B------:R-:W-:Y:S01]  /*1cf0*/  IMAD.WIDE.U32 R20, R7, UR28, R220 ;  /* 0x0000001c07147c25 */ /* 0x000fe2000f8e00dc */
[----:B------:R-:W-:Y:S01]  /*1d00*/  UMOV UR8, UR15 ;  /* 0x0000000f00087c82 */ /* 0x000fe20008000000 */
[----:B------:R-:W-:Y:S01]  /*1d10*/  IADD3 R7, R12, 0x20, RZ ;  /* 0x000000200c077810 */ /* 0x000fe20007ffe0ff */
[----:B------:R-:W-:Y:S01]  /*1d20*/  ULEA.HI UR15, UR8, UR8, URZ, 0x1 ;  /* 0x00000008080f7291 */ /* 0x000fe2000f8f083f */
[----:B------:R-:W-:Y:S01]  /*1d30*/  BSSY B0, `(.L_x_953) ;  /* 0x0000030000007945 */ /* 0x000fe20003800000 */
[----:B------:R-:W-:Y:S01]  /*1d40*/  IMAD.U32 R6, RZ, RZ, UR5 ;  /* 0x00000005ff067e24 */ /* 0x000fe2000f8e00ff */
[----:B------:R-:W-:Y:S01]  /*1d50*/  @P3 BAR.SYNC.DEFER_BLOCKING 0x0 ;  /* 0x0000000000003b1d */ /* 0x000fe20000010000 */
[----:B------:R-:W-:Y:S01]  /*1d60*/  IADD3 R24, P0, R20, UR23, RZ ;  /* 0x0000001714187c10 */ /* 0x000fe2000ff1e0ff */
[----:B------:R-:W-:Y:S01]  /*1d70*/  ULOP3.LUT UR15, UR15, 0xfffffffe, URZ, 0xc0, !UPT ;  /* 0xfffffffe0f0f7892 */ /* 0x000fe2000f8ec03f */
[----:B------:R-:W-:Y:S01]  /*1d80*/  ISETP.GE.AND P5, PT, R7, UR12, PT ;  /* 0x0000000c07007c0c */ /* 0x000fe2000bfa6270 */
[----:B------:R-:W-:Y:S01]  /*1d90*/  UIMAD UR5, UR8, -0x40, UR34 ;  /* 0xffffffc0080578a4 */ /* 0x000fe2000f8e0222 */
[----:B------:R-:W-:Y:S01]  /*1da0*/  IADD3.X R25, R21, UR33, R6, P0, !PT ;  /* 0x0000002115197c10 */ /* 0x000fe200087fe406 */
[----:B------:R-:W-:Y:S01]  /*1db0*/  ULDC.64 UR22, c[0x0][0x268] ;  /* 0x00009a0000167ab9 */ /* 0x000fe20000000a00 */
[----:B------:R-:W-:Y:S01]  /*1dc0*/  ISETP.GE.AND P0, PT, R12, UR12, PT ;  /* 0x0000000c0c007c0c */ /* 0x000fe2000bf06270 */
[----:B------:R-:W-:Y:S01]  /*1dd0*/  IMAD R6, R14, UR22, RZ ;  /* 0x000000160e067c24 */ /* 0x000fe2000f8e02ff */
[----:B------:R-:W-:Y:S01]  /*1de0*/  UIADD3 UR15, UR8, -UR15, URZ ;  /* 0x8000000f080f7290 */ /* 0x000fe2000fffe03f */
[----:B------:R-:W-:Y:S01]  /*1df0*/  IMAD.WIDE.U32 R24, R15, UR22, R24 ;  /* 0x000000160f187c25 */ /* 0x000fe2000f8e0018 */
[----:B------:R-:W-:-:S02]  /*1e00*/  ISETP.GE.AND P1, PT, R7, UR5, PT ;  /* 0x0000000507007c0c */ /* 0x000fc4000bf26270 */
[----:B------:R-:W-:Y:S01]  /*1e10*/  UISETP.NE.AND UP0, UPT, UR15, 0x1, UPT ;  /* 0x000000010f00788c */ /* 0x000fe2000bf05270 */
[----:B------:R-:W-:Y:S01]  /*1e20*/  IMAD R17, R15, UR23, R6 ;  /* 0x000000170f117c24 */ /* 0x000fe2000f8e0206 */
[----:B------:R-:W-:Y:S01]  /*1e30*/  ISETP.GE.AND P2, PT, R12, UR5, PT ;  /* 0x000000050c007c0c */ /* 0x000fe2000bf46270 */
[----:B------:R-:W-:-:S03]  /*1e40*/  VIADD R233, R220, 0x40 ;  /* 0x00000040dce97836 */ /* 0x000fc60000000000 */
[----:B------:R-:W-:Y:S01]  /*1e50*/  IADD3 R17, R25, R17, RZ ;  /* 0x0000001119117210 */ /* 0x000fe20007ffe0ff */
[----:B------:R1:W-:Y:S04]  /*1e60*/  @P0 STS.128 [R234+0x10000], RZ ;  /* 0x010000ffea000388 */ /* 0x0003e80000000c00 */
        /* <DEDUP_REMOVED lines=28> */
.L_x_954:
[----:B------:R-:W-:Y:S05]  /*2030*/  BSYNC B0 ;  /* 0x0000000000007941 */ /* 0x000fea0003800000 */
.L_x_953:
        /* <DEDUP_REMOVED lines=31> */
.L_x_956:
[----:B------:R-:W-:Y:S05]  /*2230*/  BSYNC B0 ;  /* 0x0000000000007941 */ /* 0x000fea0003800000 */
.L_x_955:
        /* <DEDUP_REMOVED lines=19> */
.L_x_958:
[----:B------:R-:W-:Y:S05]  /*2370*/  BSYNC B0 ;  /* 0x0000000000007941 */ /* 0x000fea0003800000 */
.L_x_957:
        /* <DEDUP_REMOVED lines=25> */
.L_x_960:
[----:B------:R-:W-:Y:S05]  /*2510*/  BSYNC B0 ;  /* 0x0000000000007941 */ /* 0x000fea0003800000 */
.L_x_959:
        /* <DEDUP_REMOVED lines=14> */
.L_x_962:
        /* <DEDUP_REMOVED lines=20> */
.L_x_963:
[----:B------:R-:W-:Y:S05]  /*2740*/  BSYNC B0 ;  /* 0x0000000000007941 */ /* 0x000fea0003800000 */
.L_x_961:
        /* <DEDUP_REMOVED lines=13> */
.L_x_965:
[----:B------:R-:W-:Y:S01]  /*2820*/  ULDC UR15, c[0x0][0x2d0] ;  /* 0x0000b400000f7ab9 */ /* 0x000fe20000000800 */
[----:B------:R-:W-:Y:S01]  /*2830*/  IMAD.U32 R7, RZ, RZ, UR26 ;  /* 0x0000001aff077e24 */ /* 0x000fe2000f8e00ff */
[----:B------:R-:W-:Y:S01]  /*2840*/  ISETP.GE.AND P2, PT, R220, UR15, PT ;  /* 0x0000000fdc007c0c */ /* 0x000fe2000bf46270 */
[----:B---3--:R-:W-:Y:S01]  /*2850*/  IMAD.U32 R5, RZ, RZ, UR27 ;  /* 0x0000001bff057e24 */ /* 0x008fe2000f8e00ff */
        /* <DEDUP_REMOVED lines=25> */
.L_x_966:
[----:B------:R-:W-:Y:S05]  /*29f0*/  BSYNC B0 ;  /* 0x0000000000007941 */ /* 0x000fea0003800000 */
.L_x_964:
[----:B-1-3--:R-:W-:Y:S01]  /*2a00*/  IMAD.U32 R5, RZ, RZ, UR24 ;  /* 0x00000018ff057e24 */ /* 0x00afe2000f8e00ff */
        /* <DEDUP_REMOVED lines=11> */
[----:B------:R-:W-:-:S03]  /*2ac0*/  IMAD R7, R15, UR17, R14 ;  /* 0x000000110f077c24 */ /* 0x000fc6000f8e020e */
        /* <DEDUP_REMOVED lines=31> */
.L_x_968:
[----:B------:R-:W-:Y:S05]  /*2cc0*/  BSYNC B0 ;  /* 0x0000000000007941 */ /* 0x000fea0003800000 */
.L_x_967:
        /* <DEDUP_REMOVED lines=31> */
.L_x_970:
[----:B------:R-:W-:Y:S05]  /*2ec0*/  BSYNC B0 ;  /* 0x0000000000007941 */ /* 0x000fea0003800000 */
.L_x_969:
[----:B------:R-:W0:Y:S01]  /*2ed0*/  LDGDEPBAR ;  /* 0x00000000000079af */ /* 0x000e220000000000 */
[----:B-1-3--:R-:W-:Y:S01]  /*2ee0*/  IMAD.MOV.U32 R4, RZ, RZ, 0x4 ;  /* 0x00000004ff047424 */ /* 0x00afe200078e00ff */
[----:B------:R-:W1:Y:S01]  /*2ef0*/  LDC.64 R14, c[0x0][0x3b8] ;  /* 0x0000ee00ff0e7b82 */ /* 0x000e620000000a00 */
[----:B------:R-:W-:Y:S01]  /*2f00*/  IMAD.MOV.U32 R240, RZ, RZ, 0x7f800000 ;  /* 0x7f800000fff07424 */ /* 0x000fe200078e00ff */
[----:B------:R-:W-:Y:S01]  /*2f10*/  ULDC.64 UR18, c[0x0][0x3c8] ;  /* 0x0000f20000127ab9 */ /* 0x000fe20000000a00 */
[----:B------:R-:W-:Y:S01]  /*2f20*/  IMAD.MOV.U32 R241, RZ, RZ, 0x7f800000 ;  /* 0x7f800000fff17424 */ /* 0x000fe200078e00ff */
[----:B------:R-:W-:Y:S01]  /*2f30*/  UISETP.NE.U32.AND UP0, UPT, UR18, URZ, UPT ;  /* 0x0000003f1200728c */ /* 0x000fe2000bf05070 */
[----:B------:R-:W-:-:S03]  /*2f40*/  IMAD.WIDE R18, R219, R4, UR10 ;  /* 0x0000000adb127e25 */ /* 0x000fc6000f8e0204 */
[----:B------:R-:W3:Y:S01]  /*2f50*/  S2UR UR5, SR_CTAID.Z ;  /* 0x00000000000579c3 */ /* 0x000ee20000002700 */
[----:B------:R-:W-:Y:S01]  /*2f60*/  UISETP.NE.AND.EX UP0, UPT, UR19, URZ, UPT, UP0 ;  /* 0x0000003f1300728c */ /* 0x000fe2000bf05300 */
[----:B------:R1:W5:Y:S06]  /*2f70*/  @!P2 LDG.E R240, desc[UR6][R18.64] ;  /* 0x0000000612f0a981 */ /* 0x00036c000c1e1900 */
[----:B------:R-:W2:Y:S01]  /*2f80*/  S2UR UR15, SR_CTAID.Z ;  /* 0x00000000000f79c3 */ /* 0x000ea20000002700 */
[----:B------:R1:W5:Y:S01]  /*2f90*/  @!P1 LDG.E R241, desc[UR6][R18.64+0x20] ;  /* 0x0000200612f19981 */ /* 0x000362000c1e1900 */
[----:B------:R-:W-:-:S06]  /*2fa0*/  PLOP3.LUT P0, PT, PT, PT, UP0, 0x80, 0x0 ;  /* 0x000000000000781c */ /* 0x000fcc0003f0f008 */
[----:B------:R-:W4:Y:S01]  /*2fb0*/  S2UR UR12, SR_CTAID.Y ;  /* 0x00000000000c79c3 */ /* 0x000f220000002600 */
[----:B------:R-:W-:-:S07]  /*2fc0*/  DEPBAR.LE SB0, 0x1 ;  /* 0x000080400000791a */ /* 0x000fce0000000000 */
[----:B------:R-:W-:Y:S01]  /*2fd0*/  BAR.SYNC.DEFER_BLOCKING 0x0 ;  /* 0x0000000000007b1d */ /* 0x000fe20000010000 */
[----:B---3--:R-:W-:-:S05]  /*2fe0*/  USHF.R.S32.HI UR16, URZ, 0x1f, UR5 ;  /* 0x0000001f3f107899 */ /* 0x008fca0008011405 */
[----:B------:R-:W-:Y:S01]  /*2ff0*/  @UP0 ULDC.64 UR20, c[0x0][0x3d0] ;  /* 0x0000f40000140ab9 */ /* 0x000fe20000000a00 */
[----:B------:R-:W3:Y:S01]  /*3000*/  S2R R7, SR_TID.X ;  /* 0x0000000000077919 */ /* 0x000ee20000002100 */
[----:B------:R-:W-:Y:S01]  /*3010*/  @UP0 UIMAD UR5, UR49, UR20, URZ ;  /* 0x00000014310502a4 */ /* 0x000fe2000f8e023f */
[----:B------:R-:W-:Y:S01]  /*3020*/  LEA.HI R9, R9, R10, RZ, 0x4 ;  /* 0x0000000a09097211 */ /* 0x000fe200078f20ff */
[----:B------:R-:W-:Y:S01]  /*3030*/  @UP0 UMOV UR17, UR16 ;  /* 0x0000001000110c82 */ /* 0x000fe20008000000 */
[----:B--2---:R-:W-:Y:S01]  /*3040*/  @UP0 UMOV UR16, UR15 ;  /* 0x0000000f00100c82 */ /* 0x004fe20008000000 */
[----:B------:R-:W-:Y:S01]  /*3050*/  LOP3.LUT R13, R8, 0xfffffff8, RZ, 0xc0, !PT ;  /* 0xfffffff8080d7812 */ /* 0x000fe200078ec0ff */
[----:B------:R-:W-:Y:S01]  /*3060*/  IMAD.U32 R236, RZ, RZ, UR59 ;  /* 0x0000003bffec7e24 */ /* 0x000fe2000f8e00ff */
[----:B------:R-:W2:Y:S01]  /*3070*/  LDC R235, c[0x0][0x270] ;  /* 0x00009c00ffeb7b82 */ /* 0x000ea20000000800 */
[----:B------:R-:W-:Y:S02]  /*3080*/  IMAD.MOV.U32 R206, RZ, RZ, 0x20 ;  /* 0x00000020ffce7424 */ /* 0x000fe400078e00ff */
[----:B------:R-:W-:Y:S01]  /*3090*/  IMAD.MOV.U32 R205, RZ, RZ, 0x40 ;  /* 0x00000040ffcd7424 */ /* 0x000fe200078e00ff */
[----:B----4-:R-:W-:-:S02]  /*30a0*/  @UP0 UIMAD.WIDE.U32 UR16, UR12, UR20, UR16 ;  /* 0x000000140c1002a5 */ /* 0x010fc4000f8e0010 */
[----:B------:R-:W-:Y:S02]  /*30b0*/  @UP0 UIMAD UR5, UR12, UR21, UR5 ;  /* 0x000000150c0502a4 */ /* 0x000fe4000f8e0205 */
[----:B------:R-:W-:Y:S01]  /*30c0*/  @UP0 ULEA UR18, UP1, UR16, UR18, 0x2 ;  /* 0x0000001210120291 */ /* 0x000fe2000f82103f */
[----:B-1----:R-:W4:Y:S01]  /*30d0*/  LDG.E.64 R4, desc[UR6][R14.64] ;  /* 0x000000060e047981 */ /* 0x002f22000c1e1b00 */
[----:B------:R-:W-:Y:S01]  /*30e0*/  @UP0 UIADD3 UR5, UR17, UR5, URZ ;  /* 0x0000000511050290 */ /* 0x000fe2000fffe03f */
[----:B------:R-:W-:Y:S02]  /*30f0*/  VIADD R208, R211, 0x2000 ;  /* 0x00002000d3d07836 */ /* 0x000fe40000000000 */
[----:B------:R-:W-:Y:S01]  /*3100*/  VIADD R207, R212, 0x2000 ;  /* 0x00002000d4cf7836 */ /* 0x000fe20000000000 */
[----:B------:R-:W-:Y:S01]  /*3110*/  @UP0 ULEA.HI.X UR19, UR16, UR19, UR5, 0x2, UP1 ;  /* 0x0000001310130291 */ /* 0x000fe200088f1405 */
[----:B------:R-:W2:Y:S01]  /*3120*/  LDG.E.64 R238, desc[UR6][R14.64+0x8] ;  /* 0x000008060eee7981 */ /* 0x000ea2000c1e1b00 */
[----:B------:R-:W-:Y:S01]  /*3130*/  IMAD.U32 R16, RZ, RZ, UR18 ;  /* 0x00000012ff107e24 */ /* 0x000fe2000f8e00ff */
[----:B------:R-:W-:Y:S01]  /*3140*/  LOP3.LUT R9, R9, 0xfffffff0, RZ, 0xc0, !PT ;  /* 0xfffffff009097812 */ /* 0x000fe200078ec0ff */
[----:B------:R-:W-:Y:S01]  /*3150*/  IMAD.IADD R13, R10, 0x1, -R13 ;  /* 0x000000010a0d7824 */ /* 0x000fe200078e0a0d */
[----:B------:R-:W-:Y:S01]  /*3160*/  @UP0 ULDC UR5, c[0x0][0x2e8] ;  /* 0x0000ba0000050ab9 */ /* 0x000fe20000000800 */
[----:B------:R-:W-:Y:S01]  /*3170*/  IMAD.U32 R17, RZ, RZ, UR19 ;  /* 0x00000013ff117e24 */ /* 0x000fe2000f8e00ff */
[----:B------:R1:W1:Y:S01]  /*3180*/  LDSM.16.M88.4 R112, [R201+0x10000] ;  /* 0x01000000c970783b */ /* 0x0002620000000200 */
[----:B------:R-:W-:Y:S01]  /*3190*/  IMAD.SHL.U32 R8, R214, 0x20, RZ ;  /* 0x00000020d6087824 */ /* 0x000fe200078e00ff */
[----:B------:R-:W-:Y:S01]  /*31a0*/  CS2R R94, SRZ ;  /* 0x00000000005e7805 */ /* 0x000fe2000001ff00 */
[----:B------:R-:W-:Y:S01]  /*31b0*/  IMAD.MOV.U32 R232, RZ, RZ, 0x4 ;  /* 0x00000004ffe87424 */ /* 0x000fe200078e00ff */
[----:B------:R-:W2:Y:S01]  /*31c0*/  @P0 LDG.E R6, desc[UR6][R16.64] ;  /* 0x0000000610060981 */ /* 0x000ea2000c1e1900 */
[----:B------:R-:W-:Y:S01]  /*31d0*/  IMAD.IADD R12, R10, 0x1, -R9 ;  /* 0x000000010a0c7824 */ /* 0x000fe200078e0a09 */
[----:B------:R-:W-:Y:S01]  /*31e0*/  LOP3.LUT P4, RZ, R13, 0x2, RZ, 0xc0, !PT ;  /* 0x000000020dff7812 */ /* 0x000fe2000788c0ff */
[----:B---3--:R-:W-:Y:S01]  /*31f0*/  IMAD.SHL.U32 R7, R7, 0x2, RZ ;  /* 0x0000000207077824 */ /* 0x008fe200078e00ff */
[----:B------:R3:W1:Y:S01]  /*3200*/  LDSM.16.M88.4 R116, [R201+0x10800] ;  /* 0x01080000c974783b */ /* 0x0006620000000200 */
[----:B------:R-:W-:-:S02]  /*3210*/  CS2R R92, SRZ ;  /* 0x00000000005c7805 */ /* 0x000fc4000001ff00 */
[----:B------:R-:W-:Y:S02]  /*3220*/  SHF.R.S32.HI R11, RZ, 0x1f, R12 ;  /* 0x0000001fff0b7819 */ /* 0x000fe4000001140c */
[----:B------:R-:W-:Y:S01]  /*3230*/  CS2R R98, SRZ ;  /* 0x0000000000627805 */ /* 0x000fe2000001ff00 */
[----:B------:R3:W1:Y:S01]  /*3240*/  LDSM.16.M88.4 R120, [R200+0x10000] ;  /* 0x01000000c878783b */ /* 0x0006620000000200 */
[----:B------:R-:W-:Y:S02]  /*3250*/  CS2R R96, SRZ ;  /* 0x0000000000607805 */ /* 0x000fe4000001ff00 */
[----:B------:R-:W-:Y:S01]  /*3260*/  LEA.HI R11, R11, R12, RZ, 0x3 ;  /* 0x0000000c0b0b7211 */ /* 0x000fe200078f18ff */
[----:B------:R-:W3:Y:S01]  /*3270*/  @P0 MUFU.RCP R9, UR5 ;  /* 0x0000000500090d08 */ /* 0x000ee20008001000 */
[----:B------:R-:W-:Y:S01]  /*3280*/  UIMAD UR5, UR12, UR51, UR15 ;  /* 0x000000330c0572a4 */ /* 0x000fe2000f8e020f */
[----:B------:R1:W1:Y:S01]  /*3290*/  LDSM.16.M88.4 R124, [R200+0x10800] ;  /* 0x01080000c87c783b */ /* 0x0002620000000200 */
[----:B------:R-:W-:-:S02]  /*32a0*/  LOP3.LUT R11, R11, 0xfffffff8, RZ, 0xc0, !PT ;  /* 0xfffffff80b0b7812 */ /* 0x000fc400078ec0ff */
[----:B------:R-:W-:Y:S02]  /*32b0*/  CS2R R90, SRZ ;  /* 0x00000000005a7805 */ /* 0x000fe4000001ff00 */
[----:B------:R-:W-:Y:S01]  /*32c0*/  CS2R R88, SRZ ;  /* 0x0000000000587805 */ /* 0x000fe2000001ff00 */
[----:B------:R1:W1:Y:S01]  /*32d0*/  LDSM.16.M88.4 R128, [R3+0x10000] ;  /* 0x010000000380783b */ /* 0x0002620000000200 */
[----:B------:R-:W-:Y:S02]  /*32e0*/  LOP3.LUT R7, R8, 0x6, R7, 0xf8, !PT ;  /* 0x0000000608077812 */ /* 0x000fe400078ef807 */
[----:B------:R-:W-:Y:S02]  /*32f0*/  CS2R R86, SRZ ;  /* 0x0000000000567805 */ /* 0x000fe4000001ff00 */
[----:B------:R-:W-:Y:S01]  /*3300*/  CS2R R84, SRZ ;  /* 0x0000000000547805 */ /* 0x000fe2000001ff00 */
[----:B------:R1:W1:Y:S01]  /*3310*/  LDSM.16.M88.4 R132, [R3+0x10800] ;  /* 0x010800000384783b */ /* 0x0002620000000200 */
[----:B------:R-:W-:Y:S01]  /*3320*/  IMAD.IADD R11, R12, 0x1, -R11 ;  /* 0x000000010c0b7824 */ /* 0x000fe200078e0a0b */
[----:B------:R-:W-:-:S02]  /*3330*/  CS2R R78, SRZ ;  /* 0x00000000004e7805 */ /* 0x000fc4000001ff00 */
[----:B------:R-:W-:Y:S01]  /*3340*/  CS2R R76, SRZ ;  /* 0x00000000004c7805 */ /* 0x000fe2000001ff00 */
[----:B------:R1:W1:Y:S01]  /*3350*/  LDSM.16.M88.4 R144, [R201+0x12000] ;  /* 0x01200000c990783b */ /* 0x0002620000000200 */
[----:B------:R-:W-:Y:S01]  /*3360*/  USHF.L.U32 UR5, UR5, 0x5, URZ ;  /* 0x0000000505057899 */ /* 0x000fe2000800063f */
        /* <DEDUP_REMOVED lines=19> */
[----:B------:R-:W-:Y:S01]  /*34a0*/  IMAD R236, R236, 0x40, R7 ;  /* 0x00000040ecec7824 */ /* 0x000fe200078e0207 */
[----:B------:R-:W-:Y:S01]  /*34b0*/  USHF.R.S32.HI UR12, URZ, 0x1f, UR5 ;  /* 0x0000001f3f0c7899 */ /* 0x000fe20008011405 */
[----:B------:R-:W-:Y:S02]  /*34c0*/  R2P PR, R11, 0x6 ;  /* 0x000000060b007804 */ /* 0x000fe40000000000 */
[----:B------:R-:W-:Y:S02]  /*34d0*/  CS2R R30, SRZ ;  /* 0x00000000001e7805 */ /* 0x000fe4000001ff00 */
[----:B------:R-:W-:Y:S01]  /*34e0*/  SHF.R.S32.HI R7, RZ, 0x1f, R250 ;  /* 0x0000001fff077819 */ /* 0x000fe200000114fa */
[----:B------:R-:W-:-:S02]  /*34f0*/  USHF.L.U32 UR19, UR38, 0x4, URZ ;  /* 0x0000000426137899 */ /* 0x000fc4000800063f */
[----:B------:R-:W-:Y:S02]  /*3500*/  USHF.L.U32 UR15, UR38, 0x3, URZ ;  /* 0x00000003260f7899 */ /* 0x000fe4000800063f */
[----:B------:R-:W-:Y:S02]  /*3510*/  UIADD3 UR30, UR19, 0x60, URZ ;  /* 0x00000060131e7890 */ /* 0x000fe4000fffe03f */
[----:B------:R-:W-:Y:S02]  /*3520*/  UIADD3 UR25, UR19, 0x40, URZ ;  /* 0x0000004013197890 */ /* 0x000fe4000fffe03f */
[----:B------:R-:W-:Y:S02]  /*3530*/  UIADD3 UR29, UR15, UR30, URZ ;  /* 0x0000001e0f1d7290 */ /* 0x000fe4000fffe03f */
[----:B------:R-:W-:Y:S01]  /*3540*/  UIADD3 UR24, UR15, UR25, URZ ;  /* 0x000000190f187290 */ /* 0x000fe2000fffe03f */
[----:B------:R-:W-:Y:S02]  /*3550*/  SEL R206, R206, 0xffffffe0, !P1 ;  /* 0xffffffe0cece7807 */ /* 0x000fe40004800000 */
[----:B------:R-:W-:-:S02]  /*3560*/  CS2R R28, SRZ ;  /* 0x00000000001c7805 */ /* 0x000fc4000001ff00 */
[----:B------:R-:W-:Y:S01]  /*3570*/  CS2R R34, SRZ ;  /* 0x0000000000227805 */ /* 0x000fe2000001ff00 */
[----:B------:R-:W-:Y:S01]  /*3580*/  UIADD3 UR23, UR15, UR24, URZ ;  /* 0x000000180f177290 */ /* 0x000fe2000fffe03f */
[----:B------:R-:W-:Y:S01]  /*3590*/  IADD3 R243, R219, -UR34, -R236 ;  /* 0x80000022dbf37c10 */ /* 0x000fe2000fffe8ec */
[----:B------:R-:W-:Y:S01]  /*35a0*/  IMAD.IADD R204, R209, 0x1, R206 ;  /* 0x00000001d1cc7824 */ /* 0x000fe200078e02ce */
[----:B------:R-:W-:Y:S01]  /*35b0*/  SEL R205, R205, 0xffffffc0, !P2 ;  /* 0xffffffc0cdcd7807 */ /* 0x000fe20005000000 */
[----:B------:R-:W-:Y:S01]  /*35c0*/  UIADD3 UR22, UR15, UR23, URZ ;  /* 0x000000170f167290 */ /* 0x000fe2000fffe03f */
[----:B------:R-:W-:Y:S02]  /*35d0*/  SEL R208, R208, R211, !P3 ;  /* 0x000000d3d0d07207 */ /* 0x000fe40005800000 */
[----:B------:R-:W-:Y:S02]  /*35e0*/  CS2R R32, SRZ ;  /* 0x0000000000207805 */ /* 0x000fe4000001ff00 */
[----:B------:R-:W-:Y:S01]  /*35f0*/  SEL R207, R207, R212, !P3 ;  /* 0x000000d4cfcf7207 */ /* 0x000fe20005800000 */
[----:B------:R-:W-:Y:S01]  /*3600*/  UIADD3 UR32, UR19, 0x20, URZ ;  /* 0x0000002013207890 */ /* 0x000fe2000fffe03f */
[----:B------:R-:W-:Y:S01]  /*3610*/  CS2R R26, SRZ ;  /* 0x00000000001a7805 */ /* 0x000fe2000001ff00 */
[----:B------:R-:W-:Y:S01]  /*3620*/  UIADD3 UR21, UR15, UR22, URZ ;  /* 0x000000160f157290 */ /* 0x000fe2000fffe03f */
[----:B------:R-:W-:-:S02]  /*3630*/  CS2R R24, SRZ ;  /* 0x0000000000187805 */ /* 0x000fc4000001ff00 */
[----:B------:R-:W-:Y:S02]  /*3640*/  CS2R R22, SRZ ;  /* 0x0000000000167805 */ /* 0x000fe4000001ff00 */
[----:B------:R-:W-:Y:S02]  /*3650*/  CS2R R20, SRZ ;  /* 0x0000000000147805 */ /* 0x000fe4000001ff00 */
[----:B------:R-:W-:Y:S01]  /*3660*/  LEA R208, R208, UR4, 0x1 ;  /* 0x00000004d0d07c11 */ /* 0x000fe2000f8e08ff */
[----:B------:R-:W-:Y:S01]  /*3670*/  VIADD R243, R243, UR9 ;  /* 0x00000009f3f37c36 */ /* 0x000fe20008000000 */
[----:B------:R-:W-:Y:S01]  /*3680*/  LEA R207, R207, UR4, 0x1 ;  /* 0x00000004cfcf7c11 */ /* 0x000fe2000f8e08ff */
[----:B------:R-:W-:Y:S01]  /*3690*/  IMAD.IADD R202, R209, 0x1, R205 ;  /* 0x00000001d1ca7824 */ /* 0x000fe200078e02cd */
[----:B------:R-:W-:Y:S01]  /*36a0*/  UIMAD UR42, UR38, 0x18, URZ ;  /* 0x00000018262a78a4 */ /* 0x000fe2000f8e023f */
[----:B------:R-:W-:Y:S01]  /*36b0*/  IMAD.IADD R203, R205, 0x1, R204 ;  /* 0x00000001cdcb7824 */ /* 0x000fe200078e02cc */
[----:B------:R-:W-:-:S02]  /*36c0*/  USHF.L.U32 UR41, UR38, 0x5, URZ ;  /* 0x0000000526297899 */ /* 0x000fc4000800063f */
[----:B------:R-:W-:Y:S02]  /*36d0*/  UIMAD UR40, UR38, 0x28, URZ ;  /* 0x00000028262878a4 */ /* 0x000fe4000f8e023f */
[----:B------:R-:W-:Y:S02]  /*36e0*/  UIMAD UR39, UR38, 0x30, URZ ;  /* 0x00000030262778a4 */ /* 0x000fe4000f8e023f */
[----:B------:R-:W-:Y:S02]  /*36f0*/  UIMAD UR38, UR38, 0x38, URZ ;  /* 0x00000038262678a4 */ /* 0x000fe4000f8e023f */
[----:B------:R-:W-:Y:S02]  /*3700*/  UIADD3 UR37, UR15, UR32, URZ ;  /* 0x000000200f257290 */ /* 0x000fe4000fffe03f */
[----:B------:R-:W-:Y:S01]  /*3710*/  UIADD3 UR35, UR15, UR21, URZ ;  /* 0x000000150f237290 */ /* 0x000fe2000fffe03f */
[----:B------:R-:W-:Y:S01]  /*3720*/  ULDC UR57, c[0x0][0x2d0] ;  /* 0x0000b40000397ab9 */ /* 0x000fe20000000800 */
[----:B------:R-:W-:Y:S01]  /*3730*/  ULDC UR61, c[0x0][0x2dc] ;  /* 0x0000b700003d7ab9 */ /* 0x000fe20000000800 */
[----:B------:R-:W-:Y:S01]  /*3740*/  ULDC.U8 UR17, c[0x0][0x388] ;  /* 0x0000e20000117ab9 */ /* 0x000fe20000000000 */
[----:B----4-:R-:W-:Y:S01]  /*3750*/  R2UR UR44, R4 ;  /* 0x00000000042c72ca */ /* 0x010fe200000e0000 */
[----:B------:R-:W-:-:S05]  /*3760*/  IMAD.MOV.U32 R4, RZ, RZ, 0x20 ;  /* 0x00000020ff047424 */ /* 0x000fca00078e00ff */
[----:B------:R-:W-:-:S05]  /*3770*/  SEL R4, R4, 0xffffffe0, !P4 ;  /* 0xffffffe004047807 */ /* 0x000fca0006000000 */
[----:B------:R-:W-:-:S05]  /*3780*/  IMAD.IADD R4, R4, 0x1, R3 ;  /* 0x0000000104047824 */ /* 0x000fca00078e0203 */
[----:B------:R4:W1:Y:S04]  /*3790*/  LDSM.16.M88.4 R136, [R4+0x10000] ;  /* 0x010000000488783b */ /* 0x0008680000000200 */
[----:B------:R4:W1:Y:S04]  /*37a0*/  LDSM.16.M88.4 R140, [R4+0x10800] ;  /* 0x01080000048c783b */ /* 0x0008680000000200 */
[----:B------:R4:W1:Y:S04]  /*37b0*/  LDSM.16.M88.4 R168, [R4+0x12000] ;  /* 0x0120000004a8783b */ /* 0x0008680000000200 */
[----:B------:R4:W1:Y:S01]  /*37c0*/  LDSM.16.M88.4 R172, [R4+0x12800] ;  /* 0x0128000004ac783b */ /* 0x0008620000000200 */
[----:B--2---:R-:W-:-:S04]  /*37d0*/  IADD3 R250, P6, P5, R238, UR5, R250 ;  /* 0x00000005eefa7c10 */ /* 0x004fc8000fdde0fa */
[----:B------:R-:W-:Y:S01]  /*37e0*/  IADD3.X R238, R239, UR12, R7, P6, P5 ;  /* 0x0000000cefee7c10 */ /* 0x000fe2000b7ea407 */
[----:B------:R-:W-:Y:S01]  /*37f0*/  UIADD3 UR12, UR28, 0x40, URZ ;  /* 0x000000401c0c7890 */ /* 0x000fe2000fffe03f */
[----:B---3--:R-:W-:-:S03]  /*3800*/  @P0 FMUL.FTZ R6, R6, R9 ;  /* 0x0000000906060220 */ /* 0x008fc60000410000 */
[----:B------:R-:W-:Y:S02]  /*3810*/  UISETP.GE.AND UP1, UPT, UR12, UR9, UPT ;  /* 0x000000090c00728c */ /* 0x000fe4000bf26270 */
[----:B------:R-:W-:Y:S01]  /*3820*/  UIADD3 UR12, UR19, 0x20, URZ ;  /* 0x00000020130c7890 */ /* 0x000fe2000fffe03f */
[----:B------:R-:W-:-:S03]  /*3830*/  @P0 R2UR UR16, R6 ;  /* 0x00000000061002ca */ /* 0x000fc600000e0000 */
[----:B------:R-:W-:Y:S01]  /*3840*/  UIADD3 UR12, UR15, UR12, URZ ;  /* 0x0000000c0f0c7290 */ /* 0x000fe2000fffe03f */
[----:B------:R-:W-:Y:S01]  /*3850*/  R2UR UR43, R5 ;  /* 0x00000000052b72ca */ /* 0x000fe200000e0000 */
[----:B------:R-:W-:Y:S02]  /*3860*/  UIADD3 UR28, UR15, UR29, URZ ;  /* 0x0000001d0f1c7290 */ /* 0x000fe4000fffe03f */
[----:B------:R-:W-:Y:S02]  /*3870*/  UIADD3 UR33, UR15, UR12, URZ ;  /* 0x0000000c0f217290 */ /* 0x000fe4000fffe03f */
[----:B------:R-:W-:Y:S02]  /*3880*/  UIADD3 UR27, UR15, UR28, URZ ;  /* 0x0000001c0f1b7290 */ /* 0x000fe4000fffe03f */
[----:B------:R-:W-:Y:S01]  /*3890*/  UIADD3 UR31, UR15, UR33, URZ ;  /* 0x000000210f1f7290 */ /* 0x000fe2000fffe03f */
[----:B------:R-:W-:Y:S01]  /*38a0*/  IMAD.MOV.U32 R239, RZ, RZ, R242 ;  /* 0x000000ffffef7224 */ /* 0x000fe200078e00f2 */
[----:B------:R-:W-:Y:S01]  /*38b0*/  UIADD3 UR26, UR15, UR27, URZ ;  /* 0x0000001b0f1a7290 */ /* 0x000fe2000fffe03f */
[----:B------:R-:W-:Y:S01]  /*38c0*/  IMAD.WIDE.U32 R250, R250, -0x2daee0ad, RZ ;  /* 0xd2511f53fafa7825 */ /* 0x000fe200078e00ff */
[----:B------:R-:W-:Y:S01]  /*38d0*/  UIADD3 UR20, UR15, UR31, URZ ;  /* 0x0000001f0f147290 */ /* 0x000fe2000fffe03f */
[----:B------:R-:W-:Y:S01]  /*38e0*/  UMOV UR5, URZ ;  /* 0x0000003f00057c82 */ /* 0x000fe20008000000 */
[----:B------:R-:W-:Y:S01]  /*38f0*/  @UP0 UMOV UR5, UR16 ;  /* 0x0000001000050c82 */ /* 0x000fe20008000000 */
[----:B------:R-:W-:-:S02]  /*3900*/  UIADD3 UR56, UR43, 0x646e171e, URZ ;  /* 0x646e171e2b387890 */ /* 0x000fc4000fffe03f */
[----:B------:R-:W-:Y:S02]  /*3910*/  UIADD3 UR55, UR44, -0x4ab325aa, URZ ;  /* 0xb54cda562c377890 */ /* 0x000fe4000fffe03f */
[----:B------:R-:W-:Y:S02]  /*3920*/  UIADD3 UR54, UR43, -0x56f99767, URZ ;  /* 0xa90668992b367890 */ /* 0x000fe4000fffe03f */
[----:B------:R-:W-:Y:S02]  /*3930*/  UIADD3 UR53, UR44, 0x1715609d, URZ ;  /* 0x1715609d2c357890 */ /* 0x000fe4000fffe03f */
[----:B------:R-:W-:Y:S02]  /*3940*/  UIADD3 UR52, UR43, -0x126145ec, URZ ;  /* 0xed9eba142b347890 */ /* 0x000fe4000fffe03f */
[----:B------:R-:W-:Y:S02]  /*3950*/  UIADD3 UR51, UR44, 0x78dde6e4, URZ ;  /* 0x78dde6e42c337890 */ /* 0x000fe4000fffe03f */
[----:B------:R-:W-:-:S02]  /*3960*/  UIADD3 UR50, UR43, 0x32370b8f, URZ ;  /* 0x32370b8f2b327890 */ /* 0x000fc4000fffe03f */
[----:B------:R-:W-:Y:S02]  /*3970*/  UIADD3 UR49, UR44, -0x255992d5, URZ ;  /* 0xdaa66d2b2c317890 */ /* 0x000fe4000fffe03f */
[----:B------:R-:W-:Y:S02]  /*3980*/  UIADD3 UR48, UR43, 0x76cf5d0a, URZ ;  /* 0x76cf5d0a2b307890 */ /* 0x000fe4000fffe03f */
[----:B------:R-:W-:Y:S02]  /*3990*/  UIADD3 UR47, UR44, 0x3c6ef372, URZ ;  /* 0x3c6ef3722c2f7890 */ /* 0x000fe4000fffe03f */
[----:B------:R-:W-:Y:S02]  /*39a0*/  UIADD3 UR46, UR43, -0x4498517b, URZ ;  /* 0xbb67ae852b2e7890 */ /* 0x000fe4000fffe03f */
[----:B------:R-:W-:Y:S02]  /*39b0*/  UIADD3 UR45, UR44, -0x61c88647, URZ ;  /* 0x9e3779b92c2d7890 */ /* 0x000fe4000fffe03f */
[----:B------:R-:W-:-:S02]  /*39c0*/  UIADD3 UR36, UR15, UR26, URZ ;  /* 0x0000001a0f247290 */ /* 0x000fc4000fffe03f */
[----:B------:R-:W-:Y:S01]  /*39d0*/  UIADD3 UR34, UR15, UR20, URZ ;  /* 0x000000140f227290 */ /* 0x000fe2000fffe03f */
[----:B-1--4-:R-:W-:-:S11]  /*39e0*/  ULDC UR16, c[0x0][0x2ec] ;  /* 0x0000bb0000107ab9 */ /* 0x012fd60000000800 */
.L_x_973:
[----:B------:R-:W0:Y:S01]  /*39f0*/  LDGDEPBAR ;  /* 0x00000000000079af */ /* 0x000e220000000000 */
[C---:B------:R-:W-:Y:S01]  /*3a00*/  IMAD.IADD R178, R207.reuse, 0x1, R206 ;  /* 0x00000001cfb27824 */ /* 0x040fe200078e02ce */
[----:B------:R-:W-:Y:S01]  /*3a10*/  PLOP3.LUT P0, PT, PT, PT, UP1, 0x80, 0x0 ;  /* 0x000000000000781c */ /* 0x000fe20003f0f018 */
[--C-:B------:R-:W-:Y:S01]  /*3a20*/  IMAD.IADD R177, R207, 0x1, R205.reuse ;  /* 0x00000001cfb17824 */ /* 0x100fe200078e02cd */
[----:B------:R-:W-:Y:S01]  /*3a30*/  PLOP3.LUT P6, PT, PT, PT, UP1, 0x80, 0x0 ;  /* 0x000000000000781c */ /* 0x000fe20003fcf018 */
[----:B------:R-:W-:Y:S01]  /*3a40*/  IMAD.IADD R176, R178, 0x1, R205 ;  /* 0x00000001b2b07824 */ /* 0x000fe200078e02cd */
[----:B------:R-:W-:Y:S01]  /*3a50*/  UISETP.GE.AND UP2, UPT, UR8, 0x1, UPT ;  /* 0x000000010800788c */ /* 0x000fe2000bf46270 */
[----:B------:R-:W-:Y:S02]  /*3a60*/  IMAD.U32 R179, RZ, RZ, UR59 ;  /* 0x0000003bffb37e24 */ /* 0x000fe4000f8e00ff */
[----:B------:R-:W-:Y:S02]  /*3a70*/  IMAD.U32 R180, RZ, RZ, UR8 ;  /* 0x00000008ffb47e24 */ /* 0x000fe4000f8e00ff */
[----:B------:R-:W-:Y:S02]  /*3a80*/  IMAD R179, R179, 0x2, R214 ;  /* 0x00000002b3b37824 */ /* 0x000fe400078e02d6 */
[----:B------:R-:W-:Y:S02]  /*3a90*/  IMAD R180, R180, 0x4, R215 ;  /* 0x00000004b4b47824 */ /* 0x000fe400078e02d7 */
[----:B------:R-:W-:Y:S01]  /*3aa0*/  IMAD.U32 R182, RZ, RZ, UR8 ;  /* 0x00000008ffb67e24 */ /* 0x000fe2000f8e00ff */
[----:B------:R-:W-:Y:S01]  /*3ab0*/  LOP3.LUT R179, R179, UR43, RZ, 0x3c, !PT ;  /* 0x0000002bb3b37c12 */ /* 0x000fe2000f8e3cff */
[----:B------:R-:W-:Y:S03]  /*3ac0*/  IMAD.WIDE.U32 R180, R180, -0x326172a9, RZ ;  /* 0xcd9e8d57b4b47825 */ /* 0x000fe600078e00ff */
[----:B------:R-:W-:Y:S01]  /*3ad0*/  LOP3.LUT R179, R179, R251, RZ, 0x3c, !PT ;  /* 0x000000fbb3b37212 */ /* 0x000fe200078e3cff */
[----:B------:R-:W-:Y:S01]  /*3ae0*/  IMAD R182, R182, 0x40, R243 ;  /* 0x00000040b6b67824 */ /* 0x000fe200078e02f3 */
[----:B------:R-:W-:Y:S01]  /*3af0*/  LOP3.LUT R181, R181, UR44, R238, 0x96, !PT ;  /* 0x0000002cb5b57c12 */ /* 0x000fe2000f8e96ee */
[----:B------:R-:W-:Y:S01]  /*3b00*/  @P0 VIADD R188, R236, 0x1 ;  /* 0x00000001ecbc0836 */ /* 0x000fe20000000000 */
[----:B------:R-:W-:Y:S04]  /*3b10*/  DEPBAR.LE SB0, 0x0 ;  /* 0x000080000000791a */ /* 0x000fe80000000000 */
[----:B------:R-:W-:Y:S01]  /*3b20*/  BAR.SYNC.DEFER_BLOCKING 0x0 ;  /* 0x0000000000007b1d */ /* 0x000fe20000010000 */
[----:B------:R-:W-:Y:S01]  /*3b30*/  IMAD.WIDE.U32 R196, R179, -0x326172a9, RZ ;  /* 0xcd9e8d57b3c47825 */ /* 0x000fe200078e00ff */
[----:B------:R-:W-:Y:S03]  /*3b40*/  @P6 ISETP.GE.AND P6, PT, R188, UR9, PT ;  /* 0x00000009bc006c0c */ /* 0x000fe6000bfc6270 */
[----:B------:R-:W-:Y:S01]  /*3b50*/  IMAD.WIDE.U32 R184, R181, -0x2daee0ad, RZ ;  /* 0xd2511f53b5b87825 */ /* 0x000fe200078e00ff */
[----:B------:R-:W-:Y:S03]  /*3b60*/  LOP3.LUT R192, R197, UR45, R180, 0x96, !PT ;  /* 0x0000002dc5c07c12 */ /* 0x000fe6000f8e96b4 */
[----:B------:R-:W-:Y:S01]  /*3b70*/  IMAD.U32 R180, RZ, RZ, UR14 ;  /* 0x0000000effb47e24 */ /* 0x000fe2000f8e00ff */
[----:B------:R-:W-:Y:S01]  /*3b80*/  LOP3.LUT R190, R185, UR46, R250, 0x96, !PT ;  /* 0x0000002eb9be7c12 */ /* 0x000fe2000f8e96fa */
[----:B------:R-:W-:Y:S03]  /*3b90*/  IMAD.WIDE.U32 R192, R192, -0x2daee0ad, RZ ;  /* 0xd2511f53c0c07825 */ /* 0x000fe600078e00ff */
[----:B------:R-:W-:Y:S01]  /*3ba0*/  LEA R194, P1, R219, R180, 0x2 ;  /* 0x000000b4dbc27211 */ /* 0x000fe200078210ff */
[----:B------:R-:W-:Y:S01]  /*3bb0*/  IMAD.U32 R181, RZ, RZ, UR13 ;  /* 0x0000000dffb57e24 */ /* 0x000fe2000f8e00ff */
[----:B------:R-:W-:Y:S01]  /*3bc0*/  LOP3.LUT R179, R193, UR48, R184, 0x96, !PT ;  /* 0x00000030c1b37c12 */ /* 0x000fe2000f8e96b8 */
[C---:B------:R-:W-:Y:S02]  /*3bd0*/  VIADD R184, R182.reuse, 0xffffffff ;  /* 0xffffffffb6b87836 */ /* 0x040fe40000000000 */
[C---:B------:R-:W-:Y:S01]  /*3be0*/  VIADD R180, R182.reuse, 0x7 ;  /* 0x00000007b6b47836 */ /* 0x040fe20000000000 */
[----:B------:R-:W-:Y:S01]  /*3bf0*/  LEA.HI.X.SX32 R195, R219, R181, 0x2, P1 ;  /* 0x000000b5dbc37211 */ /* 0x000fe200008f16ff */
[----:B------:R-:W-:Y:S01]  /*3c00*/  VIADD R185, R182, 0x8 ;  /* 0x00000008b6b97836 */ /* 0x000fe20000000000 */
[----:B------:R-:W-:Y:S01]  /*3c10*/  ISETP.GE.AND P0, PT, R184, RZ, PT ;  /* 0x000000ffb800720c */ /* 0x000fe20003f06270 */
[----:B------:R-:W-:Y:S01]  /*3c20*/  VIADD R189, R182, 0xffffffe7 ;  /* 0xffffffe7b6bd7836 */ /* 0x000fe20000000000 */
[----:B------:R-:W-:Y:S01]  /*3c30*/  LDSM.16.M88.4 R52, [R207] ;  /* 0x00000000cf34783b */ /* 0x000fe20000000200 */
[----:B------:R-:W-:Y:S01]  /*3c40*/  ISETP.GE.AND P1, PT, R180, RZ, PT ;  /* 0x000000ffb400720c */ /* 0x000fe20003f26270 */
[C---:B------:R-:W-:Y:S01]  /*3c50*/  VIADD R193, R182.reuse, 0xfffffff8 ;  /* 0xfffffff8b6c17836 */ /* 0x040fe20000000000 */
[----:B------:R-:W-:Y:S01]  /*3c60*/  ISETP.GE.AND P2, PT, R185, RZ, PT ;  /* 0x000000ffb900720c */ /* 0x000fe20003f46270 */
[C---:B------:R-:W-:Y:S02]  /*3c70*/  VIADD R186, R182.reuse, 0xffffffef ;  /* 0xffffffefb6ba7836 */ /* 0x040fe40000000000 */
[----:B------:R-:W-:Y:S01]  /*3c80*/  VIADD R181, R182, 0xfffffff7 ;  /* 0xfffffff7b6b57836 */ /* 0x000fe20000000000 */
[----:B------:R-:W-:Y:S01]  /*3c90*/  ISETP.GE.AND P4, PT, R193, RZ, PT ;  /* 0x000000ffc100720c */ /* 0x000fe20003f86270 */
[----:B------:R-:W1:Y:S01]  /*3ca0*/  LDSM.16.M88.4 R56, [R201+0xc000] ;  /* 0x00c00000c938783b */ /* 0x000e620000000200 */
[----:B------:R-:W-:Y:S02]  /*3cb0*/  IMAD.WIDE.U32 R190, R190, -0x326172a9, RZ ;  /* 0xcd9e8d57bebe7825 */ /* 0x000fe400078e00ff */
[----:B------:R-:W-:Y:S02]  /*3cc0*/  ISETP.GE.AND P5, PT, R181, RZ, PT ;  /* 0x000000ffb500720c */ /* 0x000fe40003fa6270 */
[----:B------:R-:W-:Y:S01]  /*3cd0*/  IMAD.WIDE.U32 R198, R179, -0x326172a9, RZ ;  /* 0xcd9e8d57b3c67825 */ /* 0x000fe200078e00ff */
[C---:B------:R-:W-:Y:S02]  /*3ce0*/  @!P1 IADD3 R180, -R182.reuse, -0x7, RZ ;  /* 0xfffffff9b6b49810 */ /* 0x040fe40007ffe1ff */
[----:B------:R-:W2:Y:S01]  /*3cf0*/  LDSM.16.M88.4 R60, [R201+0xc800] ;  /* 0x00c80000c93c783b */ /* 0x000ea20000000200 */
[----:B------:R-:W-:Y:S01]  /*3d00*/  LOP3.LUT R196, R191, UR47, R196, 0x96, !PT ;  /* 0x0000002fbfc47c12 */ /* 0x000fe2000f8e96c4 */
[C---:B------:R-:W-:Y:S01]  /*3d10*/  VIADD R183, R182.reuse, 0xfffffff0 ;  /* 0xfffffff0b6b77836 */ /* 0x040fe20000000000 */
[----:B------:R-:W-:Y:S01]  /*3d20*/  I2FP.F32.S32 R180, R180 ;  /* 0x000000b400b47245 */ /* 0x000fe20000201400 */
[----:B------:R-:W-:Y:S01]  /*3d30*/  VIADD R187, R182, 0xffffffe8 ;  /* 0xffffffe8b6bb7836 */ /* 0x000fe20000000000 */
[----:B------:R-:W-:Y:S01]  /*3d40*/  LOP3.LUT R179, R199, UR49, R190, 0x96, !PT ;  /* 0x00000031c7b37c12 */ /* 0x000fe2000f8e96be */
[----:B------:R-:W-:Y:S01]  /*3d50*/  IMAD.WIDE.U32 R196, R196, -0x2daee0ad, RZ ;  /* 0xd2511f53c4c47825 */ /* 0x000fe200078e00ff */
[----:B------:R-:W-:Y:S01]  /*3d60*/  ISETP.GE.AND P3, PT, R183, RZ, PT ;  /* 0x000000ffb700720c */ /* 0x000fe20003f66270 */
[----:B------:R-:W-:Y:S01]  /*3d70*/  LDSM.16.M88.4 R64, [R178] ;  /* 0x00000000b240783b */ /* 0x000fe20000000200 */
[----:B------:R-:W-:Y:S02]  /*3d80*/  ISETP.GE.AND P1, PT, R187, RZ, PT ;  /* 0x000000ffbb00720c */ /* 0x000fe40003f26270 */
[C---:B------:R-:W-:Y:S02]  /*3d90*/  @!P5 IADD3 R181, -R182.reuse, 0x9, RZ ;  /* 0x00000009b6b5d810 */ /* 0x040fe40007ffe1ff */
[----:B------:R-:W-:Y:S02]  /*3da0*/  PLOP3.LUT P5, PT, PT, PT, UP1, 0x80, 0x0 ;  /* 0x000000000000781c */ /* 0x000fe40003faf018 */
[C---:B------:R-:W-:Y:S01]  /*3db0*/  @!P4 IADD3 R193, -R182.reuse, 0x8, RZ ;  /* 0x00000008b6c1c810 */ /* 0x040fe20007ffe1ff */
[----:B------:R-:W3:Y:S01]  /*3dc0*/  LDSM.16.M88.4 R100, [R200+0xc000] ;  /* 0x00c00000c864783b */ /* 0x000ee20000000200 */
[----:B------:R-:W-:Y:S02]  /*3dd0*/  PLOP3.LUT P4, PT, PT, PT, UP1, 0x80, 0x0 ;  /* 0x000000000000781c */ /* 0x000fe40003f8f018 */
[----:B------:R-:W-:Y:S02]  /*3de0*/  I2FP.F32.S32 R193, R193 ;  /* 0x000000c100c17245 */ /* 0x000fe40000201400 */
[C---:B------:R-:W-:Y:S02]  /*3df0*/  @!P3 IADD3 R183, -R182.reuse, 0x10, RZ ;  /* 0x00000010b6b7b810 */ /* 0x040fe40007ffe1ff */
[----:B------:R-:W-:Y:S01]  /*3e00*/  PLOP3.LUT P3, PT, PT, PT, UP1, 0x80, 0x0 ;  /* 0x000000000000781c */ /* 0x000fe20003f6f018 */
[----:B------:R-:W4:Y:S01]  /*3e10*/  LDSM.16.M88.4 R104, [R200+0xc800] ;  /* 0x00c80000c868783b */ /* 0x000f220000000200 */
[----:B------:R-:W-:Y:S02]  /*3e20*/  @!P1 IADD3 R187, -R182, 0x18, RZ ;  /* 0x00000018b6bb9810 */ /* 0x000fe40007ffe1ff */
[----:B------:R-:W-:Y:S02]  /*3e30*/  PLOP3.LUT P1, PT, PT, PT, UP1, 0x80, 0x0 ;  /* 0x000000000000781c */ /* 0x000fe40003f2f018 */
[----:B------:R-:W-:Y:S02]  /*3e40*/  LOP3.LUT R191, R197, UR50, R192, 0x96, !PT ;  /* 0x00000032c5bf7c12 */ /* 0x000fe4000f8e96c0 */
[----:B------:R-:W-:Y:S01]  /*3e50*/  @P4 ISETP.GE.AND P4, PT, R236, UR9, PT ;  /* 0x00000009ec004c0c */ /* 0x000fe2000bf86270 */
[C---:B-1----:R-:W-:Y:S01]  /*3e60*/  HMMA.16816.F32 R4, R52.reuse, R56, RZ ;  /* 0x000000383404723c */ /* 0x042fe200000018ff */
[----:B------:R-:W-:Y:S02]  /*3e70*/  LDSM.16.M88.4 R108, [R3+0xc000] ;  /* 0x00c00000036c783b */ /* 0x000fe40000000200 */
[----:B------:R-:W-:Y:S01]  /*3e80*/  IMAD.WIDE.U32 R190, R191, -0x326172a9, RZ ;  /* 0xcd9e8d57bfbe7825 */ /* 0x000fe200078e00ff */
[----:B------:R-:W-:Y:S02]  /*3e90*/  @!P0 IADD3 R184, -R182, 0x1, RZ ;  /* 0x00000001b6b88810 */ /* 0x000fe40007ffe1ff */
[C---:B------:R-:W-:Y:S01]  /*3ea0*/  HMMA.16816.F32 R8, R52.reuse, R58, RZ ;  /* 0x0000003a3408723c */ /* 0x040fe200000018ff */
[----:B------:R-:W-:Y:S02]  /*3eb0*/  ISETP.GE.AND P0, PT, R189, RZ, PT ;  /* 0x000000ffbd00720c */ /* 0x000fe40003f06270 */
[----:B------:R-:W1:Y:S02]  /*3ec0*/  LDSM.16.M88.4 R56, [R177] ;  /* 0x00000000b138783b */ /* 0x000e640000000200 */
[----:B------:R-:W-:Y:S01]  /*3ed0*/  LOP3.LUT R198, R191, UR51, R198, 0x96, !PT ;  /* 0x00000033bfc67c12 */ /* 0x000fe2000f8e96c6 */
[C---:B--2---:R-:W-:Y:S01]  /*3ee0*/  HMMA.16816.F32 R12, R52.reuse, R60, RZ ;  /* 0x0000003c340c723c */ /* 0x044fe200000018ff */
[----:B------:R-:W-:Y:S01]  /*3ef0*/  I2FP.F32.S32 R184, R184 ;  /* 0x000000b800b87245 */ /* 0x000fe20000201400 */
[----:B-----5:R-:W-:Y:S03]  /*3f00*/  FMUL.FTZ R191, R240, 1.4426950216293334961 ;  /* 0x3fb8aa3bf0bf7820 */ /* 0x020fe60000410000 */
[----:B------:R-:W-:Y:S01]  /*3f10*/  @!P2 IADD3 R185, -R182, -0x8, RZ ;  /* 0xfffffff8b6b9a810 */ /* 0x000fe20007ffe1ff */
[----:B------:R-:W-:Y:S01]  /*3f20*/  HMMA.16816.F32 R16, R52, R62, RZ ;  /* 0x0000003e3410723c */ /* 0x000fe200000018ff */
[----:B------:R-:W2:Y:S01]  /*3f30*/  LDSM.16.M88.4 R52, [R3+0xc800] ;  /* 0x00c800000334783b */ /* 0x000ea20000000200 */
[----:B------:R-:W-:Y:S03]  /*3f40*/  ISETP.GE.AND P2, PT, R186, RZ, PT ;  /* 0x000000ffba00720c */ /* 0x000fe60003f46270 */
[C---:B------:R-:W-:Y:S01]  /*3f50*/  @!P0 IADD3 R189, -R182.reuse, 0x19, RZ ;  /* 0x00000019b6bd8810 */ /* 0x040fe20007ffe1ff */
[C---:B---3--:R-:W-:Y:S01]  /*3f60*/  HMMA.16816.F32 R4, R64.reuse, R100, R4 ;  /* 0x000000644004723c */ /* 0x048fe20000001804 */
[----:B------:R-:W-:Y:S02]  /*3f70*/  PLOP3.LUT P0, PT, PT, PT, UP1, 0x80, 0x0 ;  /* 0x000000000000781c */ /* 0x000fe40003f0f018 */
[----:B------:R-:W-:Y:S02]  /*3f80*/  LDSM.16.M88.4 R60, [R176] ;  /* 0x00000000b03c783b */ /* 0x000fe40000000200 */
[----:B------:R-:W-:Y:S01]  /*3f90*/  I2FP.F32.S32 R185, R185 ;  /* 0x000000b900b97245 */ /* 0x000fe20000201400 */
[C---:B------:R-:W-:Y:S05]  /*3fa0*/  HMMA.16816.F32 R8, R64.reuse, R102, R8 ;  /* 0x000000664008723c */ /* 0x040fea0000001808 */
[----:B------:R-:W3:Y:S01]  /*3fb0*/  LDSM.16.M88.4 R100, [R2+0xc000] ;  /* 0x00c000000264783b */ /* 0x000ee20000000200 */
[C---:B----4-:R-:W-:Y:S05]  /*3fc0*/  HMMA.16816.F32 R12, R64.reuse, R104, R12 ;  /* 0x00000068400c723c */ /* 0x050fea000000180c */
[----:B------:R-:W-:Y:S01]  /*3fd0*/  @!P2 IADD3 R186, -R182, 0x11, RZ ;  /* 0x00000011b6baa810 */ /* 0x000fe20007ffe1ff */
[----:B------:R-:W-:Y:S01]  /*3fe0*/  HMMA.16816.F32 R16, R64, R106, R16 ;  /* 0x0000006a4010723c */ /* 0x000fe20000001810 */
[----:B------:R-:W4:Y:S02]  /*3ff0*/  LDSM.16.M88.4 R64, [R2+0xc800] ;  /* 0x00c800000240783b */ /* 0x000f240000000200 */
[----:B------:R-:W-:Y:S02]  /*4000*/  FSETP.NEU.FTZ.AND P2, PT, R240, -INF , PT ;  /* 0xff800000f000780b */ /* 0x000fe40003f5d000 */
[----:B------:R-:W-:Y:S01]  /*4010*/  IABS R182, R182 ;  /* 0x000000b600b67213 */ /* 0x000fe20000000000 */
[C---:B-1----:R-:W-:Y:S03]  /*4020*/  HMMA.16816.F32 R4, R56.reuse, R108, R4 ;  /* 0x0000006c3804723c */ /* 0x042fe60000001804 */
[----:B------:R-:W-:Y:S02]  /*4030*/  LDSM.16.M88.4 R104, [R207+0x2000] ;  /* 0x00200000cf68783b */ /* 0x000fe40000000200 */
[----:B------:R-:W-:Y:S01]  /*4040*/  FSEL R191, R191, RZ, P2 ;  /* 0x000000ffbfbf7208 */ /* 0x000fe20001000000 */
[C---:B------:R-:W-:Y:S01]  /*4050*/  HMMA.16816.F32 R8, R56.reuse, R110, R8 ;  /* 0x0000006e3808723c */ /* 0x040fe20000001808 */
[----:B------:R-:W-:Y:S04]  /*4060*/  PLOP3.LUT P2, PT, PT, PT, UP1, 0x80, 0x0 ;  /* 0x000000000000781c */ /* 0x000fe80003f4f018 */
[----:B------:R-:W1:Y:S01]  /*4070*/  LDSM.16.M88.4 R108, [R201+0xe000] ;  /* 0x00e00000c96c783b */ /* 0x000e620000000200 */
[C---:B--2---:R-:W-:Y:S06]  /*4080*/  HMMA.16816.F32 R12, R56.reuse, R52, R12 ;  /* 0x00000034380c723c */ /* 0x044fec000000180c */
[----:B------:R-:W-:Y:S01]  /*4090*/  HMMA.16816.F32 R16, R56, R54, R16 ;  /* 0x000000363810723c */ /* 0x000fe20000001810 */
[----:B------:R-:W2:Y:S05]  /*40a0*/  LDSM.16.M88.4 R52, [R201+0xe800] ;  /* 0x00e80000c934783b */ /* 0x000eaa0000000200 */
[C---:B---3--:R-:W-:Y:S03]  /*40b0*/  HMMA.16816.F32 R4, R60.reuse, R100, R4 ;  /* 0x000000643c04723c */ /* 0x048fe60000001804 */
[----:B------:R3:W-:Y:S03]  /*40c0*/  LDSM.16.M88.4 R56, [R178+0x2000] ;  /* 0x00200000b238783b */ /* 0x0007e60000000200 */
[C---:B------:R-:W-:Y:S05]  /*40d0*/  HMMA.16816.F32 R8, R60.reuse, R102, R8 ;  /* 0x000000663c08723c */ /* 0x040fea0000001808 */
[----:B------:R-:W2:Y:S01]  /*40e0*/  LDSM.16.M88.4 R100, [R200+0xe000] ;  /* 0x00e00000c864783b */ /* 0x000ea20000000200 */
[C---:B----4-:R-:W-:Y:S06]  /*40f0*/  HMMA.16816.F32 R12, R60.reuse, R64, R12 ;  /* 0x000000403c0c723c */ /* 0x050fec000000180c */
[----:B------:R-:W-:Y:S01]  /*4100*/  HMMA.16816.F32 R16, R60, R66, R16 ;  /* 0x000000423c10723c */ /* 0x000fe20000001810 */
[----:B------:R-:W4:Y:S05]  /*4110*/  LDSM.16.M88.4 R60, [R200+0xe800] ;  /* 0x00e80000c83c783b */ /* 0x000f2a0000000200 */
[C---:B-1----:R-:W-:Y:S03]  /*4120*/  HMMA.16816.F32 R4, R104.reuse, R108, R4 ;  /* 0x0000006c6804723c */ /* 0x042fe60000001804 */
[----:B------:R1:W-:Y:S02]  /*4130*/  LDSM.16.M88.4 R64, [R177+0x2000] ;  /* 0x00200000b140783b */ /* 0x0003e40000000200 */
[----:B---3--:R-:W-:Y:S01]  /*4140*/  IMAD.WIDE.U32 R178, R179, -0x2daee0ad, RZ ;  /* 0xd2511f53b3b27825 */ /* 0x008fe200078e00ff */
[C---:B------:R-:W-:Y:S05]  /*4150*/  HMMA.16816.F32 R8, R104.reuse, R110, R8 ;  /* 0x0000006e6808723c */ /* 0x040fea0000001808 */
[----:B------:R-:W3:Y:S01]  /*4160*/  LDSM.16.M88.4 R108, [R3+0xe000] ;  /* 0x00e00000036c783b */ /* 0x000ee20000000200 */
[C---:B--2---:R-:W-:Y:S05]  /*4170*/  HMMA.16816.F32 R12, R104.reuse, R52, R12 ;  /* 0x00000034680c723c */ /* 0x044fea000000180c */
[----:B------:R-:W-:Y:S01]  /*4180*/  LOP3.LUT R196, R179, UR52, R196, 0x96, !PT ;  /* 0x00000034b3c47c12 */ /* 0x000fe2000f8e96c4 */
[----:B------:R-:W-:Y:S01]  /*4190*/  HMMA.16816.F32 R16, R104, R54, R16 ;  /* 0x000000366810723c */ /* 0x000fe20000001810 */
[----:B------:R-:W2:Y:S05]  /*41a0*/  LDSM.16.M88.4 R52, [R3+0xe800] ;  /* 0x00e800000334783b */ /* 0x000eaa0000000200 */
[C---:B------:R-:W-:Y:S03]  /*41b0*/  HMMA.16816.F32 R4, R56.reuse, R100, R4 ;  /* 0x000000643804723c */ /* 0x040fe60000001804 */
[----:B------:R-:W-:Y:S02]  /*41c0*/  LDSM.16.M88.4 R104, [R2+0xe000] ;  /* 0x00e000000268783b */ /* 0x000fe40000000200 */
[----:B-1----:R-:W-:Y:S01]  /*41d0*/  I2FP.F32.S32 R177, R183 ;  /* 0x000000b700b17245 */ /* 0x002fe20000201400 */
[C---:B------:R-:W-:Y:S05]  /*41e0*/  HMMA.16816.F32 R8, R56.reuse, R102, R8 ;  /* 0x000000663808723c */ /* 0x040fea0000001808 */
[----:B------:R1:W2:Y:S01]  /*41f0*/  LDSM.16.M88.4 R100, [R176+0x2000] ;  /* 0x00200000b064783b */ /* 0x0002a20000000200 */
[C---:B----4-:R-:W-:Y:S06]  /*4200*/  HMMA.16816.F32 R12, R56.reuse, R60, R12 ;  /* 0x0000003c380c723c */ /* 0x050fec000000180c */
[----:B------:R-:W-:Y:S06]  /*4210*/  HMMA.16816.F32 R16, R56, R62, R16 ;  /* 0x0000003e3810723c */ /* 0x000fec0000001810 */
[C---:B---3--:R-:W-:Y:S06]  /*4220*/  HMMA.16816.F32 R4, R64.reuse, R108, R4 ;  /* 0x0000006c4004723c */ /* 0x048fec0000001804 */
[C---:B------:R-:W-:Y:S05]  /*4230*/  HMMA.16816.F32 R8, R64.reuse, R110, R8 ;  /* 0x0000006e4008723c */ /* 0x040fea0000001808 */
[----:B-1----:R-:W-:Y:S01]  /*4240*/  I2FP.F32.S32 R176, R181 ;  /* 0x000000b500b07245 */ /* 0x002fe20000201400 */
[C---:B--2---:R-:W-:Y:S06]  /*4250*/  HMMA.16816.F32 R12, R64.reuse, R52, R12 ;  /* 0x00000034400c723c */ /* 0x044fec000000180c */
[----:B------:R-:W-:Y:S01]  /*4260*/  HMMA.16816.F32 R16, R64, R54, R16 ;  /* 0x000000364010723c */ /* 0x000fe20000001810 */
[----:B------:R-:W1:Y:S05]  /*4270*/  LDSM.16.M88.4 R52, [R2+0xe800] ;  /* 0x00e800000234783b */ /* 0x000e6a0000000200 */
[C---:B------:R-:W-:Y:S05]  /*4280*/  HMMA.16816.F32 R4, R100.reuse, R104, R4 ;  /* 0x000000686404723c */ /* 0x040fea0000001804 */
[----:B------:R-:W-:Y:S01]  /*4290*/  LEA R67, R212, UR4, 0x1 ;  /* 0x00000004d4437c11 */ /* 0x000fe2000f8e08ff */
[C---:B------:R-:W-:Y:S05]  /*42a0*/  HMMA.16816.F32 R8, R100.reuse, R106, R8 ;  /* 0x0000006a6408723c */ /* 0x040fea0000001808 */
[--C-:B------:R-:W-:Y:S02]  /*42b0*/  IMAD.IADD R66, R206, 0x1, R67.reuse ;  /* 0x00000001ce427824 */ /* 0x100fe400078e0243 */
[C---:B------:R-:W-:Y:S04]  /*42c0*/  IMAD.IADD R65, R205.reuse, 0x1, R67 ;  /* 0x00000001cd417824 */ /* 0x040fe800078e0243 */
[----:B------:R-:W-:Y:S07]  /*42d0*/  IMAD.IADD R64, R205, 0x1, R66 ;  /* 0x00000001cd407824 */ /* 0x000fee00078e0242 */
[----:B------:R-:W-:Y:S01]  /*42e0*/  FFMA.FTZ R6, R185, -UR5, R6 ;  /* 0x80000005b9067c23 */ /* 0x000fe20008010006 */
[----:B------:R-:W-:Y:S01]  /*42f0*/  I2FP.F32.S32 R185, R182 ;  /* 0x000000b600b97245 */ /* 0x000fe20000201400 */
[----:B------:R-:W-:Y:S01]  /*4300*/  FFMA.FTZ R5, R184, -UR5, R5 ;  /* 0x80000005b8057c23 */ /* 0x000fe20008010005 */
[----:B------:R-:W-:Y:S02]  /*4310*/  FFMA.FTZ R7, R180, -UR5, R7 ;  /* 0x80000005b4077c23 */ /* 0x000fe40008010007 */
[----:B------:R-:W-:Y:S01]  /*4320*/  @P3 FSEL R6, R6, -INF , !P4 ;  /* 0xff80000006063808 */ /* 0x000fe20006000000 */
[----:B------:R-:W-:Y:S01]  /*4330*/  FFMA.FTZ R4, R185, -UR5, R4 ;  /* 0x80000005b9047c23 */ /* 0x000fe20008010004 */
[----:B------:R-:W-:Y:S01]  /*4340*/  PLOP3.LUT P3, PT, PT, PT, UP1, 0x80, 0x0 ;  /* 0x000000000000781c */ /* 0x000fe20003f6f018 */
[----:B------:R-:W-:Y:S01]  /*4350*/  FFMA.FTZ R8, R193, -UR5, R8 ;  /* 0x80000005c1087c23 */ /* 0x000fe20008010008 */
[----:B------:R-:W-:Y:S01]  /*4360*/  @P0 FSEL R5, R5, -INF , !P6 ;  /* 0xff80000005050808 */ /* 0x000fe20007000000 */
[----:B------:R-:W-:Y:S01]  /*4370*/  FFMA.FTZ R10, R185, -UR5, R10 ;  /* 0x80000005b90a7c23 */ /* 0x000fe2000801000a */
[----:B------:R-:W-:Y:S01]  /*4380*/  PLOP3.LUT P0, PT, PT, PT, UP1, 0x80, 0x0 ;  /* 0x000000000000781c */ /* 0x000fe20003f0f018 */
[C---:B-1----:R-:W-:Y:S03]  /*4390*/  HMMA.16816.F32 R12, R100.reuse, R52, R12 ;  /* 0x00000034640c723c */ /* 0x042fe6000000180c */
[----:B------:R-:W-:Y:S01]  /*43a0*/  @P1 FSEL R4, R4, -INF , !P4 ;  /* 0xff80000004041808 */ /* 0x000fe20006000000 */
[----:B------:R-:W-:Y:S01]  /*43b0*/  FFMA.FTZ R9, R176, -UR5, R9 ;  /* 0x80000005b0097c23 */ /* 0x000fe20008010009 */
[----:B------:R-:W-:Y:S01]  /*43c0*/  PLOP3.LUT P1, PT, PT, PT, UP1, 0x80, 0x0 ;  /* 0x000000000000781c */ /* 0x000fe20003f2f018 */
[----:B------:R-:W-:Y:S01]  /*43d0*/  HMMA.16816.F32 R16, R100, R54, R16 ;  /* 0x000000366410723c */ /* 0x000fe20000001810 */
[----:B------:R-:W-:Y:S04]  /*43e0*/  PLOP3.LUT P4, PT, PT, PT, UP1, 0x80, 0x0 ;  /* 0x000000000000781c */ /* 0x000fe80003f8f018 */
[----:B------:R-:W-:Y:S01]  /*43f0*/  @P5 FSEL R7, R7, -INF , !P6 ;  /* 0xff80000007075808 */ /* 0x000fe20007000000 */
[C---:B------:R-:W-:Y:S01]  /*4400*/  @P0 VIADD R182, R236.reuse, 0x11 ;  /* 0x00000011ecb60836 */ /* 0x040fe20000000000 */
[----:B------:R-:W-:Y:S01]  /*4410*/  PLOP3.LUT P0, PT, PT, PT, UP1, 0x80, 0x0 ;  /* 0x000000000000781c */ /* 0x000fe20003f0f018 */
[C---:B------:R-:W-:Y:S01]  /*4420*/  @P3 VIADD R199, R236.reuse, 0x9 ;  /* 0x00000009ecc73836 */ /* 0x040fe20000000000 */
[----:B------:R-:W-:Y:S02]  /*4430*/  PLOP3.LUT P3, PT, PT, PT, UP1, 0x80, 0x0 ;  /* 0x000000000000781c */ /* 0x000fe40003f6f018 */
[----:B------:R-:W-:Y:S01]  /*4440*/  PLOP3.LUT P6, PT, PT, PT, UP1, 0x80, 0x0 ;  /* 0x000000000000781c */ /* 0x000fe20003fcf018 */
[C---:B------:R-:W-:Y:S01]  /*4450*/  @P1 VIADD R197, R236.reuse, 0x8 ;  /* 0x00000008ecc51836 */ /* 0x040fe20000000000 */
[----:B------:R-:W-:Y:S01]  /*4460*/  PLOP3.LUT P1, PT, PT, PT, UP1, 0x80, 0x0 ;  /* 0x000000000000781c */ /* 0x000fe20003f2f018 */
[----:B------:R-:W-:Y:S01]  /*4470*/  @P4 VIADD R180, R236, 0x10 ;  /* 0x00000010ecb44836 */ /* 0x000fe20000000000 */
[----:B------:R-:W-:Y:S01]  /*4480*/  PLOP3.LUT P4, PT, PT, PT, UP1, 0x80, 0x0 ;  /* 0x000000000000781c */ /* 0x000fe20003f8f018 */
[----:B------:R-:W-:Y:S01]  /*4490*/  FFMA.FTZ R11, R184, -UR5, R11 ;  /* 0x80000005b80b7c23 */ /* 0x000fe2000801000b */
[----:B------:R-:W-:Y:S01]  /*44a0*/  @P2 ISETP.GE.AND P2, PT, R197, UR9, PT ;  /* 0x00000009c5002c0c */ /* 0x000fe2000bf46270 */
[----:B------:R-:W-:Y:S01]  /*44b0*/  IMAD.WIDE.U32 R196, R196, -0x326172a9, RZ ;  /* 0xcd9e8d57c4c47825 */ /* 0x000fe200078e00ff */
[----:B------:R-:W-:Y:S02]  /*44c0*/  PLOP3.LUT P5, PT, PT, PT, UP1, 0x80, 0x0 ;  /* 0x000000000000781c */ /* 0x000fe40003faf018 */
[----:B------:R-:W-:Y:S01]  /*44d0*/  @P0 FSEL R8, R8, -INF , !P2 ;  /* 0xff80000008080808 */ /* 0x000fe20005000000 */
[----:B------:R-:W-:Y:S01]  /*44e0*/  FFMA.FTZ R12, R177, -UR5, R12 ;  /* 0x80000005b10c7c23 */ /* 0x000fe2000801000c */
[----:B------:R-:W-:Y:S01]  /*44f0*/  @P3 ISETP.GE.AND P3, PT, R180, UR9, PT ;  /* 0x00000009b4003c0c */ /* 0x000fe2000bf66270 */
[----:B------:R-:W-:Y:S01]  /*4500*/  FFMA.FTZ R14, R193, -UR5, R14 ;  /* 0x80000005c10e7c23 */ /* 0x000fe2000801000e */
[----:B------:R-:W-:Y:S01]  /*4510*/  PLOP3.LUT P0, PT, PT, PT, UP1, 0x80, 0x0 ;  /* 0x000000000000781c */ /* 0x000fe20003f0f018 */
[----:B------:R-:W2:Y:S01]  /*4520*/  LDG.E R180, desc[UR6][R194.64] ;  /* 0x00000006c2b47981 */ /* 0x000ea2000c1e1900 */
[----:B------:R-:W-:Y:S01]  /*4530*/  @P1 ISETP.GE.AND P1, PT, R199, UR9, PT ;  /* 0x00000009c7001c0c */ /* 0x000fe2000bf26270 */
[----:B------:R-:W-:Y:S01]  /*4540*/  IMAD.WIDE.U32 R198, R198, -0x2daee0ad, RZ ;  /* 0xd2511f53c6c67825 */ /* 0x000fe200078e00ff */
[----:B------:R-:W-:Y:S02]  /*4550*/  LOP3.LUT R190, R197, UR53, R190, 0x96, !PT ;  /* 0x00000035c5be7c12 */ /* 0x000fe4000f8e96be */
[----:B------:R-:W-:Y:S01]  /*4560*/  I2FP.F32.S32 R193, R187 ;  /* 0x000000bb00c17245 */ /* 0x000fe20000201400 */
[----:B------:R-:W-:Y:S01]  /*4570*/  FFMA.FTZ R15, R176, -UR5, R15 ;  /* 0x80000005b00f7c23 */ /* 0x000fe2000801000f */
[----:B------:R-:W-:Y:S01]  /*4580*/  LOP3.LUT R179, R199, UR54, R178, 0x96, !PT ;  /* 0x00000036c7b37c12 */ /* 0x000fe2000f8e96b2 */
[----:B------:R-:W-:Y:S01]  /*4590*/  FFMA.FTZ R18, R177, -UR5, R18 ;  /* 0x80000005b1127c23 */ /* 0x000fe20008010012 */
[----:B------:R-:W-:Y:S01]  /*45a0*/  I2FP.F32.S32 R102, R186 ;  /* 0x000000ba00667245 */ /* 0x000fe20000201400 */
[----:B------:R-:W-:Y:S01]  /*45b0*/  FFMA.FTZ R16, R193, -UR5, R16 ;  /* 0x80000005c1107c23 */ /* 0x000fe20008010010 */
[----:B------:R-:W-:Y:S01]  /*45c0*/  @P4 ISETP.GE.AND P4, PT, R182, UR9, PT ;  /* 0x00000009b6004c0c */ /* 0x000fe2000bf86270 */
[----:B------:R-:W-:Y:S01]  /*45d0*/  IMAD.WIDE.U32 R106, R179, -0x326172a9, RZ ;  /* 0xcd9e8d57b36a7825 */ /* 0x000fe200078e00ff */
[----:B------:R-:W-:Y:S01]  /*45e0*/  @P0 FSEL R10, R10, -INF , !P2 ;  /* 0xff8000000a0a0808 */ /* 0x000fe20005000000 */
[----:B------:R1:W3:Y:S01]  /*45f0*/  LDG.E R179, desc[UR6][R194.64+0x20] ;  /* 0x00002006c2b37981 */ /* 0x0002e2000c1e1900 */
[C---:B------:R-:W-:Y:S01]  /*4600*/  FSETP.NEU.FTZ.AND P0, PT, R241.reuse, -INF , PT ;  /* 0xff800000f100780b */ /* 0x040fe20003f1d000 */
[----:B------:R-:W-:Y:S01]  /*4610*/  FMUL.FTZ R197, R241, 1.4426950216293334961 ;  /* 0x3fb8aa3bf1c57820 */ /* 0x000fe20000410000 */
[----:B------:R-:W-:Y:S01]  /*4620*/  PLOP3.LUT P2, PT, PT, PT, UP1, 0x80, 0x0 ;  /* 0x000000000000781c */ /* 0x000fe20003f4f018 */
[----:B------:R-:W-:Y:S01]  /*4630*/  FFMA.FTZ R182, R4, UR16, -R191 ;  /* 0x0000001004b67c23 */ /* 0x000fe200080108bf */
[----:B------:R-:W-:Y:S01]  /*4640*/  I2FP.F32.S32 R177, R189 ;  /* 0x000000bd00b17245 */ /* 0x000fe20000201400 */
[C---:B------:R-:W-:Y:S01]  /*4650*/  FFMA.FTZ R13, R102.reuse, -UR5, R13 ;  /* 0x80000005660d7c23 */ /* 0x040fe2000801000d */
[----:B------:R-:W-:Y:S01]  /*4660*/  FSEL R197, R197, RZ, P0 ;  /* 0x000000ffc5c57208 */ /* 0x000fe20000000000 */
[----:B------:R-:W-:Y:S01]  /*4670*/  FFMA.FTZ R19, R102, -UR5, R19 ;  /* 0x8000000566137c23 */ /* 0x000fe20008010013 */
[----:B------:R-:W-:Y:S01]  /*4680*/  PLOP3.LUT P0, PT, PT, PT, UP1, 0x80, 0x0 ;  /* 0x000000000000781c */ /* 0x000fe20003f0f018 */
[----:B------:R-:W-:Y:S01]  /*4690*/  FFMA.FTZ R17, R177, -UR5, R17 ;  /* 0x80000005b1117c23 */ /* 0x000fe20008010011 */
[----:B------:R-:W-:Y:S01]  /*46a0*/  MUFU.EX2 R182, R182 ;  /* 0x000000b600b67308 */ /* 0x000fe20000000800 */
[----:B------:R-:W-:Y:S01]  /*46b0*/  FFMA.FTZ R185, R6, UR16, -R197 ;  /* 0x0000001006b97c23 */ /* 0x000fe200080108c5 */
[----:B------:R-:W-:Y:S01]  /*46c0*/  IMAD.WIDE.U32 R110, R190, -0x2daee0ad, RZ ;  /* 0xd2511f53be6e7825 */ /* 0x000fe200078e00ff */
[----:B------:R-:W-:Y:S02]  /*46d0*/  LOP3.LUT R190, R106, 0xff, RZ, 0xc0, !PT ;  /* 0x000000ff6abe7812 */ /* 0x000fe400078ec0ff */
[----:B------:R-:W-:Y:S01]  /*46e0*/  @P2 FSEL R9, R9, -INF , !P1 ;  /* 0xff80000009092808 */ /* 0x000fe20004800000 */
[C---:B------:R-:W-:Y:S01]  /*46f0*/  @P6 VIADD R192, R236.reuse, 0x19 ;  /* 0x00000019ecc06836 */ /* 0x040fe20000000000 */
[----:B------:R-:W-:Y:S01]  /*4700*/  PLOP3.LUT P2, PT, PT, PT, UP1, 0x80, 0x0 ;  /* 0x000000000000781c */ /* 0x000fe20003f4f018 */
[----:B------:R-:W-:Y:S01]  /*4710*/  @P5 VIADD R188, R236, 0x18 ;  /* 0x00000018ecbc5836 */ /* 0x000fe20000000000 */
[----:B------:R-:W-:Y:S01]  /*4720*/  PLOP3.LUT P6, PT, PT, PT, UP1, 0x80, 0x0 ;  /* 0x000000000000781c */ /* 0x000fe20003fcf018 */
[----:B------:R4:W-:Y:S01]  /*4730*/  MUFU.EX2 R184, R185 ;  /* 0x000000b900b87308 */ /* 0x0009e20000000800 */
[----:B------:R-:W-:Y:S01]  /*4740*/  @P0 FSEL R11, R11, -INF , !P1 ;  /* 0xff8000000b0b0808 */ /* 0x000fe20004800000 */
[--C-:B------:R-:W-:Y:S01]  /*4750*/  FFMA.FTZ R186, R9, UR16, -R191.reuse ;  /* 0x0000001009ba7c23 */ /* 0x100fe200080108bf */
[----:B------:R-:W-:Y:S02]  /*4760*/  PLOP3.LUT P0, PT, PT, PT, UP1, 0x80, 0x0 ;  /* 0x000000000000781c */ /* 0x000fe40003f0f018 */
[----:B------:R-:W-:Y:S02]  /*4770*/  PLOP3.LUT P1, PT, PT, PT, UP1, 0x80, 0x0 ;  /* 0x000000000000781c */ /* 0x000fe40003f2f018 */
[----:B------:R-:W-:Y:S03]  /*4780*/  PLOP3.LUT P5, PT, PT, PT, UP1, 0x80, 0x0 ;  /* 0x000000000000781c */ /* 0x000fe60003faf018 */
[----:B------:R-:W-:Y:S01]  /*4790*/  MUFU.EX2 R186, R186 ;  /* 0x000000ba00ba7308 */ /* 0x000fe20000000800 */
[----:B-1----:R-:W-:Y:S02]  /*47a0*/  LOP3.LUT R194, R106, 0xffff, RZ, 0xc0, !PT ;  /* 0x0000ffff6ac27812 */ /* 0x002fe400078ec0ff */
[----:B------:R-:W-:Y:S02]  /*47b0*/  @P2 FSEL R12, R12, -INF , !P3 ;  /* 0xff8000000c0c2808 */ /* 0x000fe40005800000 */
[----:B------:R-:W-:Y:S02]  /*47c0*/  PLOP3.LUT P2, PT, PT, PT, UP1, 0x80, 0x0 ;  /* 0x000000000000781c */ /* 0x000fe40003f4f018 */
[----:B------:R-:W-:Y:S02]  /*47d0*/  @P6 ISETP.GE.AND P6, PT, R192, UR9, PT ;  /* 0x00000009c0006c0c */ /* 0x000fe4000bfc6270 */
[----:B------:R-:W-:Y:S01]  /*47e0*/  @P0 FSEL R14, R14, -INF , !P3 ;  /* 0xff8000000e0e0808 */ /* 0x000fe20005800000 */
[----:B----4-:R-:W-:Y:S01]  /*47f0*/  FFMA.FTZ R185, R8, UR16, -R191 ;  /* 0x0000001008b97c23 */ /* 0x010fe200080108bf */
[----:B------:R-:W-:Y:S01]  /*4800*/  ISETP.LE.U32.AND P3, PT, R190, UR17, PT ;  /* 0x00000011be007c0c */ /* 0x000fe2000bf63070 */
[----:B------:R-:W-:Y:S01]  /*4810*/  FFMA.FTZ R190, R10, UR16, -R197 ;  /* 0x000000100abe7c23 */ /* 0x000fe200080108c5 */
[----:B------:R-:W-:Y:S01]  /*4820*/  LOP3.LUT R192, R107, UR55, R196, 0x96, !PT ;  /* 0x000000376bc07c12 */ /* 0x000fe2000f8e96c4 */
[----:B------:R-:W-:Y:S01]  /*4830*/  FFMA.FTZ R196, R5, UR16, -R191 ;  /* 0x0000001005c47c23 */ /* 0x000fe200080108bf */
[----:B------:R-:W-:Y:S01]  /*4840*/  @P1 FSEL R13, R13, -INF , !P4 ;  /* 0xff8000000d0d1808 */ /* 0x000fe20006000000 */
[----:B------:R1:W-:Y:S01]  /*4850*/  MUFU.EX2 R187, R190 ;  /* 0x000000be00bb7308 */ /* 0x0003e20000000800 */
[----:B------:R-:W-:Y:S01]  /*4860*/  PLOP3.LUT P0, PT, PT, PT, UP1, 0x80, 0x0 ;  /* 0x000000000000781c */ /* 0x000fe20003f0f018 */
[----:B------:R-:W-:Y:S01]  /*4870*/  FFMA.FTZ R177, R14, UR16, -R197 ;  /* 0x000000100eb17c23 */ /* 0x000fe200080108c5 */
[----:B------:R-:W-:Y:S01]  /*4880*/  @P2 FSEL R15, R15, -INF , !P4 ;  /* 0xff8000000f0f2808 */ /* 0x000fe20006000000 */
[----:B------:R-:W-:Y:S01]  /*4890*/  FFMA.FTZ R176, R13, UR16, -R191 ;  /* 0x000000100db07c23 */ /* 0x000fe200080108bf */
[----:B------:R-:W-:Y:S02]  /*48a0*/  PLOP3.LUT P1, PT, PT, PT, UP1, 0x80, 0x0 ;  /* 0x000000000000781c */ /* 0x000fe40003f2f018 */
[----:B------:R-:W-:Y:S03]  /*48b0*/  @P5 ISETP.GE.AND P5, PT, R188, UR9, PT ;  /* 0x00000009bc005c0c */ /* 0x000fe6000bfa6270 */
[----:B------:R4:W-:Y:S01]  /*48c0*/  MUFU.EX2 R181, R196 ;  /* 0x000000c400b57308 */ /* 0x0009e20000000800 */
[----:B------:R-:W-:Y:S02]  /*48d0*/  LOP3.LUT R193, R192, 0xffff, RZ, 0xc0, !PT ;  /* 0x0000ffffc0c17812 */ /* 0x000fe400078ec0ff */
[----:B------:R-:W-:Y:S02]  /*48e0*/  LOP3.LUT R252, R110, 0xff, RZ, 0xc0, !PT ;  /* 0x000000ff6efc7812 */ /* 0x000fe400078ec0ff */
[----:B------:R-:W-:Y:S02]  /*48f0*/  SHF.R.U32.HI R193, RZ, 0x8, R193 ;  /* 0x00000008ffc17819 */ /* 0x000fe400000116c1 */
[----:B------:R-:W-:Y:S03]  /*4900*/  @P0 FSEL R16, R16, -INF , !P5 ;  /* 0xff80000010100808 */ /* 0x000fe60006800000 */
[----:B------:R-:W4:Y:S01]  /*4910*/  MUFU.EX2 R185, R185 ;  /* 0x000000b900b97308 */ /* 0x000f220000000800 */
[----:B-1----:R-:W-:Y:S02]  /*4920*/  LOP3.LUT R190, R192, 0xff, RZ, 0xc0, !PT ;  /* 0x000000ffc0be7812 */ /* 0x002fe400078ec0ff */
[----:B------:R-:W-:Y:S02]  /*4930*/  PLOP3.LUT P0, PT, PT, PT, UP1, 0x80, 0x0 ;  /* 0x000000000000781c */ /* 0x000fe40003f0f018 */
[----:B------:R-:W-:Y:S01]  /*4940*/  ISETP.LE.U32.AND P4, PT, R190, UR17, PT ;  /* 0x00000011be007c0c */ /* 0x000fe2000bf83070 */
[----:B------:R-:W-:Y:S01]  /*4950*/  FFMA.FTZ R190, R12, UR16, -R191 ;  /* 0x000000100cbe7c23 */ /* 0x000fe200080108bf */
[----:B------:R-:W-:Y:S02]  /*4960*/  @P1 FSEL R18, R18, -INF , !P5 ;  /* 0xff80000012121808 */ /* 0x000fe40006800000 */
[----:B------:R-:W-:Y:S01]  /*4970*/  PLOP3.LUT P1, PT, PT, PT, UP1, 0x80, 0x0 ;  /* 0x000000000000781c */ /* 0x000fe20003f2f018 */
[----:B------:R1:W-:Y:S01]  /*4980*/  MUFU.EX2 R189, R190 ;  /* 0x000000be00bd7308 */ /* 0x0003e20000000800 */
[--C-:B----4-:R-:W-:Y:S01]  /*4990*/  FFMA.FTZ R196, R7, UR16, -R197.reuse ;  /* 0x0000001007c47c23 */ /* 0x110fe200080108c5 */
[--C-:B------:R-:W-:Y:S02]  /*49a0*/  SHF.R.U32.HI R188, RZ, 0x18, R106.reuse ;  /* 0x00000018ffbc7819 */ /* 0x100fe4000001166a */
[----:B------:R-:W-:Y:S02]  /*49b0*/  SHF.R.U32.HI R195, RZ, 0x10, R106 ;  /* 0x00000010ffc37819 */ /* 0x000fe4000001166a */
[----:B------:R-:W-:Y:S01]  /*49c0*/  @P0 FSEL R17, R17, -INF , !P6 ;  /* 0xff80000011110808 */ /* 0x000fe20007000000 */
[----:B------:R-:W-:Y:S03]  /*49d0*/  @!P3 FADD.FTZ R185, -R185, -RZ ;  /* 0x800000ffb9b9b221 */ /* 0x000fe60000010100 */
[----:B------:R4:W-:Y:S01]  /*49e0*/  MUFU.EX2 R183, R196 ;  /* 0x000000c400b77308 */ /* 0x0009e20000000800 */
[----:B------:R-:W-:Y:S01]  /*49f0*/  ISETP.LE.U32.AND P2, PT, R188, UR17, PT ;  /* 0x00000011bc007c0c */ /* 0x000fe2000bf43070 */
[--C-:B------:R-:W-:Y:S01]  /*4a00*/  FFMA.FTZ R188, R11, UR16, -R197.reuse ;  /* 0x000000100bbc7c23 */ /* 0x100fe200080108c5 */
[----:B------:R-:W-:Y:S01]  /*4a10*/  LOP3.LUT R195, R195, 0xff, RZ, 0xc0, !PT ;  /* 0x000000ffc3c37812 */ /* 0x000fe200078ec0ff */
[----:B------:R-:W-:Y:S01]  /*4a20*/  @!P4 FADD.FTZ R182, -R182, -RZ ;  /* 0x800000ffb6b6c221 */ /* 0x000fe20000010100 */
[----:B------:R-:W-:Y:S02]  /*4a30*/  @P1 FSEL R19, R19, -INF , !P6 ;  /* 0xff80000013131808 */ /* 0x000fe40007000000 */
[----:B------:R-:W-:Y:S01]  /*4a40*/  ISETP.LE.U32.AND P1, PT, R252, UR17, PT ;  /* 0x00000011fc007c0c */ /* 0x000fe2000bf23070 */
[----:B------:R-:W-:Y:S01]  /*4a50*/  FFMA.FTZ R252, R15, UR16, -R197 ;  /* 0x000000100ffc7c23 */ /* 0x000fe200080108c5 */
[----:B-1----:R-:W-:Y:S01]  /*4a60*/  LOP3.LUT R190, R193, 0xffff, RZ, 0xc0, !PT ;  /* 0x0000ffffc1be7812 */ /* 0x002fe200078ec0ff */
[----:B------:R-:W1:Y:S01]  /*4a70*/  MUFU.EX2 R188, R188 ;  /* 0x000000bc00bc7308 */ /* 0x000e620000000800 */
[--C-:B------:R-:W-:Y:S02]  /*4a80*/  SHF.R.U32.HI R193, RZ, 0x10, R192.reuse ;  /* 0x00000010ffc17819 */ /* 0x100fe400000116c0 */
[----:B------:R-:W-:Y:S02]  /*4a90*/  SHF.R.U32.HI R192, RZ, 0x18, R192 ;  /* 0x00000018ffc07819 */ /* 0x000fe400000116c0 */
[----:B------:R-:W-:Y:S02]  /*4aa0*/  LOP3.LUT R193, R193, 0xff, RZ, 0xc0, !PT ;  /* 0x000000ffc1c17812 */ /* 0x000fe400078ec0ff */
[----:B------:R-:W-:Y:S02]  /*4ab0*/  ISETP.LE.U32.AND P6, PT, R192, UR17, PT ;  /* 0x00000011c0007c0c */ /* 0x000fe4000bfc3070 */
[----:B------:R-:W-:Y:S02]  /*4ac0*/  ISETP.LE.U32.AND P0, PT, R193, UR17, PT ;  /* 0x00000011c1007c0c */ /* 0x000fe4000bf03070 */
[----:B------:R-:W-:Y:S02]  /*4ad0*/  SHF.R.U32.HI R193, RZ, 0x8, R194 ;  /* 0x00000008ffc17819 */ /* 0x000fe400000116c2 */
[----:B------:R-:W-:Y:S01]  /*4ae0*/  ISETP.LE.U32.AND P5, PT, R190, UR17, PT ;  /* 0x00000011be007c0c */ /* 0x000fe2000bfa3070 */
[----:B------:R-:W-:Y:S01]  /*4af0*/  MUFU.EX2 R194, R177 ;  /* 0x000000b100c27308 */ /* 0x000fe20000000800 */
[----:B------:R-:W-:Y:S02]  /*4b00*/  LOP3.LUT R192, R193, 0xffff, RZ, 0xc0, !PT ;  /* 0x0000ffffc1c07812 */ /* 0x000fe400078ec0ff */
[----:B----4-:R-:W-:Y:S01]  /*4b10*/  SHF.R.U32.HI R196, RZ, 0x18, R110 ;  /* 0x00000018ffc47819 */ /* 0x010fe2000001166e */
[----:B-1----:R-:W-:Y:S01]  /*4b20*/  @!P2 FADD.FTZ R188, -R188, -RZ ;  /* 0x800000ffbcbca221 */ /* 0x002fe20000010100 */
[----:B------:R-:W-:Y:S01]  /*4b30*/  LOP3.LUT R198, R111, UR56, R198, 0x96, !PT ;  /* 0x000000386fc67c12 */ /* 0x000fe2000f8e96c6 */
[----:B------:R-:W-:Y:S01]  /*4b40*/  @!P6 FADD.FTZ R183, -R183, -RZ ;  /* 0x800000ffb7b7e221 */ /* 0x000fe20000010100 */
[----:B------:R-:W-:Y:S03]  /*4b50*/  ISETP.LE.U32.AND P4, PT, R196, UR17, PT ;  /* 0x00000011c4007c0c */ /* 0x000fe6000bf83070 */
[----:B------:R1:W-:Y:S01]  /*4b60*/  MUFU.EX2 R193, R252 ;  /* 0x000000fc00c17308 */ /* 0x0003e20000000800 */
[--C-:B------:R-:W-:Y:S01]  /*4b70*/  FFMA.FTZ R196, R16, UR16, -R191.reuse ;  /* 0x0000001010c47c23 */ /* 0x100fe200080108bf */
[----:B------:R-:W-:Y:S01]  /*4b80*/  @!P0 FADD.FTZ R184, -R184, -RZ ;  /* 0x800000ffb8b88221 */ /* 0x000fe20000010100 */
[----:B------:R-:W-:Y:S01]  /*4b90*/  FFMA.FTZ R191, R17, UR16, -R191 ;  /* 0x0000001011bf7c23 */ /* 0x000fe200080108bf */
[----:B------:R-:W-:Y:S01]  /*4ba0*/  @!P5 FADD.FTZ R181, -R181, -RZ ;  /* 0x800000ffb5b5d221 */ /* 0x000fe20000010100 */
[----:B------:R-:W-:Y:S02]  /*4bb0*/  ISETP.LE.U32.AND P5, PT, R192, UR17, PT ;  /* 0x00000011c0007c0c */ /* 0x000fe4000bfa3070 */
[----:B------:R-:W-:Y:S03]  /*4bc0*/  ISETP.LE.U32.AND P0, PT, R195, UR17, PT ;  /* 0x00000011c3007c0c */ /* 0x000fe6000bf03070 */
[----:B------:R-:W-:Y:S01]  /*4bd0*/  MUFU.EX2 R190, R176 ;  /* 0x000000b000be7308 */ /* 0x000fe20000000800 */
[----:B------:R-:W-:Y:S02]  /*4be0*/  LOP3.LUT R192, R198, 0xff, RZ, 0xc0, !PT ;  /* 0x000000ffc6c07812 */ /* 0x000fe400078ec0ff */
[----:B------:R-:W-:Y:S02]  /*4bf0*/  SHF.R.U32.HI R213, RZ, 0x10, R110 ;  /* 0x00000010ffd57819 */ /* 0x000fe4000001166e */
[----:B------:R-:W-:Y:S02]  /*4c00*/  LOP3.LUT R199, R110, 0xffff, RZ, 0xc0, !PT ;  /* 0x0000ffff6ec77812 */ /* 0x000fe400078ec0ff */
[----:B------:R-:W-:Y:S03]  /*4c10*/  ISETP.LE.U32.AND P6, PT, R192, UR17, PT ;  /* 0x00000011c0007c0c */ /* 0x000fe6000bfc3070 */
[----:B------:R4:W-:Y:S01]  /*4c20*/  MUFU.EX2 R195, R191 ;  /* 0x000000bf00c37308 */ /* 0x0009e20000000800 */
[----:B-1----:R-:W-:Y:S01]  /*4c30*/  LOP3.LUT R252, R198, 0xffff, RZ, 0xc0, !PT ;  /* 0x0000ffffc6fc7812 */ /* 0x002fe200078ec0ff */
[----:B------:R-:W-:Y:S01]  /*4c40*/  @!P5 FADD.FTZ R186, -R186, -RZ ;  /* 0x800000ffbabad221 */ /* 0x000fe20000010100 */
[----:B------:R-:W-:Y:S01]  /*4c50*/  SHF.R.U32.HI R192, RZ, 0x18, R198 ;  /* 0x00000018ffc07819 */ /* 0x000fe200000116c6 */
[----:B------:R-:W-:Y:S01]  /*4c60*/  @!P0 FADD.FTZ R187, -R187, -RZ ;  /* 0x800000ffbbbb8221 */ /* 0x000fe20000010100 */
[----:B------:R-:W-:Y:S02]  /*4c70*/  SHF.R.U32.HI R252, RZ, 0x8, R252 ;  /* 0x00000008fffc7819 */ /* 0x000fe400000116fc */
[----:B------:R-:W-:Y:S03]  /*4c80*/  LOP3.LUT R213, R213, 0xff, RZ, 0xc0, !PT ;  /* 0x000000ffd5d57812 */ /* 0x000fe600078ec0ff */
[----:B------:R-:W1:Y:S01]  /*4c90*/  MUFU.EX2 R196, R196 ;  /* 0x000000c400c47308 */ /* 0x000e620000000800 */
[----:B------:R-:W-:Y:S02]  /*4ca0*/  LOP3.LUT R252, R252, 0xffff, RZ, 0xc0, !PT ;  /* 0x0000fffffcfc7812 */ /* 0x000fe400078ec0ff */
[----:B------:R-:W-:Y:S01]  /*4cb0*/  SHF.R.U32.HI R199, RZ, 0x8, R199 ;  /* 0x00000008ffc77819 */ /* 0x000fe200000116c7 */
[----:B------:R-:W-:Y:S01]  /*4cc0*/  @!P6 FADD.FTZ R189, -R189, -RZ ;  /* 0x800000ffbdbde221 */ /* 0x000fe20000010100 */
[----:B------:R-:W-:Y:S02]  /*4cd0*/  SHF.R.U32.HI R198, RZ, 0x10, R198 ;  /* 0x00000010ffc67819 */ /* 0x000fe400000116c6 */
[----:B------:R-:W-:Y:S02]  /*4ce0*/  ISETP.LE.U32.AND P5, PT, R213, UR17, PT ;  /* 0x00000011d5007c0c */ /* 0x000fe4000bfa3070 */
[----:B------:R-:W-:Y:S01]  /*4cf0*/  ISETP.LE.U32.AND P0, PT, R252, UR17, PT ;  /* 0x00000011fc007c0c */ /* 0x000fe2000bf03070 */
[--C-:B----4-:R-:W-:Y:S01]  /*4d00*/  FFMA.FTZ R191, R18, UR16, -R197.reuse ;  /* 0x0000001012bf7c23 */ /* 0x110fe200080108c5 */
[----:B------:R-:W-:Y:S01]  /*4d10*/  LOP3.LUT R198, R198, 0xff, RZ, 0xc0, !PT ;  /* 0x000000ffc6c67812 */ /* 0x000fe200078ec0ff */
[----:B------:R-:W-:Y:S01]  /*4d20*/  FFMA.FTZ R197, R19, UR16, -R197 ;  /* 0x0000001013c57c23 */ /* 0x000fe200080108c5 */
[----:B------:R-:W-:Y:S02]  /*4d30*/  LOP3.LUT R213, R199, 0xffff, RZ, 0xc0, !PT ;  /* 0x0000ffffc7d57812 */ /* 0x000fe400078ec0ff */
[----:B------:R-:W-:Y:S01]  /*4d40*/  F2FP.RELU.F16.F32.PACK_AB R199, R181, R182 ;  /* 0x000000b6b5c7723e */ /* 0x000fe200000008ff */
[----:B------:R-:W4:Y:S01]  /*4d50*/  MUFU.EX2 R191, R191 ;  /* 0x000000bf00bf7308 */ /* 0x000f220000000800 */
[----:B------:R-:W-:Y:S01]  /*4d60*/  F2FP.RELU.F16.F32.PACK_AB R252, R183, R184 ;  /* 0x000000b8b7fc723e */ /* 0x000fe200000008ff */
[----:B-1----:R-:W-:Y:S01]  /*4d70*/  @!P1 FADD.FTZ R196, -R196, -RZ ;  /* 0x800000ffc4c49221 */ /* 0x002fe20000010100 */
[----:B------:R-:W-:Y:S01]  /*4d80*/  ISETP.LE.U32.AND P2, PT, R198, UR17, PT ;  /* 0x00000011c6007c0c */ /* 0x000fe2000bf43070 */
[----:B------:R1:W-:Y:S01]  /*4d90*/  STS [R227+0x12000], R199 ;  /* 0x012000c7e3007388 */ /* 0x0003e20000000800 */
[----:B------:R-:W-:Y:S01]  /*4da0*/  F2FP.RELU.F16.F32.PACK_AB R198, R186, R185 ;  /* 0x000000b9bac6723e */ /* 0x000fe200000008ff */
[----:B------:R-:W-:Y:S01]  /*4db0*/  @!P0 FADD.FTZ R190, -R190, -RZ ;  /* 0x800000ffbebe8221 */ /* 0x000fe20000010100 */
[----:B------:R-:W-:Y:S01]  /*4dc0*/  ISETP.LE.U32.AND P3, PT, R192, UR17, PT ;  /* 0x00000011c0007c0c */ /* 0x000fe2000bf63070 */
[----:B------:R1:W-:Y:S02]  /*4dd0*/  STS [R227+0x12400], R252 ;  /* 0x012400fce3007388 */ /* 0x0003e40000000800 */
[----:B------:R-:W1:Y:S01]  /*4de0*/  MUFU.EX2 R192, R197 ;  /* 0x000000c500c07308 */ /* 0x000e620000000800 */
[----:B------:R-:W-:Y:S01]  /*4df0*/  ISETP.LE.U32.AND P6, PT, R213, UR17, PT ;  /* 0x00000011d5007c0c */ /* 0x000fe2000bfc3070 */
[----:B------:R1:W-:Y:S01]  /*4e00*/  STS [R231+0x12000], R198 ;  /* 0x012000c6e7007388 */ /* 0x0003e20000000800 */
[----:B------:R-:W-:Y:S02]  /*4e10*/  F2FP.RELU.F16.F32.PACK_AB R213, R188, R187 ;  /* 0x000000bbbcd5723e */ /* 0x000fe400000008ff */
[----:B------:R-:W-:Y:S01]  /*4e20*/  FSETP.GE.FTZ.AND P1, PT, R181, RZ, PT ;  /* 0x000000ffb500720b */ /* 0x000fe20003f36000 */
[----:B------:R-:W-:Y:S01]  /*4e30*/  @!P2 FADD.FTZ R194, -R194, -RZ ;  /* 0x800000ffc2c2a221 */ /* 0x000fe20000010100 */
[----:B----4-:R-:W-:Y:S01]  /*4e40*/  @!P5 FADD.FTZ R191, -R191, -RZ ;  /* 0x800000ffbfbfd221 */ /* 0x010fe20000010100 */
[----:B------:R-:W-:Y:S01]  /*4e50*/  STS [R231+0x12400], R213 ;  /* 0x012400d5e7007388 */ /* 0x000fe20000000800 */
[----:B------:R-:W-:Y:S01]  /*4e60*/  FSETP.GE.FTZ.AND P0, PT, R185, RZ, PT ;  /* 0x000000ffb900720b */ /* 0x000fe20003f16000 */
[----:B------:R-:W-:Y:S01]  /*4e70*/  @!P3 FADD.FTZ R193, -R193, -RZ ;  /* 0x800000ffc1c1b221 */ /* 0x000fe20000010100 */
[----:B------:R-:W-:Y:S03]  /*4e80*/  FSETP.GE.FTZ.AND P2, PT, R182, RZ, PT ;  /* 0x000000ffb600720b */ /* 0x000fe60003f56000 */
[----:B------:R-:W-:Y:S01]  /*4e90*/  @!P6 FADD.FTZ R195, -R195, -RZ ;  /* 0x800000ffc3c3e221 */ /* 0x000fe20000010100 */
[----:B------:R-:W-:Y:S01]  /*4ea0*/  FSETP.GE.FTZ.AND P6, PT, R184, RZ, PT ;  /* 0x000000ffb800720b */ /* 0x000fe20003fd6000 */
[----:B-1----:R-:W-:Y:S01]  /*4eb0*/  @!P4 FADD.FTZ R192, -R192, -RZ ;  /* 0x800000ffc0c0c221 */ /* 0x002fe20000010100 */
[----:B------:R-:W-:Y:S02]  /*4ec0*/  F2FP.RELU.F16.F32.PACK_AB R197, R193, R194 ;  /* 0x000000c2c1c5723e */ /* 0x000fe400000008ff */
[----:B------:R-:W-:Y:S02]  /*4ed0*/  F2FP.RELU.F16.F32.PACK_AB R199, R190, R189 ;  /* 0x000000bdbec7723e */ /* 0x000fe400000008ff */
[----:B------:R-:W-:Y:S01]  /*4ee0*/  FSETP.GE.FTZ.AND P5, PT, R183, RZ, PT ;  /* 0x000000ffb700720b */ /* 0x000fe20003fb6000 */
[----:B------:R-:W-:Y:S01]  /*4ef0*/  STS [R229+0x12400], R197 ;  /* 0x012400c5e5007388 */ /* 0x000fe20000000800 */
[----:B------:R-:W-:Y:S03]  /*4f00*/  F2FP.RELU.F16.F32.PACK_AB R252, R195, R196 ;  /* 0x000000c4c3fc723e */ /* 0x000fe600000008ff */
[----:B------:R-:W-:Y:S01]  /*4f10*/  STS [R229+0x12000], R199 ;  /* 0x012000c7e5007388 */ /* 0x000fe20000000800 */
[----:B------:R-:W-:Y:S03]  /*4f20*/  F2FP.RELU.F16.F32.PACK_AB R198, R192, R191 ;  /* 0x000000bfc0c6723e */ /* 0x000fe600000008ff */
[----:B------:R-:W-:Y:S04]  /*4f30*/  STS [R237+0x12000], R252 ;  /* 0x012000fced007388 */ /* 0x000fe80000000800 */
[----:B------:R-:W-:Y:S04]  /*4f40*/  STS [R237+0x12400], R198 ;  /* 0x012400c6ed007388 */ /* 0x000fe80000000800 */
[----:B------:R-:W1:Y:S08]  /*4f50*/  LDSM.16.M88.4 R52, [R67+0x8000] ;  /* 0x008000004334783b */ /* 0x000e700000000200 */
[----:B------:R-:W4:Y:S08]  /*4f60*/  LDSM.16.M88.4 R56, [R66+0x8000] ;  /* 0x008000004238783b */ /* 0x000f300000000200 */
[----:B------:R-:W2:Y:S01]  /*4f70*/  LDSM.16.M88.4 R60, [R65+0x8000] ;  /* 0x00800000413c783b */ /* 0x000ea20000000200 */
[C---:B-1----:R-:W-:Y:S06]  /*4f80*/  HMMA.16816.F32 R4, R52.reuse, R112, RZ ;  /* 0x000000703404723c */ /* 0x042fec00000018ff */
[C---:B------:R-:W-:Y:S06]  /*4f90*/  HMMA.16816.F32 R8, R52.reuse, R114, RZ ;  /* 0x000000723408723c */ /* 0x040fec00000018ff */
[C---:B------:R-:W-:Y:S06]  /*4fa0*/  HMMA.16816.F32 R12, R52.reuse, R116, RZ ;  /* 0x00000074340c723c */ /* 0x040fec00000018ff */
[----:B------:R-:W-:Y:S01]  /*4fb0*/  HMMA.16816.F32 R16, R52, R118, RZ ;  /* 0x000000763410723c */ /* 0x000fe200000018ff */
[----:B------:R-:W1:Y:S05]  /*4fc0*/  LDSM.16.M88.4 R52, [R64+0x8000] ;  /* 0x008000004034783b */ /* 0x000e6a0000000200 */
[C---:B----4-:R-:W-:Y:S06]  /*4fd0*/  HMMA.16816.F32 R4, R56.reuse, R120, R4 ;  /* 0x000000783804723c */ /* 0x050fec0000001804 */
[C---:B------:R-:W-:Y:S06]  /*4fe0*/  HMMA.16816.F32 R8, R56.reuse, R122, R8 ;  /* 0x0000007a3808723c */ /* 0x040fec0000001808 */
[C---:B------:R-:W-:Y:S06]  /*4ff0*/  HMMA.16816.F32 R12, R56.reuse, R124, R12 ;  /* 0x0000007c380c723c */ /* 0x040fec000000180c */
[----:B------:R-:W-:Y:S01]  /*5000*/  HMMA.16816.F32 R16, R56, R126, R16 ;  /* 0x0000007e3810723c */ /* 0x000fe20000001810 */
[----:B------:R-:W4:Y:S05]  /*5010*/  LDSM.16.M88.4 R56, [R67+0xa000] ;  /* 0x00a000004338783b */ /* 0x000f2a0000000200 */
        /* <DEDUP_REMOVED lines=23> */
[C---:B----4-:R-:W-:Y:S06]  /*5190*/  HMMA.16816.F32 R4, R56.reuse, R168, R4 ;  /* 0x000000a83804723c */ /* 0x050fec0000001804 */
[C---:B------:R-:W-:Y:S06]  /*51a0*/  HMMA.16816.F32 R8, R56.reuse, R170, R8 ;  /* 0x000000aa3808723c */ /* 0x040fec0000001808 */
[C---:B------:R-:W-:Y:S06]  /*51b0*/  HMMA.16816.F32 R12, R56.reuse, R172, R12 ;  /* 0x000000ac380c723c */ /* 0x040fec000000180c */
[----:B------:R-:W-:Y:S06]  /*51c0*/  HMMA.16816.F32 R16, R56, R174, R16 ;  /* 0x000000ae3810723c */ /* 0x000fec0000001810 */
[C---:B------:R-:W-:Y:S01]  /*51d0*/  FADD.FTZ R199, -R180.reuse, R5 ;  /* 0x00000005b4c77221 */ /* 0x040fe20000010100 */
[C---:B------:R-:W-:Y:S04]  /*51e0*/  FADD.FTZ R197, -R180.reuse, R4 ;  /* 0x00000004b4c57221 */ /* 0x040fe80000010100 */
[-C--:B------:R-:W-:Y:S01]  /*51f0*/  FSEL R198, R199, R180.reuse, P1 ;  /* 0x000000b4c7c67208 */ /* 0x080fe20000800000 */
[C---:B------:R-:W-:Y:S01]  /*5200*/  FADD.FTZ R213, -R180.reuse, R8 ;  /* 0x00000008b4d57221 */ /* 0x040fe20000010100 */
[----:B------:R-:W-:Y:S01]  /*5210*/  FSEL R197, R197, R180, P2 ;  /* 0x000000b4c5c57208 */ /* 0x000fe20001000000 */
[C---:B------:R-:W-:Y:S01]  /*5220*/  FADD.FTZ R199, -R180.reuse, R9 ;  /* 0x00000009b4c77221 */ /* 0x040fe20000010100 */
[----:B------:R-:W-:Y:S01]  /*5230*/  FSETP.GE.FTZ.AND P2, PT, R189, RZ, PT ;  /* 0x000000ffbd00720b */ /* 0x000fe20003f56000 */
[----:B------:R-:W-:Y:S01]  /*5240*/  FMUL.FTZ R198, R181, R198 ;  /* 0x000000c6b5c67220 */ /* 0x000fe20000410000 */
[----:B------:R-:W-:Y:S01]  /*5250*/  FSEL R252, R213, R180, P0 ;  /* 0x000000b4d5fc7208 */ /* 0x000fe20000000000 */
[----:B------:R-:W-:Y:S01]  /*5260*/  FADD.FTZ R181, -R180, R12 ;  /* 0x0000000cb4b57221 */ /* 0x000fe20000010100 */
[----:B------:R-:W-:Y:S01]  /*5270*/  FSETP.GE.FTZ.AND P1, PT, R190, RZ, PT ;  /* 0x000000ffbe00720b */ /* 0x000fe20003f36000 */
[----:B------:R-:W-:Y:S01]  /*5280*/  FMUL.FTZ R197, R182, R197 ;  /* 0x000000c5b6c57220 */ /* 0x000fe20000410000 */
[----:B------:R-:W-:Y:S01]  /*5290*/  FSETP.GE.FTZ.AND P0, PT, R186, RZ, PT ;  /* 0x000000ffba00720b */ /* 0x000fe20003f16000 */
[----:B------:R-:W-:Y:S01]  /*52a0*/  FMUL.FTZ R252, R185, R252 ;  /* 0x000000fcb9fc7220 */ /* 0x000fe20000410000 */
[-C--:B------:R-:W-:Y:S01]  /*52b0*/  FSEL R182, R181, R180.reuse, P2 ;  /* 0x000000b4b5b67208 */ /* 0x080fe20001000000 */
        /* <DEDUP_REMOVED lines=8> */
[----:B---3--:R-:W-:Y:S01]  /*5340*/  FADD.FTZ R186, -R179, R6 ;  /* 0x00000006b3ba7221 */ /* 0x008fe20000010100 */
[----:B------:R-:W-:Y:S01]  /*5350*/  F2FP.F16.F32.PACK_AB R198, R198, R197 ;  /* 0x000000c5c6c6723e */ /* 0x000fe200000000ff */
[----:B------:R-:W-:Y:S01]  /*5360*/  FMUL.FTZ R185, R190, R185 ;  /* 0x000000b9beb97220 */ /* 0x000fe20000410000 */
[----:B------:R-:W-:Y:S01]  /*5370*/  FSEL R181, R181, R180, P1 ;  /* 0x000000b4b5b57208 */ /* 0x000fe20000800000 */
[----:B------:R-:W-:Y:S01]  /*5380*/  FADD.FTZ R190, -R179, R7 ;  /* 0x00000007b3be7221 */ /* 0x000fe20000010100 */
[----:B------:R-:W-:Y:S02]  /*5390*/  PLOP3.LUT P1, PT, PT, PT, UP2, 0x80, 0x0 ;  /* 0x000000000000781c */ /* 0x000fe40003f2f028 */
[----:B------:R-:W-:Y:S01]  /*53a0*/  F2FP.F16.F32.PACK_AB R252, R199, R252 ;  /* 0x000000fcc7fc723e */ /* 0x000fe200000000ff */
[----:B------:R-:W-:Y:S01]  /*53b0*/  @P0 FADD.FTZ R180, -R180, R17 ;  /* 0x00000011b4b40221 */ /* 0x000fe20000010100 */
[----:B------:R-:W-:Y:S01]  /*53c0*/  FMUL.FTZ R181, R196, R181 ;  /* 0x000000b5c4b57220 */ /* 0x000fe20000410000 */
[----:B------:R-:W-:Y:S02]  /*53d0*/  F2FP.F16.F32.PACK_AB R182, R185, R182 ;  /* 0x000000b6b9b6723e */ /* 0x000fe400000000ff */
[----:B------:R-:W-:Y:S06]  /*53e0*/  FMUL.FTZ R180, R195, R180 ;  /* 0x000000b4c3b47220 */ /* 0x000fec0000410000 */
[----:B------:R-:W-:Y:S05]  /*53f0*/  @!P1 BRA `(.L_x_971) ;  /* 0x0000000000e09947 */ /* 0x000fea0003800000 */
[----:B------:R-:W1:Y:S01]  /*5400*/  LDC R5, c[0x0][0x240] ;  /* 0x00009000ff057b82 */ /* 0x000e620000000800 */
[----:B------:R-:W-:Y:S01]  /*5410*/  ISETP.GE.AND P3, PT, R220, UR57, PT ;  /* 0x00000039dc007c0c */ /* 0x000fe2000bf66270 */
[----:B------:R-:W-:Y:S01]  /*5420*/  ULOP3.LUT UR12, UR8, 0x1, URZ, 0xc0, !UPT ;  /* 0x00000001080c7892 */ /* 0x000fe2000f8ec03f */
[----:B------:R-:W-:Y:S01]  /*5430*/  ISETP.GE.AND P2, PT, R233, UR57, PT ;  /* 0x00000039e9007c0c */ /* 0x000fe2000bf46270 */
[----:B------:R-:W-:Y:S02]  /*5440*/  UMOV UR18, 0xffffc000 ;  /* 0xffffc00000127882 */ /* 0x000fe40000000000 */
        /* <DEDUP_REMOVED lines=51> */
.L_x_971:
[----:B------:R-:W-:Y:S01]  /*5780*/  FADD.FTZ R10, -R179, R10 ;  /* 0x0000000ab30a7221 */ /* 0x000fe20000010100 */
[----:B------:R-:W-:Y:S01]  /*5790*/  FSETP.GE.FTZ.AND P0, PT, R187, RZ, PT ;  /* 0x000000ffbb00720b */ /* 0x000fe20003f16000 */
[C---:B------:R-:W-:Y:S01]  /*57a0*/  FADD.FTZ R4, -R179.reuse, R11 ;  /* 0x0000000bb3047221 */ /* 0x040fe20000010100 */
[-C--:B------:R-:W-:Y:S01]  /*57b0*/  FSEL R5, R186, R179.reuse, P6 ;  /* 0x000000b3ba057208 */ /* 0x080fe20003000000 */
[C---:B------:R-:W-:Y:S01]  /*57c0*/  FADD.FTZ R14, -R179.reuse, R14 ;  /* 0x0000000eb30e7221 */ /* 0x040fe20000010100 */
[-C--:B------:R-:W-:Y:S01]  /*57d0*/  FSEL R10, R10, R179.reuse, P0 ;  /* 0x000000b30a0a7208 */ /* 0x080fe20000000000 */
[C---:B---3--:R-:W-:Y:S01]  /*57e0*/  FADD.FTZ R6, -R179.reuse, R15 ;  /* 0x0000000fb3067221 */ /* 0x048fe20000010100 */
        /* <DEDUP_REMOVED lines=129> */
.L_x_972:
[----:B------:R-:W-:Y:S01]  /*6000*/  LDSM.16.M88.4 R64, [R209] ;  /* 0x00000000d140783b */ /* 0x000fe20000000200 */
[----:B------:R-:W-:Y:S03]  /*6010*/  @UP2 UIADD3 UR18, UP0, UR10, -0x100, URZ ;  /* 0xffffff000a122890 */ /* 0x000fe6000ff1e03f */
[----:B------:R-:W1:Y:S01]  /*6020*/  LDSM.16.MT88.4 R16, [R213+0xc000] ;  /* 0x00c00000d510783b */ /* 0x000e620000004200 */
[----:B------:R-:W-:Y:S03]  /*6030*/  @UP2 UIADD3.X UR12, UR11, -0x1, URZ, UP0, !UPT ;  /* 0xffffffff0b0c2890 */ /* 0x000fe600087fe43f */
[----:B------:R-:W3:Y:S01]  /*6040*/  LDSM.16.M88.4 R60, [R209+0x1000] ;  /* 0x00100000d13c783b */ /* 0x000ee20000000200 */
[----:B------:R-:W-:Y:S03]  /*6050*/  @UP2 UMOV UR10, UR18 ;  /* 0x00000012000a2c82 */ /* 0x000fe60008000000 */
[----:B------:R-:W2:Y:S01]  /*6060*/  LDSM.16.MT88.4 R100, [R213+0xe000] ;  /* 0x00e00000d564783b */ /* 0x000ea20000004200 */
        /* <DEDUP_REMOVED lines=383> */
[----:B------:R-:W-:Y:S01]  /*7860*/  USHF.R.S32.HI UR5, URZ, 0x1f, UR58 ;  /* 0x0000001f3f057899 */ /* 0x000fe2000801143a */
[----:B------:R-:W-:Y:S01]  /*7870*/  ULDC.64 UR12, c[0x0][0x450] ;  /* 0x00011400000c7ab9 */ /* 0x000fe20000000a00 */
[----:B------:R-:W-:Y:S02]  /*7880*/  ULDC.64 UR14, c[0x0][0x438] ;  /* 0x00010e00000e7ab9 */ /* 0x000fe40000000a00 */
[----:B------:R-:W-:Y:S02]  /*7890*/  UIMAD UR5, UR5, UR12, URZ ;  /* 0x0000000c050572a4 */ /* 0x000fe4000f8e023f */
[----:B------:R-:W-:Y:S02]  /*78a0*/  UIMAD.WIDE.U32 UR10, UR58, UR12, URZ ;  /* 0x0000000c3a0a72a5 */ /* 0x000fe4000f8e003f */
[----:B------:R-:W-:-:S04]  /*78b0*/  UIMAD UR5, UR58, UR13, UR5 ;  /* 0x0000000d3a0572a4 */ /* 0x000fc8000f8e0205 */
[----:B------:R-:W-:Y:S02]  /*78c0*/  UIADD3 UR11, UR11, UR5, URZ ;  /* 0x000000050b0b7290 */ /* 0x000fe4000fffe03f */
[----:B---3--:R-:W-:Y:S01]  /*78d0*/  USHF.R.S32.HI UR16, URZ, 0x1f, UR8 ;  /* 0x0000001f3f107899 */ /* 0x008fe20008011408 */
[----:B------:R-:W3:Y:S03]  /*78e0*/  S2UR UR8, SR_CTAID.Y ;  /* 0x00000000000879c3 */ /* 0x000ee60000002600 */
[----:B------:R-:W-:Y:S02]  /*78f0*/  UIMAD UR5, UR16, UR14, URZ ;  /* 0x0000000e100572a4 */ /* 0x000fe4000f8e023f */
[----:B---3--:R-:W-:Y:S02]  /*7900*/  UIMAD.WIDE.U32 UR10, UR8, UR14, UR10 ;  /* 0x0000000e080a72a5 */ /* 0x008fe4000f8e000a */
[----:B------:R-:W-:-:S04]  /*7910*/  UIMAD UR5, UR8, UR15, UR5 ;  /* 0x0000000f080572a4 */ /* 0x000fc8000f8e0205 */
[----:B------:R-:W-:Y:S01]  /*7920*/  UIADD3 UR20, UR11, UR5, URZ ;  /* 0x000000050b147290 */ /* 0x000fe2000fffe03f */
[----:B------:R-:W-:-:S11]  /*7930*/  UMOV UR19, UR10 ;  /* 0x0000000a00137c82 */ /* 0x000fd60008000000 */
.L_x_974:
[----:B------:R-:W-:Y:S01]  /*7940*/  @UP0 UIADD3 UR8, UR58, UR60, URZ ;  /* 0x0000003c3a080290 */ /* 0x000fe2000fffe03f */
[----:B-1----:R-:W-:Y:S01]  /*7950*/  LEA R31, R216, UR4, 0x1 ;  /* 0x00000004d81f7c11 */ /* 0x002fe2000f8e08ff */
[----:B------:R-:W-:Y:S01]  /*7960*/  @UP0 ULDC.64 UR10, c[0x0][0x458] ;  /* 0x00011600000a0ab9 */ /* 0x000fe20000000a00 */
[----:B------:R-:W-:Y:S02]  /*7970*/  USHF.L.U32 UR5, UR59, 0x6, URZ ;  /* 0x000000063b057899 */ /* 0x000fe4000800063f */
[----:B------:R-:W-:Y:S02]  /*7980*/  @UP0 UIMAD.WIDE.U32 UR14, UR8, UR10, URZ ;  /* 0x0000000a080e02a5 */ /* 0x000fe4000f8e003f */
[----:B------:R-:W-:-:S04]  /*7990*/  @UP0 UIMAD UR8, UR8, UR11, URZ ;  /* 0x0000000b080802a4 */ /* 0x000fc8000f8e023f */
[----:B------:R-:W-:Y:S01]  /*79a0*/  @UP0 UIADD3 UR18, UR15, UR8, URZ ;  /* 0x000000080f120290 */ /* 0x000fe2000fffe03f */
[----:B------:R-:W-:Y:S11]  /*79b0*/  @P0 BRA `(.L_x_975) ;  /* 0x0000000000380947 */ /* 0x000ff60003800000 */
[----:B------:R-:W1:Y:S01]  /*79c0*/  S2UR UR16, SR_CTAID.Y ;  /* 0x00000000001079c3 */ /* 0x000e620000002600 */
[----:B------:R-:W-:Y:S01]  /*79d0*/  USHF.R.S32.HI UR8, URZ, 0x1f, UR58 ;  /* 0x0000001f3f087899 */ /* 0x000fe2000801143a */
[----:B------:R-:W-:-:S03]  /*79e0*/  ULDC.64 UR10, c[0x0][0x458] ;  /* 0x00011600000a7ab9 */ /* 0x000fc60000000a00 */
[----:B------:R-:W-:Y:S02]  /*79f0*/  UIMAD UR8, UR8, UR10, URZ ;  /* 0x0000000a080872a4 */ /* 0x000fe4000f8e023f */
[----:B------:R-:W-:Y:S01]  /*7a00*/  UIMAD.WIDE.U32 UR14, UR58, UR10, URZ ;  /* 0x0000000a3a0e72a5 */ /* 0x000fe2000f8e003f */
[----:B------:R-:W3:Y:S01]  /*7a10*/  S2UR UR18, SR_CTAID.Y ;  /* 0x00000000001279c3 */ /* 0x000ee20000002600 */
[----:B------:R-:W-:-:S04]  /*7a20*/  UIMAD UR8, UR58, UR11, UR8 ;  /* 0x0000000b3a0872a4 */ /* 0x000fc8000f8e0208 */
[----:B------:R-:W-:Y:S02]  /*7a30*/  UIADD3 UR15, UR15, UR8, URZ ;  /* 0x000000080f0f7290 */ /* 0x000fe4000fffe03f */
[----:B-1----:R-:W-:-:S03]  /*7a40*/  USHF.R.S32.HI UR21, URZ, 0x1f, UR16 ;  /* 0x0000001f3f157899 */ /* 0x002fc60008011410 */
[----:B------:R-:W-:Y:S02]  /*7a50*/  ULDC.64 UR16, c[0x0][0x440] ;  /* 0x0001100000107ab9 */ /* 0x000fe40000000a00 */
[----:B------:R-:W-:Y:S02]  /*7a60*/  UIMAD UR8, UR21, UR16, URZ ;  /* 0x00000010150872a4 */ /* 0x000fe4000f8e023f */
[----:B---3--:R-:W-:Y:S02]  /*7a70*/  UIMAD.WIDE.U32 UR14, UR18, UR16, UR14 ;  /* 0x00000010120e72a5 */ /* 0x008fe4000f8e000e */
[----:B------:R-:W-:-:S04]  /*7a80*/  UIMAD UR8, UR18, UR17, UR8 ;  /* 0x00000011120872a4 */ /* 0x000fc8000f8e0208 */
[----:B------:R-:W-:-:S12]  /*7a90*/  UIADD3 UR18, UR15, UR8, URZ ;  /* 0x000000080f127290 */ /* 0x000fd8000fffe03f */
.L_x_975:
[----:B------:R-:W1:Y:S08]  /*7aa0*/  S2UR UR16, SR_CTAID.Z ;  /* 0x00000000001079c3 */ /* 0x000e700000002700 */
[----:B------:R-:W-:Y:S01]  /*7ab0*/  BAR.SYNC.DEFER_BLOCKING 0x0 ;  /* 0x0000000000007b1d */ /* 0x000fe20000010000 */
[----:B------:R-:W-:Y:S01]  /*7ac0*/  USHF.R.S32.HI UR8, URZ, 0x1f, UR5 ;  /* 0x0000001f3f087899 */ /* 0x000fe20008011405 */
[----:B------:R-:W-:Y:S01]  /*7ad0*/  SHF.R.S32.HI R37, RZ, 0x1f, R220 ;  /* 0x0000001fff257819 */ /* 0x000fe200000114dc */
        /* <DEDUP_REMOVED lines=17> */
[----:B-1----:R-:W-:Y:S01]  /*7bf0*/  USHF.R.S32.HI UR21, URZ, 0x1f, UR16 ;  /* 0x0000001f3f157899 */ /* 0x002fe20008011410 */
        /* <DEDUP_REMOVED lines=28> */
.L_x_977:
[----:B------:R-:W-:Y:S05]  /*7dc0*/  BSYNC B0 ;  /* 0x0000000000007941 */ /* 0x000fea0003800000 */
.L_x_976:
        /* <DEDUP_REMOVED lines=17> */
.L_x_979:
[----:B------:R-:W-:Y:S05]  /*7ee0*/  BSYNC B0 ;  /* 0x0000000000007941 */ /* 0x000fea0003800000 */
.L_x_978:
        /* <DEDUP_REMOVED lines=33> */
.L_x_981:
[----:B------:R-:W-:Y:S05]  /*8100*/  BSYNC B0 ;  /* 0x0000000000007941 */ /* 0x000fea0003800000 */
.L_x_980:
[----:B------:R-:W-:Y:S05]  /*8110*/  @P2 BRA `(.L_x_982) ;  /* 0x0000000800b42947 */ /* 0x000fea0003800000 */
[----:B------:R-:W-:Y:S01]  /*8120*/  IADD3 R30, P0, R30, 0x20, RZ ;  /* 0x000000201e1e7810 */ /* 0x000fe20007f1e0ff */
[----:B------:R-:W-:Y:S01]  /*8130*/  ULDC UR5, c[0x0][0x2d0] ;  /* 0x0000b40000057ab9 */ /* 0x000fe20000000800 */
[----:B------:R-:W-:Y:S01]  /*8140*/  MOV R20, R24 ;  /* 0x0000001800147202 */ /* 0x000fe20000000f00 */
[----:B------:R-:W-:Y:S02]  /*8150*/  ULDC.64 UR8, c[0x0][0x3f8] ;  /* 0x0000fe0000087ab9 */ /* 0x000fe40000000a00 */
[----:B------:R-:W-:Y:S01]  /*8160*/  IMAD.X R29, RZ, RZ, R29, P0 ;  /* 0x000000ffff1d7224 */ /* 0x000fe200000e061d */
[----:B------:R-:W-:Y:S01]  /*8170*/  ISETP.GE.AND P0, PT, R220, UR5, PT ;  /* 0x00000005dc007c0c */ /* 0x000fe2000bf06270 */
[----:B-12---:R-:W-:-:S04]  /*8180*/  IMAD.WIDE.U32 R4, R30, UR10, R20 ;  /* 0x0000000a1e047c25 */ /* 0x006fc8000f8e0014 */
[----:B------:R-:W-:Y:S01]  /*8190*/  IMAD R29, R29, UR10, RZ ;  /* 0x0000000a1d1d7c24 */ /* 0x000fe2000f8e02ff */
[----:B------:R-:W-:-:S03]  /*81a0*/  LEA R6, P1, R4, UR8, 0x1 ;  /* 0x0000000804067c11 */ /* 0x000fc6000f8208ff */
[----:B------:R-:W-:-:S04]  /*81b0*/  IMAD R29, R30, UR11, R29 ;  /* 0x0000000b1e1d7c24 */ /* 0x000fc8000f8e021d */
[----:B------:R-:W-:-:S05]  /*81c0*/  IMAD.IADD R29, R5, 0x1, R29 ;  /* 0x00000001051d7824 */ /* 0x000fca00078e021d */
[----:B------:R-:W-:-:S05]  /*81d0*/  LEA.HI.X R7, R4, UR9, R29, 0x1, P1 ;  /* 0x0000000904077c11 */ /* 0x000fca00088f0c1d */
[----:B------:R4:W-:Y:S01]  /*81e0*/  @!P0 STG.E.128 desc[UR6][R6.64], R16 ;  /* 0x0000001006008986 */ /* 0x0009e2000c101d06 */
[----:B------:R-:W-:-:S13]  /*81f0*/  ISETP.GE.AND P0, PT, R28, UR5, PT ;  /* 0x000000051c007c0c */ /* 0x000fda000bf06270 */
[----:B------:R-:W-:Y:S05]  /*8200*/  @P0 BRA `(.L_x_982) ;  /* 0x0000000800780947 */ /* 0x000fea0003800000 */
[----:B------:R1:W-:Y:S01]  /*8210*/  STG.E.128 desc[UR6][R6.64+0x80], R12 ;  /* 0x0000800c06007986 */ /* 0x0003e2000c101d06 */
[----:B------:R-:W-:Y:S05]  /*8220*/  BRA `(.L_x_982) ;  /* 0x0000000800707947 */ /* 0x000fea0003800000 */
.L_x_952:
[----:B------:R-:W-:Y:S01]  /*8230*/  UISETP.NE.AND UP0, UPT, UR60, -0x1, UPT ;  /* 0xffffffff3c00788c */ /* 0x000fe2000bf05270 */
[----:B------:R-:W1:Y:S01]  /*8240*/  S2R R5, SR_TID.X ;  /* 0x0000000000057919 */ /* 0x000e620000002100 */
        /* <DEDUP_REMOVED lines=9> */
[----:B------:R-:W2:Y:S01]  /*82e0*/  S2UR UR8, SR_CTAID.Y ;  /* 0x00000000000879c3 */ /* 0x000ea20000002600 */
[----:B------:R-:W-:Y:S01]  /*82f0*/  USHF.R.S32.HI UR5, URZ, 0x1f, UR58 ;  /* 0x0000001f3f057899 */ /* 0x000fe2000801143a */
[----:B------:R-:W-:Y:S01]  /*8300*/  ULDC.64 UR10, c[0x0][0x450] ;  /* 0x00011400000a7ab9 */ /* 0x000fe20000000a00 */
[----:B------:R-:W-:Y:S02]  /*8310*/  ULDC.64 UR14, c[0x0][0x438] ;  /* 0x00010e00000e7ab9 */ /* 0x000fe40000000a00 */
[----:B------:R-:W-:Y:S02]  /*8320*/  UIMAD UR5, UR5, UR10, URZ ;  /* 0x0000000a050572a4 */ /* 0x000fe4000f8e023f */
[----:B------:R-:W-:Y:S02]  /*8330*/  UIMAD.WIDE.U32 UR12, UR58, UR10, URZ ;  /* 0x0000000a3a0c72a5 */ /* 0x000fe4000f8e003f */
[----:B------:R-:W-:-:S04]  /*8340*/  UIMAD UR5, UR58, UR11, UR5 ;  /* 0x0000000b3a0572a4 */ /* 0x000fc8000f8e0205 */
[----:B------:R-:W-:Y:S02]  /*8350*/  UIADD3 UR13, UR13, UR5, URZ ;  /* 0x000000050d0d7290 */ /* 0x000fe4000fffe03f */
[----:B--2---:R-:W-:Y:S01]  /*8360*/  USHF.R.S32.HI UR16, URZ, 0x1f, UR8 ;  /* 0x0000001f3f107899 */ /* 0x004fe20008011408 */
[----:B------:R-:W2:Y:S03]  /*8370*/  S2UR UR8, SR_CTAID.Y ;  /* 0x00000000000879c3 */ /* 0x000ea60000002600 */
[----:B------:R-:W-:Y:S02]  /*8380*/  UIMAD UR5, UR16, UR14, URZ ;  /* 0x0000000e100572a4 */ /* 0x000fe4000f8e023f */
[----:B--2---:R-:W-:Y:S02]  /*8390*/  UIMAD.WIDE.U32 UR12, UR8, UR14, UR12 ;  /* 0x0000000e080c72a5 */ /* 0x004fe4000f8e000c */
[----:B------:R-:W-:-:S04]  /*83a0*/  UIMAD UR5, UR8, UR15, UR5 ;  /* 0x0000000f080572a4 */ /* 0x000fc8000f8e0205 */
[----:B------:R-:W-:Y:S01]  /*83b0*/  UIADD3 UR20, UR13, UR5, URZ ;  /* 0x000000050d147290 */ /* 0x000fe2000fffe03f */
[----:B------:R-:W-:-:S11]  /*83c0*/  UMOV UR8, UR12 ;  /* 0x0000000c00087c82 */ /* 0x000fd60008000000 */
.L_x_983:
[----:B------:R-:W-:Y:S01]  /*83d0*/  @UP0 UIADD3 UR5, UR58, UR60, URZ ;  /* 0x0000003c3a050290 */ /* 0x000fe2000fffe03f */
[----:B-1----:R-:W-:Y:S01]  /*83e0*/  SHF.R.S32.HI R6, RZ, 0x1f, R5 ;  /* 0x0000001fff067819 */ /* 0x002fe20000011405 */
[----:B------:R-:W-:Y:S01]  /*83f0*/  @UP0 ULDC.64 UR12, c[0x0][0x458] ;  /* 0x00011600000c0ab9 */ /* 0x000fe20000000a00 */
[----:B------:R-:W-:Y:S02]  /*8400*/  USHF.R.S32.HI UR19, URZ, 0x1f, UR18 ;  /* 0x0000001f3f137899 */ /* 0x000fe40008011412 */
[----:B------:R-:W-:Y:S02]  /*8410*/  @UP0 UIMAD.WIDE.U32 UR14, UR5, UR12, URZ ;  /* 0x0000000c050e02a5 */ /* 0x000fe4000f8e003f */
[----:B------:R-:W-:-:S04]  /*8420*/  @UP0 UIMAD UR5, UR5, UR13, URZ ;  /* 0x0000000d050502a4 */ /* 0x000fc8000f8e023f */
[----:B------:R-:W-:Y:S01]  /*8430*/  @UP0 UIADD3 UR17, UR15, UR5, URZ ;  /* 0x000000050f110290 */ /* 0x000fe2000fffe03f */
[----:B------:R-:W-:Y:S01]  /*8440*/  @UP0 UMOV UR16, UR14 ;  /* 0x0000000e00100c82 */ /* 0x000fe20008000000 */
[----:B------:R-:W-:Y:S10]  /*8450*/  @P0 BRA `(.L_x_984) ;  /* 0x00000000003c0947 */ /* 0x000ff40003800000 */
[----:B------:R-:W1:Y:S01]  /*8460*/  S2UR UR16, SR_CTAID.Y ;  /* 0x00000000001079c3 */ /* 0x000e620000002600 */
[----:B------:R-:W-:Y:S01]  /*8470*/  USHF.R.S32.HI UR5, URZ, 0x1f, UR58 ;  /* 0x0000001f3f057899 */ /* 0x000fe2000801143a */
[----:B------:R-:W-:-:S03]  /*8480*/  ULDC.64 UR12, c[0x0][0x458] ;  /* 0x00011600000c7ab9 */ /* 0x000fc60000000a00 */
[----:B------:R-:W-:Y:S02]  /*8490*/  UIMAD UR5, UR5, UR12, URZ ;  /* 0x0000000c050572a4 */ /* 0x000fe4000f8e023f */
[----:B------:R-:W-:Y:S01]  /*84a0*/  UIMAD.WIDE.U32 UR14, UR58, UR12, URZ ;  /* 0x0000000c3a0e72a5 */ /* 0x000fe2000f8e003f */
[----:B------:R-:W2:Y:S01]  /*84b0*/  S2UR UR21, SR_CTAID.Y ;  /* 0x00000000001579c3 */ /* 0x000ea20000002600 */
[----:B------:R-:W-:-:S04]  /*84c0*/  UIMAD UR5, UR58, UR13, UR5 ;  /* 0x0000000d3a0572a4 */ /* 0x000fc8000f8e0205 */
[----:B------:R-:W-:Y:S02]  /*84d0*/  UIADD3 UR15, UR15, UR5, URZ ;  /* 0x000000050f0f7290 */ /* 0x000fe4000fffe03f */
[----:B-1----:R-:W-:-:S03]  /*84e0*/  USHF.R.S32.HI UR22, URZ, 0x1f, UR16 ;  /* 0x0000001f3f167899 */ /* 0x002fc60008011410 */
[----:B------:R-:W-:Y:S02]  /*84f0*/  ULDC.64 UR16, c[0x0][0x440] ;  /* 0x0001100000107ab9 */ /* 0x000fe40000000a00 */
[----:B------:R-:W-:Y:S02]  /*8500*/  UIMAD UR5, UR22, UR16, URZ ;  /* 0x00000010160572a4 */ /* 0x000fe4000f8e023f */
[----:B--2---:R-:W-:Y:S02]  /*8510*/  UIMAD.WIDE.U32 UR14, UR21, UR16, UR14 ;  /* 0x00000010150e72a5 */ /* 0x004fe4000f8e000e */
[----:B------:R-:W-:-:S04]  /*8520*/  UIMAD UR17, UR21, UR17, UR5 ;  /* 0x00000011151172a4 */ /* 0x000fc8000f8e0205 */
[----:B------:R-:W-:Y:S01]  /*8530*/  UIADD3 UR17, UR15, UR17, URZ ;  /* 0x000000110f117290 */ /* 0x000fe2000fffe03f */
[----:B------:R-:W-:-:S11]  /*8540*/  UMOV UR16, UR14 ;  /* 0x0000000e00107c82 */ /* 0x000fd60008000000 */
.L_x_984:
[----:B------:R-:W1:Y:S01]  /*8550*/  S2UR UR14, SR_CTAID.Z ;  /* 0x00000000000e79c3 */ /* 0x000e620000002700 */
[----:B------:R-:W-:Y:S01]  /*8560*/  UIMAD UR5, UR19, UR10, URZ ;  /* 0x0000000a130572a4 */ /* 0x000fe2000f8e023f */
[----:B------:R-:W-:Y:S01]  /*8570*/  LEA.HI R6, R6, R5, RZ, 0x3 ;  /* 0x0000000506067211 */ /* 0x000fe200078f18ff */
[----:B------:R-:W-:Y:S01]  /*8580*/  IMAD.U32 R9, RZ, RZ, UR10 ;  /* 0x0000000aff097e24 */ /* 0x000fe2000f8e00ff */
[----:B------:R-:W-:Y:S01]  /*8590*/  UIMAD UR9, UR59, -0x40, UR9 ;  /* 0xffffffc03b0978a4 */ /* 0x000fe2000f8e0209 */
[----:B------:R-:W-:Y:S01]  /*85a0*/  BSSY B0, `(.L_x_985) ;  /* 0x0000022000007945 */ /* 0x000fe20003800000 */
[----:B------:R-:W-:Y:S01]  /*85b0*/  UIMAD UR5, UR18, UR11, UR5 ;  /* 0x0000000b120572a4 */ /* 0x000fe2000f8e0205 */
[----:B------:R-:W-:Y:S01]  /*85c0*/  IMAD.WIDE.U32 R8, R9, UR18, R220 ;  /* 0x0000001209087c25 */ /* 0x000fe2000f8e00dc */
[----:B------:R-:W-:-:S04]  /*85d0*/  SHF.R.S32.HI R6, RZ, 0x3, R6 ;  /* 0x00000003ff067819 */ /* 0x000fc80000011406 */
[----:B------:R-:W-:Y:S01]  /*85e0*/  IMAD.U32 R5, RZ, RZ, UR5 ;  /* 0x00000005ff057e24 */ /* 0x000fe2000f8e00ff */
[----:B------:R-:W-:Y:S01]  /*85f0*/  IADD3 R8, P0, R8, UR8, RZ ;  /* 0x0000000808087c10 */ /* 0x000fe2000ff1e0ff */
[C---:B------:R-:W-:Y:S01]  /*8600*/  VIADD R4, R6.reuse, 0x20 ;  /* 0x0000002006047836 */ /* 0x040fe20000000000 */
[----:B------:R-:W-:Y:S02]  /*8610*/  ISETP.GE.AND P3, PT, R6, UR9, PT ;  /* 0x0000000906007c0c */ /* 0x000fe4000bf66270 */
[----:B------:R-:W-:Y:S01]  /*8620*/  IADD3.X R9, R9, UR20, R5, P0, !PT ;  /* 0x0000001409097c10 */ /* 0x000fe200087fe405 */
[----:B------:R-:W-:Y:S01]  /*8630*/  VIADD R5, R220, 0x40 ;  /* 0x00000040dc057836 */ /* 0x000fe20000000000 */
[----:B------:R-:W-:Y:S02]  /*8640*/  ISETP.GE.AND P2, PT, R4, UR9, PT ;  /* 0x0000000904007c0c */ /* 0x000fe4000bf46270 */
[----:B------:R-:W-:Y:S01]  /*8650*/  SHF.R.S32.HI R4, RZ, 0x1f, R6 ;  /* 0x0000001fff047819 */ /* 0x000fe20000011406 */
[----:B-1----:R-:W-:-:S03]  /*8660*/  USHF.R.S32.HI UR21, URZ, 0x1f, UR14 ;  /* 0x0000001f3f157899 */ /* 0x002fc6000801140e */
[----:B------:R-:W-:Y:S02]  /*8670*/  ULDC.64 UR14, c[0x0][0x468] ;  /* 0x00011a00000e7ab9 */ /* 0x000fe40000000a00 */
[----:B------:R-:W-:Y:S01]  /*8680*/  UIMAD UR5, UR21, UR14, URZ ;  /* 0x0000000e150572a4 */ /* 0x000fe2000f8e023f */
[----:B------:R-:W-:-:S05]  /*8690*/  MOV R10, UR14 ;  /* 0x0000000e000a7c02 */ /* 0x000fca0008000f00 */
[----:B------:R-:W1:Y:S02]  /*86a0*/  S2UR UR21, SR_CTAID.Z ;  /* 0x00000000001579c3 */ /* 0x000e640000002700 */
[----:B-1----:R-:W-:Y:S01]  /*86b0*/  UIMAD UR15, UR21, UR15, UR5 ;  /* 0x0000000f150f72a4 */ /* 0x002fe2000f8e0205 */
[----:B------:R-:W-:-:S05]  /*86c0*/  IMAD.WIDE.U32 R10, R10, UR21, R8 ;  /* 0x000000150a0a7c25 */ /* 0x000fca000f8e0008 */
[----:B------:R-:W-:Y:S01]  /*86d0*/  IADD3 R9, R11, UR15, RZ ;  /* 0x0000000f0b097c10 */ /* 0x000fe2000fffe0ff */
[----:B------:R-:W-:Y:S06]  /*86e0*/  @P3 BRA `(.L_x_986) ;  /* 0x0000000000343947 */ /* 0x000fec0003800000 */
[----:B------:R-:W-:Y:S01]  /*86f0*/  IMAD R7, R4, UR10, RZ ;  /* 0x0000000a04077c24 */ /* 0x000fe2000f8e02ff */
[----:B------:R-:W-:Y:S01]  /*8700*/  ULDC UR5, c[0x0][0x2d0] ;  /* 0x0000b40000057ab9 */ /* 0x000fe20000000800 */
[----:B------:R-:W-:Y:S01]  /*8710*/  IMAD.MOV.U32 R8, RZ, RZ, R10 ;  /* 0x000000ffff087224 */ /* 0x000fe200078e000a */
[----:B------:R-:W-:Y:S01]  /*8720*/  ISETP.GE.AND P1, PT, R220, UR5, PT ;  /* 0x00000005dc007c0c */ /* 0x000fe2000bf26270 */
[C---:B------:R-:W-:Y:S01]  /*8730*/  IMAD R7, R6.reuse, UR11, R7 ;  /* 0x0000000b06077c24 */ /* 0x040fe2000f8e0207 */
[----:B------:R-:W-:Y:S01]  /*8740*/  ISETP.GE.AND P0, PT, R5, UR5, PT ;  /* 0x0000000505007c0c */ /* 0x000fe2000bf06270 */
[----:B------:R-:W-:Y:S01]  /*8750*/  IMAD.WIDE.U32 R12, R6, UR10, R8 ;  /* 0x0000000a060c7c25 */ /* 0x000fe2000f8e0008 */
[----:B------:R-:W-:-:S04]  /*8760*/  ULDC.64 UR14, c[0x0][0x3f0] ;  /* 0x0000fc00000e7ab9 */ /* 0x000fc80000000a00 */
[----:B------:R-:W-:Y:S02]  /*8770*/  IADD3 R7, R7, R13, RZ ;  /* 0x0000000d07077210 */ /* 0x000fe40007ffe0ff */
[----:B------:R-:W-:-:S04]  /*8780*/  LEA R14, P4, R12, UR14, 0x1 ;  /* 0x0000000e0c0e7c11 */ /* 0x000fc8000f8808ff */
[----:B------:R-:W-:-:S05]  /*8790*/  LEA.HI.X R15, R12, UR15, R7, 0x1, P4 ;  /* 0x0000000f0c0f7c11 */ /* 0x000fca000a0f0c07 */
[----:B------:R1:W-:Y:S04]  /*87a0*/  @!P1 STG.E.128 desc[UR6][R14.64], RZ ;  /* 0x000000ff0e009986 */ /* 0x0003e8000c101d06 */
[----:B------:R1:W-:Y:S02]  /*87b0*/  @!P0 STG.E.128 desc[UR6][R14.64+0x80], RZ ;  /* 0x000080ff0e008986 */ /* 0x0003e4000c101d06 */
.L_x_986:
[----:B------:R-:W-:Y:S05]  /*87c0*/  BSYNC B0 ;  /* 0x0000000000007941 */ /* 0x000fea0003800000 */
.L_x_985:
        /* <DEDUP_REMOVED lines=15> */
[----:B------:R2:W-:Y:S04]  /*88c0*/  @!P1 STG.E.128 desc[UR6][R8.64], RZ ;  /* 0x000000ff08009986 */ /* 0x0005e8000c101d06 */
[----:B------:R2:W-:Y:S02]  /*88d0*/  @!P0 STG.E.128 desc[UR6][R8.64+0x80], RZ ;  /* 0x000080ff08008986 */ /* 0x0005e4000c101d06 */
.L_x_988:
[----:B------:R-:W-:Y:S05]  /*88e0*/  BSYNC B0 ;  /* 0x0000000000007941 */ /* 0x000fea0003800000 */
.L_x_987:
[----:B------:R-:W3:Y:S01]  /*88f0*/  S2UR UR8, SR_CTAID.Z ;  /* 0x00000000000879c3 */ /* 0x000ee20000002700 */
[----:B------:R-:W-:Y:S01]  /*8900*/  UIMAD UR5, UR19, UR12, URZ ;  /* 0x0000000c130572a4 */ /* 0x000fe2000f8e023f */
[----:B------:R-:W-:Y:S01]  /*8910*/  IMAD.U32 R7, RZ, RZ, UR12 ;  /* 0x0000000cff077e24 */ /* 0x000fe2000f8e00ff */
[----:B------:R-:W-:Y:S02]  /*8920*/  BSSY B0, `(.L_x_989) ;  /* 0x000001c000007945 */ /* 0x000fe40003800000 */
[----:B------:R-:W-:Y:S01]  /*8930*/  UIMAD UR5, UR18, UR13, UR5 ;  /* 0x0000000d120572a4 */ /* 0x000fe2000f8e0205 */
[----:B--2---:R-:W-:Y:S02]  /*8940*/  IMAD.WIDE.U32 R8, R7, UR18, R220 ;  /* 0x0000001207087c25 */ /* 0x004fe4000f8e00dc */
[----:B------:R-:W2:Y:S03]  /*8950*/  S2UR UR10, SR_CTAID.Z ;  /* 0x00000000000a79c3 */ /* 0x000ea60000002700 */
[----:B------:R-:W-:Y:S01]  /*8960*/  IMAD.U32 R7, RZ, RZ, UR5 ;  /* 0x00000005ff077e24 */ /* 0x000fe2000f8e00ff */
[----:B------:R-:W-:-:S04]  /*8970*/  IADD3 R8, P0, R8, UR16, RZ ;  /* 0x0000001008087c10 */ /* 0x000fc8000ff1e0ff */
[----:B------:R-:W-:Y:S01]  /*8980*/  IADD3.X R9, R9, UR17, R7, P0, !PT ;  /* 0x0000001109097c10 */ /* 0x000fe200087fe407 */
[----:B---3--:R-:W-:-:S03]  /*8990*/  USHF.R.S32.HI UR11, URZ, 0x1f, UR8 ;  /* 0x0000001f3f0b7899 */ /* 0x008fc60008011408 */
[----:B------:R-:W-:Y:S02]  /*89a0*/  ULDC.64 UR8, c[0x0][0x470] ;  /* 0x00011c0000087ab9 */ /* 0x000fe40000000a00 */
[----:B------:R-:W-:Y:S01]  /*89b0*/  UIMAD UR5, UR11, UR8, URZ ;  /* 0x000000080b0572a4 */ /* 0x000fe2000f8e023f */
[----:B------:R-:W-:-:S03]  /*89c0*/  MOV R10, UR8 ;  /* 0x00000008000a7c02 */ /* 0x000fc60008000f00 */
[----:B--2---:R-:W-:Y:S02]  /*89d0*/  UIMAD UR9, UR10, UR9, UR5 ;  /* 0x000000090a0972a4 */ /* 0x004fe4000f8e0205 */
        /* <DEDUP_REMOVED lines=12> */
[----:B-1----:R-:W-:-:S04]  /*8aa0*/  LEA R14, P3, R12, UR8, 0x1 ;  /* 0x000000080c0e7c11 */ /* 0x002fc8000f8608ff */
[----:B------:R-:W-:-:S05]  /*8ab0*/  LEA.HI.X R15, R12, UR9, R7, 0x1, P3 ;  /* 0x000000090c0f7c11 */ /* 0x000fca00098f0c07 */
[----:B------:R2:W-:Y:S04]  /*8ac0*/  @!P1 STG.E.128 desc[UR6][R14.64], RZ ;  /* 0x000000ff0e009986 */ /* 0x0005e8000c101d06 */
[----:B------:R2:W-:Y:S02]  /*8ad0*/  @!P0 STG.E.128 desc[UR6][R14.64+0x80], RZ ;  /* 0x000080ff0e008986 */ /* 0x0005e4000c101d06 */
.L_x_990:
[----:B------:R-:W-:Y:S05]  /*8ae0*/  BSYNC B0 ;  /* 0x0000000000007941 */ /* 0x000fea0003800000 */
.L_x_989:
        /* <DEDUP_REMOVED lines=16> */
.L_x_982:
[----:B------:R-:W-:Y:S05]  /*8bf0*/  BSYNC B1 ;  /* 0x0000000000017941 */ /* 0x000fea0003800000 */
.L_x_947:
[----:B------:R-:W-:Y:S01]  /*8c00*/  R2UR UR8, R218 ;  /* 0x00000000da0872ca */ /* 0x000fe200000e0000 */
[----:B------:R-:W-:Y:S02]  /*8c10*/  ULDC UR5, c[0x0][0xc] ;  /* 0x0000030000057ab9 */ /* 0x000fe40000000800 */
[----:B------:R-:W-:-:S10]  /*8c20*/  UIADD3 UR59, UR5, UR59, URZ ;  /* 0x0000003b053b7290 */ /* 0x000fd4000fffe03f */
[----:B------:R-:W-:-:S06]  /*8c30*/  UISETP.GE.AND UP0, UPT, UR59, UR8, UPT ;  /* 0x000000083b00728c */ /* 0x000fcc000bf06270 */
[----:B------:R-:W-:-:S13]  /*8c40*/  PLOP3.LUT P0, PT, PT, PT, UP0, 0x80, 0x0 ;  /* 0x000000000000781c */ /* 0x000fda0003f0f008 */
[----:B------:R-:W-:Y:S05]  /*8c50*/  @P0 BRA `(.L_x_991) ;  /* 0x0000000000040947 */ /* 0x000fea0003800000 */
[----:B------:R-:W-:Y:S05]  /*8c60*/  BRA `(.L_x_992) ;  /* 0xffffff7c00387947 */ /* 0x000fea000383ffff */
.L_x_991:
[----:B------:R-:W-:Y:S05]  /*8c70*/  EXIT ;  /* 0x000000000000794d */ /* 0x000fea0003800000 */
.L_x_993:
        /* <DEDUP_REMOVED lines=16> */
.L_x_2073:


//--------------------- .text._ZN5flash44flash_bwd_dq_dk_dv_loop_seqk_parallel_kernelI23Flash_bwd_kernel_traitsILi128ELi64ELi64ELi8ELi4ELi2ELi2ELb1ELb0EN7cutlass6half_tE19Flash_kernel_traitsILi128ELi64ELi64ELi8ES3_EELb0ELb0ELb0ELb1ELb0ELb0ELb1EEEvNS_16Flash_bwd_paramsE --------------------------
	.section	.text._ZN5flash44flash_bwd_dq_dk_dv_loop_seqk_parallel_kernelI23Flash_bwd_kernel_traitsILi128ELi64ELi64ELi8ELi4ELi2ELi2ELb1ELb0EN7cutlass6half_tE19Flash_kernel_traitsILi128ELi64ELi64ELi8ES3_EELb0ELb0ELb0ELb1ELb0ELb0ELb1EEEvNS_16Flash_bwd_paramsE,"ax",@progbits
	.align	128
        .global         _ZN5flash44flash_bwd_dq_dk_dv_loop_seqk_parallel_kernelI23Flash_bwd_kernel_traitsILi128ELi64ELi64ELi8ELi4ELi2ELi2ELb1ELb0EN7cutlass6half_tE19Flash_kernel_traitsILi128ELi64ELi64ELi8ES3_EELb0ELb0ELb0ELb1ELb0ELb0ELb1EEEvNS_16Flash_bwd_paramsE
        .type           _ZN5flash44flash_bwd_dq_dk_dv_loop_seqk_parallel_kernelI23Flash_bwd_kernel_traitsILi128ELi64ELi64ELi8ELi4ELi2ELi2ELb1ELb0EN7cutlass6half_tE19Flash_kernel_traitsILi128ELi64ELi64ELi8ES3_EELb0ELb0ELb0ELb1ELb0ELb0ELb1EEEvNS_16Flash_bwd_paramsE,@function
        .size           _ZN5flash44flash_bwd_dq_dk_dv_loop_seqk_parallel_kernelI23Flash_bwd_kernel_traitsILi128ELi64ELi64ELi8ELi4ELi2ELi2ELb1ELb0EN7cutlass6half_tE19Flash_kernel_traitsILi128ELi64ELi64ELi8ES3_EELb0ELb0ELb0ELb1ELb0ELb0ELb1EEEvNS_16Flash_bwd_paramsE,(.L_x_2074 - _ZN5flash44flash_bwd_dq_dk_dv_loop_seqk_parallel_kernelI23Flash_bwd_kernel_traitsILi128ELi64ELi64ELi8ELi4ELi2ELi2ELb1ELb0EN7cutlass6half_tE19Flash_kernel_traitsILi128ELi64ELi64ELi8ES3_EELb0ELb0ELb0ELb1ELb0ELb0ELb1EEEvNS_16Flash_bwd_paramsE)
        .other          _ZN5flash44flash_bwd_dq_dk_dv_loop_seqk_parallel_kernelI23Flash_bwd_kernel_traitsILi128ELi64ELi64ELi8ELi4ELi2ELi2ELb1ELb0EN7cutlass6half_tE19Flash_kernel_traitsILi128ELi64ELi64ELi8ES3_EELb0ELb0ELb0ELb1ELb0ELb0ELb1EEEvNS_16Flash_bwd_paramsE,@"STO_CUDA_ENTRY STV_DEFAULT"
_ZN5flash44flash_bwd_dq_dk_dv_loop_seqk_parallel_kernelI23Flash_bwd_kernel_traitsILi128ELi64ELi64ELi8ELi4ELi2ELi2ELb1ELb0EN7cutlass6half_tE19Flash_kernel_traitsILi128ELi64ELi64ELi8ES3_EELb0ELb0ELb0ELb1ELb0ELb0ELb1EEEvNS_16Flash_bwd_paramsE:
.text._ZN5flash44flash_bwd_dq_dk_dv_loop_seqk_parallel_kernelI23Flash_bwd_kernel_traitsILi128ELi64ELi64ELi8ELi4ELi2ELi2ELb1ELb0EN7cutlass6half_tE19Flash_kernel_traitsILi128ELi64ELi64ELi8ES3_EELb0ELb0ELb0ELb1ELb0ELb0ELb1EEEvNS_16Flash_bwd_paramsE:
        /* <DEDUP_REMOVED lines=17> */
[----:B------:R-:W4:Y:S01]  /*0110*/  S2R R240, SR_CTAID.Z ;  /* 0x0000000000f07919 */ /* 0x000f220000002700 */
[----:B--2---:R-:W-:-:S04]  /*0120*/  ULEA UR5, UR5, UR4, 0x18 ;  /* 0x0000000405057291 */ /* 0x004fc8000f8ec03f */
[----:B------:R-:W-:Y:S02]  /*0130*/  UIADD3 UR4, UR5, 0x10000, URZ ;  /* 0x0001000005047890 */ /* 0x000fe4000fffe03f */
[----:B------:R-:W-:Y:S01]  /*0140*/  UIADD3 UR6, UR5, 0xc000, URZ ;  /* 0x0000c00005067890 */ /* 0x000fe2000fffe03f */
[----:B-1----:R-:W-:Y:S01]  /*0150*/  SHF.R.S32.HI R15, RZ, 0x1f, R13 ;  /* 0x0000001fff0f7819 */ /* 0x002fe2000001140d */
[----:B------:R-:W-:-:S03]  /*0160*/  IMAD.SHL.U32 R246, R13, 0x2, RZ ;  /* 0x000000020df67824 */ /* 0x000fc600078e00ff */
[CC--:B------:R-:W-:Y:S02]  /*0170*/  LEA.HI R6, R15.reuse, R13.reuse, RZ, 0x4 ;  /* 0x0000000d0f067211 */ /* 0x0c0fe400078f20ff */
[CC--:B------:R-:W-:Y:S02]  /*0180*/  LEA.HI R14, R15.reuse, R13.reuse, RZ, 0x3 ;  /* 0x0000000d0f0e7211 */ /* 0x0c0fe400078f18ff */
[----:B------:R-:W-:Y:S02]  /*0190*/  SHF.R.S32.HI R5, RZ, 0x4, R6 ;  /* 0x00000004ff057819 */ /* 0x000fe40000011406 */
[----:B------:R-:W-:Y:S02]  /*01a0*/  LOP3.LUT R0, R14, 0xfffffff8, RZ, 0xc0, !PT ;  /* 0xfffffff80e007812 */ /* 0x000fe400078ec0ff */
[----:B------:R-:W-:Y:S02]  /*01b0*/  SHF.R.S32.HI R237, RZ, 0x3, R14 ;  /* 0x00000003ffed7819 */ /* 0x000fe4000001140e */
[----:B------:R-:W-:Y:S01]  /*01c0*/  LEA.HI R17, R15, R13, RZ, 0x2 ;  /* 0x0000000d0f117211 */ /* 0x000fe200078f10ff */
[----:B------:R-:W-:Y:S01]  /*01d0*/  IMAD.IADD R0, R13, 0x1, -R0 ;  /* 0x000000010d007824 */ /* 0x000fe200078e0a00 */
[----:B------:R-:W-:Y:S01]  /*01e0*/  LEA.HI R4, R6, R5, RZ, 0x1 ;  /* 0x0000000506047211 */ /* 0x000fe200078f08ff */
[----:B------:R-:W-:Y:S01]  /*01f0*/  IMAD.SHL.U32 R2, R237, 0x40, RZ ;  /* 0x00000040ed027824 */ /* 0x000fe200078e00ff */
[--C-:B------:R-:W-:Y:S01]  /*0200*/  SHF.R.S32.HI R9, RZ, 0x2, R17.reuse ;  /* 0x00000002ff097819 */ /* 0x100fe20000011411 */
[----:B------:R-:W-:Y:S01]  /*0210*/  IMAD.SHL.U32 R224, R0, 0x8, RZ ;  /* 0x0000000800e07824 */ /* 0x000fe200078e00ff */
[----:B------:R-:W-:-:S02]  /*0220*/  SHF.R.S32.HI R3, RZ, 0x1f, R17 ;  /* 0x0000001fff037819 */ /* 0x000fc40000011411 */
[----:B------:R-:W-:Y:S01]  /*0230*/  LEA.HI R16, R15, R13, RZ, 0x5 ;  /* 0x0000000d0f107211 */ /* 0x000fe200078f28ff */
[----:B------:R-:W-:Y:S01]  /*0240*/  VIADD R235, R224, 0x40 ;  /* 0x00000040e0eb7836 */ /* 0x000fe20000000000 */
[----:B------:R-:W-:Y:S02]  /*0250*/  LOP3.LUT R4, R4, 0xfffffffe, RZ, 0xc0, !PT ;  /* 0xfffffffe04047812 */ /* 0x000fe400078ec0ff */
[----:B------:R-:W-:Y:S02]  /*0260*/  LEA.HI R3, R3, R9, RZ, 0x3 ;  /* 0x0000000903037211 */ /* 0x000fe400078f18ff */
[----:B------:R-:W-:Y:S01]  /*0270*/  LOP3.LUT R2, R2, 0x1c0, RZ, 0xc0, !PT ;  /* 0x000001c002027812 */ /* 0x000fe200078ec0ff */
[----:B------:R-:W-:Y:S01]  /*0280*/  IMAD.IADD R11, R5, 0x1, -R4 ;  /* 0x00000001050b7824 */ /* 0x000fe200078e0a04 */
[----:B------:R-:W-:Y:S02]  /*0290*/  SHF.R.S32.HI R19, RZ, 0x5, R16 ;  /* 0x00000005ff137819 */ /* 0x000fe40000011410 */
[----:B------:R-:W-:-:S02]  /*02a0*/  LOP3.LUT R4, R3, 0xfffffff8, RZ, 0xc0, !PT ;  /* 0xfffffff803047812 */ /* 0x000fc400078ec0ff */
[----:B------:R-:W-:Y:S02]  /*02b0*/  LOP3.LUT R5, R2, 0x38, R224, 0xf8, !PT ;  /* 0x0000003802057812 */ /* 0x000fe400078ef8e0 */
[----:B------:R-:W-:Y:S01]  /*02c0*/  SHF.R.U32.HI R2, RZ, 0x3, R2 ;  /* 0x00000003ff027819 */ /* 0x000fe20000011602 */
[----:B------:R-:W-:Y:S01]  /*02d0*/  IMAD.IADD R9, R9, 0x1, -R4 ;  /* 0x0000000109097824 */ /* 0x000fe200078e0a04 */
[----:B------:R-:W-:Y:S02]  /*02e0*/  LOP3.LUT R3, R6, 0xfffffff0, RZ, 0xc0, !PT ;  /* 0xfffffff006037812 */ /* 0x000fe400078ec0ff */
[----:B------:R-:W-:Y:S02]  /*02f0*/  LEA.HI R6, R16, R19, RZ, 0x1 ;  /* 0x0000001310067211 */ /* 0x000fe400078f08ff */
[----:B------:R-:W-:Y:S01]  /*0300*/  LOP3.LUT R245, R5, R2, RZ, 0x3c, !PT ;  /* 0x0000000205f57212 */ /* 0x000fe200078e3cff */
[----:B------:R-:W-:Y:S01]  /*0310*/  IMAD.IADD R3, R13, 0x1, -R3 ;  /* 0x000000010d037824 */ /* 0x000fe200078e0a03 */
[----:B------:R-:W-:-:S02]  /*0320*/  LOP3.LUT R2, R6, 0xfffffffe, RZ, 0xc0, !PT ;  /* 0xfffffffe06027812 */ /* 0x000fc400078ec0ff */
[C---:B------:R-:W-:Y:S02]  /*0330*/  LOP3.LUT P4, RZ, R0.reuse, 0x2, RZ, 0xc0, !PT ;  /* 0x0000000200ff7812 */ /* 0x040fe4000788c0ff */
[C---:B------:R-:W-:Y:S01]  /*0340*/  LOP3.LUT P3, RZ, R0.reuse, 0x4, RZ, 0xc0, !PT ;  /* 0x0000000400ff7812 */ /* 0x040fe2000786c0ff */
[----:B------:R-:W-:Y:S01]  /*0350*/  IMAD.SHL.U32 R0, R0, 0x40, RZ ;  /* 0x0000004000007824 */ /* 0x000fe200078e00ff */
[----:B------:R-:W-:Y:S01]  /*0360*/  SHF.R.S32.HI R5, RZ, 0x1f, R3 ;  /* 0x0000001fff057819 */ /* 0x000fe20000011403 */
[----:B------:R-:W-:Y:S01]  /*0370*/  IMAD.IADD R206, R19, 0x1, -R2 ;  /* 0x0000000113ce7824 */ /* 0x000fe200078e0a02 */
[----:B------:R-:W-:Y:S02]  /*0380*/  LEA.HI R4, R15, R13, RZ, 0x7 ;  /* 0x0000000d0f047211 */ /* 0x000fe400078f38ff */
[----:B------:R-:W-:Y:S01]  /*0390*/  LOP3.LUT R0, R0, 0x1c0, RZ, 0xc0, !PT ;  /* 0x000001c000007812 */ /* 0x000fe200078ec0ff */
[----:B------:R-:W-:Y:S01]  /*03a0*/  IMAD.SHL.U32 R2, R206, 0x10, RZ ;  /* 0x00000010ce027824 */ /* 0x000fe200078e00ff */
[----:B------:R-:W-:-:S02]  /*03b0*/  LEA.HI R12, R5, R3, RZ, 0x3 ;  /* 0x00000003050c7211 */ /* 0x000fc400078f18ff */
[----:B------:R-:W-:Y:S01]  /*03c0*/  SHF.R.S32.HI R10, RZ, 0x7, R4 ;  /* 0x00000007ff0a7819 */ /* 0x000fe20000011404 */
[----:B------:R-:W-:Y:S01]  /*03d0*/  IMAD.SHL.U32 R4, R11, 0x200, RZ ;  /* 0x000002000b047824 */ /* 0x000fe200078e00ff */
[C---:B------:R-:W-:Y:S02]  /*03e0*/  LOP3.LUT R5, R0.reuse, 0x8, R14, 0xf8, !PT ;  /* 0x0000000800057812 */ /* 0x040fe400078ef80e */
[----:B------:R-:W-:Y:S02]  /*03f0*/  SHF.R.U32.HI R198, RZ, 0x3, R0 ;  /* 0x00000003ffc67819 */ /* 0x000fe40000011600 */
[----:B------:R-:W-:Y:S01]  /*0400*/  LOP3.LUT R6, R0, 0x10, R2, 0xf8, !PT ;  /* 0x0000001000067812 */ /* 0x000fe200078ef802 */
[----:B------:R-:W-:Y:S01]  /*0410*/  IMAD R2, R10, 0x800, R4 ;  /* 0x000008000a027824 */ /* 0x000fe200078e0204 */
[----:B------:R-:W-:Y:S02]  /*0420*/  LOP3.LUT R0, R5, R198, RZ, 0x3c, !PT ;  /* 0x000000c605007212 */ /* 0x000fe400078e3cff */
[----:B------:R-:W-:-:S02]  /*0430*/  LOP3.LUT R8, R12, 0xfffffff8, RZ, 0xc0, !PT ;  /* 0xfffffff80c087812 */ /* 0x000fc400078ec0ff */
[----:B------:R-:W-:Y:S01]  /*0440*/  LOP3.LUT R5, R6, 0x8, R14, 0xf8, !PT ;  /* 0x0000000806057812 */ /* 0x000fe200078ef80e */
[----:B------:R-:W-:Y:S01]  /*0450*/  IMAD.IADD R211, R2, 0x1, R0 ;  /* 0x0000000102d37824 */ /* 0x000fe200078e0200 */
[----:B------:R-:W-:Y:S01]  /*0460*/  LEA.HI R0, R15, R13, RZ, 0x6 ;  /* 0x0000000d0f007211 */ /* 0x000fe200078f30ff */
[----:B------:R-:W-:Y:S01]  /*0470*/  IMAD.IADD R14, R3, 0x1, -R8 ;  /* 0x00000001030e7824 */ /* 0x000fe200078e0a08 */
[----:B------:R-:W-:Y:S02]  /*0480*/  LOP3.LUT R2, R17, 0x7ffffffc, RZ, 0xc0, !PT ;  /* 0x7ffffffc11027812 */ /* 0x000fe400078ec0ff */
[----:B------:R-:W-:Y:S02]  /*0490*/  SHF.R.S32.HI R0, RZ, 0x6, R0 ;  /* 0x00000006ff007819 */ /* 0x000fe40000011400 */
[----:B------:R-:W-:Y:S01]  /*04a0*/  LOP3.LUT R198, R4, R5, R198, 0xf6, !PT ;  /* 0x0000000504c67212 */ /* 0x000fe200078ef6c6 */
[----:B------:R-:W-:Y:S01]  /*04b0*/  IMAD.IADD R6, R13, 0x1, -R2 ;  /* 0x000000010d067824 */ /* 0x000fe200078e0a02 */
[----:B------:R-:W-:Y:S01]  /*04c0*/  SHF.R.S32.HI R3, RZ, 0x1f, R16 ;  /* 0x0000001fff037819 */ /* 0x000fe20000011410 */
[----:B------:R-:W-:Y:S01]  /*04d0*/  IMAD R245, R0, 0x200, R245 ;  /* 0x0000020000f57824 */ /* 0x000fe200078e02f5 */
[----:B------:R-:W-:Y:S01]  /*04e0*/  LOP3.LUT R4, R16, 0xffffffe0, RZ, 0xc0, !PT ;  /* 0xffffffe010047812 */ /* 0x000fe200078ec0ff */
[----:B------:R-:W-:Y:S01]  /*04f0*/  IMAD.SHL.U32 R2, R0, 0x8, RZ ;  /* 0x0000000800027824 */ /* 0x000fe200078e00ff */
[----:B------:R-:W-:Y:S01]  /*0500*/  LEA.HI R3, R3, R19, RZ, 0x2 ;  /* 0x0000001303037211 */ /* 0x000fe200078f10ff */
[C---:B------:R-:W-:Y:S01]  /*0510*/  IMAD.SHL.U32 R0, R9.reuse, 0x40, RZ ;  /* 0x0000004009007824 */ /* 0x040fe200078e00ff */
[----:B------:R-:W-:Y:S01]  /*0520*/  LOP3.LUT R7, R9, 0x1, RZ, 0xc0, !PT ;  /* 0x0000000109077812 */ /* 0x000fe200078ec0ff */
[----:B------:R-:W-:Y:S01]  /*0530*/  IMAD.IADD R18, R13, 0x1, -R4 ;  /* 0x000000010d127824 */ /* 0x000fe200078e0a04 */
[----:B------:R-:W-:Y:S01]  /*0540*/  LOP3.LUT R5, R3, 0xfffffffc, RZ, 0xc0, !PT ;  /* 0xfffffffc03057812 */ /* 0x000fe200078ec0ff */
[----:B------:R-:W-:Y:S01]  /*0550*/  IMAD.SHL.U32 R4, R10, 0x20, RZ ;  /* 0x000000200a047824 */ /* 0x000fe200078e00ff */
[----:B------:R-:W-:Y:S01]  /*0560*/  LOP3.LUT R0, R0, 0x1c0, RZ, 0xc0, !PT ;  /* 0x000001c000007812 */ /* 0x000fe200078ec0ff */
[----:B------:R-:W-:Y:S01]  /*0570*/  IMAD.SHL.U32 R8, R6, 0x2, RZ ;  /* 0x0000000206087824 */ /* 0x000fe200078e00ff */
[----:B------:R-:W-:Y:S01]  /*0580*/  ISETP.NE.U32.AND P0, PT, R7, 0x1, PT ;  /* 0x000000010700780c */ /* 0x000fe20003f05070 */
[----:B------:R-:W-:Y:S01]  /*0590*/  IMAD.SHL.U32 R6, R11, 0x20, RZ ;  /* 0x000000200b067824 */ /* 0x000fe200078e00ff */
[----:B------:R-:W-:Y:S01]  /*05a0*/  LOP3.LUT R2, R2, 0x18, RZ, 0xc0, !PT ;  /* 0x0000001802027812 */ /* 0x000fe200078ec0ff */
[----:B------:R-:W-:Y:S01]  /*05b0*/  IMAD.IADD R5, R19, 0x1, -R5 ;  /* 0x0000000113057824 */ /* 0x000fe200078e0a05 */
[----:B------:R-:W-:Y:S01]  /*05c0*/  SHF.R.U32.HI R3, RZ, 0x3, R0 ;  /* 0x00000003ff037819 */ /* 0x000fe20000011600 */
[----:B------:R1:W-:Y:S01]  /*05d0*/  STL [R1], R18 ;  /* 0x0000001201007387 */ /* 0x0003e20000100800 */
[----:B------:R-:W-:-:S02]  /*05e0*/  LOP3.LUT R246, R4, 0x6, R246, 0xf8, !PT ;  /* 0x0000000604f67812 */ /* 0x000fc400078ef8f6 */
[----:B------:R-:W-:Y:S01]  /*05f0*/  LOP3.LUT R7, R0, 0x20, R4, 0xf8, !PT ;  /* 0x0000002000077812 */ /* 0x000fe200078ef804 */
[----:B------:R-:W-:Y:S01]  /*0600*/  IMAD.SHL.U32 R4, R14, 0x40, RZ ;  /* 0x000000400e047824 */ /* 0x000fe200078e00ff */
[----:B------:R-:W-:Y:S02]  /*0610*/  R2P PR, R9, 0x6 ;  /* 0x0000000609007804 */ /* 0x000fe40000000000 */
[----:B------:R-:W-:Y:S02]  /*0620*/  LOP3.LUT R10, R3, R0, R2, 0x1e, !PT ;  /* 0x00000000030a7212 */ /* 0x000fe400078e1e02 */
[----:B------:R-:W-:Y:S01]  /*0630*/  LOP3.LUT R9, R2, 0x20, R6, 0xf8, !PT ;  /* 0x0000002002097812 */ /* 0x000fe200078ef806 */
[----:B------:R-:W-:Y:S01]  /*0640*/  IMAD R2, R5, 0x400, R8 ;  /* 0x0000040005027824 */ /* 0x000fe200078e0208 */
[----:B------:R-:W-:Y:S01]  /*0650*/  LOP3.LUT R0, R7, R3, RZ, 0x3c, !PT ;  /* 0x0000000307007212 */ /* 0x000fe200078e3cff */
[----:B------:R-:W-:Y:S01]  /*0660*/  IMAD.SHL.U32 R6, R12, 0x40, RZ ;  /* 0x000000400c067824 */ /* 0x000fe200078e00ff */
[----:B------:R-:W-:-:S02]  /*0670*/  LOP3.LUT R3, R4, 0x1c0, RZ, 0xc0, !PT ;  /* 0x000001c004037812 */ /* 0x000fc400078ec0ff */
[----:B------:R-:W-:Y:S01]  /*0680*/  SHF.R.S32.HI R4, RZ, 0x1f, R18 ;  /* 0x0000001fff047819 */ /* 0x000fe20000011412 */
[----:B------:R-:W-:Y:S01]  /*0690*/  IMAD.IADD R232, R2, 0x1, R0 ;  /* 0x0000000102e87824 */ /* 0x000fe200078e0200 */
[--C-:B------:R-:W-:Y:S01]  /*06a0*/  SHF.R.U32.HI R2, RZ, 0x3, R3.reuse ;  /* 0x00000003ff027819 */ /* 0x100fe20000011603 */
[----:B------:R-:W-:Y:S01]  /*06b0*/  IMAD.SHL.U32 R0, R11, 0x8, RZ ;  /* 0x000000080b007824 */ /* 0x000fe200078e00ff */
[----:B------:R-:W-:Y:S02]  /*06c0*/  LEA.HI R4, R4, R18, RZ, 0x2 ;  /* 0x0000001204047211 */ /* 0x000fe400078f10ff */
[----:B------:R-:W-:Y:S02]  /*06d0*/  LEA R232, R232, UR5, 0x1 ;  /* 0x00000005e8e87c11 */ /* 0x000fe4000f8e08ff */
[----:B------:R-:W-:Y:S02]  /*06e0*/  LOP3.LUT R7, R3, 0x8, R0, 0xf8, !PT ;  /* 0x0000000803077812 */ /* 0x000fe400078ef800 */
[----:B------:R-:W-:Y:S01]  /*06f0*/  SHF.R.S32.HI R4, RZ, 0x2, R4 ;  /* 0x00000002ff047819 */ /* 0x000fe20000011404 */
[----:B------:R-:W-:Y:S01]  /*0700*/  VIADD R231, R232, 0x20 ;  /* 0x00000020e8e77836 */ /* 0x000fe20000000000 */
[----:B------:R-:W-:Y:S01]  /*0710*/  LOP3.LUT R0, R6, 0xfffffe00, RZ, 0xc0, !PT ;  /* 0xfffffe0006007812 */ /* 0x000fe200078ec0ff */
[----:B------:R-:W-:Y:S01]  /*0720*/  IMAD R6, R206, 0x400, R8 ;  /* 0x00000400ce067824 */ /* 0x000fe200078e0208 */
[----:B------:R-:W-:Y:S01]  /*0730*/  LOP3.LUT R3, R2, R9, R3, 0x1e, !PT ;  /* 0x0000000902037212 */ /* 0x000fe200078e1e03 */
[----:B------:R-:W-:Y:S01]  /*0740*/  IMAD R250, R5, 0x10, R4 ;  /* 0x0000001005fa7824 */ /* 0x000fe200078e0204 */
[----:B------:R-:W-:Y:S01]  /*0750*/  LOP3.LUT R2, R7, R2, RZ, 0x3c, !PT ;  /* 0x0000000207027212 */ /* 0x000fe200078e3cff */
[--C-:B------:R-:W-:Y:S01]  /*0760*/  IMAD R4, R5, 0x400, R0.reuse ;  /* 0x0000040005047824 */ /* 0x100fe200078e0200 */
[----:B------:R-:W-:Y:S01]  /*0770*/  LOP3.LUT R210, R3, R0, RZ, 0xfc, !PT ;  /* 0x0000000003d27212 */ /* 0x000fe200078efcff */
[----:B------:R-:W-:Y:S01]  /*0780*/  IMAD R206, R206, 0x400, R0 ;  /* 0x00000400cece7824 */ /* 0x000fe200078e0200 */
[----:B------:R-:W-:Y:S01]  /*0790*/  LEA R0, R211, UR4, 0x1 ;  /* 0x00000004d3007c11 */ /* 0x000fe2000f8e08ff */
[----:B------:R-:W-:Y:S01]  /*07a0*/  IMAD.IADD R209, R4, 0x1, R2 ;  /* 0x0000000104d17824 */ /* 0x000fe200078e0202 */
[----:B------:R-:W-:Y:S01]  /*07b0*/  SEL R197, R197, 0xffffffc0, !P3 ;  /* 0xffffffc0c5c57807 */ /* 0x000fe20005800000 */
[----:B------:R-:W-:Y:S01]  /*07c0*/  IMAD.IADD R206, R2, 0x1, R206 ;  /* 0x0000000102ce7824 */ /* 0x000fe200078e02ce */
[----:B------:R-:W-:Y:S01]  /*07d0*/  SEL R233, R233, 0x10, !P0 ;  /* 0x00000010e9e97807 */ /* 0x000fe20004000000 */
[----:B------:R-:W-:Y:S01]  /*07e0*/  IMAD.MOV.U32 R2, RZ, RZ, 0x20 ;  /* 0x00000020ff027424 */ /* 0x000fe200078e00ff */
[----:B------:R-:W-:Y:S01]  /*07f0*/  LEA R198, R198, UR5, 0x1 ;  /* 0x00000005c6c67c11 */ /* 0x000fe2000f8e08ff */
[----:B------:R-:W-:Y:S01]  /*0800*/  IMAD.IADD R6, R6, 0x1, R10 ;  /* 0x0000000106067824 */ /* 0x000fe200078e020a */
[----:B------:R-:W-:Y:S01]  /*0810*/  SHF.R.S32.HI R251, RZ, 0x1f, R250 ;  /* 0x0000001ffffb7819 */ /* 0x000fe200000114fa */
[----:B------:R-:W-:Y:S01]  /*0820*/  @P1 VIADD R231, R232, 0xffffffe0 ;  /* 0xffffffe0e8e71836 */ /* 0x000fe20000000000 */
[----:B------:R-:W-:Y:S01]  /*0830*/  SEL R2, R2, 0xffffffe0, !P4 ;  /* 0xffffffe002027807 */ /* 0x000fe20006000000 */
[----:B------:R-:W-:Y:S01]  /*0840*/  IMAD.IADD R200, R0, 0x1, R197 ;  /* 0x0000000100c87824 */ /* 0x000fe200078e02c5 */
        /* <DEDUP_REMOVED lines=9> */
[----:B------:R-:W-:Y:S02]  /*08e0*/  @P2 VIADD R248, R247, 0xffffffc0 ;  /* 0xffffffc0f7f82836 */ /* 0x000fe40000000000 */
[----:B-1-34-:R-:W-:-:S07]  /*08f0*/  IMAD.IADD R233, R233, 0x1, R231 ;  /* 0x00000001e9e97824 */ /* 0x01afce00078e02e7 */
.L_x_1040:
        /* <DEDUP_REMOVED lines=47> */
.L_x_994:
[----:B------:R-:W-:Y:S01]  /*0bf0*/  IMAD.SHL.U32 R31, R239, 0x40, RZ ;  /* 0x00000040ef1f7824 */ /* 0x000fe200078e00ff */
[----:B-----5:R-:W-:-:S04]  /*0c00*/  @!P3 IADD3 R216, R5, R4, -R238 ;  /* 0x0000000405d8b210 */ /* 0x020fc80007ffe8ee */
[----:B------:R-:W-:-:S13]  /*0c10*/  ISETP.GT.AND P1, PT, R216, R31, PT ;  /* 0x0000001fd800720c */ /* 0x000fda0003f24270 */
[----:B------:R-:W-:Y:S05]  /*0c20*/  @!P1 BRA `(.L_x_995) ;  /* 0x0000007000789947 */ /* 0x000fea0003800000 */
[----:B------:R-:W3:Y:S01]  /*0c30*/  LDC R13, c[0x0][0x278] ;  /* 0x00009e00ff0d7b82 */ /* 0x000ee20000000800 */
[----:B------:R-:W-:Y:S01]  /*0c40*/  IABS R5, R240 ;  /* 0x000000f000057213 */ /* 0x000fe20000000000 */
[----:B------:R-:W-:Y:S01]  /*0c50*/  ULDC UR4, c[0x0][0x2dc] ;  /* 0x0000b70000047ab9 */ /* 0x000fe20000000800 */
[----:B------:R-:W-:Y:S01]  /*0c60*/  ISETP.NE.AND P1, PT, R249, -0x1, PT ;  /* 0xfffffffff900780c */ /* 0x000fe20003f25270 */
[----:B------:R-:W-:Y:S01]  /*0c70*/  ULDC UR30, c[0x0][0x270] ;  /* 0x00009c00001e7ab9 */ /* 0x000fe20000000800 */
[----:B------:R-:W-:Y:S01]  /*0c80*/  ISETP.NE.AND P2, PT, R0, -0x1, PT ;  /* 0xffffffff0000780c */ /* 0x000fe20003f45270 */
[----:B------:R-:W-:Y:S01]  /*0c90*/  IMAD.MOV.U32 R8, RZ, RZ, R5 ;  /* 0x000000ffff087224 */ /* 0x000fe200078e0005 */
[----:B------:R-:W-:Y:S01]  /*0ca0*/  UIMAD.WIDE UR10, UR4, UR30, URZ ;  /* 0x0000001e040a72a5 */ /* 0x000fe2000f8e023f */
[----:B------:R-:W4:Y:S01]  /*0cb0*/  LDC.64 R6, c[0x0][0x228] ;  /* 0x00008a00ff067b82 */ /* 0x000f220000000a00 */
[----:B------:R-:W5:Y:S01]  /*0cc0*/  S2R R39, SR_CTAID.X ;  /* 0x0000000000277919 */ /* 0x000f620000002500 */
[----:B------:R-:W-:-:S06]  /*0cd0*/  SHF.R.S32.HI R241, RZ, 0x1f, R240 ;  /* 0x0000001ffff17819 */ /* 0x000fcc00000114f0 */
[----:B------:R-:W1:Y:S01]  /*0ce0*/  LDC.U8 R11, c[0x0][0x3d8] ;  /* 0x0000f600ff0b7b82 */ /* 0x000e620000000000 */
[----:B---3--:R-:W-:-:S07]  /*0cf0*/  IABS R10, R13 ;  /* 0x0000000d000a7213 */ /* 0x008fce0000000000 */
[----:B------:R-:W3:Y:S01]  /*0d00*/  LDC.64 R32, c[0x0][0x240] ;  /* 0x00009000ff207b82 */ /* 0x000ee20000000a00 */
[----:B--2---:R-:W2:Y:S01]  /*0d10*/  I2F.RP R2, R10 ;  /* 0x0000000a00027306 */ /* 0x004ea20000209400 */
[----:B----4-:R-:W-:-:S06]  /*0d20*/  IMAD R9, R43, R6, RZ ;  /* 0x000000062b097224 */ /* 0x010fcc00078e02ff */
[----:B------:R-:W4:Y:S01]  /*0d30*/  LDC R42, c[0x0][0x2d4] ;  /* 0x0000b500ff2a7b82 */ /* 0x000f220000000800 */
[C---:B------:R-:W-:Y:S02]  /*0d40*/  IMAD R9, R252.reuse, R7, R9 ;  /* 0x00000007fc097224 */ /* 0x040fe400078e0209 */
[----:B------:R-:W-:Y:S01]  /*0d50*/  IMAD.WIDE.U32 R6, R252, R6, RZ ;  /* 0x00000006fc067225 */ /* 0x000fe200078e00ff */
[----:B-1----:R-:W-:-:S04]  /*0d60*/  ISETP.NE.AND P3, PT, R11, RZ, PT ;  /* 0x000000ff0b00720c */ /* 0x002fc80003f65270 */
[----:B------:R-:W1:Y:S01]  /*0d70*/  @P1 LDC.64 R22, c[0x0][0x250] ;  /* 0x00009400ff161b82 */ /* 0x000e620000000a00 */
[----:B------:R-:W-:Y:S01]  /*0d80*/  IMAD.IADD R30, R7, 0x1, R9 ;  /* 0x00000001071e7824 */ /* 0x000fe200078e0209 */
[----:B--2---:R-:W2:Y:S01]  /*0d90*/  MUFU.RCP R2, R2 ;  /* 0x0000000200027308 */ /* 0x004ea20000001000 */
[----:B------:R-:W-:-:S05]  /*0da0*/  LOP3.LUT R7, R240, R13, RZ, 0x3c, !PT ;  /* 0x0000000df0077212 */ /* 0x000fca00078e3cff */
[----:B------:R-:W5:Y:S08]  /*0db0*/  @P2 LDC.64 R14, c[0x0][0x420] ;  /* 0x00010800ff0e2b82 */ /* 0x000f700000000a00 */
[----:B------:R-:W1:Y:S01]  /*0dc0*/  LDC R38, c[0x0][0x2c4] ;  /* 0x0000b100ff267b82 */ /* 0x000e620000000800 */
[----:B----4-:R-:W-:Y:S01]  /*0dd0*/  IMAD.WIDE.U32 R18, R252, R42, RZ ;  /* 0x0000002afc127225 */ /* 0x010fe200078e00ff */
[----:B--2---:R-:W-:-:S04]  /*0de0*/  IADD3 R2, R2, 0xffffffe, RZ ;  /* 0x0ffffffe02027810 */ /* 0x004fc80007ffe0ff */
[----:B------:R-:W2:Y:S02]  /*0df0*/  F2I.FTZ.U32.TRUNC.NTZ R3, R2 ;  /* 0x0000000200037305 */ /* 0x000ea4000021f000 */
[----:B------:R-:W4:Y:S08]  /*0e00*/  @P3 LDC R25, c[0x0][0x2e4] ;  /* 0x0000b900ff193b82 */ /* 0x000f300000000800 */
[----:B------:R-:W4:Y:S01]  /*0e10*/  LDC.64 R16, c[0x0][0x488] ;  /* 0x00012200ff107b82 */ /* 0x000f220000000a00 */
[----:B--2---:R-:W-:-:S07]  /*0e20*/  IMAD.MOV R2, RZ, RZ, -R3 ;  /* 0x000000ffff027224 */ /* 0x004fce00078e0a03 */
[----:B------:R-:W2:Y:S01]  /*0e30*/  @P1 LDC.64 R26, c[0x0][0x248] ;  /* 0x00009200ff1a1b82 */ /* 0x000ea20000000a00 */
[----:B------:R-:W-:Y:S01]  /*0e40*/  IMAD R4, R2, R10, RZ ;  /* 0x0000000a02047224 */ /* 0x000fe200078e02ff */
[----:B------:R-:W-:-:S05]  /*0e50*/  MOV R2, RZ ;  /* 0x000000ff00027202 */ /* 0x000fca0000000f00 */
[----:B------:R-:W-:Y:S01]  /*0e60*/  IMAD.HI.U32 R2, R3, R4, R2 ;  /* 0x0000000403027227 */ /* 0x000fe200078e0002 */
[----:B------:R-:W-:Y:S01]  /*0e70*/  IADD3 R4, R35, 0x3f, RZ ;  /* 0x0000003f23047810 */ /* 0x000fe20007ffe0ff */
[----:B------:R-:W4:Y:S03]  /*0e80*/  LDC.U8 R40, c[0x0][0x480] ;  /* 0x00012000ff287b82 */ /* 0x000f260000000000 */
[----:B------:R-:W-:Y:S01]  /*0e90*/  SHF.R.S32.HI R5, RZ, 0x1f, R4 ;  /* 0x0000001fff057819 */ /* 0x000fe20000011404 */
[----:B------:R-:W-:-:S03]  /*0ea0*/  IMAD.HI.U32 R2, R2, R8, RZ ;  /* 0x0000000802027227 */ /* 0x000fc600078e00ff */
[----:B------:R-:W-:Y:S01]  /*0eb0*/  LEA.HI R37, R5, R4, RZ, 0x6 ;  /* 0x0000000405257211 */ /* 0x000fe200078f30ff */
[----:B------:R-:W-:Y:S01]  /*0ec0*/  IMAD.MOV R3, RZ, RZ, -R2 ;  /* 0x000000ffff037224 */ /* 0x000fe200078e0a02 */
[----:B------:R-:W-:Y:S02]  /*0ed0*/  SHF.L.U32 R5, R252, 0x7, RZ ;  /* 0x00000007fc057819 */ /* 0x000fe400000006ff */
[----:B------:R-:W-:Y:S01]  /*0ee0*/  LOP3.LUT R4, R37, 0xffffffc0, RZ, 0xc0, !PT ;  /* 0xffffffc025047812 */ /* 0x000fe200078ec0ff */
[----:B------:R-:W-:Y:S01]  /*0ef0*/  IMAD R3, R10, R3, R8 ;  /* 0x000000030a037224 */ /* 0x000fe200078e0208 */
[----:B------:R-:W-:Y:S02]  /*0f00*/  SHF.L.U64.HI R8, R252, 0x7, R43 ;  /* 0x00000007fc087819 */ /* 0x000fe4000001022b */
[----:B------:R-:W-:Y:S01]  /*0f10*/  SEL R5, R5, RZ, P0 ;  /* 0x000000ff05057207 */ /* 0x000fe20000000000 */
[----:B------:R-:W-:Y:S01]  /*0f20*/  VIADD R12, R4, 0xffffffc0 ;  /* 0xffffffc0040c7836 */ /* 0x000fe20000000000 */
[----:B------:R-:W-:-:S02]  /*0f30*/  ISETP.GT.U32.AND P4, PT, R10, R3, PT ;  /* 0x000000030a00720c */ /* 0x000fc40003f84070 */
[----:B------:R-:W-:Y:S02]  /*0f40*/  SEL R8, R8, RZ, P0 ;  /* 0x000000ff08087207 */ /* 0x000fe40000000000 */
[----:B------:R-:W-:Y:S01]  /*0f50*/  IADD3 R20, P0, R12, R5, RZ ;  /* 0x000000050c147210 */ /* 0x000fe20007f1e0ff */
[----:B---3--:R-:W-:Y:S01]  /*0f60*/  IMAD.WIDE.U32 R4, R0, R32, RZ ;  /* 0x0000002000047225 */ /* 0x008fe200078e00ff */
[----:B------:R-:W-:-:S04]  /*0f70*/  SHF.R.S32.HI R21, RZ, 0x1f, R12 ;  /* 0x0000001fff157819 */ /* 0x000fc8000001140c */
[----:B------:R-:W-:Y:S02]  /*0f80*/  IADD3.X R8, R21, R8, RZ, P0, !PT ;  /* 0x0000000815087210 */ /* 0x000fe400007fe4ff */
[----:B------:R-:W-:Y:S02]  /*0f90*/  ISETP.GE.AND P0, PT, R7, RZ, PT ;  /* 0x000000ff0700720c */ /* 0x000fe40003f06270 */
[-C--:B------:R-:W-:Y:S02]  /*0fa0*/  @!P4 IADD3 R3, R3, -R10.reuse, RZ ;  /* 0x8000000a0303c210 */ /* 0x080fe40007ffe0ff */
[----:B------:R-:W-:Y:S02]  /*0fb0*/  @!P4 IADD3 R2, R2, 0x1, RZ ;  /* 0x000000010202c810 */ /* 0x000fe40007ffe0ff */
[----:B------:R-:W-:Y:S01]  /*0fc0*/  ISETP.GE.U32.AND P5, PT, R3, R10, PT ;  /* 0x0000000a0300720c */ /* 0x000fe20003fa6070 */
[----:B------:R-:W-:Y:S01]  /*0fd0*/  IMAD R10, R20, UR11, RZ ;  /* 0x0000000b140a7c24 */ /* 0x000fe2000f8e02ff */
[----:B------:R-:W-:Y:S01]  /*0fe0*/  SHF.R.S32.HI R7, RZ, 0x1f, R42 ;  /* 0x0000001fff077819 */ /* 0x000fe2000001142a */
[----:B------:R-:W-:Y:S01]  /*0ff0*/  IMAD R3, R0, R33, RZ ;  /* 0x0000002100037224 */ /* 0x000fe200078e02ff */
[----:B------:R-:W-:Y:S01]  /*1000*/  ISETP.NE.AND P4, PT, R13, RZ, PT ;  /* 0x000000ff0d00720c */ /* 0x000fe20003f85270 */
[----:B------:R-:W-:Y:S01]  /*1010*/  IMAD R36, R8, UR10, R10 ;  /* 0x0000000a08247c24 */ /* 0x000fe2000f8e020a */
[----:B------:R-:W-:Y:S01]  /*1020*/  SEL R41, R6, R4, !P2 ;  /* 0x0000000406297207 */ /* 0x000fe20005000000 */
[----:B------:R-:W3:Y:S01]  /*1030*/  @!P2 LDC.64 R10, c[0x0][0x418] ;  /* 0x00010600ff0aab82 */ /* 0x000ee20000000a00 */
[----:B------:R-:W-:Y:S01]  /*1040*/  @P2 IADD3 R30, R5, R3, RZ ;  /* 0x00000003051e2210 */ /* 0x000fe20007ffe0ff */
[----:B------:R-:W-:-:S02]  /*1050*/  @P1 IMAD.IADD R3, R238, 0x1, R249 ;  /* 0x00000001ee031824 */ /* 0x000fc400078e02f9 */
[----:B-----5:R-:W-:Y:S02]  /*1060*/  @P2 IMAD.WIDE.U32 R8, R0, R14, RZ ;  /* 0x0000000e00082225 */ /* 0x020fe400078e00ff */
[----:B------:R-:W-:Y:S02]  /*1070*/  @P5 IADD3 R2, R2, 0x1, RZ ;  /* 0x0000000102025810 */ /* 0x000fe40007ffe0ff */
[----:B-1----:R-:W-:Y:S02]  /*1080*/  @P1 IMAD R6, R3, R23, RZ ;  /* 0x0000001703061224 */ /* 0x002fe400078e02ff */
[----:B------:R-:W-:Y:S01]  /*1090*/  MOV R24, R2 ;  /* 0x0000000200187202 */ /* 0x000fe20000000f00 */
[----:B------:R-:W-:Y:S02]  /*10a0*/  IMAD R2, R7, R252, RZ ;  /* 0x000000fc07027224 */ /* 0x000fe400078e02ff */
[----:B------:R-:W-:-:S04]  /*10b0*/  @P1 IMAD.WIDE.U32 R4, R3, R22, RZ ;  /* 0x0000001603041225 */ /* 0x000fc800078e00ff */
[----:B------:R-:W-:Y:S01]  /*10c0*/  IMAD R2, R43, R42, R2 ;  /* 0x0000002a2b027224 */ /* 0x000fe200078e0202 */
[----:B------:R-:W-:Y:S01]  /*10d0*/  @P1 IADD3 R34, R5, R6, RZ ;  /* 0x0000000605221210 */ /* 0x000fe20007ffe0ff */
[----:B------:R-:W-:Y:S01]  /*10e0*/  IMAD R6, R18, UR11, RZ ;  /* 0x0000000b12067c24 */ /* 0x000fe2000f8e02ff */
[----:B------:R-:W-:Y:S01]  /*10f0*/  @P1 MOV R29, R4 ;  /* 0x00000004001d1202 */ /* 0x000fe20000000f00 */
[----:B------:R-:W-:Y:S02]  /*1100*/  IMAD.IADD R3, R19, 0x1, R2 ;  /* 0x0000000113037824 */ /* 0x000fe400078e0202 */
[----:B------:R-:W-:Y:S01]  /*1110*/  @!P0 IMAD.MOV R24, RZ, RZ, -R24 ;  /* 0x000000ffff188224 */ /* 0x000fe200078e0a18 */
[----:B------:R-:W-:Y:S01]  /*1120*/  @!P4 LOP3.LUT R24, RZ, R13, RZ, 0x33, !PT ;  /* 0x0000000dff18c212 */ /* 0x000fe200078e33ff */
[----:B------:R-:W-:Y:S01]  /*1130*/  IMAD R6, R3, UR10, R6 ;  /* 0x0000000a03067c24 */ /* 0x000fe2000f8e0206 */
[----:B----4-:R-:W-:Y:S01]  /*1140*/  ISETP.NE.AND P0, PT, R40, RZ, PT ;  /* 0x000000ff2800720c */ /* 0x010fe20003f05270 */
[----:B------:R-:W-:Y:S01]  /*1150*/  IMAD.WIDE.U32 R4, R18, UR10, RZ ;  /* 0x0000000a12047c25 */ /* 0x000fe2000f8e00ff */
[----:B------:R-:W-:-:S03]  /*1160*/  SHF.R.S32.HI R40, RZ, 0x1f, R31 ;  /* 0x0000001fff287819 */ /* 0x000fc6000001141f */
[----:B---3--:R-:W-:Y:S01]  /*1170*/  @!P2 IMAD R2, R43, R10, RZ ;  /* 0x0000000a2b02a224 */ /* 0x008fe200078e02ff */
[----:B------:R-:W-:Y:S01]  /*1180*/  IADD3 R19, R5, R6, RZ ;  /* 0x0000000605137210 */ /* 0x000fe20007ffe0ff */
[C---:B------:R-:W-:Y:S02]  /*1190*/  @P3 IMAD R13, R252.reuse, R38, RZ ;  /* 0x00000026fc0d3224 */ /* 0x040fe400078e02ff */
[----:B------:R-:W-:Y:S02]  /*11a0*/  @!P2 IMAD R11, R252, R11, R2 ;  /* 0x0000000bfc0ba224 */ /* 0x000fe400078e0202 */
[C---:B------:R-:W-:Y:S01]  /*11b0*/  @P2 IMAD R18, R0.reuse, R15, R9 ;  /* 0x0000000f00122224 */ /* 0x040fe200078e0209 */
[----:B------:R-:W-:Y:S01]  /*11c0*/  @P3 SEL R5, R13, R0, !P2 ;  /* 0x000000000d053207 */ /* 0x000fe20005000000 */
[----:B------:R-:W-:-:S04]  /*11d0*/  IMAD.WIDE.U32 R2, R0, UR10, RZ ;  /* 0x0000000a00027c25 */ /* 0x000fc8000f8e00ff */
[----:B------:R-:W-:Y:S01]  /*11e0*/  IMAD R9, R0, UR11, RZ ;  /* 0x0000000b00097c24 */ /* 0x000fe2000f8e02ff */
[----:B------:R-:W-:Y:S01]  /*11f0*/  SEL R28, R4, R2, !P2 ;  /* 0x00000002041c7207 */ /* 0x000fe20005000000 */
[----:B------:R-:W-:-:S03]  /*1200*/  @!P2 IMAD.WIDE.U32 R6, R252, R10, RZ ;  /* 0x0000000afc06a225 */ /* 0x000fc600078e00ff */
[----:B------:R-:W-:Y:S01]  /*1210*/  @P2 IADD3 R19, R3, R9, RZ ;  /* 0x0000000903132210 */ /* 0x000fe20007ffe0ff */
[----:B------:R-:W-:Y:S01]  /*1220*/  IMAD.WIDE.U32 R2, R39, R16, RZ ;  /* 0x0000001027027225 */ /* 0x000fe200078e00ff */
[----:B------:R-:W-:-:S03]  /*1230*/  @!P2 IADD3 R18, R7, R11, RZ ;  /* 0x0000000b0712a210 */ /* 0x000fc60007ffe0ff */
[----:B------:R-:W-:Y:S01]  /*1240*/  @P3 IMAD R11, R240, R25, R5 ;  /* 0x00000019f00b3224 */ /* 0x000fe200078e0205 */
[----:B------:R-:W-:Y:S01]  /*1250*/  SEL R16, R2, RZ, P0 ;  /* 0x000000ff02107207 */ /* 0x000fe20000000000 */
[----:B------:R-:W-:Y:S02]  /*1260*/  @!P3 IMAD R5, R252, UR30, R240 ;  /* 0x0000001efc05bc24 */ /* 0x000fe4000f8e02f0 */
[----:B------:R-:W-:Y:S02]  /*1270*/  @P1 IMAD.IADD R4, R238, 0x1, R249 ;  /* 0x00000001ee041824 */ /* 0x000fe400078e02f9 */
[----:B------:R-:W-:Y:S01]  /*1280*/  @P2 IMAD.MOV.U32 R13, RZ, RZ, R8 ;  /* 0x000000ffff0d2224 */ /* 0x000fe200078e0008 */
[----:B------:R-:W-:Y:S01]  /*1290*/  @!P2 MOV R13, R6 ;  /* 0x00000006000da202 */ /* 0x000fe20000000f00 */
[----:B------:R-:W-:Y:S02]  /*12a0*/  IMAD R6, R39, R17, R3 ;  /* 0x0000001127067224 */ /* 0x000fe400078e0203 */
[----:B------:R-:W-:-:S02]  /*12b0*/  @!P3 IMAD R11, R5, R38, RZ ;  /* 0x00000026050bb224 */ /* 0x000fc400078e02ff */
[----:B--2---:R-:W-:Y:S01]  /*12c0*/  @P1 IMAD R3, R4, R27, RZ ;  /* 0x0000001b04031224 */ /* 0x004fe200078e02ff */
[----:B------:R-:W-:Y:S01]  /*12d0*/  SEL R25, R6, RZ, P0 ;  /* 0x000000ff06197207 */ /* 0x000fe20000000000 */
[----:B------:R-:W-:Y:S02]  /*12e0*/  IMAD R10, R240, UR4, RZ ;  /* 0x00000004f00a7c24 */ /* 0x000fe4000f8e02ff */
[----:B------:R-:W-:-:S03]  /*12f0*/  @P1 IMAD.WIDE.U32 R4, R4, R26, RZ ;  /* 0x0000001a04041225 */ /* 0x000fc600078e00ff */
[----:B------:R-:W-:Y:S01]  /*1300*/  SHF.R.S32.HI R17, RZ, 0x1f, R10 ;  /* 0x0000001fff117819 */ /* 0x000fe2000001140a */
[----:B------:R-:W-:Y:S01]  /*1310*/  IMAD.WIDE.U32 R8, R20, UR10, RZ ;  /* 0x0000000a14087c25 */ /* 0x000fe2000f8e00ff */
        /* <DEDUP_REMOVED lines=15> */
.L_x_996:
        /* <DEDUP_REMOVED lines=13> */
.L_x_997:
        /* <DEDUP_REMOVED lines=10> */
.L_x_998:
[----:B------:R-:W-:-:S04]  /*1580*/  IMAD R0, R252, UR30, R240 ;  /* 0x0000001efc007c24 */ /* 0x000fc8000f8e02f0 */
[----:B------:R-:W-:-:S07]  /*1590*/  IMAD R0, R0, R42, RZ ;  /* 0x0000002a00007224 */ /* 0x000fce00078e02ff */
.L_x_999:
[----:B------:R-:W2:Y:S01]  /*15a0*/  LDL R45, [R1] ;  /* 0x00000000012d7983 */ /* 0x000ea20000100800 */
[----:B------:R-:W1:Y:S01]  /*15b0*/  LDC.64 R14, c[0x0][0x420] ;  /* 0x00010800ff0e7b82 */ /* 0x000e620000000a00 */
[----:B------:R-:W-:Y:S01]  /*15c0*/  UIMAD UR30, UR4, UR30, URZ ;  /* 0x0000001e041e72a4 */ /* 0x000fe2000f8e023f */
[----:B------:R-:W-:Y:S01]  /*15d0*/  IADD3 R2, P1, R224, R13, RZ ;  /* 0x0000000de0027210 */ /* 0x000fe20007f3e0ff */
[----:B------:R-:W3:Y:S01]  /*15e0*/  S2R R20, SR_TID.X ;  /* 0x0000000000147919 */ /* 0x000ee20000002100 */
[----:B------:R-:W-:Y:S01]  /*15f0*/  SHF.R.S32.HI R225, RZ, 0x1f, R224 ;  /* 0x0000001fffe17819 */ /* 0x000fe200000114e0 */
[----:B------:R-:W-:Y:S01]  /*1600*/  USHF.L.U32 UR29, UR30, 0x6, URZ ;  /* 0x000000061e1d7899 */ /* 0x000fe2000800063f */
[----:B------:R-:W-:Y:S01]  /*1610*/  SHF.R.S32.HI R42, RZ, 0x1f, R237 ;  /* 0x0000001fff2a7819 */ /* 0x000fe200000114ed */
[----:B------:R-:W4:Y:S01]  /*1620*/  S2R R44, SR_TID.X ;  /* 0x00000000002c7919 */ /* 0x000f220000002100 */
[----:B------:R-:W-:Y:S01]  /*1630*/  IADD3 R6, P5, R237, R12, RZ ;  /* 0x0000000ced067210 */ /* 0x000fe20007fbe0ff */
[----:B------:R-:W-:Y:S01]  /*1640*/  USHF.R.S32.HI UR4, URZ, 0x1f, UR29 ;  /* 0x0000001f3f047899 */ /* 0x000fe2000801141d */
[----:B------:R-:W-:Y:S01]  /*1650*/  IMAD.X R3, R225, 0x1, R18, P1 ;  /* 0x00000001e1037824 */ /* 0x000fe200008e0612 */
[----:B------:R-:W-:Y:S01]  /*1660*/  IADD3 R5, P4, P3, R8, UR29, R10 ;  /* 0x0000001d08057c10 */ /* 0x000fe2000fb9e00a */
[----:B------:R-:W-:Y:S01]  /*1670*/  IMAD.IADD R18, R12, 0x1, R11 ;  /* 0x000000010c127824 */ /* 0x000fe200078e020b */
[----:B------:R-:W-:Y:S01]  /*1680*/  ULDC.64 UR10, c[0x0][0x428] ;  /* 0x00010a00000a7ab9 */ /* 0x000fe20000000a00 */
[----:B------:R-:W-:Y:S01]  /*1690*/  ULDC.64 UR14, c[0x0][0x210] ;  /* 0x00008400000e7ab9 */ /* 0x000fe20000000a00 */
[----:B------:R-:W-:Y:S01]  /*16a0*/  IADD3 R8, P2, P1, R16, R5, R28 ;  /* 0x0000000510087210 */ /* 0x000fe2000795e01c */
[----:B------:R-:W-:Y:S01]  /*16b0*/  IMAD.IADD R16, R12, 0x1, R0 ;  /* 0x000000010c107824 */ /* 0x000fe200078e0200 */
[----:B------:R-:W-:Y:S01]  /*16c0*/  IADD3.X R5, R7, UR4, R17, P4, P3 ;  /* 0x0000000407057c10 */ /* 0x000fe2000a7e6411 */
[----:B------:R-:W-:Y:S01]  /*16d0*/  ULDC.64 UR12, c[0x0][0x3e0] ;  /* 0x0000f800000c7ab9 */ /* 0x000fe20000000a00 */
[----:B------:R-:W-:Y:S01]  /*16e0*/  IADD3.X R0, R42, R21, RZ, P5, !PT ;  /* 0x000000152a007210 */ /* 0x000fe20002ffe4ff */
[----:B------:R-:W-:Y:S01]  /*16f0*/  BSSY B1, `(.L_x_995) ;  /* 0x0000671000017945 */ /* 0x000fe20003800000 */
[----:B------:R-:W-:-:S02]  /*1700*/  IADD3.X R10, R25, R5, R19, P2, P1 ;  /* 0x00000005190a7210 */ /* 0x000fc400017e2413 */
[----:B------:R-:W-:Y:S01]  /*1710*/  ISETP.GE.AND P4, PT, R35, 0x1, PT ;  /* 0x000000012300780c */ /* 0x000fe20003f86270 */
[----:B-1----:R-:W-:Y:S02]  /*1720*/  IMAD R4, R21, R14, RZ ;  /* 0x0000000e15047224 */ /* 0x002fe400078e02ff */
[----:B------:R-:W-:Y:S02]  /*1730*/  IMAD R5, R0, R32, RZ ;  /* 0x0000002000057224 */ /* 0x000fe400078e02ff */
[C---:B------:R-:W-:Y:S02]  /*1740*/  IMAD R4, R12.reuse, R15, R4 ;  /* 0x0000000f0c047224 */ /* 0x040fe400078e0204 */
[----:B------:R-:W-:Y:S02]  /*1750*/  IMAD.WIDE.U32 R2, R12, R14, R2 ;  /* 0x0000000e0c027225 */ /* 0x000fe400078e0002 */
[----:B------:R-:W1:Y:S02]  /*1760*/  LDC.64 R12, c[0x0][0x2b0] ;  /* 0x0000ac00ff0c7b82 */ /* 0x000e640000000a00 */
[----:B------:R-:W-:Y:S01]  /*1770*/  IMAD R9, R6, R33, R5 ;  /* 0x0000002106097224 */ /* 0x000fe200078e0205 */
[----:B---3--:R-:W-:Y:S01]  /*1780*/  SHF.R.S32.HI R20, RZ, 0x1f, R20 ;  /* 0x0000001fff147819 */ /* 0x008fe20000011414 */
[----:B------:R-:W-:-:S02]  /*1790*/  IMAD.IADD R3, R3, 0x1, R4 ;  /* 0x0000000103037824 */ /* 0x000fc400078e0204 */
[----:B------:R-:W-:Y:S01]  /*17a0*/  IMAD.WIDE.U32 R6, R6, R32, R224 ;  /* 0x0000002006067225 */ /* 0x000fe200078e00e0 */
[----:B----4-:R-:W-:-:S03]  /*17b0*/  LEA.HI R20, R20, R44, RZ, 0x5 ;  /* 0x0000002c14147211 */ /* 0x010fc600078f28ff */
[----:B------:R-:W-:Y:S01]  /*17c0*/  IMAD R4, R241, UR10, RZ ;  /* 0x0000000af1047c24 */ /* 0x000fe2000f8e02ff */
[----:B------:R-:W-:Y:S01]  /*17d0*/  SHF.R.S32.HI R20, RZ, 0x5, R20 ;  /* 0x00000005ff147819 */ /* 0x000fe20000011414 */
[----:B------:R-:W-:Y:S01]  /*17e0*/  IMAD.WIDE.U32 R2, R240, UR10, R2 ;  /* 0x0000000af0027c25 */ /* 0x000fe2000f8e0002 */
[----:B------:R-:W-:-:S03]  /*17f0*/  IADD3 R6, P2, R41, R6, RZ ;  /* 0x0000000629067210 */ /* 0x000fc60007f5e0ff */
[----:B------:R-:W-:Y:S01]  /*1800*/  IMAD R4, R240, UR11, R4 ;  /* 0x0000000bf0047c24 */ /* 0x000fe2000f8e0204 */
[----:B------:R-:W-:Y:S01]  /*1810*/  ULDC.64 UR10, c[0x0][0x258] ;  /* 0x00009600000a7ab9 */ /* 0x000fe20000000a00 */
[----:B------:R-:W-:Y:S02]  /*1820*/  IADD3.X R7, R30, R7, R9, P2, !PT ;  /* 0x000000071e077210 */ /* 0x000fe400017fe409 */
[----:B------:R-:W-:Y:S01]  /*1830*/  IMAD.IADD R5, R3, 0x1, R4 ;  /* 0x0000000103057824 */ /* 0x000fe200078e0204 */
[----:B------:R-:W-:Y:S01]  /*1840*/  MOV R4, R2 ;  /* 0x0000000200047202 */ /* 0x000fe20000000f00 */
[----:B------:R-:W-:Y:S02]  /*1850*/  IMAD R3, R241, UR10, RZ ;  /* 0x0000000af1037c24 */ /* 0x000fe4000f8e02ff */
[----:B-1----:R-:W-:-:S04]  /*1860*/  IMAD.WIDE R18, R18, 0x4, R12 ;  /* 0x0000000412127825 */ /* 0x002fc800078e020c */
[----:B------:R-:W-:Y:S02]  /*1870*/  IMAD R3, R240, UR11, R3 ;  /* 0x0000000bf0037c24 */ /* 0x000fe4000f8e0203 */
[----:B------:R-:W-:-:S04]  /*1880*/  IMAD.WIDE.U32 R4, R237, R14, R4 ;  /* 0x0000000eed047225 */ /* 0x000fc800078e0004 */
[----:B--2---:R-:W-:Y:S01]  /*1890*/  IMAD R0, R20, UR30, R45 ;  /* 0x0000001e14007c24 */ /* 0x004fe2000f8e022d */
[----:B------:R-:W-:Y:S01]  /*18a0*/  LEA R20, P2, R4, UR12, 0x1 ;  /* 0x0000000c04147c11 */ /* 0x000fe2000f8408ff */
[----:B------:R-:W1:Y:S03]  /*18b0*/  LDC.64 R44, c[0x0][0x478] ;  /* 0x00011e00ff2c7b82 */ /* 0x000e660000000a00 */
[----:B------:R-:W-:-:S04]  /*18c0*/  IADD3 R8, P1, R0, R8, RZ ;  /* 0x0000000800087210 */ /* 0x000fc80007f3e0ff */
[----:B------:R-:W-:Y:S01]  /*18d0*/  LEA.HI.X.SX32 R9, R0, R10, 0x1, P1 ;  /* 0x0000000a00097211 */ /* 0x000fe200008f0eff */
[----:B------:R-:W-:Y:S02]  /*18e0*/  IMAD R0, R42, R14, RZ ;  /* 0x0000000e2a007224 */ /* 0x000fe400078e02ff */
[----:B------:R-:W-:Y:S01]  /*18f0*/  IMAD.WIDE.U32 R10, R240, UR10, R6 ;  /* 0x0000000af00a7c25 */ /* 0x000fe2000f8e0006 */
[----:B------:R-:W-:Y:S01]  /*1900*/  ULDC.64 UR10, c[0x0][0x400] ;  /* 0x00010000000a7ab9 */ /* 0x000fe20000000a00 */
[----:B------:R-:W-:Y:S02]  /*1910*/  LEA.HI.SX32 R6, R37, 0xffffffff, 0x1a ;  /* 0xffffffff25067811 */ /* 0x000fe400078fd2ff */
[----:B------:R-:W-:Y:S01]  /*1920*/  IMAD R0, R237, R15, R0 ;  /* 0x0000000fed007224 */ /* 0x000fe200078e0200 */
[----:B------:R-:W-:Y:S01]  /*1930*/  LEA R214, P1, R8, UR10, 0x2 ;  /* 0x0000000a08d67c11 */ /* 0x000fe2000f8210ff */
[----:B------:R-:W-:Y:S01]  /*1940*/  IMAD.IADD R30, R11, 0x1, R3 ;  /* 0x000000010b1e7824 */ /* 0x000fe200078e0203 */
[----:B------:R-:W-:-:S02]  /*1950*/  LEA R220, P3, R10, UR14, 0x1 ;  /* 0x0000000e0adc7c11 */ /* 0x000fc4000f8608ff */
[----:B------:R-:W-:Y:S02]  /*1960*/  IADD3 R28, R5, R0, RZ ;  /* 0x00000000051c7210 */ /* 0x000fe40007ffe0ff */
[----:B------:R-:W-:Y:S02]  /*1970*/  LEA.HI.X R215, R8, UR11, R9, 0x2, P1 ;  /* 0x0000000b08d77c11 */ /* 0x000fe400088f1409 */
[----:B------:R-:W-:Y:S01]  /*1980*/  LEA.HI.X R221, R10, UR15, R30, 0x1, P3 ;  /* 0x0000000f0add7c11 */ /* 0x000fe200098f0c1e */
[----:B-1----:R-:W-:Y:S01]  /*1990*/  IMAD.WIDE R16, R16, 0x4, R44 ;  /* 0x0000000410107825 */ /* 0x002fe200078e022c */
[----:B------:R-:W-:Y:S01]  /*19a0*/  LEA.HI.X R21, R4, UR13, R28, 0x1, P2 ;  /* 0x0000000d04157c11 */ /* 0x000fe200090f0c1c */
[----:B------:R-:W-:Y:S06]  /*19b0*/  @!P4 BRA `(.L_x_1000) ;  /* 0x0000005800e8c947 */ /* 0x000fec0003800000 */
[----:B------:R-:W-:Y:S01]  /*19c0*/  @P0 BAR.SYNC.DEFER_BLOCKING 0x0 ;  /* 0x0000000000000b1d */ /* 0x000fe20000010000 */
[----:B------:R-:W-:Y:S02]  /*19d0*/  IMAD R0, R239, -0x40, R216 ;  /* 0xffffffc0ef007824 */ /* 0x000fe400078e02d8 */
[----:B------:R-:W-:Y:S02]  /*19e0*/  VIADD R8, R237, 0x20 ;  /* 0x00000020ed087836 */ /* 0x000fe40000000000 */
[----:B------:R-:W-:Y:S01]  /*19f0*/  IMAD.WIDE.U32 R2, R31, R22, R224 ;  /* 0x000000161f027225 */ /* 0x000fe200078e00e0 */
[-C--:B------:R-:W-:Y:S01]  /*1a00*/  ISETP.GE.AND P6, PT, R237, R0.reuse, PT ;  /* 0x00000000ed00720c */ /* 0x080fe20003fc6270 */
[----:B------:R-:W-:Y:S01]  /*1a10*/  ULDC.64 UR10, c[0x0][0x268] ;  /* 0x00009a00000a7ab9 */ /* 0x000fe20000000a00 */
[----:B------:R-:W-:Y:S01]  /*1a20*/  ISETP.GE.AND P5, PT, R8, R0, PT ;  /* 0x000000000800720c */ /* 0x000fe20003fa6270 */
[----:B------:R-:W-:Y:S01]  /*1a30*/  IMAD R7, R40, R22, RZ ;  /* 0x0000001628077224 */ /* 0x000fe200078e02ff */
[----:B------:R-:W-:Y:S01]  /*1a40*/  LEA R0, R245, UR5, 0x1 ;  /* 0x00000005f5007c11 */ /* 0x000fe2000f8e08ff */
[----:B------:R-:W-:Y:S01]  /*1a50*/  IMAD.MOV.U32 R217, RZ, RZ, R6 ;  /* 0x000000ffffd97224 */ /* 0x000fe200078e0006 */
[----:B------:R-:W-:Y:S01]  /*1a60*/  IADD3 R6, P1, R29, R2, RZ ;  /* 0x000000021d067210 */ /* 0x000fe20007f3e0ff */
[----:B------:R-:W-:Y:S01]  /*1a70*/  IMAD R2, R31, R23, R7 ;  /* 0x000000171f027224 */ /* 0x000fe200078e0207 */
[----:B------:R-:W-:Y:S01]  /*1a80*/  BSSY B0, `(.L_x_1001) ;  /* 0x0000029000007945 */ /* 0x000fe20003800000 */
[----:B------:R-:W-:-:S03]  /*1a90*/  IMAD R25, R217, -0x40, R35 ;  /* 0xffffffc0d9197824 */ /* 0x000fc600078e0223 */
[----:B------:R-:W-:Y:S01]  /*1aa0*/  IADD3.X R7, R34, R3, R2, P1, !PT ;  /* 0x0000000322077210 */ /* 0x000fe20000ffe402 */
[----:B------:R-:W-:Y:S01]  /*1ab0*/  IMAD R2, R36, UR10, RZ ;  /* 0x0000000a24027c24 */ /* 0x000fe2000f8e02ff */
[----:B------:R-:W-:Y:S02]  /*1ac0*/  LEA.HI R3, R217, R217, RZ, 0x1 ;  /* 0x000000d9d9037211 */ /* 0x000fe400078f08ff */
[-C--:B------:R-:W-:Y:S01]  /*1ad0*/  ISETP.GE.AND P2, PT, R8, R25.reuse, PT ;  /* 0x000000190800720c */ /* 0x080fe20003f46270 */
[C---:B------:R-:W-:Y:S01]  /*1ae0*/  IMAD R13, R24.reuse, UR11, R2 ;  /* 0x0000000b180d7c24 */ /* 0x040fe2000f8e0202 */
[----:B------:R1:W-:Y:S01]  /*1af0*/  @P6 STS.128 [R0+0x10000], RZ ;  /* 0x010000ff00006388 */ /* 0x0003e20000000c00 */
[----:B------:R-:W-:Y:S01]  /*1b00*/  IMAD.WIDE.U32 R6, R24, UR10, R6 ;  /* 0x0000000a18067c25 */ /* 0x000fe2000f8e0006 */
[----:B------:R-:W-:Y:S02]  /*1b10*/  LOP3.LUT R2, R3, 0xfffffffe, RZ, 0xc0, !PT ;  /* 0xfffffffe03027812 */ /* 0x000fe400078ec0ff */
[----:B------:R1:W-:Y:S01]  /*1b20*/  @P6 STS.128 [R0+0x12000], RZ ;  /* 0x012000ff00006388 */ /* 0x0003e20000000c00 */
[----:B------:R-:W-:-:S02]  /*1b30*/  ISETP.GE.AND P4, PT, R237, R25, PT ;  /* 0x00000019ed00720c */ /* 0x000fc40003f86270 */
[----:B------:R-:W-:Y:S02]  /*1b40*/  IADD3 R29, R217, -R2, RZ ;  /* 0x80000002d91d7210 */ /* 0x000fe40007ffe0ff */
[----:B------:R-:W-:Y:S01]  /*1b50*/  IADD3 R13, R7, R13, RZ ;  /* 0x0000000d070d7210 */ /* 0x000fe20007ffe0ff */
[----:B------:R-:W-:Y:S08]  /*1b60*/  @P6 BRA `(.L_x_1002) ;  /* 0x0000000000686947 */ /* 0x000ff00003800000 */
        /* <DEDUP_REMOVED lines=26> */
.L_x_1002:
[----:B------:R-:W-:Y:S05]  /*1d10*/  BSYNC B0 ;  /* 0x0000000000007941 */ /* 0x000fea0003800000 */
.L_x_1001:
        /* <DEDUP_REMOVED lines=14> */
[----:B------:R3:W-:Y:S01]  /*1e00*/  @P1 STS.128 [R0+0x11000], RZ ;  /* 0x011000ff00001388 */ /* 0x0007e20000000c00 */
[----:B--2---:R-:W-:Y:S02]  /*1e10*/  @!P1 LEA R2, P3, R6, R8, 0x1 ;  /* 0x0000000806029211 */ /* 0x004fe400078608ff */
        /* <DEDUP_REMOVED lines=15> */
.L_x_1004:
[----:B------:R-:W-:Y:S05]  /*1f10*/  BSYNC B0 ;  /* 0x0000000000007941 */ /* 0x000fea0003800000 */
.L_x_1003:
        /* <DEDUP_REMOVED lines=22> */
.L_x_1006:
[----:B------:R-:W-:Y:S05]  /*2080*/  BSYNC B0 ;  /* 0x0000000000007941 */ /* 0x000fea0003800000 */
.L_x_1005:
[----:B------:R1:W-:Y:S01]  /*2090*/  @P2 STS.128 [R0+0x9000], RZ ;  /* 0x009000ff00002388 */ /* 0x0003e20000000c00 */
[----:B------:R-:W-:Y:S01]  /*20a0*/  BSSY B0, `(.L_x_1007) ;  /* 0x000001c000007945 */ /* 0x000fe20003800000 */
[----:B------:R-:W-:Y:S01]  /*20b0*/  MOV R228, R18 ;  /* 0x0000001200e47202 */ /* 0x000fe20000000f00 */
[----:B------:R-:W-:Y:S01]  /*20c0*/  IMAD.MOV.U32 R230, RZ, RZ, R16 ;  /* 0x000000ffffe67224 */ /* 0x000fe200078e0010 */
[----:B------:R1:W-:Y:S01]  /*20d0*/  @P2 STS.128 [R0+0xb000], RZ ;  /* 0x00b000ff00002388 */ /* 0x0003e20000000c00 */
[----:B------:R-:W-:Y:S01]  /*20e0*/  MOV R227, R19 ;  /* 0x0000001300e37202 */ /* 0x000fe20000000f00 */
[----:B------:R-:W-:Y:S01]  /*20f0*/  VIADD R212, R245, 0x2000 ;  /* 0x00002000f5d47836 */ /* 0x000fe20000000000 */
[----:B------:R-:W-:Y:S01]  /*2100*/  MOV R229, R17 ;  /* 0x0000001100e57202 */ /* 0x000fe20000000f00 */
        /* <DEDUP_REMOVED lines=14> */
[----:B--2---:R-:W-:Y:S02]  /*21f0*/  LEA.HI.X R3, R14, R28, R15, 0x5, P0 ;  /* 0x0000001c0e037211 */ /* 0x004fe400000f2c0f */
[----:B------:R-:W-:-:S04]  /*2200*/  LEA R2, P0, R4, UR12, 0x1 ;  /* 0x0000000c04027c11 */ /* 0x000fc8000f8008ff */
[----:B------:R-:W-:-:S05]  /*2210*/  LEA.HI.X R3, R4, UR13, R3, 0x1, P0 ;  /* 0x0000000d04037c11 */ /* 0x000fca00080f0c03 */
[----:B------:R-:W-:Y:S01]  /*2220*/  @!PT LDS RZ, [RZ] ;  /* 0x00000000fffff984 */ /* 0x000fe20000000800 */
[----:B------:R-:W-:Y:S01]  /*2230*/  @!PT LDS RZ, [RZ] ;  /* 0x00000000fffff984 */ /* 0x000fe20000000800 */
[----:B------:R-:W-:Y:S01]  /*2240*/  @!PT LDS RZ, [RZ] ;  /* 0x00000000fffff984 */ /* 0x000fe20000000800 */
[----:B------:R2:W-:Y:S04]  /*2250*/  LDGSTS.E.BYPASS.LTC128B.128 [R0+0xb000], desc[UR38][R2.64+0x80] ;  /* 0x0b00008002007fae */ /* 0x0005e8000b901d66 */
.L_x_1008:
[----:B------:R-:W-:Y:S05]  /*2260*/  BSYNC B0 ;  /* 0x0000000000007941 */ /* 0x000fea0003800000 */
.L_x_1007:
        /* <DEDUP_REMOVED lines=13> */
.L_x_1010:
        /* <DEDUP_REMOVED lines=20> */
.L_x_1011:
[----:B------:R-:W-:Y:S05]  /*2480*/  BSYNC B0 ;  /* 0x0000000000007941 */ /* 0x000fea0003800000 */
.L_x_1009:
        /* <DEDUP_REMOVED lines=13> */
.L_x_1013:
        /* <DEDUP_REMOVED lines=17> */
[----:B---3--:R-:W-:-:S04]  /*2670*/  IADD3 R3, P1, R10, R4, RZ ;  /* 0x000000040a037210 */ /* 0x008fc80007f3e0ff */
        /* <DEDUP_REMOVED lines=8> */
.L_x_1014:
[----:B------:R-:W-:Y:S05]  /*2700*/  BSYNC B0 ;  /* 0x0000000000007941 */ /* 0x000fea0003800000 */
.L_x_1012:
[----:B------:R1:W-:Y:S01]  /*2710*/  @P6 STS.128 [R0+0xc000], RZ ;  /* 0x00c000ff00006388 */ /* 0x0003e20000000c00 */
[-C--:B--23--:R-:W-:Y:S01]  /*2720*/  IMAD.WIDE.U32 R2, R31, R26.reuse, R224 ;  /* 0x0000001a1f027225 */ /* 0x08cfe200078e00e0 */
[----:B------:R-:W-:Y:S01]  /*2730*/  ULDC.64 UR10, c[0x0][0x260] ;  /* 0x00009800000a7ab9 */ /* 0x000fe20000000a00 */
[----:B------:R-:W-:Y:S01]  /*2740*/  BSSY B0, `(.L_x_1015) ;  /* 0x0000025000007945 */ /* 0x000fe20003800000 */
[----:B------:R1:W-:Y:S01]  /*2750*/  @P6 STS.128 [R0+0xe000], RZ ;  /* 0x00e000ff00006388 */ /* 0x0003e20000000c00 */
[----:B------:R-:W-:-:S04]  /*2760*/  IMAD R4, R40, R26, RZ ;  /* 0x0000001a28047224 */ /* 0x000fc800078e02ff */
[----:B------:R-:W-:Y:S01]  /*2770*/  IMAD R5, R31, R27, R4 ;  /* 0x0000001b1f057224 */ /* 0x000fe200078e0204 */
[----:B------:R-:W-:Y:S01]  /*2780*/  IADD3 R4, P0, R38, R2, RZ ;  /* 0x0000000226047210 */ /* 0x000fe20007f1e0ff */
[----:B------:R-:W-:-:S03]  /*2790*/  IMAD R2, R36, UR10, RZ ;  /* 0x0000000a24027c24 */ /* 0x000fc6000f8e02ff */
[----:B------:R-:W-:Y:S01]  /*27a0*/  IADD3.X R5, R39, R3, R5, P0, !PT ;  /* 0x0000000327057210 */ /* 0x000fe200007fe405 */
[C---:B------:R-:W-:Y:S02]  /*27b0*/  IMAD R2, R24.reuse, UR11, R2 ;  /* 0x0000000b18027c24 */ /* 0x040fe4000f8e0202 */
        /* <DEDUP_REMOVED lines=29> */
.L_x_1016:
[----:B------:R-:W-:Y:S05]  /*2990*/  BSYNC B0 ;  /* 0x0000000000007941 */ /* 0x000fea0003800000 */
.L_x_1015:
        /* <DEDUP_REMOVED lines=31> */
.L_x_1018:
[----:B------:R-:W-:Y:S05]  /*2b90*/  BSYNC B0 ;  /* 0x0000000000007941 */ /* 0x000fea0003800000 */
.L_x_1017:
[----:B------:R-:W-:Y:S01]  /*2ba0*/  ULDC.64 UR10, c[0x0][0x3c8] ;  /* 0x0000f200000a7ab9 */ /* 0x000fe20000000a00 */
[----:B------:R-:W0:Y:S01]  /*2bb0*/  LDGDEPBAR ;  /* 0x00000000000079af */ /* 0x000e220000000000 */
[----:B------:R-:W-:Y:S01]  /*2bc0*/  ISETP.NE.U32.AND P5, PT, RZ, UR10, PT ;  /* 0x0000000aff007c0c */ /* 0x000fe2000bfa5070 */
[C---:B-1234-:R-:W-:Y:S01]  /*2bd0*/  VIADD R0, R250.reuse, 0x8 ;  /* 0x00000008fa007836 */ /* 0x05efe20000000000 */
[CC--:B------:R-:W-:Y:S01]  /*2be0*/  ISETP.GE.AND P2, PT, R250.reuse, R25.reuse, PT ;  /* 0x00000019fa00720c */ /* 0x0c0fe20003f46270 */
[----:B------:R-:W-:Y:S01]  /*2bf0*/  IMAD.SHL.U32 R236, R250, 0x4, RZ ;  /* 0x00000004faec7824 */ /* 0x000fe200078e00ff */
[----:B------:R-:W-:Y:S01]  /*2c00*/  ISETP.NE.AND.EX P5, PT, RZ, UR11, PT, P5 ;  /* 0x0000000bff007c0c */ /* 0x000fe2000bfa5350 */
[----:B------:R-:W-:Y:S01]  /*2c10*/  IMAD.MOV.U32 R219, RZ, RZ, 0x7f800000 ;  /* 0x7f800000ffdb7424 */ /* 0x000fe200078e00ff */
[----:B------:R-:W-:Y:S01]  /*2c20*/  ISETP.GE.AND P1, PT, R0, R25, PT ;  /* 0x000000190000720c */ /* 0x000fe20003f26270 */
[----:B------:R-:W-:Y:S01]  /*2c30*/  IMAD.MOV.U32 R226, RZ, RZ, 0x7f800000 ;  /* 0x7f800000ffe27424 */ /* 0x000fe200078e00ff */
[----:B------:R-:W-:Y:S01]  /*2c40*/  SHF.L.U64.HI R3, R250, 0x2, R251 ;  /* 0x00000002fa037819 */ /* 0x000fe200000102fb */
[----:B------:R-:W-:Y:S01]  /*2c50*/  IMAD.MOV.U32 R176, RZ, RZ, 0x20 ;  /* 0x00000020ffb07424 */ /* 0x000fe200078e00ff */
[----:B------:R-:W-:Y:S01]  /*2c60*/  IADD3 R2, P0, R236, R228, RZ ;  /* 0x000000e4ec027210 */ /* 0x000fe20007f1e0ff */
[----:B------:R-:W-:Y:S01]  /*2c70*/  IMAD.MOV.U32 R213, RZ, RZ, RZ ;  /* 0x000000ffffd57224 */ /* 0x000fe200078e00ff */
[----:B------:R-:W-:Y:S01]  /*2c80*/  LEA R152, R211, UR5, 0x1 ;  /* 0x00000005d3987c11 */ /* 0x000fe2000f8e08ff */
[----:B------:R-:W-:-:S02]  /*2c90*/  USHF.L.U32 UR35, UR30, 0x4, URZ ;  /* 0x000000041e237899 */ /* 0x000fc4000800063f */
[----:B------:R-:W-:Y:S01]  /*2ca0*/  IMAD.X R3, R3, 0x1, R227, P0 ;  /* 0x0000000103037824 */ /* 0x000fe200000e06e3 */
[----:B------:R-:W-:Y:S01]  /*2cb0*/  USHF.L.U32 UR36, UR30, 0x3, URZ ;  /* 0x000000031e247899 */ /* 0x000fe2000800063f */
[----:B------:R-:W1:Y:S01]  /*2cc0*/  @P5 LDC.64 R6, c[0x0][0x3d0] ;  /* 0x0000f400ff065b82 */ /* 0x000e620000000a00 */
[----:B------:R-:W-:Y:S01]  /*2cd0*/  IMAD.MOV.U32 R204, RZ, RZ, 0x20 ;  /* 0x00000020ffcc7424 */ /* 0x000fe200078e00ff */
[----:B------:R-:W-:Y:S01]  /*2ce0*/  ULDC UR26, c[0x0][0x2d0] ;  /* 0x0000b400001a7ab9 */ /* 0x000fe20000000800 */
[----:B------:R-:W5:Y:S01]  /*2cf0*/  @!P2 LDG.E R219, desc[UR38][R2.64] ;  /* 0x0000002602dba981 */ /* 0x000f62000c1e1900 */
[----:B------:R-:W-:Y:S02]  /*2d00*/  IMAD.MOV.U32 R201, RZ, RZ, 0x40 ;  /* 0x00000040ffc97424 */ /* 0x000fe400078e00ff */
[----:B------:R-:W-:Y:S01]  /*2d10*/  VIADD R196, R210, 0x2000 ;  /* 0x00002000d2c47836 */ /* 0x000fe20000000000 */
[----:B------:R-:W5:Y:S01]  /*2d20*/  @!P1 LDG.E R226, desc[UR38][R2.64+0x20] ;  /* 0x0000202602e29981 */ /* 0x000f62000c1e1900 */
[----:B------:R-:W-:-:S04]  /*2d30*/  DEPBAR.LE SB0, 0x1 ;  /* 0x000080400000791a */ /* 0x000fc80000000000 */
[----:B------:R-:W-:Y:S01]  /*2d40*/  BAR.SYNC.DEFER_BLOCKING 0x0 ;  /* 0x0000000000007b1d */ /* 0x000fe20000010000 */
[----:B------:R-:W-:Y:S01]  /*2d50*/  IMAD.MOV.U32 R218, RZ, RZ, R212 ;  /* 0x000000ffffda7224 */ /* 0x000fe200078e00d4 */
[C-C-:B------:R-:W-:Y:S02]  /*2d60*/  SHF.L.U64.HI R244, R250.reuse, 0x2, R251.reuse ;  /* 0x00000002faf47819 */ /* 0x140fe400000102fb */
[----:B------:R-:W-:Y:S02]  /*2d70*/  CS2R R94, SRZ ;  /* 0x00000000005e7805 */ /* 0x000fe4000001ff00 */
[----:B------:R-:W-:Y:S02]  /*2d80*/  SHF.L.U64.HI R243, R250, 0x2, R251 ;  /* 0x00000002faf37819 */ /* 0x000fe400000102fb */
[----:B------:R-:W-:Y:S02]  /*2d90*/  CS2R R92, SRZ ;  /* 0x00000000005c7805 */ /* 0x000fe4000001ff00 */
[----:B------:R-:W-:-:S02]  /*2da0*/  CS2R R98, SRZ ;  /* 0x0000000000627805 */ /* 0x000fc4000001ff00 */
[----:B------:R-:W-:Y:S02]  /*2db0*/  CS2R R96, SRZ ;  /* 0x0000000000607805 */ /* 0x000fe4000001ff00 */
[----:B------:R-:W-:Y:S02]  /*2dc0*/  CS2R R90, SRZ ;  /* 0x00000000005a7805 */ /* 0x000fe4000001ff00 */
[----:B------:R-:W-:Y:S02]  /*2dd0*/  CS2R R88, SRZ ;  /* 0x0000000000587805 */ /* 0x000fe4000001ff00 */
[----:B------:R-:W-:Y:S02]  /*2de0*/  CS2R R86, SRZ ;  /* 0x0000000000567805 */ /* 0x000fe4000001ff00 */
[----:B------:R-:W-:Y:S01]  /*2df0*/  CS2R R84, SRZ ;  /* 0x0000000000547805 */ /* 0x000fe2000001ff00 */
[-C--:B-1----:R-:W-:Y:S01]  /*2e00*/  @P5 IMAD R0, R43, R6.reuse, RZ ;  /* 0x000000062b005224 */ /* 0x082fe200078e02ff */
[----:B------:R-:W-:Y:S01]  /*2e10*/  CS2R R78, SRZ ;  /* 0x00000000004e7805 */ /* 0x000fe2000001ff00 */
[----:B------:R-:W-:Y:S01]  /*2e20*/  @P5 IMAD.WIDE.U32 R4, R252, R6, R240 ;  /* 0x00000006fc045225 */ /* 0x000fe200078e00f0 */
[----:B------:R-:W-:-:S02]  /*2e30*/  CS2R R76, SRZ ;  /* 0x00000000004c7805 */ /* 0x000fc4000001ff00 */
[----:B------:R-:W-:Y:S02]  /*2e40*/  CS2R R82, SRZ ;  /* 0x0000000000527805 */ /* 0x000fe4000001ff00 */
[----:B------:R-:W-:Y:S01]  /*2e50*/  CS2R R80, SRZ ;  /* 0x0000000000507805 */ /* 0x000fe2000001ff00 */
[----:B------:R-:W-:Y:S01]  /*2e60*/  @P5 IMAD R7, R252, R7, R0 ;  /* 0x00000007fc075224 */ /* 0x000fe200078e0200 */
[----:B------:R-:W-:Y:S02]  /*2e70*/  @P5 LEA R6, P0, R4, UR10, 0x2 ;  /* 0x0000000a04065c11 */ /* 0x000fe4000f8010ff */
[----:B------:R-:W-:Y:S02]  /*2e80*/  CS2R R74, SRZ ;  /* 0x00000000004a7805 */ /* 0x000fe4000001ff00 */
[----:B------:R-:W-:Y:S01]  /*2e90*/  CS2R R72, SRZ ;  /* 0x0000000000487805 */ /* 0x000fe2000001ff00 */
[----:B------:R-:W-:Y:S01]  /*2ea0*/  @P5 IMAD.IADD R7, R5, 0x1, R7 ;  /* 0x0000000105075824 */ /* 0x000fe200078e0207 */
[----:B------:R-:W-:Y:S01]  /*2eb0*/  CS2R R70, SRZ ;  /* 0x0000000000467805 */ /* 0x000fe2000001ff00 */
[----:B------:R1:W2:Y:S01]  /*2ec0*/  LDSM.16.M88.4 R116, [R152+0x10000] ;  /* 0x010000009874783b */ /* 0x0002a20000000200 */
[----:B------:R-:W-:-:S02]  /*2ed0*/  CS2R R68, SRZ ;  /* 0x0000000000447805 */ /* 0x000fc4000001ff00 */
[----:B------:R-:W-:Y:S02]  /*2ee0*/  CS2R R46, SRZ ;  /* 0x00000000002e7805 */ /* 0x000fe4000001ff00 */
[----:B------:R-:W-:Y:S01]  /*2ef0*/  @P5 LEA.HI.X R7, R4, UR11, R7, 0x2, P0 ;  /* 0x0000000b04075c11 */ /* 0x000fe200080f1407 */
[----:B------:R1:W3:Y:S01]  /*2f00*/  LDSM.16.M88.4 R120, [R152+0x10800] ;  /* 0x010800009878783b */ /* 0x0002e20000000200 */
[----:B------:R-:W-:Y:S02]  /*2f10*/  CS2R R44, SRZ ;  /* 0x00000000002c7805 */ /* 0x000fe4000001ff00 */
[----:B------:R-:W-:Y:S02]  /*2f20*/  CS2R R50, SRZ ;  /* 0x0000000000327805 */ /* 0x000fe4000001ff00 */
[----:B------:R-:W-:Y:S01]  /*2f30*/  CS2R R48, SRZ ;  /* 0x0000000000307805 */ /* 0x000fe2000001ff00 */
[----:B------:R1:W4:Y:S01]  /*2f40*/  LDSM.16.M88.4 R148, [R152+0x12000] ;  /* 0x012000009894783b */ /* 0x0003220000000200 */
[----:B------:R-:W-:-:S02]  /*2f50*/  CS2R R40, SRZ ;  /* 0x0000000000287805 */ /* 0x000fc4000001ff00 */
[----:B------:R-:W-:Y:S02]  /*2f60*/  CS2R R38, SRZ ;  /* 0x0000000000267805 */ /* 0x000fe4000001ff00 */
[----:B------:R-:W-:Y:S01]  /*2f70*/  CS2R R36, SRZ ;  /* 0x0000000000247805 */ /* 0x000fe2000001ff00 */
[----:B------:R1:W2:Y:S01]  /*2f80*/  @P5 LDG.E R7, desc[UR38][R6.64] ;  /* 0x0000002606075981 */ /* 0x0002a2000c1e1900 */
[----:B------:R-:W-:Y:S02]  /*2f90*/  CS2R R28, SRZ ;  /* 0x00000000001c7805 */ /* 0x000fe4000001ff00 */
[----:B------:R-:W-:Y:S02]  /*2fa0*/  CS2R R32, SRZ ;  /* 0x0000000000207805 */ /* 0x000fe4000001ff00 */
[----:B------:R-:W-:Y:S01]  /*2fb0*/  CS2R R26, SRZ ;  /* 0x00000000001a7805 */ /* 0x000fe2000001ff00 */
[----:B------:R-:W3:Y:S01]  /*2fc0*/  S2R R4, SR_TID.X ;  /* 0x0000000000047919 */ /* 0x000ee20000002100 */
[----:B------:R-:W-:-:S02]  /*2fd0*/  CS2R R22, SRZ ;  /* 0x0000000000167805 */ /* 0x000fc4000001ff00 */
[----:B------:R-:W-:Y:S01]  /*2fe0*/  CS2R R20, SRZ ;  /* 0x0000000000147805 */ /* 0x000fe2000001ff00 */
[----:B------:R-:W-:Y:S01]  /*2ff0*/  UIMAD UR34, UR30, 0x18, URZ ;  /* 0x000000181e2278a4 */ /* 0x000fe2000f8e023f */
[----:B------:R-:W2:Y:S01]  /*3000*/  LDSM.16.M88.4 R152, [R152+0x12800] ;  /* 0x012800009898783b */ /* 0x000ea20000000200 */
[----:B------:R-:W-:Y:S02]  /*3010*/  USHF.L.U32 UR33, UR30, 0x5, URZ ;  /* 0x000000051e217899 */ /* 0x000fe4000800063f */
[----:B------:R-:W-:Y:S01]  /*3020*/  UIMAD UR32, UR30, 0x28, URZ ;  /* 0x000000281e2078a4 */ /* 0x000fe2000f8e023f */
[----:B------:R2:W2:Y:S01]  /*3030*/  LDSM.16.M88.4 R124, [R202] ;  /* 0x00000000ca7c783b */ /* 0x0004a20000000200 */
[----:B------:R-:W-:Y:S02]  /*3040*/  UIMAD UR31, UR30, 0x30, URZ ;  /* 0x000000301e1f78a4 */ /* 0x000fe4000f8e023f */
[----:B------:R-:W-:Y:S01]  /*3050*/  UIADD3 UR29, -UR29, URZ, URZ ;  /* 0x0000003f1d1d7290 */ /* 0x000fe2000fffe13f */
[----:B------:R2:W2:Y:S01]  /*3060*/  LDSM.16.M88.4 R128, [R202+0x800] ;  /* 0x00080000ca80783b */ /* 0x0004a20000000200 */
[----:B------:R-:W-:Y:S01]  /*3070*/  ULDC UR28, c[0x0][0x39c] ;  /* 0x0000e700001c7ab9 */ /* 0x000fe20000000800 */
[----:B------:R-:W-:-:S02]  /*3080*/  ULDC UR27, c[0x0][0x2ec] ;  /* 0x0000bb00001b7ab9 */ /* 0x000fc40000000800 */
[----:B------:R2:W2:Y:S04]  /*3090*/  LDSM.16.M88.4 R132, [R200] ;  /* 0x00000000c884783b */ /* 0x0004a80000000200 */
[----:B------:R2:W2:Y:S01]  /*30a0*/  LDSM.16.M88.4 R136, [R200+0x800] ;  /* 0x00080000c888783b */ /* 0x0004a20000000200 */
[----:B-1----:R-:W1:Y:S03]  /*30b0*/  @P5 LDC R6, c[0x0][0x2e8] ;  /* 0x0000ba00ff065b82 */ /* 0x002e660000000800 */
[----:B------:R1:W1:Y:S04]  /*30c0*/  LDSM.16.M88.4 R156, [R202+0x2000] ;  /* 0x00200000ca9c783b */ /* 0x0002680000000200 */
[----:B------:R1:W1:Y:S01]  /*30d0*/  LDSM.16.M88.4 R160, [R202+0x2800] ;  /* 0x00280000caa0783b */ /* 0x0002620000000200 */
[----:B---3--:R-:W-:-:S03]  /*30e0*/  SHF.R.S32.HI R3, RZ, 0x1f, R4 ;  /* 0x0000001fff037819 */ /* 0x008fc60000011404 */
[----:B------:R3:W1:Y:S01]  /*30f0*/  LDSM.16.M88.4 R164, [R200+0x2000] ;  /* 0x00200000c8a4783b */ /* 0x0006620000000200 */
[----:B------:R-:W-:-:S03]  /*3100*/  LEA.HI R0, R3, R4, RZ, 0x4 ;  /* 0x0000000403007211 */ /* 0x000fc600078f20ff */
[----:B------:R3:W1:Y:S01]  /*3110*/  LDSM.16.M88.4 R168, [R200+0x2800] ;  /* 0x00280000c8a8783b */ /* 0x0006620000000200 */
[----:B------:R-:W-:-:S04]  /*3120*/  LEA.HI R3, R3, R4, RZ, 0x3 ;  /* 0x0000000403037211 */ /* 0x000fc800078f18ff */
[----:B------:R-:W-:-:S05]  /*3130*/  LOP3.LUT R3, R3, 0xfffffff8, RZ, 0xc0, !PT ;  /* 0xfffffff803037812 */ /* 0x000fca00078ec0ff */
[----:B------:R-:W-:-:S05]  /*3140*/  IMAD.IADD R3, R4, 0x1, -R3 ;  /* 0x0000000104037824 */ /* 0x000fca00078e0a03 */
[----:B------:R-:W-:-:S04]  /*3150*/  LOP3.LUT P4, RZ, R3, 0x2, RZ, 0xc0, !PT ;  /* 0x0000000203ff7812 */ /* 0x000fc8000788c0ff */
[----:B------:R-:W-:Y:S02]  /*3160*/  SEL R176, R176, 0xffffffe0, !P4 ;  /* 0xffffffe0b0b07807 */ /* 0x000fe40006000000 */
[----:B------:R-:W-:-:S03]  /*3170*/  LOP3.LUT R0, R0, 0xfffffff0, RZ, 0xc0, !PT ;  /* 0xfffffff000007812 */ /* 0x000fc600078ec0ff */
[----:B------:R-:W-:Y:S02]  /*3180*/  IMAD.IADD R176, R176, 0x1, R200 ;  /* 0x00000001b0b07824 */ /* 0x000fe400078e02c8 */
[----:B------:R-:W-:-:S03]  /*3190*/  IMAD.IADD R0, R4, 0x1, -R0 ;  /* 0x0000000104007824 */ /* 0x000fc600078e0a00 */
[----:B------:R3:W2:Y:S04]  /*31a0*/  LDSM.16.M88.4 R140, [R176] ;  /* 0x00000000b08c783b */ /* 0x0006a80000000200 */
[----:B------:R3:W2:Y:S04]  /*31b0*/  LDSM.16.M88.4 R144, [R176+0x800] ;  /* 0x00080000b090783b */ /* 0x0006a80000000200 */
[----:B------:R3:W2:Y:S04]  /*31c0*/  LDSM.16.M88.4 R172, [R176+0x2000] ;  /* 0x00200000b0ac783b */ /* 0x0006a80000000200 */
[----:B------:R-:W2:Y:S01]  /*31d0*/  LDSM.16.M88.4 R176, [R176+0x2800] ;  /* 0x00280000b0b0783b */ /* 0x000ea20000000200 */
[----:B------:R-:W-:-:S04]  /*31e0*/  SHF.R.S32.HI R2, RZ, 0x1f, R0 ;  /* 0x0000001fff027819 */ /* 0x000fc80000011400 */
[----:B------:R-:W-:Y:S01]  /*31f0*/  LEA.HI R2, R2, R0, RZ, 0x3 ;  /* 0x0000000002027211 */ /* 0x000fe200078f18ff */
[----:B------:R-:W-:-:S03]  /*3200*/  VIADD R5, R31, 0x40 ;  /* 0x000000401f057836 */ /* 0x000fc60000000000 */
[----:B------:R-:W-:Y:S01]  /*3210*/  LOP3.LUT R2, R2, 0xfffffff8, RZ, 0xc0, !PT ;  /* 0xfffffff802027812 */ /* 0x000fe200078ec0ff */
[----:B-1----:R-:W2:Y:S01]  /*3220*/  @P5 MUFU.RCP R6, R6 ;  /* 0x0000000600065308 */ /* 0x002ea20000001000 */
[----:B------:R-:W-:Y:S01]  /*3230*/  ISETP.GE.AND P0, PT, R5, R216, PT ;  /* 0x000000d80500720c */ /* 0x000fe20003f06270 */
[----:B------:R-:W-:Y:S02]  /*3240*/  UIADD3 UR25, UR35, 0x40, URZ ;  /* 0x0000004023197890 */ /* 0x000fe4000fffe03f */
[----:B------:R-:W-:Y:S01]  /*3250*/  IMAD.IADD R0, R0, 0x1, -R2 ;  /* 0x0000000100007824 */ /* 0x000fe200078e0a02 */
[----:B------:R-:W-:Y:S02]  /*3260*/  UIADD3 UR21, UR35, 0x20, URZ ;  /* 0x0000002023157890 */ /* 0x000fe4000fffe03f */
[----:B------:R-:W-:Y:S02]  /*3270*/  UIADD3 UR13, UR35, 0x60, URZ ;  /* 0x00000060230d7890 */ /* 0x000fe4000fffe03f */
[----:B------:R-:W-:Y:S01]  /*3280*/  R2P PR, R0, 0x6 ;  /* 0x0000000600007804 */ /* 0x000fe20000000000 */
[----:B------:R-:W-:-:S02]  /*3290*/  UIADD3 UR24, UR36, UR25, URZ ;  /* 0x0000001924187290 */ /* 0x000fc4000fffe03f */
[----:B------:R-:W-:Y:S02]  /*32a0*/  UIADD3 UR20, UR36, UR21, URZ ;  /* 0x0000001524147290 */ /* 0x000fe4000fffe03f */
[----:B------:R-:W-:Y:S01]  /*32b0*/  UIADD3 UR12, UR36, UR13, URZ ;  /* 0x0000000d240c7290 */ /* 0x000fe2000fffe03f */
[----:B------:R-:W-:Y:S01]  /*32c0*/  IMAD R4, R239, 0x40, R246 ;  /* 0x00000040ef047824 */ /* 0x000fe200078e02f6 */
[----:B------:R-:W-:Y:S01]  /*32d0*/  UIADD3 UR23, UR36, UR24, URZ ;  /* 0x0000001824177290 */ /* 0x000fe2000fffe03f */
[----:B------:R-:W-:Y:S01]  /*32e0*/  VIADD R0, R209, 0x2000 ;  /* 0x00002000d1007836 */ /* 0x000fe20000000000 */
[----:B------:R-:W-:Y:S01]  /*32f0*/  UIADD3 UR19, UR36, UR20, URZ ;  /* 0x0000001424137290 */ /* 0x000fe2000fffe03f */
[----:B------:R-:W-:Y:S01]  /*3300*/  SEL R204, R204, 0xffffffe0, !P1 ;  /* 0xffffffe0cccc7807 */ /* 0x000fe20004800000 */
[----:B------:R-:W-:Y:S01]  /*3310*/  UIADD3 UR11, UR36, UR12, URZ ;  /* 0x0000000c240b7290 */ /* 0x000fe2000fffe03f */
[----:B------:R-:W-:Y:S01]  /*3320*/  IADD3 R4, -R35, R250, -R4 ;  /* 0x000000fa23047210 */ /* 0x000fe20007ffe904 */
[----:B------:R-:W-:Y:S01]  /*3330*/  UIADD3 UR22, UR36, UR23, URZ ;  /* 0x0000001724167290 */ /* 0x000fe2000fffe03f */
[----:B------:R-:W-:Y:S01]  /*3340*/  SEL R201, R201, 0xffffffc0, !P2 ;  /* 0xffffffc0c9c97807 */ /* 0x000fe20005000000 */
[----:B------:R-:W-:Y:S01]  /*3350*/  UIADD3 UR18, UR36, UR19, URZ ;  /* 0x0000001324127290 */ /* 0x000fe2000fffe03f */
[----:B------:R-:W-:Y:S01]  /*3360*/  SEL R196, R196, R210, !P3 ;  /* 0x000000d2c4c47207 */ /* 0x000fe20005800000 */
[----:B------:R-:W-:Y:S01]  /*3370*/  UIADD3 UR10, UR36, UR11, URZ ;  /* 0x0000000b240a7290 */ /* 0x000fe2000fffe03f */
[----:B------:R-:W-:Y:S01]  /*3380*/  SEL R0, R0, R209, !P3 ;  /* 0x000000d100007207 */ /* 0x000fe20005800000 */
[----:B------:R-:W-:Y:S01]  /*3390*/  IMAD.IADD R205, R206, 0x1, R204 ;  /* 0x00000001cecd7824 */ /* 0x000fe200078e02cc */
[----:B------:R-:W-:Y:S01]  /*33a0*/  UIADD3 UR17, UR36, UR18, URZ ;  /* 0x0000001224117290 */ /* 0x000fe2000fffe03f */
[----:B------:R-:W-:Y:S01]  /*33b0*/  CS2R R42, SRZ ;  /* 0x00000000002a7805 */ /* 0x000fe2000001ff00 */
[----:B------:R-:W-:Y:S01]  /*33c0*/  UIADD3 UR15, UR36, UR22, URZ ;  /* 0x00000016240f7290 */ /* 0x000fe2000fffe03f */
[----:B------:R-:W-:Y:S01]  /*33d0*/  CS2R R30, SRZ ;  /* 0x00000000001e7805 */ /* 0x000fe2000001ff00 */
[----:B------:R-:W-:Y:S01]  /*33e0*/  UIADD3 UR9, UR36, UR10, URZ ;  /* 0x0000000a24097290 */ /* 0x000fe2000fffe03f */
[----:B------:R-:W-:-:S02]  /*33f0*/  CS2R R34, SRZ ;  /* 0x0000000000227805 */ /* 0x000fc4000001ff00 */
[----:B------:R-:W-:Y:S01]  /*3400*/  CS2R R24, SRZ ;  /* 0x0000000000187805 */ /* 0x000fe2000001ff00 */
[----:B------:R-:W-:Y:S01]  /*3410*/  IMAD.IADD R242, R4, 0x1, R216 ;  /* 0x0000000104f27824 */ /* 0x000fe200078e02d8 */
[----:B------:R-:W-:Y:S01]  /*3420*/  LEA R196, R196, UR5, 0x1 ;  /* 0x00000005c4c47c11 */ /* 0x000fe2000f8e08ff */
[----:B------:R-:W-:Y:S01]  /*3430*/  IMAD.IADD R207, R206, 0x1, R201 ;  /* 0x00000001cecf7824 */ /* 0x000fe200078e02c9 */
[----:B------:R-:W-:Y:S01]  /*3440*/  LEA R199, R0, UR5, 0x1 ;  /* 0x0000000500c77c11 */ /* 0x000fe2000f8e08ff */
[----:B------:R-:W-:Y:S01]  /*3450*/  IMAD.IADD R208, R201, 0x1, R205 ;  /* 0x00000001c9d07824 */ /* 0x000fe200078e02cd */
[----:B------:R-:W-:Y:S02]  /*3460*/  UIMAD UR30, UR30, 0x38, URZ ;  /* 0x000000381e1e78a4 */ /* 0x000fe4000f8e023f */
[----:B------:R-:W-:Y:S02]  /*3470*/  UIADD3 UR16, UR36, UR17, URZ ;  /* 0x0000001124107290 */ /* 0x000fe4000fffe03f */
[----:B------:R-:W-:-:S02]  /*3480*/  UIADD3 UR14, UR36, UR15, URZ ;  /* 0x0000000f240e7290 */ /* 0x000fc4000fffe03f */
[----:B------:R-:W-:Y:S01]  /*3490*/  UIADD3 UR4, UR36, UR9, URZ ;  /* 0x0000000924047290 */ /* 0x000fe2000fffe03f */
[----:B--234-:R-:W-:-:S11]  /*34a0*/  @P5 FMUL.FTZ R213, R7, R6 ;  /* 0x0000000607d55220 */ /* 0x01cfd60000410000 */
.L_x_1021:
[----:B------:R-:W0:Y:S01]  /*34b0*/  LDGDEPBAR ;  /* 0x00000000000079af */ /* 0x000e220000000000 */
[----:B------:R-:W-:Y:S02]  /*34c0*/  LEA R0, R211, UR5, 0x1 ;  /* 0x00000005d3007c11 */ /* 0x000fe4000f8e08ff */
[C---:B------:R-:W-:Y:S02]  /*34d0*/  IADD3 R2, R199.reuse, R204, RZ ;  /* 0x000000ccc7027210 */ /* 0x040fe40007ffe0ff */
[-C--:B------:R-:W-:Y:S02]  /*34e0*/  IADD3 R3, R199, R201.reuse, RZ ;  /* 0x000000c9c7037210 */ /* 0x080fe40007ffe0ff */
[----:B------:R-:W-:Y:S02]  /*34f0*/  IADD3 R180, R2, R201, RZ ;  /* 0x000000c902b47210 */ /* 0x000fe40007ffe0ff */
[----:B-----5:R-:W-:Y:S02]  /*3500*/  FSETP.NEU.FTZ.AND P3, PT, R219, -INF , PT ;  /* 0xff800000db00780b */ /* 0x020fe40003f7d000 */
[----:B------:R-:W-:Y:S01]  /*3510*/  FSETP.NEU.FTZ.AND P2, PT, R226, -INF , PT ;  /* 0xff800000e200780b */ /* 0x000fe20003f5d000 */
[----:B------:R-:W-:Y:S04]  /*3520*/  DEPBAR.LE SB0, 0x0 ;  /* 0x000080000000791a */ /* 0x000fe80000000000 */
[----:B------:R-:W-:Y:S06]  /*3530*/  BAR.SYNC.DEFER_BLOCKING 0x0 ;  /* 0x0000000000007b1d */ /* 0x000fec0000010000 */
[----:B------:R-:W-:Y:S08]  /*3540*/  LDSM.16.M88.4 R16, [R199] ;  /* 0x00000000c710783b */ /* 0x000ff00000000200 */
[----:B------:R-:W1:Y:S08]  /*3550*/  LDSM.16.M88.4 R8, [R0+0xc000] ;  /* 0x00c000000008783b */ /* 0x000e700000000200 */
[----:B------:R-:W2:Y:S08]  /*3560*/  LDSM.16.M88.4 R52, [R0+0xc800] ;  /* 0x00c800000034783b */ /* 0x000eb00000000200 */
[----:B------:R-:W-:Y:S08]  /*3570*/  LDSM.16.M88.4 R56, [R2] ;  /* 0x000000000238783b */ /* 0x000ff00000000200 */
[----:B------:R-:W3:Y:S08]  /*3580*/  LDSM.16.M88.4 R60, [R202+-0x4000] ;  /* 0xffc00000ca3c783b */ /* 0x000ef00000000200 */
[----:B------:R-:W4:Y:S01]  /*3590*/  LDSM.16.M88.4 R64, [R202+-0x3800] ;  /* 0xffc80000ca40783b */ /* 0x000f220000000200 */
[C---:B-1----:R-:W-:Y:S07]  /*35a0*/  HMMA.16816.F32 R4, R16.reuse, R8, RZ ;  /* 0x000000081004723c */ /* 0x042fee00000018ff */
[----:B------:R-:W-:Y:S01]  /*35b0*/  LDSM.16.M88.4 R100, [R3] ;  /* 0x000000000364783b */ /* 0x000fe20000000200 */
[C---:B------:R-:W-:Y:S07]  /*35c0*/  HMMA.16816.F32 R8, R16.reuse, R10, RZ ;  /* 0x0000000a1008723c */ /* 0x040fee00000018ff */
[----:B------:R-:W1:Y:S01]  /*35d0*/  LDSM.16.M88.4 R104, [R200+-0x4000] ;  /* 0xffc00000c868783b */ /* 0x000e620000000200 */
[C---:B--2---:R-:W-:Y:S07]  /*35e0*/  HMMA.16816.F32 R12, R16.reuse, R52, RZ ;  /* 0x00000034100c723c */ /* 0x044fee00000018ff */
[----:B------:R-:W-:Y:S01]  /*35f0*/  LDSM.16.M88.4 R108, [R180] ;  /* 0x00000000b46c783b */ /* 0x000fe20000000200 */
[----:B------:R-:W-:Y:S06]  /*3600*/  HMMA.16816.F32 R16, R16, R54, RZ ;  /* 0x000000361010723c */ /* 0x000fec00000018ff */
[C---:B---3--:R-:W-:Y:S01]  /*3610*/  HMMA.16816.F32 R4, R56.reuse, R60, R4 ;  /* 0x0000003c3804723c */ /* 0x048fe20000001804 */
[----:B------:R-:W2:Y:S05]  /*3620*/  LDSM.16.M88.4 R52, [R200+-0x3800] ;  /* 0xffc80000c834783b */ /* 0x000eaa0000000200 */
[C---:B------:R-:W-:Y:S03]  /*3630*/  HMMA.16816.F32 R8, R56.reuse, R62, R8 ;  /* 0x0000003e3808723c */ /* 0x040fe60000001808 */
[----:B------:R-:W3:Y:S03]  /*3640*/  LDSM.16.M88.4 R112, [R203] ;  /* 0x00000000cb70783b */ /* 0x000ee60000000200 */
[C---:B----4-:R-:W-:Y:S05]  /*3650*/  HMMA.16816.F32 R12, R56.reuse, R64, R12 ;  /* 0x00000040380c723c */ /* 0x050fea000000180c */
[----:B------:R-:W-:Y:S01]  /*3660*/  LDSM.16.M88.4 R60, [R199+0x2000] ;  /* 0x00200000c73c783b */ /* 0x000fe20000000200 */
[----:B------:R-:W-:Y:S06]  /*3670*/  HMMA.16816.F32 R16, R56, R66, R16 ;  /* 0x000000423810723c */ /* 0x000fec0000001810 */
[C---:B-1----:R-:W-:Y:S01]  /*3680*/  HMMA.16816.F32 R4, R100.reuse, R104, R4 ;  /* 0x000000686404723c */ /* 0x042fe20000001804 */
[----:B------:R-:W1:Y:S05]  /*3690*/  LDSM.16.M88.4 R56, [R203+0x800] ;  /* 0x00080000cb38783b */ /* 0x000e6a0000000200 */
[C---:B------:R-:W-:Y:S03]  /*36a0*/  HMMA.16816.F32 R8, R100.reuse, R106, R8 ;  /* 0x0000006a6408723c */ /* 0x040fe60000001808 */
[----:B------:R-:W4:Y:S03]  /*36b0*/  LDSM.16.M88.4 R64, [R0+0xe000] ;  /* 0x00e000000040783b */ /* 0x000f260000000200 */
[C---:B--2---:R-:W-:Y:S05]  /*36c0*/  HMMA.16816.F32 R12, R100.reuse, R52, R12 ;  /* 0x00000034640c723c */ /* 0x044fea000000180c */
[----:B------:R-:W-:Y:S01]  /*36d0*/  LDSM.16.M88.4 R104, [R202+-0x2000] ;  /* 0xffe00000ca68783b */ /* 0x000fe20000000200 */
[----:B------:R-:W-:Y:S07]  /*36e0*/  HMMA.16816.F32 R16, R100, R54, R16 ;  /* 0x000000366410723c */ /* 0x000fee0000001810 */
[----:B------:R2:W4:Y:S01]  /*36f0*/  LDSM.16.M88.4 R52, [R0+0xe800] ;  /* 0x00e800000034783b */ /* 0x0005220000000200 */
[C---:B---3--:R-:W-:Y:S07]  /*3700*/  HMMA.16816.F32 R4, R108.reuse, R112, R4 ;  /* 0x000000706c04723c */ /* 0x048fee0000001804 */
[----:B------:R-:W3:Y:S01]  /*3710*/  LDSM.16.M88.4 R100, [R2+0x2000] ;  /* 0x002000000264783b */ /* 0x000ee20000000200 */
[C---:B------:R-:W-:Y:S06]  /*3720*/  HMMA.16816.F32 R8, R108.reuse, R114, R8 ;  /* 0x000000726c08723c */ /* 0x040fec0000001808 */
[C---:B-1----:R-:W-:Y:S01]  /*3730*/  HMMA.16816.F32 R12, R108.reuse, R56, R12 ;  /* 0x000000386c0c723c */ /* 0x042fe2000000180c */
[----:B------:R-:W-:Y:S05]  /*3740*/  LDSM.16.M88.4 R112, [R200+-0x2000] ;  /* 0xffe00000c870783b */ /* 0x000fea0000000200 */
[----:B------:R-:W-:Y:S03]  /*3750*/  HMMA.16816.F32 R16, R108, R58, R16 ;  /* 0x0000003a6c10723c */ /* 0x000fe60000001810 */
[----:B------:R-:W1:Y:S02]  /*3760*/  LDSM.16.M88.4 R56, [R202+-0x1800] ;  /* 0xffe80000ca38783b */ /* 0x000e640000000200 */
[----:B--2---:R-:W-:Y:S01]  /*3770*/  LEA R0, R217, R242, 0x6 ;  /* 0x000000f2d9007211 */ /* 0x004fe200078e30ff */
[C---:B----4-:R-:W-:Y:S05]  /*3780*/  HMMA.16816.F32 R4, R60.reuse, R64, R4 ;  /* 0x000000403c04723c */ /* 0x050fea0000001804 */
[----:B------:R2:W4:Y:S01]  /*3790*/  LDSM.16.M88.4 R108, [R3+0x2000] ;  /* 0x00200000036c783b */ /* 0x0005220000000200 */
[C---:B------:R-:W-:Y:S06]  /*37a0*/  HMMA.16816.F32 R8, R60.reuse, R66, R8 ;  /* 0x000000423c08723c */ /* 0x040fec0000001808 */
[C---:B------:R-:W-:Y:S01]  /*37b0*/  HMMA.16816.F32 R12, R60.reuse, R52, R12 ;  /* 0x000000343c0c723c */ /* 0x040fe2000000180c */
[----:B------:R-:W-:Y:S05]  /*37c0*/  LDSM.16.M88.4 R64, [R203+0x2000] ;  /* 0x00200000cb40783b */ /* 0x000fea0000000200 */
[----:B------:R-:W-:Y:S03]  /*37d0*/  HMMA.16816.F32 R16, R60, R54, R16 ;  /* 0x000000363c10723c */ /* 0x000fe60000001810 */
[----:B------:R-:W4:Y:S03]  /*37e0*/  LDSM.16.M88.4 R52, [R200+-0x1800] ;  /* 0xffe80000c834783b */ /* 0x000f260000000200 */
[C---:B---3--:R-:W-:Y:S05]  /*37f0*/  HMMA.16816.F32 R4, R100.reuse, R104, R4 ;  /* 0x000000686404723c */ /* 0x048fea0000001804 */
[----:B------:R-:W3:Y:S01]  /*3800*/  LDSM.16.M88.4 R60, [R180+0x2000] ;  /* 0x00200000b43c783b */ /* 0x000ee20000000200 */
[C---:B------:R-:W-:Y:S05]  /*3810*/  HMMA.16816.F32 R8, R100.reuse, R106, R8 ;  /* 0x0000006a6408723c */ /* 0x040fea0000001808 */
[----:B--2---:R-:W-:Y:S01]  /*3820*/  FMUL.FTZ R3, R219, 1.4426950216293334961 ;  /* 0x3fb8aa3bdb037820 */ /* 0x004fe20000410000 */
[C---:B-1----:R-:W-:Y:S05]  /*3830*/  HMMA.16816.F32 R12, R100.reuse, R56, R12 ;  /* 0x00000038640c723c */ /* 0x042fea000000180c */
[----:B------:R-:W-:Y:S01]  /*3840*/  FSEL R3, R3, RZ, P3 ;  /* 0x000000ff03037208 */ /* 0x000fe20001800000 */
[----:B------:R-:W-:Y:S06]  /*3850*/  HMMA.16816.F32 R16, R100, R58, R16 ;  /* 0x0000003a6410723c */ /* 0x000fec0000001810 */
[C---:B----4-:R-:W-:Y:S06]  /*3860*/  HMMA.16816.F32 R4, R108.reuse, R112, R4 ;  /* 0x000000706c04723c */ /* 0x050fec0000001804 */
[C---:B------:R-:W-:Y:S06]  /*3870*/  HMMA.16816.F32 R8, R108.reuse, R114, R8 ;  /* 0x000000726c08723c */ /* 0x040fec0000001808 */
[C---:B------:R-:W-:Y:S06]  /*3880*/  HMMA.16816.F32 R12, R108.reuse, R52, R12 ;  /* 0x000000346c0c723c */ /* 0x040fec000000180c */
[----:B------:R-:W-:Y:S01]  /*3890*/  HMMA.16816.F32 R16, R108, R54, R16 ;  /* 0x000000366c10723c */ /* 0x000fe20000001810 */
[----:B------:R-:W1:Y:S05]  /*38a0*/  LDSM.16.M88.4 R52, [R203+0x2800] ;  /* 0x00280000cb34783b */ /* 0x000e6a0000000200 */
[C---:B---3--:R-:W-:Y:S06]  /*38b0*/  HMMA.16816.F32 R4, R60.reuse, R64, R4 ;  /* 0x000000403c04723c */ /* 0x048fec0000001804 */
[C---:B------:R-:W-:Y:S11]  /*38c0*/  HMMA.16816.F32 R8, R60.reuse, R66, R8 ;  /* 0x000000423c08723c */ /* 0x040ff60000001808 */
[----:B------:R-:W-:Y:S07]  /*38d0*/  @!UPT UIADD3 URZ, URZ, URZ, URZ ;  /* 0x0000003f3f3ff290 */ /* 0x000fee000fffe03f */
[----:B------:R-:W-:Y:S01]  /*38e0*/  FMUL.FTZ R6, R6, UR28 ;  /* 0x0000001c06067c20 */ /* 0x000fe20008410000 */
[----:B------:R-:W-:Y:S01]  /*38f0*/  FMUL.FTZ R5, R5, UR28 ;  /* 0x0000001c05057c20 */ /* 0x000fe20008410000 */
[----:B------:R-:W-:Y:S01]  /*3900*/  FMUL.FTZ R4, R4, UR28 ;  /* 0x0000001c04047c20 */ /* 0x000fe20008410000 */
[----:B------:R-:W-:Y:S01]  /*3910*/  FMUL.FTZ R7, R7, UR28 ;  /* 0x0000001c07077c20 */ /* 0x000fe20008410000 */
[----:B------:R2:W3:Y:S02]  /*3920*/  MUFU.TANH R185, R6 ;  /* 0x0000000600b97308 */ /* 0x0004e40000002400 */
[----:B------:R-:W-:Y:S01]  /*3930*/  FMUL.FTZ R10, R10, UR28 ;  /* 0x0000001c0a0a7c20 */ /* 0x000fe20008410000 */
[----:B------:R-:W-:Y:S01]  /*3940*/  FMUL.FTZ R8, R8, UR28 ;  /* 0x0000001c08087c20 */ /* 0x000fe20008410000 */
[----:B------:R-:W-:Y:S01]  /*3950*/  FMUL.FTZ R11, R11, UR28 ;  /* 0x0000001c0b0b7c20 */ /* 0x000fe20008410000 */
[----:B------:R-:W-:Y:S01]  /*3960*/  FMUL.FTZ R9, R9, UR28 ;  /* 0x0000001c09097c20 */ /* 0x000fe20008410000 */
[C---:B-1----:R-:W-:Y:S04]  /*3970*/  HMMA.16816.F32 R12, R60.reuse, R52, R12 ;  /* 0x000000343c0c723c */ /* 0x042fe8000000180c */
[----:B------:R1:W4:Y:S02]  /*3980*/  MUFU.TANH R107, R4 ;  /* 0x00000004006b7308 */ /* 0x0003240000002400 */
[----:B------:R-:W-:Y:S08]  /*3990*/  HMMA.16816.F32 R16, R60, R54, R16 ;  /* 0x000000363c10723c */ /* 0x000ff00000001810 */
[----:B------:R3:W-:Y:S03]  /*39a0*/  MUFU.TANH R104, R8 ;  /* 0x0000000800687308 */ /* 0x0007e60000002400 */
[----:B--2---:R-:W-:Y:S04]  /*39b0*/  IADD3 R6, R0, 0x8, RZ ;  /* 0x0000000800067810 */ /* 0x004fe80007ffe0ff */
[----:B------:R-:W-:Y:S03]  /*39c0*/  ISETP.GE.AND P5, PT, R6, RZ, PT ;  /* 0x000000ff0600720c */ /* 0x000fe60003fa6270 */
[----:B------:R-:W2:Y:S01]  /*39d0*/  MUFU.TANH R105, R5 ;  /* 0x0000000500697308 */ /* 0x000ea20000002400 */
[----:B-1----:R-:W-:Y:S04]  /*39e0*/  LEA R4, R239, R246, 0x6 ;  /* 0x000000f6ef047211 */ /* 0x002fe800078e30ff */
[----:B------:R-:W-:Y:S01]  /*39f0*/  @P0 IADD3 R2, R4, 0x1, RZ ;  /* 0x0000000104020810 */ /* 0x000fe20007ffe0ff */
[----:B------:R-:W-:Y:S04]  /*3a00*/  FMUL.FTZ R12, R12, UR28 ;  /* 0x0000001c0c0c7c20 */ /* 0x000fe80008410000 */
[----:B------:R1:W-:Y:S01]  /*3a10*/  MUFU.TANH R103, R9 ;  /* 0x0000000900677308 */ /* 0x0003e20000002400 */
[-C--:B------:R-:W-:Y:S01]  /*3a20*/  @P0 ISETP.GE.AND P1, PT, R2, R216.reuse, PT ;  /* 0x000000d80200020c */ /* 0x080fe20003f26270 */
[----:B------:R-:W-:Y:S01]  /*3a30*/  FMUL.FTZ R13, R13, UR28 ;  /* 0x0000001c0d0d7c20 */ /* 0x000fe20008410000 */
[----:B------:R-:W-:Y:S01]  /*3a40*/  @P0 ISETP.GE.AND P4, PT, R4, R216, PT ;  /* 0x000000d80400020c */ /* 0x000fe20003f86270 */
[----:B------:R-:W-:Y:S01]  /*3a50*/  FMUL.FTZ R2, R226, 1.4426950216293334961 ;  /* 0x3fb8aa3be2027820 */ /* 0x000fe20000410000 */
[----:B------:R-:W-:Y:S01]  /*3a60*/  FMUL.FTZ R17, R17, UR28 ;  /* 0x0000001c11117c20 */ /* 0x000fe20008410000 */
[----:B------:R-:W-:Y:S01]  /*3a70*/  FMUL.FTZ R18, R18, UR28 ;  /* 0x0000001c12127c20 */ /* 0x000fe20008410000 */
[----:B------:R-:W-:Y:S03]  /*3a80*/  FMUL.FTZ R19, R19, UR28 ;  /* 0x0000001c13137c20 */ /* 0x000fe60008410000 */
[----:B------:R4:W-:Y:S01]  /*3a90*/  MUFU.TANH R101, R12 ;  /* 0x0000000c00657308 */ /* 0x0009e20000002400 */
[----:B------:R-:W-:Y:S01]  /*3aa0*/  FMUL.FTZ R16, R16, UR28 ;  /* 0x0000001c10107c20 */ /* 0x000fe20008410000 */
[----:B------:R-:W-:Y:S01]  /*3ab0*/  FSEL R2, R2, RZ, P2 ;  /* 0x000000ff02027208 */ /* 0x000fe20001000000 */
[----:B------:R-:W-:Y:S01]  /*3ac0*/  FMUL.FTZ R14, R14, UR28 ;  /* 0x0000001c0e0e7c20 */ /* 0x000fe20008410000 */
[C---:B------:R-:W-:Y:S01]  /*3ad0*/  @!P5 IADD3 R6, -R0.reuse, -0x8, RZ ;  /* 0xfffffff80006d810 */ /* 0x040fe20007ffe1ff */
[----:B------:R-:W-:Y:S01]  /*3ae0*/  FMUL.FTZ R15, R15, UR28 ;  /* 0x0000001c0f0f7c20 */ /* 0x000fe20008410000 */
[C---:B---3--:R-:W-:Y:S04]  /*3af0*/  IADD3 R8, R0.reuse, 0x7, RZ ;  /* 0x0000000700087810 */ /* 0x048fe80007ffe0ff */
[----:B------:R-:W-:Y:S01]  /*3b00*/  MUFU.TANH R181, R14 ;  /* 0x0000000e00b57308 */ /* 0x000fe20000002400 */
[----:B-1----:R-:W-:Y:S02]  /*3b10*/  IADD3 R9, R0, -0x9, RZ ;  /* 0xfffffff700097810 */ /* 0x002fe40007ffe0ff */
[----:B------:R-:W-:Y:S02]  /*3b20*/  ISETP.GE.AND P2, PT, R8, RZ, PT ;  /* 0x000000ff0800720c */ /* 0x000fe40003f46270 */
[----:B------:R-:W-:Y:S02]  /*3b30*/  ISETP.GE.AND P3, PT, R9, RZ, PT ;  /* 0x000000ff0900720c */ /* 0x000fe40003f66270 */
[----:B------:R-:W-:Y:S03]  /*3b40*/  I2FP.F32.S32 R6, R6 ;  /* 0x0000000600067245 */ /* 0x000fe60000201400 */
[----:B------:R1:W3:Y:S01]  /*3b50*/  MUFU.TANH R184, R7 ;  /* 0x0000000700b87308 */ /* 0x0002e20000002400 */
[----:B----4-:R-:W-:Y:S01]  /*3b60*/  IABS R12, R0 ;  /* 0x00000000000c7213 */ /* 0x010fe20000000000 */
[-C--:B------:R-:W-:Y:S03]  /*3b70*/  FFMA.FTZ R6, R6, -R213.reuse, R185 ;  /* 0x800000d506067223 */ /* 0x080fe600000100b9 */
[----:B------:R-:W-:Y:S05]  /*3b80*/  I2FP.F32.S32 R12, R12 ;  /* 0x0000000c000c7245 */ /* 0x000fea0000201400 */
[----:B------:R-:W-:Y:S01]  /*3b90*/  MUFU.TANH R180, R15 ;  /* 0x0000000f00b47308 */ /* 0x000fe20000002400 */
[----:B------:R-:W-:Y:S01]  /*3ba0*/  @P0 FSEL R6, R6, -INF , !P4 ;  /* 0xff80000006060808 */ /* 0x000fe20006000000 */
[----:B------:R-:W-:Y:S01]  /*3bb0*/  FFMA.FTZ R5, R12, -R213, R107 ;  /* 0x800000d50c057223 */ /* 0x000fe2000001006b */
[C---:B------:R-:W-:Y:S02]  /*3bc0*/  @!P2 IADD3 R8, -R0.reuse, -0x7, RZ ;  /* 0xfffffff90008a810 */ /* 0x040fe40007ffe1ff */
[----:B------:R-:W-:Y:S01]  /*3bd0*/  @!P3 IADD3 R9, -R0, 0x9, RZ ;  /* 0x000000090009b810 */ /* 0x000fe20007ffe1ff */
[----:B------:R-:W-:Y:S01]  /*3be0*/  FFMA.FTZ R6, R6, UR27, -R2 ;  /* 0x0000001b06067c23 */ /* 0x000fe20008010802 */
[----:B------:R-:W-:Y:S03]  /*3bf0*/  @P0 FSEL R5, R5, -INF , !P4 ;  /* 0xff80000005050808 */ /* 0x000fe60006000000 */
[----:B------:R4:W3:Y:S01]  /*3c00*/  MUFU.TANH R183, R10 ;  /* 0x0000000a00b77308 */ /* 0x0008e20000002400 */
[----:B-1----:R-:W-:Y:S02]  /*3c10*/  IADD3 R7, R0, -0x1, RZ ;  /* 0xffffffff00077810 */ /* 0x002fe40007ffe0ff */
[----:B------:R-:W-:Y:S01]  /*3c20*/  I2FP.F32.S32 R14, R9 ;  /* 0x00000009000e7245 */ /* 0x000fe20000201400 */
[----:B------:R-:W-:Y:S01]  /*3c30*/  FFMA.FTZ R5, R5, UR27, -R3 ;  /* 0x0000001b05057c23 */ /* 0x000fe20008010803 */
[----:B------:R-:W-:Y:S02]  /*3c40*/  ISETP.GE.AND P6, PT, R7, RZ, PT ;  /* 0x000000ff0700720c */ /* 0x000fe40003fc6270 */
[----:B------:R-:W-:Y:S03]  /*3c50*/  @P0 IADD3 R9, R4, 0x10, RZ ;  /* 0x0000001004090810 */ /* 0x000fe60007ffe0ff */
[----:B------:R1:W3:Y:S01]  /*3c60*/  MUFU.TANH R182, R11 ;  /* 0x0000000b00b67308 */ /* 0x0002e20000002400 */
[----:B------:R-:W-:Y:S02]  /*3c70*/  @P0 ISETP.GE.AND P4, PT, R9, R216, PT ;  /* 0x000000d80900020c */ /* 0x000fe40003f86270 */
[C---:B------:R-:W-:Y:S07]  /*3c80*/  IADD3 R9, R0.reuse, -0x19, RZ ;  /* 0xffffffe700097810 */ /* 0x040fee0007ffe0ff */
[----:B------:R3:W-:Y:S01]  /*3c90*/  MUFU.EX2 R115, R5 ;  /* 0x0000000500737308 */ /* 0x0007e20000000800 */
[C---:B----4-:R-:W-:Y:S02]  /*3ca0*/  IADD3 R10, R0.reuse, -0x8, RZ ;  /* 0xfffffff8000a7810 */ /* 0x050fe40007ffe0ff */
[----:B------:R-:W-:Y:S02]  /*3cb0*/  @!P6 IADD3 R7, -R0, 0x1, RZ ;  /* 0x000000010007e810 */ /* 0x000fe40007ffe1ff */
[----:B------:R-:W-:Y:S05]  /*3cc0*/  ISETP.GE.AND P5, PT, R10, RZ, PT ;  /* 0x000000ff0a00720c */ /* 0x000fea0003fa6270 */
[----:B------:R4:W-:Y:S01]  /*3cd0*/  MUFU.EX2 R193, R6 ;  /* 0x0000000600c17308 */ /* 0x0009e20000000800 */
[----:B-1----:R-:W-:Y:S05]  /*3ce0*/  I2FP.F32.S32 R11, R7 ;  /* 0x00000007000b7245 */ /* 0x002fea0000201400 */
[-C--:B--2---:R-:W-:Y:S04]  /*3cf0*/  FFMA.FTZ R7, R11, -R213.reuse, R105 ;  /* 0x800000d50b077223 */ /* 0x084fe80000010069 */
[----:B------:R1:W-:Y:S01]  /*3d00*/  MUFU.TANH R67, R16 ;  /* 0x0000001000437308 */ /* 0x0003e20000002400 */
[----:B---3--:R-:W-:Y:S02]  /*3d10*/  I2FP.F32.S32 R5, R8 ;  /* 0x0000000800057245 */ /* 0x008fe40000201400 */
[----:B------:R-:W-:Y:S02]  /*3d20*/  @!P5 IADD3 R10, -R0, 0x8, RZ ;  /* 0x00000008000ad810 */ /* 0x000fe40007ffe1ff */
[----:B------:R-:W-:Y:S01]  /*3d30*/  @P0 FSEL R7, R7, -INF , !P1 ;  /* 0xff80000007070808 */ /* 0x000fe20004800000 */
[-C--:B------:R-:W-:Y:S01]  /*3d40*/  FFMA.FTZ R5, R5, -R213.reuse, R184 ;  /* 0x800000d505057223 */ /* 0x080fe200000100b8 */
[----:B------:R-:W-:Y:S03]  /*3d50*/  I2FP.F32.S32 R15, R10 ;  /* 0x0000000a000f7245 */ /* 0x000fe60000201400 */
[----:B------:R-:W2:Y:S01]  /*3d60*/  MUFU.TANH R100, R13 ;  /* 0x0000000d00647308 */ /* 0x000ea20000002400 */
[----:B------:R-:W-:Y:S01]  /*3d70*/  @P0 IADD3 R8, R4, 0x8, RZ ;  /* 0x0000000804080810 */ /* 0x000fe20007ffe0ff */
[--C-:B------:R-:W-:Y:S01]  /*3d80*/  FFMA.FTZ R7, R7, UR27, -R3.reuse ;  /* 0x0000001b07077c23 */ /* 0x100fe20008010803 */
[----:B------:R-:W-:Y:S01]  /*3d90*/  @P0 FSEL R5, R5, -INF , !P1 ;  /* 0xff80000005050808 */ /* 0x000fe20004800000 */
[-C--:B----4-:R-:W-:Y:S01]  /*3da0*/  FFMA.FTZ R6, R15, -R213.reuse, R104 ;  /* 0x800000d50f067223 */ /* 0x090fe20000010068 */
[-C--:B------:R-:W-:Y:S02]  /*3db0*/  @P0 ISETP.GE.AND P2, PT, R8, R216.reuse, PT ;  /* 0x000000d80800020c */ /* 0x080fe40003f46270 */
[----:B------:R-:W-:Y:S01]  /*3dc0*/  IADD3 R8, R0, -0x10, RZ ;  /* 0xfffffff000087810 */ /* 0x000fe20007ffe0ff */
[--C-:B------:R-:W-:Y:S02]  /*3dd0*/  FFMA.FTZ R5, R5, UR27, -R2.reuse ;  /* 0x0000001b05057c23 */ /* 0x100fe40008010802 */
[----:B------:R3:W-:Y:S01]  /*3de0*/  MUFU.EX2 R114, R7 ;  /* 0x0000000700727308 */ /* 0x0007e20000000800 */
[----:B------:R-:W-:Y:S02]  /*3df0*/  @P0 FSEL R6, R6, -INF , !P2 ;  /* 0xff80000006060808 */ /* 0x000fe40005000000 */
[----:B------:R-:W-:Y:S02]  /*3e00*/  ISETP.GE.AND P6, PT, R8, RZ, PT ;  /* 0x000000ff0800720c */ /* 0x000fe40003fc6270 */
[----:B-1----:R-:W-:Y:S01]  /*3e10*/  @P0 IADD3 R16, R4, 0x11, RZ ;  /* 0x0000001104100810 */ /* 0x002fe20007ffe0ff */
[----:B------:R-:W-:Y:S01]  /*3e20*/  FFMA.FTZ R6, R6, UR27, -R3 ;  /* 0x0000001b06067c23 */ /* 0x000fe20008010803 */
[----:B------:R-:W-:Y:S03]  /*3e30*/  IADD3 R10, R0, -0x18, RZ ;  /* 0xffffffe8000a7810 */ /* 0x000fe60007ffe0ff */
[----:B------:R1:W-:Y:S10]  /*3e40*/  MUFU.EX2 R192, R5 ;  /* 0x0000000500c07308 */ /* 0x0003f40000000800 */
[----:B------:R4:W-:Y:S01]  /*3e50*/  MUFU.EX2 R111, R6 ;  /* 0x00000006006f7308 */ /* 0x0009e20000000800 */
[----:B---3--:R-:W-:Y:S02]  /*3e60*/  @P0 IADD3 R7, R4, 0x9, RZ ;  /* 0x0000000904070810 */ /* 0x008fe40007ffe0ff */
[C---:B------:R-:W-:Y:S02]  /*3e70*/  @!P6 IADD3 R8, -R0.reuse, 0x10, RZ ;  /* 0x000000100008e810 */ /* 0x040fe40007ffe1ff */
[----:B------:R-:W-:Y:S02]  /*3e80*/  @P0 ISETP.GE.AND P3, PT, R7, R216, PT ;  /* 0x000000d80700020c */ /* 0x000fe40003f66270 */
[----:B------:R-:W-:Y:S03]  /*3e90*/  IADD3 R7, R0, -0x11, RZ ;  /* 0xffffffef00077810 */ /* 0x000fe60007ffe0ff */
[----:B------:R-:W3:Y:S01]  /*3ea0*/  MUFU.TANH R66, R17 ;  /* 0x0000001100427308 */ /* 0x000ee20000002400 */
[-C--:B-1----:R-:W-:Y:S01]  /*3eb0*/  FFMA.FTZ R5, R14, -R213.reuse, R103 ;  /* 0x800000d50e057223 */ /* 0x082fe20000010067 */
[----:B------:R-:W-:Y:S02]  /*3ec0*/  ISETP.GE.AND P6, PT, R217, 0x1, PT ;  /* 0x00000001d900780c */ /* 0x000fe40003fc6270 */
[----:B------:R-:W-:Y:S02]  /*3ed0*/  ISETP.GE.AND P5, PT, R7, RZ, PT ;  /* 0x000000ff0700720c */ /* 0x000fe40003fa6270 */
[----:B------:R-:W-:Y:S04]  /*3ee0*/  @P0 FSEL R5, R5, -INF , !P3 ;  /* 0xff80000005050808 */ /* 0x000fe80005800000 */
[----:B------:R-:W-:Y:S01]  /*3ef0*/  MUFU.TANH R113, R18 ;  /* 0x0000001200717308 */ /* 0x000fe20000002400 */
[----:B----4-:R-:W-:Y:S01]  /*3f00*/  FFMA.FTZ R6, R12, -R213, R183 ;  /* 0x800000d50c067223 */ /* 0x010fe200000100b7 */
[----:B------:R-:W-:Y:S01]  /*3f10*/  IADD3 R12, P1, R236, R230, RZ ;  /* 0x000000e6ec0c7210 */ /* 0x000fe20007f3e0ff */
[----:B------:R-:W-:Y:S03]  /*3f20*/  FFMA.FTZ R5, R5, UR27, -R3 ;  /* 0x0000001b05057c23 */ /* 0x000fe60008010803 */
[----:B------:R-:W-:Y:S04]  /*3f30*/  @P0 FSEL R6, R6, -INF , !P2 ;  /* 0xff80000006060808 */ /* 0x000fe80005000000 */
[----:B------:R1:W-:Y:S01]  /*3f40*/  MUFU.EX2 R109, R5 ;  /* 0x00000005006d7308 */ /* 0x0003e20000000800 */
[----:B------:R-:W-:Y:S01]  /*3f50*/  @!P5 IADD3 R7, -R0, 0x11, RZ ;  /* 0x000000110007d810 */ /* 0x000fe20007ffe1ff */
[----:B------:R-:W-:Y:S01]  /*3f60*/  FFMA.FTZ R6, R6, UR27, -R2 ;  /* 0x0000001b06067c23 */ /* 0x000fe20008010802 */
[----:B------:R-:W-:Y:S02]  /*3f70*/  IADD3.X R13, R244, R229, RZ, P1, !PT ;  /* 0x000000e5f40d7210 */ /* 0x000fe40000ffe4ff */
[----:B------:R-:W-:Y:S05]  /*3f80*/  @P0 ISETP.GE.AND P1, PT, R16, R216, PT ;  /* 0x000000d81000020c */ /* 0x000fea0003f26270 */
[----:B------:R4:W-:Y:S01]  /*3f90*/  MUFU.EX2 R191, R6 ;  /* 0x0000000600bf7308 */ /* 0x0009e20000000800 */
[----:B------:R-:W-:Y:S01]  /*3fa0*/  ISETP.GE.AND P2, PT, R9, RZ, PT ;  /* 0x000000ff0900720c */ /* 0x000fe20003f46270 */
[----:B------:R-:W3:Y:S04]  /*3fb0*/  LDG.E R65, desc[UR38][R12.64] ;  /* 0x000000260c417981 */ /* 0x000ee8000c1e1900 */
[----:B------:R3:W3:Y:S04]  /*3fc0*/  LDG.E R64, desc[UR38][R12.64+0x20] ;  /* 0x000020260c407981 */ /* 0x0006e8000c1e1900 */
[----:B------:R-:W-:Y:S01]  /*3fd0*/  MUFU.TANH R112, R19 ;  /* 0x0000001300707308 */ /* 0x000fe20000002400 */
[----:B-1----:R-:W-:Y:S01]  /*3fe0*/  FFMA.FTZ R5, R11, -R213, R182 ;  /* 0x800000d50b057223 */ /* 0x002fe200000100b6 */
[----:B------:R-:W-:Y:S02]  /*3ff0*/  I2FP.F32.S32 R11, R8 ;  /* 0x00000008000b7245 */ /* 0x000fe40000201400 */
[----:B------:R-:W-:Y:S02]  /*4000*/  I2FP.F32.S32 R8, R7 ;  /* 0x0000000700087245 */ /* 0x000fe40000201400 */
[----:B------:R-:W-:Y:S02]  /*4010*/  @P0 FSEL R5, R5, -INF , !P3 ;  /* 0xff80000005050808 */ /* 0x000fe40005800000 */
[----:B------:R-:W-:Y:S01]  /*4020*/  ISETP.GE.AND P3, PT, R10, RZ, PT ;  /* 0x000000ff0a00720c */ /* 0x000fe20003f66270 */
[-C--:B----4-:R-:W-:Y:S01]  /*4030*/  FFMA.FTZ R6, R11, -R213.reuse, R101 ;  /* 0x800000d50b067223 */ /* 0x090fe20000010065 */
[-C--:B--2---:R-:W-:Y:S01]  /*4040*/  FFMA.FTZ R7, R8, -R213.reuse, R100 ;  /* 0x800000d508077223 */ /* 0x084fe20000010064 */
[----:B------:R-:W-:Y:S01]  /*4050*/  FFMA.FTZ R5, R5, UR27, -R2 ;  /* 0x0000001b05057c23 */ /* 0x000fe20008010802 */
[----:B------:R-:W-:Y:S02]  /*4060*/  @!P2 IADD3 R9, -R0, 0x19, RZ ;  /* 0x000000190009a810 */ /* 0x000fe40007ffe1ff */
[----:B------:R-:W-:Y:S01]  /*4070*/  @P0 FSEL R6, R6, -INF , !P4 ;  /* 0xff80000006060808 */ /* 0x000fe20006000000 */
[----:B------:R1:W-:Y:S01]  /*4080*/  MUFU.EX2 R190, R5 ;  /* 0x0000000500be7308 */ /* 0x0003e20000000800 */
[----:B------:R-:W-:Y:S03]  /*4090*/  @P0 FSEL R7, R7, -INF , !P1 ;  /* 0xff80000007070808 */ /* 0x000fe60004800000 */
[--C-:B------:R-:W-:Y:S02]  /*40a0*/  FFMA.FTZ R6, R6, UR27, -R3.reuse ;  /* 0x0000001b06067c23 */ /* 0x100fe40008010803 */
[----:B------:R-:W-:Y:S01]  /*40b0*/  FFMA.FTZ R7, R7, UR27, -R3 ;  /* 0x0000001b07077c23 */ /* 0x000fe20008010803 */
[----:B------:R-:W-:Y:S03]  /*40c0*/  @!P3 IADD3 R10, -R0, 0x18, RZ ;  /* 0x00000018000ab810 */ /* 0x000fe60007ffe1ff */
[----:B------:R2:W-:Y:S01]  /*40d0*/  MUFU.EX2 R110, R6 ;  /* 0x00000006006e7308 */ /* 0x0005e20000000800 */
[----:B------:R-:W-:Y:S09]  /*40e0*/  I2FP.F32.S32 R0, R10 ;  /* 0x0000000a00007245 */ /* 0x000ff20000201400 */
[----:B------:R4:W3:Y:S01]  /*40f0*/  MUFU.EX2 R108, R7 ;  /* 0x00000007006c7308 */ /* 0x0008e20000000800 */
[-C--:B-1----:R-:W-:Y:S01]  /*4100*/  FFMA.FTZ R5, R15, -R213.reuse, R181 ;  /* 0x800000d50f057223 */ /* 0x082fe200000100b5 */
[----:B------:R-:W-:Y:S01]  /*4110*/  @P0 IADD3 R15, R4, 0x18, RZ ;  /* 0x00000018040f0810 */ /* 0x000fe20007ffe0ff */
[-C--:B------:R-:W-:Y:S03]  /*4120*/  FFMA.FTZ R0, R0, -R213.reuse, R67 ;  /* 0x800000d500007223 */ /* 0x080fe60000010043 */
[----:B------:R-:W-:Y:S01]  /*4130*/  @P0 FSEL R5, R5, -INF , !P4 ;  /* 0xff80000005050808 */ /* 0x000fe20006000000 */
[----:B--2---:R-:W-:Y:S05]  /*4140*/  FFMA.FTZ R6, R14, -R213, R180 ;  /* 0x800000d50e067223 */ /* 0x004fea00000100b4 */
[----:B------:R-:W-:Y:S02]  /*4150*/  @P0 FSEL R6, R6, -INF , !P1 ;  /* 0xff80000006060808 */ /* 0x000fe40004800000 */
[-C--:B------:R-:W-:Y:S02]  /*4160*/  @P0 ISETP.GE.AND P1, PT, R15, R216.reuse, PT ;  /* 0x000000d80f00020c */ /* 0x080fe40003f26270 */
[----:B----4-:R-:W-:Y:S01]  /*4170*/  @P0 IADD3 R7, R4, 0x19, RZ ;  /* 0x0000001904070810 */ /* 0x010fe20007ffe0ff */
[--C-:B------:R-:W-:Y:S01]  /*4180*/  FFMA.FTZ R4, R5, UR27, -R2.reuse ;  /* 0x0000001b05047c23 */ /* 0x100fe20008010802 */
[----:B------:R-:W-:Y:S01]  /*4190*/  @P0 FSEL R0, R0, -INF , !P1 ;  /* 0xff80000000000808 */ /* 0x000fe20004800000 */
[----:B------:R-:W-:Y:S01]  /*41a0*/  FFMA.FTZ R6, R6, UR27, -R2 ;  /* 0x0000001b06067c23 */ /* 0x000fe20008010802 */
[----:B------:R-:W-:Y:S01]  /*41b0*/  I2FP.F32.S32 R5, R9 ;  /* 0x0000000900057245 */ /* 0x000fe20000201400 */
[----:B------:R1:W-:Y:S01]  /*41c0*/  MUFU.EX2 R189, R4 ;  /* 0x0000000400bd7308 */ /* 0x0003e20000000800 */
[----:B------:R-:W-:Y:S01]  /*41d0*/  @P0 ISETP.GE.AND P2, PT, R7, R216, PT ;  /* 0x000000d80700020c */ /* 0x000fe20003f46270 */
[--C-:B------:R-:W-:Y:S02]  /*41e0*/  FFMA.FTZ R0, R0, UR27, -R3.reuse ;  /* 0x0000001b00007c23 */ /* 0x100fe40008010803 */
[-C--:B---3--:R-:W-:Y:S06]  /*41f0*/  FFMA.FTZ R5, R5, -R213.reuse, R66 ;  /* 0x800000d505057223 */ /* 0x088fec0000010042 */
[----:B------:R2:W-:Y:S01]  /*4200*/  MUFU.EX2 R106, R0 ;  /* 0x00000000006a7308 */ /* 0x0005e20000000800 */
[----:B------:R-:W-:Y:S05]  /*4210*/  @P0 FSEL R5, R5, -INF , !P2 ;  /* 0xff80000005050808 */ /* 0x000fea0005000000 */
[----:B------:R-:W-:Y:S01]  /*4220*/  FFMA.FTZ R3, R5, UR27, -R3 ;  /* 0x0000001b05037c23 */ /* 0x000fe20008010803 */
[----:B------:R-:W-:Y:S03]  /*4230*/  F2FP.F16.F32.PACK_AB R5, R108, R110 ;  /* 0x0000006e6c05723e */ /* 0x000fe600000000ff */
[----:B------:R-:W-:Y:S01]  /*4240*/  MUFU.EX2 R188, R6 ;  /* 0x0000000600bc7308 */ /* 0x000fe20000000800 */
[-C--:B-1----:R-:W-:Y:S05]  /*4250*/  FFMA.FTZ R4, R11, -R213.reuse, R113 ;  /* 0x800000d50b047223 */ /* 0x082fea0000010071 */
[----:B------:R-:W-:Y:S04]  /*4260*/  @P0 FSEL R4, R4, -INF , !P1 ;  /* 0xff80000004040808 */ /* 0x000fe80004800000 */
[----:B------:R1:W3:Y:S01]  /*4270*/  MUFU.EX2 R102, R3 ;  /* 0x0000000300667308 */ /* 0x0002e20000000800 */
[----:B--2---:R-:W-:Y:S01]  /*4280*/  FFMA.FTZ R0, R8, -R213, R112 ;  /* 0x800000d508007223 */ /* 0x004fe20000010070 */
[--C-:B------:R-:W-:Y:S04]  /*4290*/  FFMA.FTZ R4, R4, UR27, -R2.reuse ;  /* 0x0000001b04047c23 */ /* 0x100fe80008010802 */
[----:B------:R-:W-:Y:S04]  /*42a0*/  @P0 FSEL R0, R0, -INF , !P2 ;  /* 0xff80000000000808 */ /* 0x000fe80005000000 */
[----:B------:R2:W-:Y:S01]  /*42b0*/  MUFU.EX2 R187, R4 ;  /* 0x0000000400bb7308 */ /* 0x0005e20000000800 */
[----:B------:R-:W-:Y:S01]  /*42c0*/  FFMA.FTZ R2, R0, UR27, -R2 ;  /* 0x0000001b00027c23 */ /* 0x000fe20008010802 */
[----:B------:R-:W-:Y:S08]  /*42d0*/  F2FP.F16.F32.PACK_AB R0, R190, R191 ;  /* 0x000000bfbe00723e */ /* 0x000ff000000000ff */
[----:B------:R4:W3:Y:S01]  /*42e0*/  MUFU.EX2 R186, R2 ;  /* 0x0000000200ba7308 */ /* 0x0008e20000000800 */
[----:B-1----:R-:W-:Y:S05]  /*42f0*/  F2FP.F16.F32.PACK_AB R3, R192, R193 ;  /* 0x000000c1c003723e */ /* 0x002fea00000000ff */
[----:B------:R3:W-:Y:S01]  /*4300*/  STS [R232+0x12400], R3 ;  /* 0x01240003e8007388 */ /* 0x0007e20000000800 */
[----:B--2---:R-:W-:Y:S05]  /*4310*/  F2FP.F16.F32.PACK_AB R4, R114, R115 ;  /* 0x000000737204723e */ /* 0x004fea00000000ff */
[----:B------:R1:W-:Y:S01]  /*4320*/  STS [R232+0x12000], R4 ;  /* 0x01200004e8007388 */ /* 0x0003e20000000800 */
[----:B----4-:R-:W-:Y:S03]  /*4330*/  F2FP.F16.F32.PACK_AB R2, R109, R111 ;  /* 0x0000006f6d02723e */ /* 0x010fe600000000ff */
[----:B------:R2:W-:Y:S04]  /*4340*/  STS [R234+0x12400], R0 ;  /* 0x01240000ea007388 */ /* 0x0005e80000000800 */
[----:B------:R4:W-:Y:S04]  /*4350*/  STS [R234+0x12000], R2 ;  /* 0x01200002ea007388 */ /* 0x0009e80000000800 */
[----:B------:R-:W-:Y:S01]  /*4360*/  STS [R231+0x12000], R5 ;  /* 0x01200005e7007388 */ /* 0x000fe20000000800 */
[----:B---3--:R-:W-:Y:S02]  /*4370*/  F2FP.F16.F32.PACK_AB R3, R102, R106 ;  /* 0x0000006a6603723e */ /* 0x008fe400000000ff */
[----:B-1----:R-:W-:Y:S02]  /*4380*/  F2FP.F16.F32.PACK_AB R4, R188, R189 ;  /* 0x000000bdbc04723e */ /* 0x002fe400000000ff */
[----:B--2---:R-:W-:Y:S03]  /*4390*/  LEA R0, R209, UR5, 0x1 ;  /* 0x00000005d1007c11 */ /* 0x004fe6000f8e08ff */
[----:B------:R-:W-:Y:S01]  /*43a0*/  STS [R231+0x12400], R4 ;  /* 0x01240004e7007388 */ /* 0x000fe20000000800 */
[----:B----4-:R-:W-:Y:S03]  /*43b0*/  F2FP.F16.F32.PACK_AB R2, R186, R187 ;  /* 0x000000bbba02723e */ /* 0x010fe600000000ff */
[----:B------:R-:W-:Y:S01]  /*43c0*/  STS [R233+0x12000], R3 ;  /* 0x01200003e9007388 */ /* 0x000fe20000000800 */
[CC--:B------:R-:W-:Y:S03]  /*43d0*/  IADD3 R60, R201.reuse, R0.reuse, RZ ;  /* 0x00000000c93c7210 */ /* 0x0c0fe60007ffe0ff */
[----:B------:R1:W-:Y:S04]  /*43e0*/  STS [R233+0x12400], R2 ;  /* 0x01240002e9007388 */ /* 0x0003e80000000800 */
[----:B------:R-:W2:Y:S08]  /*43f0*/  LDSM.16.M88.4 R16, [R0+0x8000] ;  /* 0x008000000010783b */ /* 0x000eb00000000200 */
[----:B------:R-:W-:Y:S08]  /*4400*/  LDSM.16.M88.4 R56, [R60+0x8000] ;  /* 0x008000003c38783b */ /* 0x000ff00000000200 */
[----:B------:R-:W-:Y:S01]  /*4410*/  LDSM.16.M88.4 R60, [R60+0xa000] ;  /* 0x00a000003c3c783b */ /* 0x000fe20000000200 */
        /* <DEDUP_REMOVED lines=16> */
[----:B------:R2:W3:Y:S05]  /*4520*/  LDSM.16.M88.4 R56, [R0+0xa000] ;  /* 0x00a000000038783b */ /* 0x0004ea0000000200 */
[C---:B-1----:R-:W-:Y:S06]  /*4530*/  HMMA.16816.F32 R4, R52.reuse, R140, R4 ;  /* 0x0000008c3404723c */ /* 0x042fec0000001804 */
[C---:B------:R-:W-:Y:S05]  /*4540*/  HMMA.16816.F32 R8, R52.reuse, R142, R8 ;  /* 0x0000008e3408723c */ /* 0x040fea0000001808 */
[----:B--2---:R-:W-:Y:S01]  /*4550*/  FFMA.FTZ R0, -R105, R105, 1 ;  /* 0x3f80000069007423 */ /* 0x004fe20000010169 */
[C---:B------:R-:W-:Y:S06]  /*4560*/  HMMA.16816.F32 R12, R52.reuse, R144, R12 ;  /* 0x00000090340c723c */ /* 0x040fec000000180c */
[----:B------:R-:W-:Y:S01]  /*4570*/  HMMA.16816.F32 R16, R52, R146, R16 ;  /* 0x000000923410723c */ /* 0x000fe20000001810 */
[----:B------:R1:W2:Y:S05]  /*4580*/  LDSM.16.M88.4 R52, [R2+0xa000] ;  /* 0x00a000000234783b */ /* 0x0002aa0000000200 */
[C---:B---3--:R-:W-:Y:S06]  /*4590*/  HMMA.16816.F32 R4, R56.reuse, R148, R4 ;  /* 0x000000943804723c */ /* 0x048fec0000001804 */
[C---:B------:R-:W-:Y:S06]  /*45a0*/  HMMA.16816.F32 R8, R56.reuse, R150, R8 ;  /* 0x000000963808723c */ /* 0x040fec0000001808 */
[C---:B------:R-:W-:Y:S06]  /*45b0*/  HMMA.16816.F32 R12, R56.reuse, R152, R12 ;  /* 0x00000098380c723c */ /* 0x040fec000000180c */
[----:B------:R-:W-:Y:S01]  /*45c0*/  HMMA.16816.F32 R16, R56, R154, R16 ;  /* 0x0000009a3810723c */ /* 0x000fe20000001810 */
[----:B------:R-:W3:Y:S04]  /*45d0*/  LDSM.16.M88.4 R56, [R3+0xa000] ;  /* 0x00a000000338783b */ /* 0x000ee80000000200 */
[----:B-1----:R-:W-:Y:S06]  /*45e0*/  FFMA.FTZ R2, -R107, R107, 1 ;  /* 0x3f8000006b027423 */ /* 0x002fec000001016b */
[----:B------:R-:W-:Y:S01]  /*45f0*/  FMUL.FTZ R2, R2, UR28 ;  /* 0x0000001c02027c20 */ /* 0x000fe20008410000 */
        /* <DEDUP_REMOVED lines=13> */
[----:B------:R-:W-:Y:S01]  /*46d0*/  FADD.FTZ R4, -R65, R5 ;  /* 0x0000000541047221 */ /* 0x000fe20000010100 */
[----:B------:R-:W-:Y:S03]  /*46e0*/  FADD.FTZ R6, -R64, R6 ;  /* 0x0000000640067221 */ /* 0x000fe60000010100 */
[----:B------:R-:W-:Y:S01]  /*46f0*/  FMUL.FTZ R3, R115, R3 ;  /* 0x0000000373037220 */ /* 0x000fe20000410000 */
[C---:B------:R-:W-:Y:S01]  /*4700*/  FADD.FTZ R5, -R65.reuse, R8 ;  /* 0x0000000841057221 */ /* 0x040fe20000010100 */
[----:B------:R-:W-:Y:S01]  /*4710*/  FADD.FTZ R8, -R65, R9 ;  /* 0x0000000941087221 */ /* 0x000fe20000010100 */
[----:B------:R-:W-:Y:S01]  /*4720*/  FMUL.FTZ R4, R114, R4 ;  /* 0x0000000472047220 */ /* 0x000fe20000410000 */
[----:B------:R-:W-:Y:S01]  /*4730*/  FMUL.FTZ R9, R0, UR28 ;  /* 0x0000001c00097c20 */ /* 0x000fe20008410000 */
[----:B------:R-:W-:Y:S01]  /*4740*/  FMUL.FTZ R2, R2, R3 ;  /* 0x0000000302027220 */ /* 0x000fe20000410000 */
[----:B------:R-:W-:Y:S01]  /*4750*/  FFMA.FTZ R0, -R104, R104, 1 ;  /* 0x3f80000068007423 */ /* 0x000fe20000010168 */
[----:B------:R-:W-:Y:S01]  /*4760*/  FFMA.FTZ R3, -R103, R103, 1 ;  /* 0x3f80000067037423 */ /* 0x000fe20000010167 */
[----:B------:R-:W-:Y:S01]  /*4770*/  FMUL.FTZ R9, R9, R4 ;  /* 0x0000000409097220 */ /* 0x000fe20000410000 */
[C---:B------:R-:W-:Y:S01]  /*4780*/  FADD.FTZ R12, -R65.reuse, R12 ;  /* 0x0000000c410c7221 */ /* 0x040fe20000010100 */
[----:B------:R-:W-:Y:S01]  /*4790*/  FADD.FTZ R13, -R65, R13 ;  /* 0x0000000d410d7221 */ /* 0x000fe20000010100 */
[----:B------:R-:W-:Y:S01]  /*47a0*/  FMUL.FTZ R5, R111, R5 ;  /* 0x000000056f057220 */ /* 0x000fe20000410000 */
[----:B------:R-:W-:Y:S01]  /*47b0*/  FMUL.FTZ R0, R0, UR28 ;  /* 0x0000001c00007c20 */ /* 0x000fe20008410000 */
[----:B------:R-:W-:Y:S01]  /*47c0*/  F2FP.F16.F32.PACK_AB R9, R9, R2 ;  /* 0x000000020909723e */ /* 0x000fe200000000ff */
[C---:B------:R-:W-:Y:S01]  /*47d0*/  FADD.FTZ R4, -R65.reuse, R16 ;  /* 0x0000001041047221 */ /* 0x040fe20000010100 */
[----:B------:R-:W-:Y:S01]  /*47e0*/  FADD.FTZ R65, -R65, R17 ;  /* 0x0000001141417221 */ /* 0x000fe20000010100 */
[----:B------:R-:W-:Y:S01]  /*47f0*/  FMUL.FTZ R16, R3, UR28 ;  /* 0x0000001c03107c20 */ /* 0x000fe20008410000 */
[----:B------:R-:W-:Y:S01]  /*4800*/  FMUL.FTZ R17, R110, R12 ;  /* 0x0000000c6e117220 */ /* 0x000fe20000410000 */
[----:B------:R-:W-:Y:S01]  /*4810*/  FMUL.FTZ R52, R108, R13 ;  /* 0x0000000d6c347220 */ /* 0x000fe20000410000 */
[----:B------:R-:W-:Y:S01]  /*4820*/  FMUL.FTZ R8, R109, R8 ;  /* 0x000000086d087220 */ /* 0x000fe20000410000 */
[----:B------:R-:W-:Y:S01]  /*4830*/  FFMA.FTZ R2, -R101, R101, 1 ;  /* 0x3f80000065027423 */ /* 0x000fe20000010165 */
[----:B------:R-:W-:Y:S01]  /*4840*/  FFMA.FTZ R12, -R100, R100, 1 ;  /* 0x3f800000640c7423 */ /* 0x000fe20000010164 */
[----:B------:R-:W-:Y:S01]  /*4850*/  FFMA.FTZ R3, -R67, R67, 1 ;  /* 0x3f80000043037423 */ /* 0x000fe20000010143 */
[----:B------:R-:W-:Y:S01]  /*4860*/  FFMA.FTZ R13, -R66, R66, 1 ;  /* 0x3f800000420d7423 */ /* 0x000fe20000010142 */
        /* <DEDUP_REMOVED lines=12> */
[----:B------:R-:W-:Y:S01]  /*4930*/  F2FP.F16.F32.PACK_AB R16, R16, R0 ;  /* 0x000000001010723e */ /* 0x000fe200000000ff */
[----:B------:R-:W-:Y:S01]  /*4940*/  FADD.FTZ R7, -R64, R7 ;  /* 0x0000000740077221 */ /* 0x000fe20000010100 */
[----:B------:R-:W-:Y:S01]  /*4950*/  FFMA.FTZ R0, -R185, R185, 1 ;  /* 0x3f800000b9007423 */ /* 0x000fe200000101b9 */
[----:B------:R-:W-:Y:S01]  /*4960*/  FFMA.FTZ R8, -R184, R184, 1 ;  /* 0x3f800000b8087423 */ /* 0x000fe200000101b8 */
[----:B------:R-:W-:Y:S01]  /*4970*/  F2FP.F16.F32.PACK_AB R12, R12, R2 ;  /* 0x000000020c0c723e */ /* 0x000fe200000000ff */
[----:B------:R-:W-:Y:S01]  /*4980*/  FMUL.FTZ R2, R193, R6 ;  /* 0x00000006c1027220 */ /* 0x000fe20000410000 */
[----:B------:R-:W-:Y:S01]  /*4990*/  F2FP.F16.F32.PACK_AB R13, R13, R3 ;  /* 0x000000030d0d723e */ /* 0x000fe200000000ff */
[----:B------:R-:W-:Y:S01]  /*49a0*/  FMUL.FTZ R3, R192, R7 ;  /* 0x00000007c0037220 */ /* 0x000fe20000410000 */
[----:B------:R-:W-:Y:S01]  /*49b0*/  FMUL.FTZ R0, R0, UR28 ;  /* 0x0000001c00007c20 */ /* 0x000fe20008410000 */
[----:B------:R-:W-:Y:S01]  /*49c0*/  FMUL.FTZ R8, R8, UR28 ;  /* 0x0000001c08087c20 */ /* 0x000fe20008410000 */
[C---:B------:R-:W-:Y:S01]  /*49d0*/  FADD.FTZ R4, -R64.reuse, R10 ;  /* 0x0000000a40047221 */ /* 0x040fe20000010100 */
[----:B------:R-:W-:Y:S01]  /*49e0*/  FADD.FTZ R5, -R64, R11 ;  /* 0x0000000b40057221 */ /* 0x000fe20000010100 */
[----:B------:R-:W-:Y:S01]  /*49f0*/  FMUL.FTZ R0, R0, R2 ;  /* 0x0000000200007220 */ /* 0x000fe20000410000 */
[----:B------:R-:W-:Y:S01]  /*4a00*/  FMUL.FTZ R8, R8, R3 ;  /* 0x0000000308087220 */ /* 0x000fe20000410000 */
[C---:B------:R-:W-:Y:S01]  /*4a10*/  FADD.FTZ R3, -R64.reuse, R14 ;  /* 0x0000000e40037221 */ /* 0x040fe20000010100 */
[----:B------:R-:W-:Y:S01]  /*4a20*/  FADD.FTZ R6, -R64, R15 ;  /* 0x0000000f40067221 */ /* 0x000fe20000010100 */
[----:B------:R-:W-:Y:S01]  /*4a30*/  FFMA.FTZ R2, -R183, R183, 1 ;  /* 0x3f800000b7027423 */ /* 0x000fe200000101b7 */
[----:B------:R-:W-:Y:S01]  /*4a40*/  FFMA.FTZ R17, -R182, R182, 1 ;  /* 0x3f800000b6117423 */ /* 0x000fe200000101b6 */
[C---:B------:R-:W-:Y:S01]  /*4a50*/  FADD.FTZ R7, -R64.reuse, R18 ;  /* 0x0000001240077221 */ /* 0x040fe20000010100 */
[----:B------:R-:W-:Y:S01]  /*4a60*/  FADD.FTZ R19, -R64, R19 ;  /* 0x0000001340137221 */ /* 0x000fe20000010100 */
[----:B------:R-:W-:Y:S01]  /*4a70*/  FFMA.FTZ R11, -R181, R181, 1 ;  /* 0x3f800000b50b7423 */ /* 0x000fe200000101b5 */
[----:B------:R-:W-:Y:S01]  /*4a80*/  FFMA.FTZ R10, -R180, R180, 1 ;  /* 0x3f800000b40a7423 */ /* 0x000fe200000101b4 */
[----:B------:R-:W-:Y:S01]  /*4a90*/  FFMA.FTZ R15, -R113, R113, 1 ;  /* 0x3f800000710f7423 */ /* 0x000fe20000010171 */
[----:B------:R-:W-:Y:S01]  /*4aa0*/  FFMA.FTZ R14, -R112, R112, 1 ;  /* 0x3f800000700e7423 */ /* 0x000fe20000010170 */
[----:B------:R-:W-:Y:S01]  /*4ab0*/  FMUL.FTZ R18, R2, UR28 ;  /* 0x0000001c02127c20 */ /* 0x000fe20008410000 */
[----:B------:R-:W-:Y:S01]  /*4ac0*/  F2FP.F16.F32.PACK_AB R8, R8, R0 ;  /* 0x000000000808723e */ /* 0x000fe200000000ff */
[----:B------:R-:W-:Y:S01]  /*4ad0*/  FMUL.FTZ R4, R191, R4 ;  /* 0x00000004bf047220 */ /* 0x000fe20000410000 */
[----:B------:R-:W-:Y:S01]  /*4ae0*/  FMUL.FTZ R5, R190, R5 ;  /* 0x00000005be057220 */ /* 0x000fe20000410000 */
[----:B------:R-:W-:Y:S01]  /*4af0*/  FMUL.FTZ R17, R17, UR28 ;  /* 0x0000001c11117c20 */ /* 0x000fe20008410000 */
        /* <DEDUP_REMOVED lines=71> */
.L_x_1019:
[----:B---3--:R-:W-:Y:S01]  /*4f70*/  F2FP.F16.F32.PACK_AB R2, R17, R18 ;  /* 0x000000121102723e */ /* 0x008fe200000000ff */
        /* <DEDUP_REMOVED lines=103> */
.L_x_1020:
        /* <DEDUP_REMOVED lines=12> */
[----:B------:R-:W-:Y:S04]  /*56b0*/  LDSM.16.MT88.4 R184, [R0+0xd000] ;  /* 0x00d0000000b8783b */ /* 0x000fe80000004200 */
[----:B------:R-:W-:Y:S04]  /*56c0*/  LDSM.16.M88.4 R188, [R207+0x1000] ;  /* 0x00100000cfbc783b */ /* 0x000fe80000000200 */
[----:B------:R-:W-:Y:S01]  /*56d0*/  LDSM.16.MT88.4 R192, [R0+0xf000] ;  /* 0x00f0000000c0783b */ /* 0x000fe20000004200 */
[-C--:B-1----:R-:W-:Y:S03]  /*56e0*/  HMMA.16816.F32 R4, R64, R16.reuse, RZ ;  /* 0x000000104004723c */ /* 0x082fe600000018ff */
[----:B------:R-:W5:Y:S04]  /*56f0*/  @P6 LDG.E R219, desc[UR38][R2.64+-0x100] ;  /* 0xffff002602db6981 */ /* 0x000f68000c1e1900 */
[----:B------:R1:W5:Y:S01]  /*5700*/  @P6 LDG.E R226, desc[UR38][R2.64+-0xe0] ;  /* 0xffff202602e26981 */ /* 0x000362000c1e1900 */
[C---:B--2---:R-:W-:Y:S06]  /*5710*/  HMMA.16816.F32 R8, R60.reuse, R16, RZ ;  /* 0x000000103c08723c */ /* 0x044fec00000018ff */
[-C--:B------:R-:W-:Y:S06]  /*5720*/  HMMA.16816.F32 R12, R60, R18.reuse, RZ ;  /* 0x000000123c0c723c */ /* 0x080fec00000018ff */
[C---:B------:R-:W-:Y:S06]  /*5730*/  HMMA.16816.F32 R16, R64.reuse, R18, RZ ;  /* 0x000000124010723c */ /* 0x040fec00000018ff */
[-C--:B---3--:R-:W-:Y:S06]  /*5740*/  HMMA.16816.F32 R52, R64, R100.reuse, RZ ;  /* 0x000000644034723c */ /* 0x088fec00000018ff */
[C---:B------:R-:W-:Y:S02]  /*5750*/  HMMA.16816.F32 R56, R60.reuse, R100, RZ ;  /* 0x000000643c38723c */ /* 0x040fe400000018ff */
[----:B-1----:R-:W-:Y:S04]  /*5760*/  IMAD.MOV.U32 R2, RZ, RZ, R214 ;  /* 0x000000ffff027224 */ /* 0x002fe800078e00d6 */
[-C--:B------:R-:W-:Y:S06]  /*5770*/  HMMA.16816.F32 R60, R60, R102.reuse, RZ ;  /* 0x000000663c3c723c */ /* 0x080fec00000018ff */
[----:B------:R-:W-:Y:S01]  /*5780*/  HMMA.16816.F32 R64, R64, R102, RZ ;  /* 0x000000664040723c */ /* 0x000fe200000018ff */
[----:B------:R-:W1:Y:S05]  /*5790*/  LDSM.16.M88.4 R100, [R207] ;  /* 0x00000000cf64783b */ /* 0x000e6a0000000200 */
[-C--:B----4-:R-:W-:Y:S06]  /*57a0*/  HMMA.16816.F32 R4, R104, R108.reuse, R4 ;  /* 0x0000006c6804723c */ /* 0x090fec0000001804 */
[C---:B------:R-:W-:Y:S06]  /*57b0*/  HMMA.16816.F32 R8, R112.reuse, R108, R8 ;  /* 0x0000006c7008723c */ /* 0x040fec0000001808 */
[-C--:B------:R-:W-:Y:S06]  /*57c0*/  HMMA.16816.F32 R12, R112, R110.reuse, R12 ;  /* 0x0000006e700c723c */ /* 0x080fec000000180c */
[C---:B------:R-:W-:Y:S01]  /*57d0*/  HMMA.16816.F32 R16, R104.reuse, R110, R16 ;  /* 0x0000006e6810723c */ /* 0x040fe20000001810 */
[----:B------:R-:W-:Y:S05]  /*57e0*/  LDSM.16.MT88.4 R108, [R0+0xd800] ;  /* 0x00d80000006c783b */ /* 0x000fea0000004200 */
[-C--:B------:R-:W-:Y:S06]  /*57f0*/  HMMA.16816.F32 R52, R104, R180.reuse, R52 ;  /* 0x000000b46834723c */ /* 0x080fec0000001834 */
[C---:B------:R-:W-:Y:S06]  /*5800*/  HMMA.16816.F32 R56, R112.reuse, R180, R56 ;  /* 0x000000b47038723c */ /* 0x040fec0000001838 */
[-C--:B------:R-:W-:Y:S01]  /*5810*/  HMMA.16816.F32 R60, R112, R182.reuse, R60 ;  /* 0x000000b6703c723c */ /* 0x080fe2000000183c */
[----:B------:R-:W-:Y:S05]  /*5820*/  LDSM.16.M88.4 R112, [R208+0x1000] ;  /* 0x00100000d070783b */ /* 0x000fea0000000200 */
[----:B------:R-:W-:Y:S01]  /*5830*/  HMMA.16816.F32 R64, R104, R182, R64 ;  /* 0x000000b66840723c */ /* 0x000fe20000001840 */
[----:B------:R-:W2:Y:S04]  /*5840*/  LDSM.16.M88.4 R104, [R208] ;  /* 0x00000000d068783b */ /* 0x000ea80000000200 */
[----:B------:R3:W4:Y:S01]  /*5850*/  LDSM.16.MT88.4 R180, [R0+0xf800] ;  /* 0x00f8000000b4783b */ /* 0x0007220000004200 */
[-C--:B-1----:R-:W-:Y:S06]  /*5860*/  HMMA.16816.F32 R4, R100, R184.reuse, R4 ;  /* 0x000000b86404723c */ /* 0x082fec0000001804 */
[C---:B------:R-:W-:Y:S06]  /*5870*/  HMMA.16816.F32 R8, R188.reuse, R184, R8 ;  /* 0x000000b8bc08723c */ /* 0x040fec0000001808 */
[-C--:B------:R-:W-:Y:S06]  /*5880*/  HMMA.16816.F32 R12, R188, R186.reuse, R12 ;  /* 0x000000babc0c723c */ /* 0x080fec000000180c */
[C---:B------:R-:W-:Y:S01]  /*5890*/  HMMA.16816.F32 R16, R100.reuse, R186, R16 ;  /* 0x000000ba6410723c */ /* 0x040fe20000001810 */
[----:B---3--:R-:W-:Y:S05]  /*58a0*/  IMAD.U32 R0, RZ, RZ, UR29 ;  /* 0x0000001dff007e24 */ /* 0x008fea000f8e00ff */
[-C--:B------:R-:W-:Y:S05]  /*58b0*/  HMMA.16816.F32 R52, R100, R192.reuse, R52 ;  /* 0x000000c06434723c */ /* 0x080fea0000001834 */
[----:B------:R-:W-:Y:S01]  /*58c0*/  LEA.HI.X.SX32 R215, R0, R215, 0x2, P1 ;  /* 0x000000d700d77211 */ /* 0x000fe200008f16ff */
[C---:B------:R-:W-:Y:S01]  /*58d0*/  HMMA.16816.F32 R56, R188.reuse, R192, R56 ;  /* 0x000000c0bc38723c */ /* 0x040fe20000001838 */
[----:B------:R-:W-:Y:S04]  /*58e0*/  IMAD.U32 R0, RZ, RZ, UR36 ;  /* 0x00000024ff007e24 */ /* 0x000fe8000f8e00ff */
[----:B------:R-:W-:Y:S01]  /*58f0*/  IMAD.MOV.U32 R3, RZ, RZ, R215 ;  /* 0x000000ffff037224 */ /* 0x000fe200078e00d7 */
        /* <DEDUP_REMOVED lines=8> */
[-C--:B------:R-:W-:Y:S01]  /*5980*/  HMMA.16816.F32 R12, R112, R110.reuse, R12 ;  /* 0x0000006e700c723c */ /* 0x080fe2000000180c */
[----:B------:R-:W-:Y:S04]  /*5990*/  IMAD.U32 R108, RZ, RZ, UR35 ;  /* 0x00000023ff6c7e24 */ /* 0x000fe8000f8e00ff */
[----:B------:R-:W-:Y:S01]  /*59a0*/  IMAD.U32 R109, RZ, RZ, UR35 ;  /* 0x00000023ff6d7e24 */ /* 0x000fe2000f8e00ff */
[C---:B------:R-:W-:Y:S05]  /*59b0*/  HMMA.16816.F32 R16, R104.reuse, R110, R16 ;  /* 0x0000006e6810723c */ /* 0x040fea0000001810 */
[-C--:B------:R-:W-:Y:S01]  /*59c0*/  LEA R108, P2, R108, R2.reuse, 0x2 ;  /* 0x000000026c6c7211 */ /* 0x080fe200078410ff */
[-C--:B----4-:R-:W-:Y:S01]  /*59d0*/  HMMA.16816.F32 R52, R104, R180.reuse, R52 ;  /* 0x000000b46834723c */ /* 0x090fe20000001834 */
[----:B------:R1:W-:Y:S04]  /*59e0*/  REDG.E.ADD.F32.FTZ.RN.STRONG.GPU desc[UR38][R2.64], R4 ;  /* 0x00000004020079a6 */ /* 0x0003e8000c10f3a6 */
[-C--:B------:R-:W-:Y:S01]  /*59f0*/  LEA.HI.X.SX32 R101, R0, R3.reuse, 0x2, P3 ;  /* 0x0000000300657211 */ /* 0x080fe200018f16ff */
[C---:B------:R-:W-:Y:S01]  /*5a00*/  HMMA.16816.F32 R56, R112.reuse, R180, R56 ;  /* 0x000000b47038723c */ /* 0x040fe20000001838 */
[----:B------:R-:W-:Y:S03]  /*5a10*/  IMAD.U32 R0, RZ, RZ, UR33 ;  /* 0x00000021ff007e24 */ /* 0x000fe6000f8e00ff */
[----:B------:R2:W-:Y:S01]  /*5a20*/  REDG.E.ADD.F32.FTZ.RN.STRONG.GPU desc[UR38][R100.64], R5 ;  /* 0x00000005640079a6 */ /* 0x0005e2000c10f3a6 */
[-C--:B------:R-:W-:Y:S01]  /*5a30*/  LEA R102, P1, R102, R2.reuse, 0x2 ;  /* 0x0000000266667211 */ /* 0x080fe200078210ff */
[-C--:B------:R-:W-:Y:S05]  /*5a40*/  HMMA.16816.F32 R60, R112, R182.reuse, R60 ;  /* 0x000000b6703c723c */ /* 0x080fea000000183c */
[-C--:B------:R-:W-:Y:S01]  /*5a50*/  LEA.HI.X.SX32 R109, R109, R3.reuse, 0x2, P2 ;  /* 0x000000036d6d7211 */ /* 0x080fe200010f16ff */
[----:B------:R-:W-:Y:S04]  /*5a60*/  HMMA.16816.F32 R64, R104, R182, R64 ;  /* 0x000000b66840723c */ /* 0x000fe80000001840 */
[----:B------:R3:W-:Y:S01]  /*5a70*/  REDG.E.ADD.F32.FTZ.RN.STRONG.GPU desc[UR38][R108.64], R6 ;  /* 0x000000066c0079a6 */ /* 0x0007e2000c10f3a6 */
[-C--:B------:R-:W-:Y:S05]  /*5a80*/  LEA.HI.X.SX32 R103, R103, R3.reuse, 0x2, P1 ;  /* 0x0000000367677211 */ /* 0x080fea00008f16ff */
[----:B------:R4:W-:Y:S01]  /*5a90*/  REDG.E.ADD.F32.FTZ.RN.STRONG.GPU desc[UR38][R102.64], R7 ;  /* 0x00000007660079a6 */ /* 0x0009e2000c10f3a6 */
[----:B-1----:R-:W-:Y:S02]  /*5aa0*/  IMAD.U32 R4, RZ, RZ, UR30 ;  /* 0x0000001eff047e24 */ /* 0x002fe4000f8e00ff */
[----:B--2---:R-:W-:Y:S05]  /*5ab0*/  IMAD.U32 R5, RZ, RZ, UR33 ;  /* 0x00000021ff057e24 */ /* 0x004fea000f8e00ff */
[-C--:B------:R-:W-:Y:S01]  /*5ac0*/  LEA R104, P1, R5, R2.reuse, 0x2 ;  /* 0x0000000205687211 */ /* 0x080fe200078210ff */
[----:B------:R-:W-:Y:S03]  /*5ad0*/  IMAD.U32 R5, RZ, RZ, UR31 ;  /* 0x0000001fff057e24 */ /* 0x000fe6000f8e00ff */
[-C--:B------:R-:W-:Y:S01]  /*5ae0*/  LEA.HI.X.SX32 R105, R0, R3.reuse, 0x2, P1 ;  /* 0x0000000300697211 */ /* 0x080fe200008f16ff */
[----:B------:R-:W-:Y:S01]  /*5af0*/  IMAD.U32 R0, RZ, RZ, UR30 ;  /* 0x0000001eff007e24 */ /* 0x000fe2000f8e00ff */
[-C--:B------:R-:W-:Y:S01]  /*5b00*/  LEA R4, P1, R4, R2.reuse, 0x2 ;  /* 0x0000000204047211 */ /* 0x080fe200078210ff */
[----:B---3--:R-:W-:Y:S02]  /*5b10*/  IMAD.U32 R6, RZ, RZ, UR31 ;  /* 0x0000001fff067e24 */ /* 0x008fe4000f8e00ff */
[----:B------:R1:W-:Y:S03]  /*5b20*/  REDG.E.ADD.F32.FTZ.RN.STRONG.GPU desc[UR38][R104.64], R8 ;  /* 0x00000008680079a6 */ /* 0x0003e6000c10f3a6 */
[-C--:B------:R-:W-:Y:S01]  /*5b30*/  LEA R6, P2, R6, R2.reuse, 0x2 ;  /* 0x0000000206067211 */ /* 0x080fe200078410ff */
[----:B----4-:R-:W-:Y:S02]  /*5b40*/  IMAD.U32 R102, RZ, RZ, UR32 ;  /* 0x00000020ff667e24 */ /* 0x010fe4000f8e00ff */
[----:B------:R-:W-:Y:S03]  /*5b50*/  IMAD.U32 R7, RZ, RZ, UR32 ;  /* 0x00000020ff077e24 */ /* 0x000fe6000f8e00ff */
[-C--:B------:R-:W-:Y:S04]  /*5b60*/  LEA R102, P3, R102, R2.reuse, 0x2 ;  /* 0x0000000266667211 */ /* 0x080fe800078610ff */
[-C--:B------:R-:W-:Y:S02]  /*5b70*/  LEA.HI.X.SX32 R103, R7, R3.reuse, 0x2, P3 ;  /* 0x0000000307677211 */ /* 0x080fe400018f16ff */
[-C--:B------:R-:W-:Y:S02]  /*5b80*/  LEA.HI.X.SX32 R7, R5, R3.reuse, 0x2, P2 ;  /* 0x0000000305077211 */ /* 0x080fe400010f16ff */
[-C--:B------:R-:W-:Y:S01]  /*5b90*/  LEA.HI.X.SX32 R5, R0, R3.reuse, 0x2, P1 ;  /* 0x0000000300057211 */ /* 0x080fe200008f16ff */
[----:B------:R-:W-:Y:S01]  /*5ba0*/  REDG.E.ADD.F32.FTZ.RN.STRONG.GPU desc[UR38][R102.64], R9 ;  /* 0x00000009660079a6 */ /* 0x000fe2000c10f3a6 */
[----:B------:R-:W-:Y:S03]  /*5bb0*/  IMAD.U32 R0, RZ, RZ, UR21 ;  /* 0x00000015ff007e24 */ /* 0x000fe6000f8e00ff */
[----:B------:R2:W-:Y:S04]  /*5bc0*/  REDG.E.ADD.F32.FTZ.RN.STRONG.GPU desc[UR38][R6.64], R10 ;  /* 0x0000000a060079a6 */ /* 0x0005e8000c10f3a6 */
[----:B------:R3:W-:Y:S01]  /*5bd0*/  REDG.E.ADD.F32.FTZ.RN.STRONG.GPU desc[UR38][R4.64], R11 ;  /* 0x0000000b040079a6 */ /* 0x0007e2000c10f3a6 */
[----:B-1----:R-:W-:Y:S03]  /*5be0*/  IMAD.U32 R8, RZ, RZ, UR20 ;  /* 0x00000014ff087e24 */ /* 0x002fe6000f8e00ff */
[----:B------:R-:W-:Y:S02]  /*5bf0*/  REDG.E.ADD.F32.FTZ.RN.STRONG.GPU desc[UR38][R2.64+0x80], R16 ;  /* 0x00008010020079a6 */ /* 0x000fe4000c10f3a6 */
[-C--:B------:R-:W-:Y:S02]  /*5c00*/  LEA R8, P3, R8, R2.reuse, 0x2 ;  /* 0x0000000208087211 */ /* 0x080fe400078610ff */
[----:B------:R-:W-:Y:S01]  /*5c10*/  REDG.E.ADD.F32.FTZ.RN.STRONG.GPU desc[UR38][R100.64+0x80], R17 ;  /* 0x00008011640079a6 */ /* 0x000fe2000c10f3a6 */
        /* <DEDUP_REMOVED lines=230> */
[----:B-1----:R-:W1:Y:S01]  /*6a80*/  @P0 LDC.64 R14, c[0x0][0x458] ;  /* 0x00011600ff0e0b82 */ /* 0x002e620000000a00 */
[----:B------:R-:W-:Y:S02]  /*6a90*/  F2FP.F16.F32.PACK_AB R40, R41, R40 ;  /* 0x000000282928723e */ /* 0x000fe400000000ff */
[----:B------:R-:W-:Y:S01]  /*6aa0*/  STS [R248+0x2400], R3 ;  /* 0x00240003f8007388 */ /* 0x000fe20000000800 */
[----:B------:R-:W-:-:S02]  /*6ab0*/  F2FP.F16.F32.PACK_AB R42, R43, R42 ;  /* 0x0000002a2b2a723e */ /* 0x000fc400000000ff */
[----:B------:R-:W-:Y:S01]  /*6ac0*/  F2FP.F16.F32.PACK_AB R44, R45, R44 ;  /* 0x0000002c2d2c723e */ /* 0x000fe200000000ff */
[----:B------:R-:W-:Y:S01]  /*6ad0*/  STS [R247+0x3000], R6 ;  /* 0x00300006f7007388 */ /* 0x000fe20000000800 */
[----:B------:R-:W-:Y:S02]  /*6ae0*/  F2FP.F16.F32.PACK_AB R46, R47, R46 ;  /* 0x0000002e2f2e723e */ /* 0x000fe400000000ff */
[----:B------:R-:W-:Y:S01]  /*6af0*/  SHF.R.S32.HI R12, RZ, 0x1f, R252 ;  /* 0x0000001fff0c7819 */ /* 0x000fe200000114fc */
        /* <DEDUP_REMOVED lines=11> */
[----:B----4-:R-:W-:-:S03]  /*6bb0*/  @P0 IADD3 R0, R238, R249, RZ ;  /* 0x000000f9ee000210 */ /* 0x010fc60007ffe0ff */
[----:B------:R4:W-:Y:S04]  /*6bc0*/  STS [R248+0x5000], R28 ;  /* 0x0050001cf8007388 */ /* 0x0009e80000000800 */
        /* <DEDUP_REMOVED lines=16> */
[----:B------:R-:W-:-:S03]  /*6cd0*/  LEA R0, R245, UR5, 0x1 ;  /* 0x00000005f5007c11 */ /* 0x000fc6000f8e08ff */
        /* <DEDUP_REMOVED lines=14> */
.L_x_1022:
        /* <DEDUP_REMOVED lines=13> */
.L_x_1023:
[----:B------:R-:W-:Y:S01]  /*6e90*/  BAR.SYNC.DEFER_BLOCKING 0x0 ;  /* 0x0000000000007b1d */ /* 0x000fe20000010000 */
[----:B------:R-:W-:Y:S01]  /*6ea0*/  IMAD.SHL.U32 R12, R239, 0x40, RZ ;  /* 0x00000040ef0c7824 */ /* 0x000fe200078e00ff */
[--C-:B------:R-:W-:Y:S01]  /*6eb0*/  SHF.R.S32.HI R5, RZ, 0x1f, R224.reuse ;  /* 0x0000001fff057819 */ /* 0x100fe200000114e0 */
[----:B------:R-:W-:Y:S01]  /*6ec0*/  IMAD.MOV.U32 R4, RZ, RZ, R224 ;  /* 0x000000ffff047224 */ /* 0x000fe200078e00e0 */
[----:B------:R-:W-:Y:S02]  /*6ed0*/  SHF.R.S32.HI R26, RZ, 0x1f, R240 ;  /* 0x0000001fff1a7819 */ /* 0x000fe400000114f0 */
[----:B------:R-:W-:Y:S01]  /*6ee0*/  SHF.R.S32.HI R25, RZ, 0x1f, R12 ;  /* 0x0000001fff197819 */ /* 0x000fe2000001140c */
[-C--:B------:R-:W-:Y:S01]  /*6ef0*/  IMAD.WIDE.U32 R6, R12, R2.reuse, R4 ;  /* 0x000000020c067225 */ /* 0x080fe200078e0004 */
[----:B------:R-:W-:Y:S01]  /*6f00*/  ULDC.64 UR10, c[0x0][0x468] ;  /* 0x00011a00000a7ab9 */ /* 0x000fe20000000a00 */
[----:B------:R-:W-:Y:S01]  /*6f10*/  BSSY B0, `(.L_x_1024) ;  /* 0x0000024000007945 */ /* 0x000fe20003800000 */
[----:B------:R-:W-:Y:S01]  /*6f20*/  SHF.R.S32.HI R33, RZ, 0x1f, R237 ;  /* 0x0000001fff217819 */ /* 0x000fe200000114ed */
[----:B------:R-:W-:Y:S01]  /*6f30*/  IMAD R8, R25, R2, RZ ;  /* 0x0000000219087224 */ /* 0x000fe200078e02ff */
[----:B------:R-:W-:-:S02]  /*6f40*/  IADD3 R6, P0, R10, R6, RZ ;  /* 0x000000060a067210 */ /* 0x000fc40007f1e0ff */
[----:B------:R-:W-:Y:S01]  /*6f50*/  IADD3 R10, R237, 0x20, RZ ;  /* 0x00000020ed0a7810 */ /* 0x000fe20007ffe0ff */
[----:B------:R-:W-:Y:S02]  /*6f60*/  IMAD R9, R12, R3, R8 ;  /* 0x000000030c097224 */ /* 0x000fe400078e0208 */
[----:B------:R-:W-:-:S03]  /*6f70*/  IMAD R8, R239, -0x40, R216 ;  /* 0xffffffc0ef087824 */ /* 0x000fc600078e02d8 */
[----:B------:R-:W-:Y:S01]  /*6f80*/  IADD3.X R7, R11, R7, R9, P0, !PT ;  /* 0x000000070b077210 */ /* 0x000fe200007fe409 */
[----:B------:R-:W-:Y:S01]  /*6f90*/  IMAD R9, R26, UR10, RZ ;  /* 0x0000000a1a097c24 */ /* 0x000fe2000f8e02ff */
[-C--:B------:R-:W-:Y:S01]  /*6fa0*/  ISETP.GE.AND P3, PT, R237, R8.reuse, PT ;  /* 0x00000008ed00720c */ /* 0x080fe20003f66270 */
[----:B----4-:R1:W2:Y:S02]  /*6fb0*/  LDS.128 R28, [R0+0xd000] ;  /* 0x00d00000001c7984 */ /* 0x0102a40000000c00 */
[----:B------:R-:W-:Y:S01]  /*6fc0*/  IMAD R9, R240, UR11, R9 ;  /* 0x0000000bf0097c24 */ /* 0x000fe2000f8e0209 */
[----:B------:R-:W-:Y:S01]  /*6fd0*/  ISETP.GE.AND P2, PT, R10, R8, PT ;  /* 0x000000080a00720c */ /* 0x000fe20003f46270 */
        /* <DEDUP_REMOVED lines=23> */
.L_x_1025:
[----:B------:R-:W-:Y:S05]  /*7150*/  BSYNC B0 ;  /* 0x0000000000007941 */ /* 0x000fea0003800000 */
.L_x_1024:
        /* <DEDUP_REMOVED lines=16> */
[----:B------:R1:W-:Y:S04]  /*7260*/  @!P1 STG.E.128 desc[UR38][R2.64], R28 ;  /* 0x0000001c02009986 */ /* 0x0003e8000c101d26 */
[----:B------:R1:W-:Y:S02]  /*7270*/  @!P0 STG.E.128 desc[UR38][R2.64+0x80], R8 ;  /* 0x0000800802008986 */ /* 0x0003e4000c101d26 */
.L_x_1027:
[----:B------:R-:W-:Y:S05]  /*7280*/  BSYNC B0 ;  /* 0x0000000000007941 */ /* 0x000fea0003800000 */
.L_x_1026:
        /* <DEDUP_REMOVED lines=26> */
.L_x_1029:
[----:B------:R-:W-:Y:S05]  /*7430*/  BSYNC B0 ;  /* 0x0000000000007941 */ /* 0x000fea0003800000 */
.L_x_1028:
        /* <DEDUP_REMOVED lines=18> */
.L_x_1000:
        /* <DEDUP_REMOVED lines=29> */
.L_x_1031:
        /* <DEDUP_REMOVED lines=13> */
.L_x_1032:
[-C--:B------:R-:W-:Y:S01]  /*7800*/  IMAD R0, R17, R8.reuse, RZ ;  /* 0x0000000811007224 */ /* 0x080fe200078e02ff */
[----:B------:R-:W-:Y:S01]  /*7810*/  SHF.R.S32.HI R14, RZ, 0x1f, R240 ;  /* 0x0000001fff0e7819 */ /* 0x000fe200000114f0 */
[----:B------:R-:W-:Y:S01]  /*7820*/  IMAD.WIDE.U32 R2, R11, R8, R224 ;  /* 0x000000080b027225 */ /* 0x000fe200078e00e0 */
[----:B------:R-:W-:Y:S01]  /*7830*/  ULDC.64 UR10, c[0x0][0x468] ;  /* 0x00011a00000a7ab9 */ /* 0x000fe20000000a00 */
[----:B------:R-:W-:Y:S01]  /*7840*/  IADD3 R5, R237, 0x20, RZ ;  /* 0x00000020ed057810 */ /* 0x000fe20007ffe0ff */
[----:B------:R-:W-:Y:S01]  /*7850*/  BSSY B0, `(.L_x_1033) ;  /* 0x000001b000007945 */ /* 0x000fe20003800000 */
[----:B------:R-:W-:Y:S01]  /*7860*/  IMAD R4, R11, R9, R0 ;  /* 0x000000090b047224 */ /* 0x000fe200078e0200 */
[----:B------:R-:W-:Y:S01]  /*7870*/  IADD3 R2, P0, R6, R2, RZ ;  /* 0x0000000206027210 */ /* 0x000fe20007f1e0ff */
[----:B------:R-:W-:Y:S01]  /*7880*/  IMAD R0, R239, -0x40, R216 ;  /* 0xffffffc0ef007824 */ /* 0x000fe200078e02d8 */
[----:B------:R-:W-:Y:S02]  /*7890*/  SHF.R.S32.HI R18, RZ, 0x1f, R237 ;  /* 0x0000001fff127819 */ /* 0x000fe400000114ed */
[----:B------:R-:W-:Y:S01]  /*78a0*/  IADD3.X R3, R7, R3, R4, P0, !PT ;  /* 0x0000000307037210 */ /* 0x000fe200007fe404 */
[----:B------:R-:W-:Y:S01]  /*78b0*/  IMAD R4, R14, UR10, RZ ;  /* 0x0000000a0e047c24 */ /* 0x000fe2000f8e02ff */
[----:B------:R-:W-:-:S02]  /*78c0*/  ISETP.GE.AND P3, PT, R237, R0, PT ;  /* 0x00000000ed00720c */ /* 0x000fc40003f66270 */
        /* <DEDUP_REMOVED lines=19> */
.L_x_1034:
[----:B------:R-:W-:Y:S05]  /*7a00*/  BSYNC B0 ;  /* 0x0000000000007941 */ /* 0x000fea0003800000 */
.L_x_1033:
        /* <DEDUP_REMOVED lines=18> */
.L_x_1036:
[----:B------:R-:W-:Y:S05]  /*7b30*/  BSYNC B0 ;  /* 0x0000000000007941 */ /* 0x000fea0003800000 */
.L_x_1035:
        /* <DEDUP_REMOVED lines=26> */
.L_x_1038:
[----:B------:R-:W-:Y:S05]  /*7ce0*/  BSYNC B0 ;  /* 0x0000000000007941 */ /* 0x000fea0003800000 */
.L_x_1037:
        /* <DEDUP_REMOVED lines=17> */
.L_x_1030:
[----:B------:R-:W-:Y:S05]  /*7e00*/  BSYNC B1 ;  /* 0x0000000000017941 */ /* 0x000fea0003800000 */
.L_x_995:
[----:B------:R-:W4:Y:S02]  /*7e10*/  LDC R0, c[0x0][0xc] ;  /* 0x00000300ff007b82 */ /* 0x000f240000000800 */
[----:B----4-:R-:W-:-:S04]  /*7e20*/  IADD3 R239, R0, R239, RZ ;  /* 0x000000ef00ef7210 */ /* 0x010fc80007ffe0ff */
[----:B------:R-:W-:-:S13]  /*7e30*/  ISETP.GE.AND P0, PT, R239, UR8, PT ;  /* 0x00000008ef007c0c */ /* 0x000fda000bf06270 */
[----:B------:R-:W-:Y:S05]  /*7e40*/  @P0 BRA `(.L_x_1039) ;  /* 0x0000000000040947 */ /* 0x000fea0003800000 */
[----:B------:R-:W-:Y:S05]  /*7e50*/  BRA `(.L_x_1040) ;  /* 0xffffff8800a87947 */ /* 0x000fea000383ffff */
.L_x_1039:
[----:B------:R-:W-:Y:S05]  /*7e60*/  EXIT ;  /* 0x000000000000794d */ /* 0x000fea0003800000 */
.L_x_1041:
        /* <DEDUP_REMOVED lines=9> */
.L_x_2074:


//--------------------- .text._ZN5flash44flash_bwd_dq_dk_dv_loop_seqk_parallel_kernelI23Flash_bwd_kernel_traitsILi128ELi64ELi64ELi8ELi4ELi2ELi2ELb1ELb0EN7cutlass6half_tE19Flash_kernel_traitsILi128ELi64ELi64ELi8ES3_EELb1ELb0ELb1ELb0ELb0ELb1ELb0EEEvNS_16Flash_bwd_paramsE --------------------------
	.section	.text._ZN5flash44flash_bwd_dq_dk_dv_loop_seqk_parallel_kernelI23Flash_bwd_kernel_traitsILi128ELi64ELi64ELi8ELi4ELi2ELi2ELb1ELb0EN7cutlass6half_tE19Flash_kernel_traitsILi128ELi64ELi64ELi8ES3_EELb1ELb0ELb1ELb0ELb0ELb1ELb0EEEvNS_16Flash_bwd_paramsE,"ax",@progbits
	.align	128
        .global         _ZN5flash44flash_bwd_dq_dk_dv_loop_seqk_parallel_kernelI23Flash_bwd_kernel_traitsILi128ELi64ELi64ELi8ELi4ELi2ELi2ELb1ELb0EN7cutlass6half_tE19Flash_kernel_traitsILi128ELi64ELi64ELi8ES3_EELb1ELb0ELb1ELb0ELb0ELb1ELb0EEEvNS_16Flash_bwd_paramsE
        .type           _ZN5flash44flash_bwd_dq_dk_dv_loop_seqk_parallel_kernelI23Flash_bwd_kernel_traitsILi128ELi64ELi64ELi8ELi4ELi2ELi2ELb1ELb0EN7cutlass6half_tE19Flash_kernel_traitsILi128ELi64ELi64ELi8ES3_EELb1ELb0ELb1ELb0ELb0ELb1ELb0EEEvNS_16Flash_bwd_paramsE,@function
        .size           _ZN5flash44flash_bwd_dq_dk_dv_loop_seqk_parallel_kernelI23Flash_bwd_kernel_traitsILi128ELi64ELi64ELi8ELi4ELi2ELi2ELb1ELb0EN7cutlass6half_tE19Flash_kernel_traitsILi128ELi64ELi64ELi8ES3_EELb1ELb0ELb1ELb0ELb0ELb1ELb0EEEvNS_16Flash_bwd_paramsE,(.L_x_2075 - _ZN5flash44flash_bwd_dq_dk_dv_loop_seqk_parallel_kernelI23Flash_bwd_kernel_traitsILi128ELi64ELi64ELi8ELi4ELi2ELi2ELb1ELb0EN7cutlass6half_tE19Flash_kernel_traitsILi128ELi64ELi64ELi8ES3_EELb1ELb0ELb1ELb0ELb0ELb1ELb0EEEvNS_16Flash_bwd_paramsE)
        .other          _ZN5flash44flash_bwd_dq_dk_dv_loop_seqk_parallel_kernelI23Flash_bwd_kernel_traitsILi128ELi64ELi64ELi8ELi4ELi2ELi2ELb1ELb0EN7cutlass6half_tE19Flash_kernel_traitsILi128ELi64ELi64ELi8ES3_EELb1ELb0ELb1ELb0ELb0ELb1ELb0EEEvNS_16Flash_bwd_paramsE,@"STO_CUDA_ENTRY STV_DEFAULT"
_ZN5flash44flash_bwd_dq_dk_dv_loop_seqk_parallel_kernelI23Flash_bwd_kernel_traitsILi128ELi64ELi64ELi8ELi4ELi2ELi2ELb1ELb0EN7cutlass6half_tE19Flash_kernel_traitsILi128ELi64ELi64ELi8ES3_EELb1ELb0ELb1ELb0ELb0ELb1ELb0EEEvNS_16Flash_bwd_paramsE:
.text._ZN5flash44flash_bwd_dq_dk_dv_loop_seqk_parallel_kernelI23Flash_bwd_kernel_traitsILi128ELi64ELi64ELi8ELi4ELi2ELi2ELb1ELb0EN7cutlass6half_tE19Flash_kernel_traitsILi128ELi64ELi64ELi8ES3_EELb1ELb0ELb1ELb0ELb0ELb1ELb0EEEvNS_16Flash_bwd_paramsE:
        /* <DEDUP_REMOVED lines=12> */
[----:B------:R-:W2:Y:S01]  /*00c0*/  S2UR UR8, SR_CTAID.Y ;  /* 0x00000000000879c3 */ /* 0x000ea20000002600 */
[----:B------:R-:W-:Y:S01]  /*00d0*/  IMAD.U32 R218, RZ, RZ, UR6 ;  /* 0x00000006ffda7e24 */ /* 0x000fe2000f8e00ff */
[----:B------:R-:W-:Y:S01]  /*00e0*/  UMOV UR5, 0x400 ;  /* 0x0000040000057882 */ /* 0x000fe20000000000 */
[----:B------:R-:W-:-:S05]  /*00f0*/  ULDC.64 UR10, c[0x0][0x208] ;  /* 0x00008200000a7ab9 */ /* 0x000fca0000000a00 */
[----:B------:R-:W3:Y:S08]  /*0100*/  S2UR UR4, SR_CgaCtaId ;  /* 0x00000000000479c3 */ /* 0x000ef00000008800 */
[----:B------:R-:W4:Y:S01]  /*0110*/  S2UR UR7, SR_CTAID.Z ;  /* 0x00000000000779c3 */ /* 0x000f220000002700 */
[----:B--2---:R-:W-:-:S06]  /*0120*/  USHF.L.U32 UR6, UR8, 0x7, URZ ;  /* 0x0000000708067899 */ /* 0x004fcc000800063f */
[----:B------:R-:W-:Y:S01]  /*0130*/  IMAD.U32 R225, RZ, RZ, UR6 ;  /* 0x00000006ffe17e24 */ /* 0x000fe2000f8e00ff */
[----:B-1----:R-:W-:Y:S01]  /*0140*/  SHF.R.S32.HI R7, RZ, 0x1f, R4 ;  /* 0x0000001fff077819 */ /* 0x002fe20000011404 */
[----:B---3--:R-:W-:-:S03]  /*0150*/  ULEA UR4, UR4, UR5, 0x18 ;  /* 0x0000000504047291 */ /* 0x008fc6000f8ec03f */
[CC--:B------:R-:W-:Y:S02]  /*0160*/  LEA.HI R3, R7.reuse, R4.reuse, RZ, 0x5 ;  /* 0x0000000407037211 */ /* 0x0c0fe400078f28ff */
[CC--:B------:R-:W-:Y:S02]  /*0170*/  LEA.HI R15, R7.reuse, R4.reuse, RZ, 0x3 ;  /* 0x00000004070f7211 */ /* 0x0c0fe400078f18ff */
[CC--:B------:R-:W-:Y:S01]  /*0180*/  LEA.HI R5, R7.reuse, R4.reuse, RZ, 0x4 ;  /* 0x0000000407057211 */ /* 0x0c0fe200078f20ff */
[----:B----4-:R-:W-:Y:S01]  /*0190*/  USHF.R.S32.HI UR5, URZ, 0x1f, UR7 ;  /* 0x0000001f3f057899 */ /* 0x010fe20008011407 */
[CC--:B------:R-:W-:Y:S01]  /*01a0*/  LEA.HI R214, R7.reuse, R4.reuse, RZ, 0x7 ;  /* 0x0000000407d67211 */ /* 0x0c0fe200078f38ff */
[----:B------:R-:W-:Y:S01]  /*01b0*/  USHF.R.S32.HI UR6, URZ, 0x1f, UR7 ;  /* 0x0000001f3f067899 */ /* 0x000fe20008011407 */
[CC--:B------:R-:W-:Y:S02]  /*01c0*/  LEA.HI R8, R7.reuse, R4.reuse, RZ, 0x6 ;  /* 0x0000000407087211 */ /* 0x0c0fe400078f30ff */
[----:B------:R-:W-:Y:S01]  /*01d0*/  LEA.HI R7, R7, R4, RZ, 0x2 ;  /* 0x0000000407077211 */ /* 0x000fe200078f10ff */
[----:B------:R-:W-:Y:S01]  /*01e0*/  IMAD.U32 R226, RZ, RZ, UR5 ;  /* 0x00000005ffe27e24 */ /* 0x000fe2000f8e00ff */
[----:B------:R-:W-:Y:S01]  /*01f0*/  LOP3.LUT R11, R3, 0xffffffe0, RZ, 0xc0, !PT ;  /* 0xffffffe0030b7812 */ /* 0x000fe200078ec0ff */
[----:B------:R-:W-:Y:S01]  /*0200*/  USHF.R.S32.HI UR5, URZ, 0x1f, UR8 ;  /* 0x0000001f3f057899 */ /* 0x000fe20008011408 */
[----:B------:R-:W-:Y:S01]  /*0210*/  LOP3.LUT R17, R15, 0xfffffff8, RZ, 0xc0, !PT ;  /* 0xfffffff80f117812 */ /* 0x000fe200078ec0ff */
[----:B------:R-:W-:Y:S01]  /*0220*/  IMAD.U32 R223, RZ, RZ, UR6 ;  /* 0x00000006ffdf7e24 */ /* 0x000fe2000f8e00ff */
[----:B------:R-:W-:Y:S01]  /*0230*/  LOP3.LUT R13, R5, 0xfffffff0, RZ, 0xc0, !PT ;  /* 0xfffffff0050d7812 */ /* 0x000fe200078ec0ff */
[C---:B------:R-:W-:Y:S01]  /*0240*/  IMAD.IADD R11, R4.reuse, 0x1, -R11 ;  /* 0x00000001040b7824 */ /* 0x040fe200078e0a0b */
        /* <DEDUP_REMOVED lines=8> */
[----:B------:R-:W-:Y:S01]  /*02d0*/  LEA.HI R3, R3, R10, RZ, 0x1 ;  /* 0x0000000a03037211 */ /* 0x000fe200078f08ff */
[----:B------:R-:W-:Y:S01]  /*02e0*/  IMAD.SHL.U32 R220, R6, 0x8, RZ ;  /* 0x0000000806dc7824 */ /* 0x000fe200078e00ff */
[----:B------:R-:W-:Y:S01]  /*02f0*/  SHF.R.S32.HI R0, RZ, 0x2, R7 ;  /* 0x00000002ff007819 */ /* 0x000fe20000011407 */
[----:B------:R-:W-:Y:S01]  /*0300*/  IMAD.SHL.U32 R4, R4, 0x2, RZ ;  /* 0x0000000204047824 */ /* 0x000fe200078e00ff */
[----:B------:R-:W-:Y:S01]  /*0310*/  SHF.R.S32.HI R2, RZ, 0x4, R5 ;  /* 0x00000004ff027819 */ /* 0x000fe20000011405 */
[----:B------:R-:W-:Y:S01]  /*0320*/  UIADD3 UR6, UR4, 0xc000, URZ ;  /* 0x0000c00004067890 */ /* 0x000fe2000fffe03f */
[----:B------:R-:W-:Y:S01]  /*0330*/  SHF.R.S32.HI R7, RZ, 0x1f, R7 ;  /* 0x0000001fff077819 */ /* 0x000fe20000011407 */
[----:B------:R-:W-:Y:S01]  /*0340*/  IMAD.U32 R224, RZ, RZ, UR5 ;  /* 0x00000005ffe07e24 */ /* 0x000fe2000f8e00ff */
[----:B------:R-:W-:Y:S01]  /*0350*/  LOP3.LUT R9, R9, 0x1c0, RZ, 0xc0, !PT ;  /* 0x000001c009097812 */ /* 0x000fe200078ec0ff */
[----:B------:R-:W-:Y:S01]  /*0360*/  UIADD3 UR5, UR4, 0x10000, URZ ;  /* 0x0001000004057890 */ /* 0x000fe2000fffe03f */
[----:B------:R-:W-:-:S02]  /*0370*/  LOP3.LUT R3, R3, 0xfffffffe, RZ, 0xc0, !PT ;  /* 0xfffffffe03037812 */ /* 0x000fc400078ec0ff */
[----:B------:R-:W-:Y:S02]  /*0380*/  LEA.HI R5, R5, R2, RZ, 0x1 ;  /* 0x0000000205057211 */ /* 0x000fe400078f08ff */
[----:B------:R-:W-:Y:S01]  /*0390*/  LEA.HI R7, R7, R0, RZ, 0x3 ;  /* 0x0000000007077211 */ /* 0x000fe200078f18ff */
[----:B------:R-:W-:Y:S01]  /*03a0*/  IMAD.IADD R3, R10, 0x1, -R3 ;  /* 0x000000010a037824 */ /* 0x000fe200078e0a03 */
[----:B------:R-:W-:Y:S02]  /*03b0*/  SHF.R.U32.HI R216, RZ, 0x3, R9 ;  /* 0x00000003ffd87819 */ /* 0x000fe40000011609 */
[C---:B------:R-:W-:Y:S02]  /*03c0*/  LOP3.LUT P4, RZ, R6.reuse, 0x2, RZ, 0xc0, !PT ;  /* 0x0000000206ff7812 */ /* 0x040fe4000788c0ff */
[----:B------:R-:W-:Y:S02]  /*03d0*/  LOP3.LUT R9, R9, 0x38, R220, 0xf8, !PT ;  /* 0x0000003809097812 */ /* 0x000fe400078ef8dc */
[C---:B------:R-:W-:Y:S01]  /*03e0*/  LOP3.LUT P3, RZ, R6.reuse, 0x4, RZ, 0xc0, !PT ;  /* 0x0000000406ff7812 */ /* 0x040fe2000786c0ff */
[----:B------:R-:W-:Y:S01]  /*03f0*/  IMAD.SHL.U32 R6, R6, 0x40, RZ ;  /* 0x0000004006067824 */ /* 0x000fe200078e00ff */
[----:B------:R-:W-:-:S02]  /*0400*/  LOP3.LUT R5, R5, 0xfffffffe, RZ, 0xc0, !PT ;  /* 0xfffffffe05057812 */ /* 0x000fc400078ec0ff */
[----:B------:R-:W-:Y:S02]  /*0410*/  LOP3.LUT R7, R7, 0xfffffff8, RZ, 0xc0, !PT ;  /* 0xfffffff807077812 */ /* 0x000fe400078ec0ff */
[----:B------:R-:W-:Y:S01]  /*0420*/  LOP3.LUT R216, R9, R216, RZ, 0x3c, !PT ;  /* 0x000000d809d87212 */ /* 0x000fe200078e3cff */
[----:B------:R-:W-:Y:S01]  /*0430*/  IMAD.SHL.U32 R9, R3, 0x10, RZ ;  /* 0x0000001003097824 */ /* 0x000fe200078e00ff */
[----:B------:R-:W-:Y:S01]  /*0440*/  LEA.HI R215, R215, R10, RZ, 0x2 ;  /* 0x0000000ad7d77211 */ /* 0x000fe200078f10ff */
[----:B------:R-:W-:Y:S01]  /*0450*/  IMAD.IADD R5, R2, 0x1, -R5 ;  /* 0x0000000102057824 */ /* 0x000fe200078e0a05 */
[----:B------:R-:W-:Y:S01]  /*0460*/  LOP3.LUT R6, R6, 0x1c0, RZ, 0xc0, !PT ;  /* 0x000001c006067812 */ /* 0x000fe200078ec0ff */
[----:B------:R-:W-:Y:S01]  /*0470*/  IMAD.IADD R7, R0, 0x1, -R7 ;  /* 0x0000000100077824 */ /* 0x000fe200078e0a07 */
[----:B------:R-:W-:Y:S02]  /*0480*/  SHF.R.S32.HI R2, RZ, 0x1f, R11 ;  /* 0x0000001fff027819 */ /* 0x000fe4000001140b */
[----:B------:R-:W-:-:S02]  /*0490*/  LOP3.LUT R215, R215, 0xfffffffc, RZ, 0xc0, !PT ;  /* 0xfffffffcd7d77812 */ /* 0x000fc400078ec0ff */
[----:B------:R-:W-:Y:S02]  /*04a0*/  SHF.R.S32.HI R0, RZ, 0x1f, R13 ;  /* 0x0000001fff007819 */ /* 0x000fe4000001140d */
[----:B------:R-:W-:Y:S01]  /*04b0*/  LOP3.LUT R210, R6, 0x10, R9, 0xf8, !PT ;  /* 0x0000001006d27812 */ /* 0x000fe200078ef809 */
[----:B------:R-:W-:Y:S01]  /*04c0*/  IMAD.IADD R215, R10, 0x1, -R215 ;  /* 0x000000010ad77824 */ /* 0x000fe200078e0ad7 */
[----:B------:R-:W-:Y:S01]  /*04d0*/  LEA.HI R2, R2, R11, RZ, 0x2 ;  /* 0x0000000b02027211 */ /* 0x000fe200078f10ff */
[----:B------:R-:W-:Y:S01]  /*04e0*/  IMAD.SHL.U32 R11, R5, 0x200, RZ ;  /* 0x00000200050b7824 */ /* 0x000fe200078e00ff */
[----:B------:R-:W-:Y:S01]  /*04f0*/  LEA.HI R0, R0, R13, RZ, 0x3 ;  /* 0x0000000d00007211 */ /* 0x000fe200078f18ff */
[----:B------:R-:W-:Y:S01]  /*0500*/  IMAD R228, R215, 0x400, R4 ;  /* 0x00000400d7e47824 */ /* 0x000fe200078e0204 */
[----:B------:R-:W-:Y:S02]  /*0510*/  LOP3.LUT R12, R6, 0x8, R15, 0xf8, !PT ;  /* 0x00000008060c7812 */ /* 0x000fe400078ef80f */
[----:B------:R-:W-:-:S02]  /*0520*/  SHF.R.U32.HI R9, RZ, 0x3, R6 ;  /* 0x00000003ff097819 */ /* 0x000fc40000011606 */
[----:B------:R-:W-:Y:S02]  /*0530*/  LOP3.LUT R210, R210, 0x8, R15, 0xf8, !PT ;  /* 0x00000008d2d27812 */ /* 0x000fe400078ef80f */
[----:B------:R-:W-:Y:S02]  /*0540*/  LOP3.LUT R10, R7, 0x1, RZ, 0xc0, !PT ;  /* 0x00000001070a7812 */ /* 0x000fe400078ec0ff */
[C---:B------:R-:W-:Y:S01]  /*0550*/  LOP3.LUT R6, R0.reuse, 0xfffffff8, RZ, 0xc0, !PT ;  /* 0xfffffff800067812 */ /* 0x040fe200078ec0ff */
[----:B------:R-:W-:Y:S01]  /*0560*/  IMAD.SHL.U32 R0, R0, 0x40, RZ ;  /* 0x0000004000007824 */ /* 0x000fe200078e00ff */
[----:B------:R-:W-:Y:S02]  /*0570*/  LOP3.LUT R201, R12, R9, RZ, 0x3c, !PT ;  /* 0x000000090cc97212 */ /* 0x000fe400078e3cff */
[----:B------:R-:W-:Y:S01]  /*0580*/  LOP3.LUT R210, R11, R210, R9, 0xf6, !PT ;  /* 0x000000d20bd27212 */ /* 0x000fe200078ef609 */
[----:B------:R-:W-:Y:S01]  /*0590*/  IMAD.IADD R6, R13, 0x1, -R6 ;  /* 0x000000010d067824 */ /* 0x000fe200078e0a06 */
[----:B------:R-:W-:-:S02]  /*05a0*/  ISETP.NE.U32.AND P0, PT, R10, 0x1, PT ;  /* 0x000000010a00780c */ /* 0x000fc40003f05070 */
[----:B------:R-:W-:Y:S01]  /*05b0*/  SHF.R.S32.HI R9, RZ, 0x6, R8 ;  /* 0x00000006ff097819 */ /* 0x000fe20000011408 */
[C---:B------:R-:W-:Y:S01]  /*05c0*/  IMAD.SHL.U32 R8, R7.reuse, 0x40, RZ ;  /* 0x0000004007087824 */ /* 0x040fe200078e00ff */
[----:B------:R-:W-:Y:S01]  /*05d0*/  SHF.R.S32.HI R214, RZ, 0x7, R214 ;  /* 0x00000007ffd67819 */ /* 0x000fe200000114d6 */
[----:B------:R-:W-:Y:S01]  /*05e0*/  IMAD.SHL.U32 R6, R6, 0x40, RZ ;  /* 0x0000004006067824 */ /* 0x000fe200078e00ff */
[----:B------:R-:W-:Y:S01]  /*05f0*/  R2P PR, R7, 0x6 ;  /* 0x0000000607007804 */ /* 0x000fe20000000000 */
[C---:B------:R-:W-:Y:S01]  /*0600*/  IMAD R216, R9.reuse, 0x200, R216 ;  /* 0x0000020009d87824 */ /* 0x040fe200078e02d8 */
[----:B------:R-:W-:Y:S01]  /*0610*/  LOP3.LUT R8, R8, 0x1c0, RZ, 0xc0, !PT ;  /* 0x000001c008087812 */ /* 0x000fe200078ec0ff */
[----:B------:R-:W-:Y:S01]  /*0620*/  IMAD.SHL.U32 R7, R9, 0x8, RZ ;  /* 0x0000000809077824 */ /* 0x000fe200078e00ff */
[----:B------:R-:W-:Y:S01]  /*0630*/  LOP3.LUT R6, R6, 0x1c0, RZ, 0xc0, !PT ;  /* 0x000001c006067812 */ /* 0x000fe200078ec0ff */
[----:B------:R-:W-:Y:S01]  /*0640*/  IMAD R12, R214, 0x800, R11 ;  /* 0x00000800d60c7824 */ /* 0x000fe200078e020b */
[----:B------:R-:W-:Y:S01]  /*0650*/  LOP3.LUT R0, R0, 0xfffffe00, RZ, 0xc0, !PT ;  /* 0xfffffe0000007812 */ /* 0x000fe200078ec0ff */
[----:B------:R-:W-:Y:S01]  /*0660*/  IMAD.SHL.U32 R9, R214, 0x20, RZ ;  /* 0x00000020d6097824 */ /* 0x000fe200078e00ff */
[----:B------:R-:W-:Y:S01]  /*0670*/  LOP3.LUT R7, R7, 0x18, RZ, 0xc0, !PT ;  /* 0x0000001807077812 */ /* 0x000fe200078ec0ff */
[----:B------:R-:W-:Y:S01]  /*0680*/  IMAD.IADD R201, R12, 0x1, R201 ;  /* 0x000000010cc97824 */ /* 0x000fe200078e02c9 */
[----:B------:R-:W-:Y:S01]  /*0690*/  SHF.R.U32.HI R209, RZ, 0x3, R6 ;  /* 0x00000003ffd17819 */ /* 0x000fe20000011606 */
[C---:B------:R-:W-:Y:S01]  /*06a0*/  IMAD.SHL.U32 R12, R5.reuse, 0x20, RZ ;  /* 0x00000020050c7824 */ /* 0x040fe200078e00ff */
[----:B------:R-:W-:Y:S01]  /*06b0*/  LOP3.LUT R10, R8, 0x20, R9, 0xf8, !PT ;  /* 0x00000020080a7812 */ /* 0x000fe200078ef809 */
[----:B------:R-:W-:Y:S01]  /*06c0*/  IMAD.SHL.U32 R5, R5, 0x8, RZ ;  /* 0x0000000805057824 */ /* 0x000fe200078e00ff */
[----:B------:R-:W-:Y:S01]  /*06d0*/  SHF.R.U32.HI R9, RZ, 0x3, R8 ;  /* 0x00000003ff097819 */ /* 0x000fe20000011608 */
[----:B------:R-:W-:Y:S01]  /*06e0*/  IMAD R212, R215, 0x400, R0 ;  /* 0x00000400d7d47824 */ /* 0x000fe200078e0200 */
[----:B------:R-:W-:-:S02]  /*06f0*/  LOP3.LUT R211, R7, 0x20, R12, 0xf8, !PT ;  /* 0x0000002007d37812 */ /* 0x000fc400078ef80c */
[----:B------:R-:W-:Y:S02]  /*0700*/  LOP3.LUT R11, R10, R9, RZ, 0x3c, !PT ;  /* 0x000000090a0b7212 */ /* 0x000fe400078e3cff */
[----:B------:R-:W-:Y:S01]  /*0710*/  LOP3.LUT R229, R9, R8, R7, 0x1e, !PT ;  /* 0x0000000809e57212 */ /* 0x000fe200078e1e07 */
[----:B------:R-:W-:Y:S01]  /*0720*/  IMAD R8, R3, 0x400, R4 ;  /* 0x0000040003087824 */ /* 0x000fe200078e0204 */
[----:B------:R-:W-:Y:S01]  /*0730*/  LOP3.LUT R4, R6, 0x8, R5, 0xf8, !PT ;  /* 0x0000000806047812 */ /* 0x000fe200078ef805 */
[----:B------:R-:W-:Y:S01]  /*0740*/  IMAD.IADD R228, R228, 0x1, R11 ;  /* 0x00000001e4e47824 */ /* 0x000fe200078e020b */
[----:B------:R-:W-:Y:S01]  /*0750*/  LOP3.LUT R211, R209, R211, R6, 0x1e, !PT ;  /* 0x000000d3d1d37212 */ /* 0x000fe200078e1e06 */
[----:B------:R-:W-:Y:S01]  /*0760*/  IMAD.IADD R229, R8, 0x1, R229 ;  /* 0x0000000108e57824 */ /* 0x000fe200078e02e5 */
[----:B------:R-:W-:Y:S01]  /*0770*/  LOP3.LUT R209, R4, R209, RZ, 0x3c, !PT ;  /* 0x000000d104d17212 */ /* 0x000fe200078e3cff */
[----:B------:R-:W-:Y:S01]  /*0780*/  IMAD R4, R3, 0x400, R0 ;  /* 0x0000040003047824 */ /* 0x000fe200078e0200 */
[----:B------:R-:W-:Y:S01]  /*0790*/  LOP3.LUT R211, R211, R0, RZ, 0xfc, !PT ;  /* 0x00000000d3d37212 */ /* 0x000fe200078efcff */
[----:B------:R-:W-:Y:S01]  /*07a0*/  IMAD.MOV.U32 R3, RZ, RZ, 0x20 ;  /* 0x00000020ff037424 */ /* 0x000fe200078e00ff */
[----:B------:R-:W-:Y:S01]  /*07b0*/  LEA R228, R228, UR4, 0x1 ;  /* 0x00000004e4e47c11 */ /* 0x000fe2000f8e08ff */
[----:B------:R-:W-:Y:S01]  /*07c0*/  IMAD.MOV.U32 R0, RZ, RZ, 0x40 ;  /* 0x00000040ff007424 */ /* 0x000fe200078e00ff */
[----:B------:R-:W-:Y:S01]  /*07d0*/  SHF.R.S32.HI R222, RZ, 0x2, R2 ;  /* 0x00000002ffde7819 */ /* 0x000fe20000011402 */
[----:B------:R-:W-:Y:S01]  /*07e0*/  IMAD.MOV.U32 R5, RZ, RZ, -0x10 ;  /* 0xfffffff0ff057424 */ /* 0x000fe200078e00ff */
[----:B------:R-:W-:Y:S01]  /*07f0*/  SEL R2, R3, 0xffffffe0, !P4 ;  /* 0xffffffe003027807 */ /* 0x000fe20006000000 */
[----:B------:R-:W-:Y:S01]  /*0800*/  IMAD.IADD R212, R212, 0x1, R209 ;  /* 0x00000001d4d47824 */ /* 0x000fe200078e02d1 */
[----:B------:R-:W-:Y:S01]  /*0810*/  LEA R201, R201, UR4, 0x1 ;  /* 0x00000004c9c97c11 */ /* 0x000fe2000f8e08ff */
[----:B------:R-:W-:Y:S01]  /*0820*/  IMAD.IADD R209, R209, 0x1, R4 ;  /* 0x00000001d1d17824 */ /* 0x000fe200078e0204 */
[----:B------:R-:W-:Y:S01]  /*0830*/  SEL R0, R0, 0xffffffc0, !P3 ;  /* 0xffffffc000007807 */ /* 0x000fe20005800000 */
[C---:B------:R-:W-:Y:S01]  /*0840*/  VIADD R230, R228.reuse, 0x20 ;  /* 0x00000020e4e67836 */ /* 0x040fe20000000000 */
[----:B------:R-:W-:Y:S01]  /*0850*/  LEA R229, R229, UR6, 0x1 ;  /* 0x00000006e5e57c11 */ /* 0x000fe2000f8e08ff */
[----:B------:R-:W-:Y:S01]  /*0860*/  @P1 VIADD R230, R228, 0xffffffe0 ;  /* 0xffffffe0e4e61836 */ /* 0x000fe20000000000 */
[----:B------:R-:W-:Y:S01]  /*0870*/  SEL R5, R5, 0x10, !P0 ;  /* 0x0000001005057807 */ /* 0x000fe20004000000 */
[--C-:B------:R-:W-:Y:S01]  /*0880*/  IMAD.IADD R200, R2, 0x1, R201.reuse ;  /* 0x0000000102c87824 */ /* 0x100fe200078e02c9 */
[----:B------:R-:W-:Y:S01]  /*0890*/  LEA R210, R210, UR4, 0x1 ;  /* 0x00000004d2d27c11 */ /* 0x000fe2000f8e08ff */
[C---:B------:R-:W-:Y:S01]  /*08a0*/  IMAD.IADD R3, R0.reuse, 0x1, R201 ;  /* 0x0000000100037824 */ /* 0x040fe200078e02c9 */
[----:B------:R-:W-:Y:S01]  /*08b0*/  IADD3 R2, R0, R201, R2 ;  /* 0x000000c900027210 */ /* 0x000fe20007ffe002 */
[----:B------:R-:W-:Y:S01]  /*08c0*/  VIADD R231, R229, 0x40 ;  /* 0x00000040e5e77836 */ /* 0x000fe20000000000 */
[----:B------:R-:W-:Y:S01]  /*08d0*/  LEA R227, R216, UR4, 0x1 ;  /* 0x00000004d8e37c11 */ /* 0x000fe2000f8e08ff */
[----:B------:R-:W-:Y:S01]  /*08e0*/  IMAD R222, R215, 0x10, R222 ;  /* 0x00000010d7de7824 */ /* 0x000fe200078e02de */
[----:B------:R-:W-:Y:S01]  /*08f0*/  LEA R209, R209, UR5, 0x1 ;  /* 0x00000005d1d17c11 */ /* 0x000fe2000f8e08ff */
[----:B------:R-:W-:-:S02]  /*0900*/  IMAD.IADD R0, R0, 0x1, R210 ;  /* 0x0000000100007824 */ /* 0x000fc400078e02d2 */
[----:B------:R-:W-:Y:S02]  /*0910*/  IMAD.IADD R232, R228, 0x1, R5 ;  /* 0x00000001e4e87824 */ /* 0x000fe400078e0205 */
[----:B------:R-:W-:Y:S02]  /*0920*/  @P2 VIADD R231, R229, 0xffffffc0 ;  /* 0xffffffc0e5e72836 */ /* 0x000fe40000000000 */
[----:B------:R-:W-:-:S07]  /*0930*/  IMAD.IADD R234, R5, 0x1, R230 ;  /* 0x0000000105ea7824 */ /* 0x000fce00078e02e6 */
.L_x_1072:
[----:B-1----:R-:W1:Y:S01]  /*0940*/  S2UR UR5, SR_CTAID.Y ;  /* 0x00000000000579c3 */ /* 0x002e620000002600 */
[----:B------:R-:W-:Y:S01]  /*0950*/  ULDC.64 UR6, c[0x0][0x308] ;  /* 0x0000c20000067ab9 */ /* 0x000fe20000000a00 */
[----:B------:R-:W-:Y:S01]  /*0960*/  ULDC.64 UR8, c[0x0][0x300] ;  /* 0x0000c00000087ab9 */ /* 0x000fe20000000a00 */
[----:B------:R-:W-:Y:S01]  /*0970*/  UISETP.NE.U32.AND UP3, UPT, UR6, URZ, UPT ;  /* 0x0000003f0600728c */ /* 0x000fe2000bf65070 */
[----:B------:R-:W-:Y:S01]  /*0980*/  R2UR UR19, R218 ;  /* 0x00000000da1372ca */ /* 0x000fe200000e0000 */
        /* <DEDUP_REMOVED lines=14> */
[----:B---3--:R-:W-:Y:S01]  /*0a70*/  IMAD.U32 R14, RZ, RZ, UR6 ;  /* 0x00000006ff0e7e24 */ /* 0x008fe2000f8e00ff */
[----:B------:R-:W-:Y:S02]  /*0a80*/  @UP4 UIADD3 UR8, UP1, UR16, UR8, URZ ;  /* 0x0000000810084290 */ /* 0x000fe4000ff3e03f */
[----:B------:R-:W-:Y:S01]  /*0a90*/  UIADD3.X UR14, UR5, UR13, URZ, UP2, !UPT ;  /* 0x0000000d050e7290 */ /* 0x000fe200097fe43f */
[----:B------:R-:W-:Y:S01]  /*0aa0*/  IMAD.U32 R15, RZ, RZ, UR7 ;  /* 0x00000007ff0f7e24 */ /* 0x000fe2000f8e00ff */
[----:B------:R-:W-:Y:S02]  /*0ab0*/  UISETP.NE.AND.EX UP0, UPT, UR13, URZ, UPT, UP0 ;  /* 0x0000003f0d00728c */ /* 0x000fe4000bf05300 */
[----:B------:R-:W-:Y:S01]  /*0ac0*/  @UP4 UIADD3.X UR9, UR5, UR9, URZ, UP1, !UPT ;  /* 0x0000000905094290 */ /* 0x000fe20008ffe43f */
[----:B--2---:R-:W-:Y:S01]  /*0ad0*/  IMAD.U32 R8, RZ, RZ, UR8 ;  /* 0x00000008ff087e24 */ /* 0x004fe2000f8e00ff */
[----:B------:R-:W-:Y:S01]  /*0ae0*/  ULDC.64 UR12, c[0x0][0x2f8] ;  /* 0x0000be00000c7ab9 */ /* 0x000fe20000000a00 */
[----:B------:R-:W-:Y:S01]  /*0af0*/  UISETP.NE.AND UP2, UPT, UR17, URZ, UPT ;  /* 0x0000003f1100728c */ /* 0x000fe2000bf45270 */
[----:B------:R-:W2:Y:S01]  /*0b00*/  @P0 LDG.E R7, desc[UR10][R14.64] ;  /* 0x0000000a0e070981 */ /* 0x000ea2000c1e1900 */
        /* <DEDUP_REMOVED lines=8> */
[----:B------:R-:W-:Y:S01]  /*0b90*/  IMAD.U32 R10, RZ, RZ, UR6 ;  /* 0x00000006ff0a7e24 */ /* 0x000fe2000f8e00ff */
[----:B------:R-:W-:-:S04]  /*0ba0*/  @!UP3 ULDC.64 UR6, c[0x0][0x318] ;  /* 0x0000c6000006bab9 */ /* 0x000fc80000000a00 */
[----:B------:R-:W-:-:S06]  /*0bb0*/  IMAD.U32 R11, RZ, RZ, UR5 ;  /* 0x00000005ff0b7e24 */ /* 0x000fcc000f8e00ff */
[----:B----4-:R-:W4:Y:S01]  /*0bc0*/  @!P2 LDG.E R5, desc[UR10][R10.64] ;  /* 0x0000000a0a05a981 */ /* 0x010f22000c1e1900 */
[----:B------:R-:W-:Y:S02]  /*0bd0*/  IMAD.U32 R12, RZ, RZ, UR15 ;  /* 0x0000000fff0c7e24 */ /* 0x000fe4000f8e00ff */
[----:B------:R-:W-:-:S05]  /*0be0*/  IMAD.U32 R13, RZ, RZ, UR14 ;  /* 0x0000000eff0d7e24 */ /* 0x000fca000f8e00ff */
[----:B-----5:R-:W5:Y:S04]  /*0bf0*/  @P3 LDG.E R6, desc[UR10][R12.64] ;  /* 0x0000000a0c063981 */ /* 0x020f68000c1e1900 */
[----:B------:R-:W5:Y:S01]  /*0c00*/  @P3 LDG.E R4, desc[UR10][R12.64+0x4] ;  /* 0x0000040a0c043981 */ /* 0x000f62000c1e1900 */
[----:B------:R-:W-:Y:S01]  /*0c10*/  @!UP3 UISETP.NE.U32.AND UP1, UPT, UR6, URZ, UPT ;  /* 0x0000003f0600b28c */ /* 0x000fe2000bf25070 */
[----:B------:R-:W-:Y:S02]  /*0c20*/  UMOV UR18, URZ ;  /* 0x0000003f00127c82 */ /* 0x000fe40008000000 */
[----:B------:R-:W-:Y:S01]  /*0c30*/  @!UP3 ULDC UR6, c[0x0][0x2cc] ;  /* 0x0000b3000006bab9 */ /* 0x000fe20000000800 */
[----:B------:R-:W-:-:S03]  /*0c40*/  @!UP3 UISETP.NE.AND.EX UP1, UPT, UR7, URZ, UPT, UP1 ;  /* 0x0000003f0700b28c */ /* 0x000fc6000bf25310 */
[----:B------:R-:W-:Y:S01]  /*0c50*/  UMOV UR7, 0xffffffff ;  /* 0xffffffff00077882 */ /* 0x000fe20000000000 */
[----:B------:R-:W-:Y:S01]  /*0c60*/  UMOV UR5, 0xffffffff ;  /* 0xffffffff00057882 */ /* 0x000fe20000000000 */
[----:B------:R-:W-:Y:S02]  /*0c70*/  @!UP3 USEL UR8, UR6, URZ, UP1 ;  /* 0x0000003f0608b287 */ /* 0x000fe40008800000 */
[----:B------:R-:W-:Y:S01]  /*0c80*/  USHF.L.U32 UR59, UR19, 0x6, URZ ;  /* 0x00000006133b7899 */ /* 0x000fe2000800063f */
[----:B--2---:R-:W-:Y:S02]  /*0c90*/  @P0 R2UR UR9, R7 ;  /* 0x00000000070902ca */ /* 0x004fe400000e0000 */
[----:B------:R-:W-:-:S04]  /*0ca0*/  ISETP.NE.U32.AND P0, PT, RZ, UR12, PT ;  /* 0x0000000cff007c0c */ /* 0x000fc8000bf05070 */
[----:B------:R-:W-:Y:S02]  /*0cb0*/  ISETP.NE.AND.EX P0, PT, RZ, UR13, PT, P0 ;  /* 0x0000000dff007c0c */ /* 0x000fe4000bf05300 */
[----:B---3--:R-:W-:Y:S02]  /*0cc0*/  @P1 R2UR UR18, R8 ;  /* 0x00000000081212ca */ /* 0x008fe400000e0000 */
[----:B----4-:R-:W-:-:S11]  /*0cd0*/  @!P2 R2UR UR7, R5 ;  /* 0x000000000507a2ca */ /* 0x010fd600000e0000 */
        /* <DEDUP_REMOVED lines=14> */
.L_x_1042:
[----:B------:R-:W-:-:S13]  /*0dc0*/  R2UR UR9, R241 ;  /* 0x00000000f10972ca */ /* 0x000fda00000e0000 */
        /* <DEDUP_REMOVED lines=8> */
[----:B------:R-:W-:Y:S01]  /*0e50*/  R2UR UR28, R242 ;  /* 0x00000000f21c72ca */ /* 0x000fe200000e0000 */
[----:B------:R-:W-:Y:S01]  /*0e60*/  UISETP.NE.AND UP2, UPT, UR5, -0x1, UPT ;  /* 0xffffffff0500788c */ /* 0x000fe2000bf45270 */
[----:B------:R-:W-:Y:S01]  /*0e70*/  R2UR UR27, R241 ;  /* 0x00000000f11b72ca */ /* 0x000fe200000e0000 */
[----:B------:R-:W-:Y:S01]  /*0e80*/  ULDC.64 UR8, c[0x0][0x228] ;  /* 0x00008a0000087ab9 */ /* 0x000fe20000000a00 */
[----:B------:R-:W-:Y:S02]  /*0e90*/  UIADD3 UR18, UR7, 0x3f, URZ ;  /* 0x0000003f07127890 */ /* 0x000fe4000fffe03f */
[----:B------:R-:W2:Y:S01]  /*0ea0*/  S2UR UR17, SR_CTAID.X ;  /* 0x00000000001179c3 */ /* 0x000ea20000002500 */
[----:B------:R-:W-:Y:S01]  /*0eb0*/  UIMAD UR16, UR53, UR8, URZ ;  /* 0x00000008351072a4 */ /* 0x000fe2000f8e023f */
[----:B------:R-:W-:Y:S01]  /*0ec0*/  ULDC.64 UR36, c[0x0][0x240] ;  /* 0x0000900000247ab9 */ /* 0x000fe20000000a00 */
[----:B------:R-:W-:Y:S01]  /*0ed0*/  ULDC UR48, c[0x0][0x2d4] ;  /* 0x0000b50000307ab9 */ /* 0x000fe20000000800 */
[----:B------:R-:W-:Y:S01]  /*0ee0*/  ULDC UR19, c[0x0][0x394] ;  /* 0x0000e50000137ab9 */ /* 0x000fe20000000800 */
[----:B------:R-:W-:-:S02]  /*0ef0*/  ULDC UR55, c[0x0][0x2dc] ;  /* 0x0000b70000377ab9 */ /* 0x000fc40000000800 */
[----:B------:R-:W-:Y:S01]  /*0f00*/  UISETP.NE.AND UP1, UPT, UR28, -0x1, UPT ;  /* 0xffffffff1c00788c */ /* 0x000fe2000bf25270 */
[----:B------:R-:W3:Y:S01]  /*0f10*/  S2UR UR49, SR_CTAID.Y ;  /* 0x00000000003179c3 */ /* 0x000ee20000002600 */
[----:B------:R-:W-:Y:S01]  /*0f20*/  ULDC UR54, c[0x0][0x270] ;  /* 0x00009c0000367ab9 */ /* 0x000fe20000000800 */
[----:B------:R-:W-:Y:S02]  /*0f30*/  USHF.R.S32.HI UR21, URZ, 0x1f, UR18 ;  /* 0x0000001f3f157899 */ /* 0x000fe40008011412 */
[----:B------:R-:W-:Y:S01]  /*0f40*/  UIMAD UR24, UR5, UR37, URZ ;  /* 0x00000025051872a4 */ /* 0x000fe2000f8e023f */
[----:B------:R-:W-:Y:S01]  /*0f50*/  ULDC.U8 UR22, c[0x0][0x3d8] ;  /* 0x0000f60000167ab9 */ /* 0x000fe20000000000 */
[----:B------:R-:W-:Y:S01]  /*0f60*/  ULDC UR46, c[0x0][0x2c4] ;  /* 0x0000b100002e7ab9 */ /* 0x000fe20000000800 */
[----:B-1----:R-:W-:Y:S01]  /*0f70*/  IABS R7, R4 ;  /* 0x0000000400077213 */ /* 0x002fe20000000000 */
[----:B------:R-:W-:Y:S02]  /*0f80*/  S2UR UR47, SR_CTAID.Z ;  /* 0x00000000002f79c3 */ /* 0x000fe40000002700 */
[----:B------:R-:W-:Y:S01]  /*0f90*/  @UP1 UIADD3 UR26, UR27, UR28, URZ ;  /* 0x0000001c1b1a1290 */ /* 0x000fe2000fffe03f */
[----:B------:R-:W-:Y:S01]  /*0fa0*/  ISETP.NE.AND P3, PT, R4, RZ, PT ;  /* 0x000000ff0400720c */ /* 0x000fe20003f65270 */
[----:B------:R-:W1:Y:S01]  /*0fb0*/  I2F.RP R8, R7 ;  /* 0x0000000700087306 */ /* 0x000e620000209400 */
[----:B------:R-:W-:-:S02]  /*0fc0*/  @UP1 UIADD3 UR28, UR27, UR28, URZ ;  /* 0x0000001c1b1c1290 */ /* 0x000fc4000fffe03f */
[----:B------:R-:W-:Y:S02]  /*0fd0*/  ULEA.HI UR27, UR21, UR18, URZ, 0x6 ;  /* 0x00000012151b7291 */ /* 0x000fe4000f8f303f */
[----:B--2---:R-:W-:Y:S02]  /*0fe0*/  UIMAD.WIDE.U32 UR30, UR17, UR12, URZ ;  /* 0x0000000c111e72a5 */ /* 0x004fe4000f8e003f */
[----:B------:R-:W-:Y:S02]  /*0ff0*/  UISETP.NE.AND UP3, UPT, UR22, URZ, UPT ;  /* 0x0000003f1600728c */ /* 0x000fe4000bf65270 */
[----:B------:R-:W-:Y:S01]  /*1000*/  UIMAD UR41, UR17, UR13, UR31 ;  /* 0x0000000d112972a4 */ /* 0x000fe2000f8e021f */
[----:B------:R-:W2:Y:S01]  /*1010*/  S2UR UR17, SR_CTAID.Y ;  /* 0x00000000001179c3 */ /* 0x000ea20000002600 */
[----:B------:R-:W-:Y:S02]  /*1020*/  USHF.R.S32.HI UR31, URZ, 0x1f, UR48 ;  /* 0x0000001f3f1f7899 */ /* 0x000fe40008011430 */
[----:B---3--:R-:W-:Y:S01]  /*1030*/  UIMAD.WIDE.U32 UR14, UR49, UR8, URZ ;  /* 0x00000008310e72a5 */ /* 0x008fe2000f8e003f */
[----:B-1----:R-:W1:Y:S01]  /*1040*/  MUFU.RCP R8, R8 ;  /* 0x0000000800087308 */ /* 0x002e620000001000 */
[----:B------:R-:W-:Y:S01]  /*1050*/  UIMAD UR25, UR49, UR9, UR16 ;  /* 0x00000009311972a4 */ /* 0x000fe2000f8e0210 */
[----:B------:R-:W-:-:S02]  /*1060*/  @UP2 ULDC.64 UR12, c[0x0][0x420] ;  /* 0x00010800000c2ab9 */ /* 0x000fc40000000a00 */
[----:B------:R-:W-:Y:S01]  /*1070*/  @!UP2 ULDC.64 UR8, c[0x0][0x418] ;  /* 0x000106000008aab9 */ /* 0x000fe20000000a00 */
[----:B------:R-:W-:Y:S02]  /*1080*/  @UP2 UIMAD.WIDE.U32 UR34, UR5, UR12, URZ ;  /* 0x0000000c052222a5 */ /* 0x000fe4000f8e003f */
[----:B------:R-:W-:Y:S02]  /*1090*/  @!UP2 UIMAD UR12, UR53, UR8, URZ ;  /* 0x00000008350ca2a4 */ /* 0x000fe4000f8e023f */
[----:B------:R-:W-:Y:S02]  /*10a0*/  @!UP2 UIMAD.WIDE.U32 UR32, UR49, UR8, URZ ;  /* 0x000000083120a2a5 */ /* 0x000fe4000f8e003f */
[----:B------:R-:W-:Y:S02]  /*10b0*/  UIADD3 UR8, UR7, 0x40, UR59 ;  /* 0x0000004007087890 */ /* 0x000fe4000fffe03b */
[----:B------:R-:W-:Y:S02]  /*10c0*/  @UP2 UIMAD UR45, UR5, UR13, UR35 ;  /* 0x0000000d052d22a4 */ /* 0x000fe4000f8e0223 */
[----:B------:R-:W-:Y:S01]  /*10d0*/  @!UP2 UIMAD UR29, UR49, UR9, UR12 ;  /* 0x00000009311da2a4 */ /* 0x000fe2000f8e020c */
[----:B-1----:R-:W-:Y:S01]  /*10e0*/  VIADD R8, R8, 0xffffffe ;  /* 0x0ffffffe08087836 */ /* 0x002fe20000000000 */
[----:B------:R-:W-:-:S02]  /*10f0*/  UIADD3 UR19, UR8, UR19, -UR6 ;  /* 0x0000001308137290 */ /* 0x000fc4000fffe806 */
[----:B--2---:R-:W-:Y:S01]  /*1100*/  USHF.L.U32 UR17, UR17, 0x7, URZ ;  /* 0x0000000711117899 */ /* 0x004fe2000800063f */
[----:B------:R-:W1:Y:S01]  /*1110*/  F2I.FTZ.U32.TRUNC.NTZ R9, R8 ;  /* 0x0000000800097305 */ /* 0x000e62000021f000 */
[----:B------:R-:W-:Y:S02]  /*1120*/  UIMAD.WIDE UR8, UR55, UR54, URZ ;  /* 0x00000036370872a5 */ /* 0x000fe4000f8e023f */
[----:B------:R-:W-:Y:S02]  /*1130*/  USEL UR40, UR17, URZ, UP0 ;  /* 0x0000003f11287287 */ /* 0x000fe40008000000 */
[----:B------:R-:W-:Y:S02]  /*1140*/  UIMAD.WIDE.U32 UR16, UR5, UR36, URZ ;  /* 0x00000024051072a5 */ /* 0x000fe4000f8e003f */
[----:B------:R-:W-:Y:S02]  /*1150*/  UIMAD.WIDE.U32 UR12, UR49, UR48, URZ ;  /* 0x00000030310c72a5 */ /* 0x000fe4000f8e003f */
[----:B------:R-:W-:-:S02]  /*1160*/  USEL UR51, UR14, UR16, !UP2 ;  /* 0x000000100e337287 */ /* 0x000fc4000d000000 */
[----:B------:R-:W-:Y:S02]  /*1170*/  UIMAD UR16, UR31, UR49, URZ ;  /* 0x000000311f1072a4 */ /* 0x000fe4000f8e023f */
[----:B------:R-:W-:Y:S01]  /*1180*/  UIADD3 UR18, UR19, 0x3f, URZ ;  /* 0x0000003f13127890 */ /* 0x000fe2000fffe03f */
[--C-:B-1----:R-:W-:Y:S01]  /*1190*/  IMAD.MOV R5, RZ, RZ, -R9.reuse ;  /* 0x000000ffff057224 */ /* 0x102fe200078e0a09 */
[----:B------:R-:W-:Y:S01]  /*11a0*/  UIADD3 UR42, UR15, UR25, URZ ;  /* 0x000000190f2a7290 */ /* 0x000fe2000fffe03f */
[----:B------:R-:W-:Y:S01]  /*11b0*/  IMAD.MOV.U32 R8, RZ, RZ, RZ ;  /* 0x000000ffff087224 */ /* 0x000fe200078e00ff */
[----:B------:R-:W-:Y:S01]  /*11c0*/  UIMAD.WIDE.U32 UR14, UR8, UR12, URZ ;  /* 0x0000000c080e72a5 */ /* 0x000fe2000f8e003f */
[----:B------:R-:W-:Y:S01]  /*11d0*/  IMAD R6, R5, R7, RZ ;  /* 0x0000000705067224 */ /* 0x000fe200078e02ff */
[----:B------:R-:W-:Y:S01]  /*11e0*/  IABS R5, UR47 ;  /* 0x0000002f00057c13 */ /* 0x000fe20008000000 */
[----:B------:R-:W-:Y:S02]  /*11f0*/  UIMAD UR19, UR9, UR12, URZ ;  /* 0x0000000c091372a4 */ /* 0x000fe4000f8e023f */
[----:B------:R-:W-:Y:S01]  /*1200*/  IMAD.HI.U32 R6, R9, R6, R8 ;  /* 0x0000000609067227 */ /* 0x000fe200078e0008 */
[----:B------:R-:W-:-:S02]  /*1210*/  UIMAD UR12, UR53, UR48, UR16 ;  /* 0x00000030350c72a4 */ /* 0x000fc4000f8e0210 */
[----:B------:R-:W-:Y:S02]  /*1220*/  @UP2 UIADD3 UR42, UR17, UR24, URZ ;  /* 0x00000018112a2290 */ /* 0x000fe4000fffe03f */
[----:B------:R-:W-:Y:S01]  /*1230*/  UIADD3 UR16, UR13, UR12, URZ ;  /* 0x0000000c0d107290 */ /* 0x000fe2000fffe03f */
[----:B------:R-:W-:Y:S01]  /*1240*/  IMAD.HI.U32 R22, R6, R5, RZ ;  /* 0x0000000506167227 */ /* 0x000fe200078e00ff */
[----:B------:R-:W-:Y:S02]  /*1250*/  USHF.R.S32.HI UR17, URZ, 0x1f, UR18 ;  /* 0x0000001f3f117899 */ /* 0x000fe40008011412 */
[----:B------:R-:W-:Y:S01]  /*1260*/  UIMAD.WIDE.U32 UR12, UR8, UR5, URZ ;  /* 0x00000005080c72a5 */ /* 0x000fe2000f8e003f */
[----:B------:R-:W-:Y:S01]  /*1270*/  IMAD.MOV R6, RZ, RZ, -R22 ;  /* 0x000000ffff067224 */ /* 0x000fe200078e0a16 */
[----:B------:R-:W-:Y:S02]  /*1280*/  UIMAD UR16, UR8, UR16, UR19 ;  /* 0x00000010081072a4 */ /* 0x000fe4000f8e0213 */
[----:B------:R-:W-:Y:S01]  /*1290*/  ULEA.HI UR17, UR17, UR18, URZ, 0x6 ;  /* 0x0000001211117291 */ /* 0x000fe2000f8f303f */
[----:B------:R-:W-:Y:S01]  /*12a0*/  IMAD R6, R7, R6, R5 ;  /* 0x0000000607067224 */ /* 0x000fe200078e0205 */
[----:B------:R-:W-:Y:S01]  /*12b0*/  USHF.L.U64.HI UR20, UR49, 0x7, UR53 ;  /* 0x0000000731147899 */ /* 0x000fe20008010235 */
[----:B------:R-:W-:Y:S01]  /*12c0*/  LOP3.LUT R5, R4, UR47, RZ, 0x3c, !PT ;  /* 0x0000002f04057c12 */ /* 0x000fe2000f8e3cff */
[----:B------:R-:W-:-:S02]  /*12d0*/  USEL UR52, UR14, UR12, !UP2 ;  /* 0x0000000c0e347287 */ /* 0x000fc4000d000000 */
[----:B------:R-:W-:Y:S01]  /*12e0*/  UIADD3 UR43, UR15, UR16, URZ ;  /* 0x000000100f2b7290 */ /* 0x000fe2000fffe03f */
[----:B------:R-:W-:Y:S01]  /*12f0*/  ISETP.GT.U32.AND P1, PT, R7, R6, PT ;  /* 0x000000060700720c */ /* 0x000fe20003f24070 */
[----:B------:R-:W-:Y:S01]  /*1300*/  USHF.R.S32.HI UR15, URZ, 0x6, UR27 ;  /* 0x000000063f0f7899 */ /* 0x000fe2000801141b */
[----:B------:R-:W-:Y:S01]  /*1310*/  ISETP.GE.AND P2, PT, R5, RZ, PT ;  /* 0x000000ff0500720c */ /* 0x000fe20003f46270 */
[----:B------:R-:W-:Y:S02]  /*1320*/  USHF.R.S32.HI UR14, URZ, 0x6, UR17 ;  /* 0x000000063f0e7899 */ /* 0x000fe40008011411 */
[----:B------:R-:W-:Y:S02]  /*1330*/  USEL UR39, UR20, URZ, UP0 ;  /* 0x0000003f14277287 */ /* 0x000fe40008000000 */
[----:B------:R-:W-:Y:S02]  /*1340*/  UISETP.LT.AND UP0, UPT, UR15, UR14, UPT ;  /* 0x0000000e0f00728c */ /* 0x000fe4000bf01270 */
[----:B------:R-:W-:-:S02]  /*1350*/  @UP3 UIMAD UR16, UR49, UR46, URZ ;  /* 0x0000002e311032a4 */ /* 0x000fc4000f8e023f */
[----:B------:R-:W-:Y:S02]  /*1360*/  USEL UR31, UR15, UR14, UP0 ;  /* 0x0000000e0f1f7287 */ /* 0x000fe40008000000 */
[----:B------:R-:W-:Y:S01]  /*1370*/  @UP3 USEL UR16, UR16, UR5, !UP2 ;  /* 0x0000000510103287 */ /* 0x000fe2000d000000 */
[----:B------:R-:W-:Y:S01]  /*1380*/  @!P1 IMAD.IADD R6, R6, 0x1, -R7 ;  /* 0x0000000106069824 */ /* 0x000fe200078e0a07 */
[----:B------:R-:W-:Y:S01]  /*1390*/  ULEA UR14, UR31, 0xffffffc0, 0x6 ;  /* 0xffffffc01f0e7891 */ /* 0x000fe2000f8e303f */
[----:B------:R-:W-:Y:S01]  /*13a0*/  @!P1 VIADD R22, R22, 0x1 ;  /* 0x0000000116169836 */ /* 0x000fe20000000000 */
[----:B------:R-:W-:Y:S01]  /*13b0*/  @UP3 ULDC UR15, c[0x0][0x2e4] ;  /* 0x0000b900000f3ab9 */ /* 0x000fe20000000800 */
[----:B------:R-:W-:Y:S01]  /*13c0*/  UIMAD UR12, UR9, UR5, URZ ;  /* 0x00000005090c72a4 */ /* 0x000fe2000f8e023f */
[----:B------:R-:W-:Y:S01]  /*13d0*/  ISETP.GE.U32.AND P0, PT, R6, R7, PT ;  /* 0x000000070600720c */ /* 0x000fe20003f06070 */
[----:B------:R-:W-:Y:S01]  /*13e0*/  @UP3 UIMAD UR27, UR47, UR15, UR16 ;  /* 0x0000000f2f1b32a4 */ /* 0x000fe2000f8e0210 */
[----:B------:R-:W-:Y:S01]  /*13f0*/  PLOP3.LUT P1, PT, PT, PT, UP1, 0x80, 0x0 ;  /* 0x000000000000781c */ /* 0x000fe20003f2f018 */
[----:B------:R-:W-:-:S02]  /*1400*/  USHF.R.S32.HI UR19, URZ, 0x1f, UR14 ;  /* 0x0000001f3f137899 */ /* 0x000fc4000801140e */
[----:B------:R-:W-:Y:S01]  /*1410*/  UIADD3 UR15, UP0, UR14, UR40, URZ ;  /* 0x000000280e0f7290 */ /* 0x000fe2000ff1e03f */
[----:B------:R-:W-:Y:S01]  /*1420*/  ULDC.U8 UR23, c[0x0][0x480] ;  /* 0x0001200000177ab9 */ /* 0x000fe20000000000 */
[----:B------:R-:W-:Y:S02]  /*1430*/  @UP1 ULDC.64 UR20, c[0x0][0x250] ;  /* 0x0000940000141ab9 */ /* 0x000fe40000000a00 */
[----:B------:R-:W-:Y:S02]  /*1440*/  UIADD3.X UR16, UR19, UR39, URZ, UP0, !UPT ;  /* 0x0000002713107290 */ /* 0x000fe400087fe43f */
[----:B------:R-:W-:Y:S02]  /*1450*/  UIMAD UR9, UR9, UR15, URZ ;  /* 0x0000000f090972a4 */ /* 0x000fe4000f8e023f */
[----:B------:R-:W-:Y:S01]  /*1460*/  UISETP.NE.AND UP4, UPT, UR23, URZ, UPT ;  /* 0x0000003f1700728c */ /* 0x000fe2000bf85270 */
[----:B------:R-:W-:Y:S01]  /*1470*/  @P0 VIADD R22, R22, 0x1 ;  /* 0x0000000116160836 */ /* 0x000fe20000000000 */
[----:B------:R-:W-:Y:S01]  /*1480*/  UIMAD.WIDE.U32 UR24, UR8, UR15, URZ ;  /* 0x0000000f081872a5 */ /* 0x000fe2000f8e003f */
[----:B------:R-:W-:Y:S01]  /*1490*/  PLOP3.LUT P0, PT, PT, PT, UP3, 0x80, 0x0 ;  /* 0x000000000000781c */ /* 0x000fe20003f0f038 */
[----:B------:R-:W-:Y:S01]  /*14a0*/  @UP1 ULDC.64 UR22, c[0x0][0x248] ;  /* 0x0000920000161ab9 */ /* 0x000fe20000000a00 */
[----:B------:R-:W-:Y:S01]  /*14b0*/  @UP2 UIADD3 UR43, UR13, UR12, URZ ;  /* 0x0000000c0d2b2290 */ /* 0x000fe2000fffe03f */
[----:B------:R-:W-:Y:S01]  /*14c0*/  @!P2 IMAD.MOV R22, RZ, RZ, -R22 ;  /* 0x000000ffff16a224 */ /* 0x000fe200078e0a16 */
[----:B------:R-:W-:Y:S01]  /*14d0*/  UIMAD UR15, UR8, UR16, UR9 ;  /* 0x00000010080f72a4 */ /* 0x000fe2000f8e0209 */
[----:B------:R-:W-:Y:S01]  /*14e0*/  @!P3 LOP3.LUT R22, RZ, R4, RZ, 0x33, !PT ;  /* 0x00000004ff16b212 */ /* 0x000fe200078e33ff */
[----:B------:R-:W-:-:S02]  /*14f0*/  @UP1 UIMAD.WIDE.U32 UR12, UR26, UR22, URZ ;  /* 0x000000161a0c12a5 */ /* 0x000fc4000f8e003f */
[----:B------:R-:W-:Y:S02]  /*1500*/  @UP1 UIMAD.WIDE.U32 UR8, UR28, UR20, URZ ;  /* 0x000000141c0812a5 */ /* 0x000fe4000f8e003f */
[----:B------:R-:W-:Y:S02]  /*1510*/  @!UP3 UIMAD UR17, UR49, UR54, UR47 ;  /* 0x000000363111b2a4 */ /* 0x000fe4000f8e022f */
[----:B------:R-:W-:Y:S02]  /*1520*/  UIMAD UR44, UR47, UR55, URZ ;  /* 0x000000372f2c72a4 */ /* 0x000fe4000f8e023f */
[----:B------:R-:W-:Y:S02]  /*1530*/  @UP1 UIMAD UR18, UR26, UR23, URZ ;  /* 0x000000171a1212a4 */ /* 0x000fe4000f8e023f */
[----:B------:R-:W-:Y:S02]  /*1540*/  @UP1 UIMAD UR16, UR28, UR21, URZ ;  /* 0x000000151c1012a4 */ /* 0x000fe4000f8e023f */
[----:B------:R-:W-:-:S02]  /*1550*/  @!UP3 UIMAD UR27, UR17, UR46, URZ ;  /* 0x0000002e111bb2a4 */ /* 0x000fc4000f8e023f */
[----:B------:R-:W-:Y:S02]  /*1560*/  USEL UR50, UR30, URZ, UP4 ;  /* 0x0000003f1e327287 */ /* 0x000fe4000a000000 */
[----:B------:R-:W-:Y:S02]  /*1570*/  USHF.R.S32.HI UR38, URZ, 0x1f, UR59 ;  /* 0x0000001f3f267899 */ /* 0x000fe4000801143b */
[----:B------:R-:W-:Y:S02]  /*1580*/  @!UP2 UIADD3 UR45, UR33, UR29, URZ ;  /* 0x0000001d212da290 */ /* 0x000fe4000fffe03f */
[----:B------:R-:W-:Y:S02]  /*1590*/  USHF.R.S32.HI UR47, URZ, 0x1f, UR44 ;  /* 0x0000001f3f2f7899 */ /* 0x000fe4000801142c */
[----:B------:R-:W-:Y:S02]  /*15a0*/  @UP1 UIADD3 UR39, UR9, UR16, URZ ;  /* 0x0000001009271290 */ /* 0x000fe4000fffe03f */
[----:B------:R-:W-:-:S02]  /*15b0*/  USEL UR49, UR41, URZ, UP4 ;  /* 0x0000003f29317287 */ /* 0x000fc4000a000000 */
[----:B------:R-:W-:Y:S02]  /*15c0*/  UIADD3 UR46, UR25, UR15, URZ ;  /* 0x0000000f192e7290 */ /* 0x000fe4000fffe03f */
[----:B------:R-:W-:Y:S01]  /*15d0*/  @UP1 UIADD3 UR40, UR13, UR18, URZ ;  /* 0x000000120d281290 */ /* 0x000fe2000fffe03f */
[----:B------:R-:W-:Y:S01]  /*15e0*/  @UP1 UMOV UR30, UR12 ;  /* 0x0000000c001e1c82 */ /* 0x000fe20008000000 */
[----:B------:R-:W-:Y:S01]  /*15f0*/  @UP1 UMOV UR28, UR8 ;  /* 0x00000008001c1c82 */ /* 0x000fe20008000000 */
[----:B------:R-:W-:Y:S09]  /*1600*/  @P1 BRA `(.L_x_1044) ;  /* 0x0000000000381947 */ /* 0x000ff20003800000 */
[----:B------:R-:W-:Y:S01]  /*1610*/  R2UR UR13, R241 ;  /* 0x00000000f10d72ca */ /* 0x000fe200000e0000 */
[----:B------:R-:W1:Y:S01]  /*1620*/  S2UR UR16, SR_CTAID.Y ;  /* 0x00000000001079c3 */ /* 0x000e620000002600 */
[----:B------:R-:W-:-:S11]  /*1630*/  ULDC.64 UR22, c[0x0][0x248] ;  /* 0x0000920000167ab9 */ /* 0x000fd60000000a00 */
[----:B------:R-:W-:-:S04]  /*1640*/  USHF.R.S32.HI UR8, URZ, 0x1f, UR13 ;  /* 0x0000001f3f087899 */ /* 0x000fc8000801140d */
[----:B------:R-:W-:Y:S02]  /*1650*/  UIMAD UR12, UR8, UR22, URZ ;  /* 0x00000016080c72a4 */ /* 0x000fe4000f8e023f */
[----:B------:R-:W-:Y:S02]  /*1660*/  UIMAD.WIDE.U32 UR8, UR13, UR22, URZ ;  /* 0x000000160d0872a5 */ /* 0x000fe4000f8e003f */
[----:B------:R-:W-:-:S04]  /*1670*/  UIMAD UR12, UR13, UR23, UR12 ;  /* 0x000000170d0c72a4 */ /* 0x000fc8000f8e020c */
[----:B------:R-:W-:-:S03]  /*1680*/  UIADD3 UR9, UR9, UR12, URZ ;  /* 0x0000000c09097290 */ /* 0x000fc6000fffe03f */
[----:B------:R-:W-:Y:S02]  /*1690*/  ULDC.64 UR12, c[0x0][0x230] ;  /* 0x00008c00000c7ab9 */ /* 0x000fe40000000a00 */
[----:B------:R-:W-:Y:S02]  /*16a0*/  UIMAD UR15, UR53, UR12, URZ ;  /* 0x0000000c350f72a4 */ /* 0x000fe4000f8e023f */
[----:B-1----:R-:W-:Y:S02]  /*16b0*/  UIMAD.WIDE.U32 UR8, UR16, UR12, UR8 ;  /* 0x0000000c100872a5 */ /* 0x002fe4000f8e0008 */
[----:B------:R-:W-:-:S04]  /*16c0*/  UIMAD UR13, UR16, UR13, UR15 ;  /* 0x0000000d100d72a4 */ /* 0x000fc8000f8e020f */
[----:B------:R-:W-:Y:S01]  /*16d0*/  UIADD3 UR40, UR9, UR13, URZ ;  /* 0x0000000d09287290 */ /* 0x000fe2000fffe03f */
[----:B------:R-:W-:-:S11]  /*16e0*/  UMOV UR30, UR8 ;  /* 0x00000008001e7c82 */ /* 0x000fd60008000000 */
.L_x_1044:
[----:B------:R-:W-:Y:S05]  /*16f0*/  @P1 BRA `(.L_x_1045) ;  /* 0x0000000000381947 */ /* 0x000fea0003800000 */
        /* <DEDUP_REMOVED lines=14> */
.L_x_1045:
        /* <DEDUP_REMOVED lines=13> */
.L_x_1046:
[----:B------:R-:W-:Y:S08]  /*18b0*/  S2UR UR9, SR_CTAID.Z ;  /* 0x00000000000979c3 */ /* 0x000ff00000002700 */
[----:B------:R-:W1:Y:S02]  /*18c0*/  S2UR UR5, SR_CTAID.Y ;  /* 0x00000000000579c3 */ /* 0x000e640000002600 */
[----:B-1----:R-:W-:-:S04]  /*18d0*/  UIMAD UR5, UR5, UR54, UR9 ;  /* 0x00000036050572a4 */ /* 0x002fc8000f8e0209 */
[----:B------:R-:W-:-:S12]  /*18e0*/  UIMAD UR5, UR5, UR48, URZ ;  /* 0x00000030050572a4 */ /* 0x000fd8000f8e023f */
.L_x_1047:
[----:B------:R-:W1:Y:S01]  /*18f0*/  S2UR UR12, SR_CTAID.Z ;  /* 0x00000000000c79c3 */ /* 0x000e620000002700 */
[----:B------:R-:W2:Y:S01]  /*1900*/  S2R R11, SR_TID.X ;  /* 0x00000000000b7919 */ /* 0x000ea20000002100 */
[----:B------:R-:W-:Y:S01]  /*1910*/  SHF.R.S32.HI R13, RZ, 0x1f, R217 ;  /* 0x0000001fff0d7819 */ /* 0x000fe200000114d9 */
[----:B------:R-:W-:Y:S01]  /*1920*/  UIADD3 UR48, UR59, UR7, URZ ;  /* 0x000000073b307290 */ /* 0x000fe2000fffe03f */
[----:B------:R-:W-:Y:S01]  /*1930*/  IADD3 R6, P0, R217, UR14, RZ ;  /* 0x0000000ed9067c10 */ /* 0x000fe2000ff1e0ff */
[----:B------:R-:W-:Y:S01]  /*1940*/  ULDC UR32, c[0x0][0x398] ;  /* 0x0000e60000207ab9 */ /* 0x000fe20000000800 */
[--C-:B------:R-:W-:Y:S01]  /*1950*/  SHF.R.S32.HI R221, RZ, 0x1f, R220.reuse ;  /* 0x0000001fffdd7819 */ /* 0x100fe200000114dc */
[----:B------:R-:W-:Y:S01]  /*1960*/  UIMAD UR41, UR55, UR54, URZ ;  /* 0x00000036372972a4 */ /* 0x000fe2000f8e023f */
[----:B------:R-:W3:Y:S01]  /*1970*/  LDC.64 R4, c[0x0][0x420] ;  /* 0x00010800ff047b82 */ /* 0x000ee20000000a00 */
[----:B------:R-:W-:Y:S01]  /*1980*/  IADD3.X R7, R13, UR19, RZ, P0, !PT ;  /* 0x000000130d077c10 */ /* 0x000fe200087fe4ff */
[----:B------:R-:W-:Y:S01]  /*1990*/  ULDC.64 UR16, c[0x0][0x258] ;  /* 0x0000960000107ab9 */ /* 0x000fe20000000a00 */
[----:B------:R-:W-:Y:S01]  /*19a0*/  IADD3 R14, P0, R220, UR8, RZ ;  /* 0x00000008dc0e7c10 */ /* 0x000fe2000ff1e0ff */
[----:B------:R-:W-:Y:S01]  /*19b0*/  IMAD.WIDE.U32 R16, R6, UR36, R220 ;  /* 0x0000002406107c25 */ /* 0x000fe2000f8e00dc */
[----:B------:R-:W-:Y:S01]  /*19c0*/  USHF.L.U32 UR9, UR41, 0x6, URZ ;  /* 0x0000000629097899 */ /* 0x000fe2000800063f */
[----:B------:R-:W-:Y:S01]  /*19d0*/  BSSY B1, `(.L_x_1043) ;  /* 0x000062c000017945 */ /* 0x000fe20003800000 */
[----:B------:R-:W-:Y:S01]  /*19e0*/  IADD3.X R15, R221, UR45, RZ, P0, !PT ;  /* 0x0000002ddd0f7c10 */ /* 0x000fe200087fe4ff */
[----:B------:R-:W4:Y:S01]  /*19f0*/  S2UR UR33, SR_CTAID.Z ;  /* 0x00000000002179c3 */ /* 0x000f220000002700 */
[----:B------:R-:W-:Y:S01]  /*1a00*/  IMAD R7, R7, UR36, RZ ;  /* 0x0000002407077c24 */ /* 0x000fe2000f8e02ff */
[----:B------:R-:W-:Y:S01]  /*1a10*/  IADD3 R18, P0, R16, UR51, RZ ;  /* 0x0000003310127c10 */ /* 0x000fe2000ff1e0ff */
[----:B------:R-:W-:Y:S01]  /*1a20*/  UIADD3 UR18, UP2, UP0, UR24, UR9, UR44 ;  /* 0x0000000918127290 */ /* 0x000fe2000f85e02c */
[----:B------:R-:W-:Y:S01]  /*1a30*/  IMAD.U32 R16, RZ, RZ, UR16 ;  /* 0x00000010ff107e24 */ /* 0x000fe2000f8e00ff */
[----:B------:R-:W-:Y:S01]  /*1a40*/  USHF.R.S32.HI UR9, URZ, 0x1f, UR9 ;  /* 0x0000001f3f097899 */ /* 0x000fe20008011409 */
[----:B------:R-:W-:Y:S01]  /*1a50*/  IMAD R7, R6, UR37, R7 ;  /* 0x0000002506077c24 */ /* 0x000fe2000f8e0207 */
[----:B------:R-:W-:Y:S01]  /*1a60*/  ULDC.64 UR24, c[0x0][0x210] ;  /* 0x0000840000187ab9 */ /* 0x000fe20000000a00 */
[----:B-1----:R-:W-:-:S02]  /*1a70*/  USHF.R.S32.HI UR15, URZ, 0x1f, UR12 ;  /* 0x0000001f3f0f7899 */ /* 0x002fc4000801140c */
[----:B------:R-:W-:Y:S01]  /*1a80*/  UIADD3.X UR9, UR46, UR9, UR47, UP2, UP0 ;  /* 0x000000092e097290 */ /* 0x000fe200097e042f */
[----:B------:R-:W-:Y:S01]  /*1a90*/  IADD3.X R19, R17, UR42, R7, P0, !PT ;  /* 0x0000002a11137c10 */ /* 0x000fe200087fe407 */
[----:B------:R-:W-:Y:S01]  /*1aa0*/  ULDC.64 UR12, c[0x0][0x428] ;  /* 0x00010a00000c7ab9 */ /* 0x000fe20000000a00 */
[----:B------:R-:W-:Y:S02]  /*1ab0*/  UIADD3 UR26, UR14, UR5, URZ ;  /* 0x000000050e1a7290 */ /* 0x000fe4000fffe03f */
[----:B------:R-:W-:Y:S01]  /*1ac0*/  UIMAD UR8, UR15, UR12, URZ ;  /* 0x0000000c0f0872a4 */ /* 0x000fe2000f8e023f */
[C---:B---3--:R-:W-:Y:S01]  /*1ad0*/  IMAD R6, R4.reuse, UR19, RZ ;  /* 0x0000001304067c24 */ /* 0x048fe2000f8e02ff */
[----:B--2---:R-:W-:Y:S01]  /*1ae0*/  SHF.R.S32.HI R10, RZ, 0x1f, R11 ;  /* 0x0000001fff0a7819 */ /* 0x004fe2000001140b */
[----:B------:R-:W-:Y:S01]  /*1af0*/  IMAD.WIDE.U32 R20, R4, UR14, R14 ;  /* 0x0000000e04147c25 */ /* 0x000fe2000f8e000e */
[----:B------:R-:W-:Y:S01]  /*1b00*/  ULDC.64 UR34, c[0x0][0x478] ;  /* 0x00011e0000227ab9 */ /* 0x000fe20000000a00 */
[----:B------:R-:W-:-:S02]  /*1b10*/  UIADD3 UR27, UR14, UR27, URZ ;  /* 0x0000001b0e1b7290 */ /* 0x000fc4000fffe03f */
[----:B------:R-:W-:Y:S01]  /*1b20*/  IMAD R6, R5, UR14, R6 ;  /* 0x0000000e05067c24 */ /* 0x000fe2000f8e0206 */
[----:B------:R-:W-:Y:S01]  /*1b30*/  ULDC.64 UR56, c[0x0][0x2b0] ;  /* 0x0000ac0000387ab9 */ /* 0x000fe20000000a00 */
[----:B----4-:R-:W-:Y:S01]  /*1b40*/  UIMAD UR13, UR33, UR13, UR8 ;  /* 0x0000000d210d72a4 */ /* 0x010fe2000f8e0208 */
[----:B------:R-:W-:Y:S01]  /*1b50*/  IMAD.U32 R14, RZ, RZ, UR12 ;  /* 0x0000000cff0e7e24 */ /* 0x000fe2000f8e00ff */
[----:B------:R-:W-:Y:S01]  /*1b60*/  UIADD3 UR8, UR48, -UR32, -UR6 ;  /* 0x8000002030087290 */ /* 0x000fe2000fffe806 */
[----:B------:R-:W-:Y:S01]  /*1b70*/  IMAD.IADD R7, R21, 0x1, R6 ;  /* 0x0000000115077824 */ /* 0x000fe200078e0206 */
[----:B------:R-:W-:Y:S01]  /*1b80*/  UIMAD UR12, UR15, UR16, URZ ;  /* 0x000000100f0c72a4 */ /* 0x000fe2000f8e023f */
[----:B------:R-:W-:Y:S01]  /*1b90*/  IMAD.MOV.U32 R6, RZ, RZ, R20 ;  /* 0x000000ffff067224 */ /* 0x000fe200078e0014 */
[----:B------:R-:W-:Y:S01]  /*1ba0*/  USHF.R.S32.HI UR29, URZ, 0x1f, UR8 ;  /* 0x0000001f3f1d7899 */ /* 0x000fe20008011408 */
[----:B------:R-:W-:Y:S01]  /*1bb0*/  IMAD.WIDE.U32 R16, R16, UR33, R18 ;  /* 0x0000002110107c25 */ /* 0x000fe2000f8e0012 */
[----:B------:R-:W-:-:S02]  /*1bc0*/  UIMAD UR12, UR33, UR17, UR12 ;  /* 0x00000011210c72a4 */ /* 0x000fc4000f8e020c */
[----:B------:R-:W-:Y:S01]  /*1bd0*/  ULEA.HI UR29, UR29, UR8, URZ, 0x6 ;  /* 0x000000081d1d7291 */ /* 0x000fe2000f8f303f */
[----:B------:R-:W-:Y:S01]  /*1be0*/  IMAD.WIDE.U32 R14, R14, UR33, R6 ;  /* 0x000000210e0e7c25 */ /* 0x000fe2000f8e0006 */
[----:B------:R-:W-:Y:S01]  /*1bf0*/  LEA.HI R7, R10, R11, RZ, 0x5 ;  /* 0x0000000b0a077211 */ /* 0x000fe200078f28ff */
[----:B------:R-:W-:Y:S01]  /*1c00*/  UIADD3 UR8, UP3, UP2, UR50, UR18, UR52 ;  /* 0x0000001232087290 */ /* 0x000fe2000fa7e034 */
[----:B------:R-:W-:Y:S01]  /*1c10*/  LEA R248, P2, R16, UR24, 0x1 ;  /* 0x0000001810f87c11 */ /* 0x000fe2000f8408ff */
[----:B------:R-:W-:Y:S01]  /*1c20*/  USHF.R.S32.HI UR29, URZ, 0x6, UR29 ;  /* 0x000000063f1d7899 */ /* 0x000fe2000801141d */
[----:B------:R-:W-:Y:S01]  /*1c30*/  LOP3.LUT R236, R7, 0xffffffe0, RZ, 0xc0, !PT ;  /* 0xffffffe007ec7812 */ /* 0x000fe200078ec0ff */
[----:B------:R-:W-:Y:S01]  /*1c40*/  UIADD3.X UR9, UR49, UR9, UR43, UP3, UP2 ;  /* 0x0000000931097290 */ /* 0x000fe20009fe442b */
[----:B------:R-:W-:Y:S01]  /*1c50*/  SHF.R.S32.HI R7, RZ, 0x5, R7 ;  /* 0x00000005ff077819 */ /* 0x000fe20000011407 */
[----:B------:R-:W-:Y:S01]  /*1c60*/  UISETP.LT.AND UP0, UPT, URZ, UR29, UPT ;  /* 0x0000001d3f00728c */ /* 0x000fe2000bf01270 */
[----:B------:R-:W-:Y:S01]  /*1c70*/  VIADD R15, R15, UR13 ;  /* 0x0000000d0f0f7c36 */ /* 0x000fe20008000000 */
[----:B------:R-:W-:Y:S01]  /*1c80*/  ULDC.64 UR16, c[0x0][0x3e0] ;  /* 0x0000f80000107ab9 */ /* 0x000fe20000000a00 */
[----:B------:R-:W-:Y:S01]  /*1c90*/  IMAD.IADD R236, R11, 0x1, -R236 ;  /* 0x000000010bec7824 */ /* 0x000fe200078e0aec */
[----:B------:R-:W-:Y:S01]  /*1ca0*/  USEL UR29, URZ, UR29, !UP0 ;  /* 0x0000001d3f1d7287 */ /* 0x000fe2000c000000 */
[-C--:B------:R-:W-:Y:S01]  /*1cb0*/  IMAD R6, R13, R4.reuse, RZ ;  /* 0x000000040d067224 */ /* 0x080fe200078e02ff */
[----:B------:R-:W-:Y:S01]  /*1cc0*/  ULDC.64 UR14, c[0x0][0x400] ;  /* 0x00010000000e7ab9 */ /* 0x000fe20000000a00 */
[----:B------:R-:W-:Y:S01]  /*1cd0*/  IMAD R12, R7, UR41, R236 ;  /* 0x00000029070c7c24 */ /* 0x000fe2000f8e02ec */
[----:B------:R-:W-:Y:S01]  /*1ce0*/  UISETP.GT.AND UP0, UPT, UR31, UR29, UPT ;  /* 0x0000001d1f00728c */ /* 0x000fe2000bf04270 */
[----:B------:R-:W-:Y:S01]  /*1cf0*/  VIADD R7, R17, UR12 ;  /* 0x0000000c11077c36 */ /* 0x000fe20008000000 */
[----:B------:R-:W-:Y:S01]  /*1d00*/  UIMAD.WIDE UR12, UR26, 0x4, UR34 ;  /* 0x000000041a0c78a5 */ /* 0x000fe2000f8e0222 */
[C---:B------:R-:W-:Y:S01]  /*1d10*/  IMAD R6, R217.reuse, R5, R6 ;  /* 0x00000005d9067224 */ /* 0x040fe200078e0206 */
[----:B------:R-:W-:Y:S01]  /*1d20*/  IADD3 R8, P0, R12, UR8, RZ ;  /* 0x000000080c087c10 */ /* 0x000fe2000ff1e0ff */
[----:B------:R-:W-:Y:S01]  /*1d30*/  IMAD.WIDE.U32 R14, R217, R4, R14 ;  /* 0x00000004d90e7225 */ /* 0x000fe200078e000e */
[----:B------:R-:W-:Y:S01]  /*1d40*/  LEA.HI.X R249, R16, UR25, R7, 0x1, P2 ;  /* 0x0000001910f97c11 */ /* 0x000fe200090f0c07 */
[----:B------:R-:W-:Y:S01]  /*1d50*/  UIADD3 UR5, UR31, -0x1, URZ ;  /* 0xffffffff1f057890 */ /* 0x000fe2000fffe03f */
[----:B------:R-:W-:Y:S01]  /*1d60*/  LEA.HI.X.SX32 R7, R12, UR9, 0x1, P0 ;  /* 0x000000090c077c11 */ /* 0x000fe200080f0eff */
[----:B------:R-:W-:Y:S01]  /*1d70*/  IMAD.IADD R6, R15, 0x1, R6 ;  /* 0x000000010f067824 */ /* 0x000fe200078e0206 */
[----:B------:R-:W-:Y:S01]  /*1d80*/  PLOP3.LUT P0, PT, PT, PT, UP0, 0x80, 0x0 ;  /* 0x000000000000781c */ /* 0x000fe20003f0f008 */
[----:B------:R-:W-:Y:S01]  /*1d90*/  UIMAD.WIDE UR8, UR27, 0x4, UR56 ;  /* 0x000000041b0878a5 */ /* 0x000fe2000f8e0238 */
[----:B------:R-:W-:Y:S01]  /*1da0*/  LEA R246, P3, R14, UR16, 0x1 ;  /* 0x000000100ef67c11 */ /* 0x000fe2000f8608ff */
[----:B------:R-:W-:Y:S01]  /*1db0*/  UMOV UR16, UR13 ;  /* 0x0000000d00107c82 */ /* 0x000fe20008000000 */
[----:B------:R-:W-:-:S02]  /*1dc0*/  LEA R244, P2, R8, UR14, 0x2 ;  /* 0x0000000e08f47c11 */ /* 0x000fc4000f8410ff */
[----:B------:R-:W-:Y:S01]  /*1dd0*/  LEA.HI.X R247, R14, UR17, R6, 0x1, P3 ;  /* 0x000000110ef77c11 */ /* 0x000fe200098f0c06 */
[----:B------:R-:W-:Y:S01]  /*1de0*/  UMOV UR17, UR12 ;  /* 0x0000000c00117c82 */ /* 0x000fe20008000000 */
[----:B------:R-:W-:-:S05]  /*1df0*/  LEA.HI.X R245, R8, UR15, R7, 0x2, P2 ;  /* 0x0000000f08f57c11 */ /* 0x000fca00090f1407 */
[----:B------:R-:W-:Y:S05]  /*1e00*/  @P0 BRA `(.L_x_1048) ;  /* 0x0000000800340947 */ /* 0x000fea0003800000 */
        /* <DEDUP_REMOVED lines=23> */
.L_x_1049:
[----:B------:R-:W-:Y:S01]  /*1f80*/  R2UR UR7, R242 ;  /* 0x00000000f20772ca */ /* 0x000fe200000e0000 */
[----:B------:R-:W-:Y:S01]  /*1f90*/  @UP1 ULDC.64 UR12, c[0x0][0x458] ;  /* 0x00011600000c1ab9 */ /* 0x000fe20000000a00 */
[----:B------:R-:W-:-:S13]  /*1fa0*/  R2UR UR5, R241 ;  /* 0x00000000f10572ca */ /* 0x000fda00000e0000 */
[----:B------:R-:W-:-:S04]  /*1fb0*/  @UP1 UIADD3 UR5, UR5, UR7, URZ ;  /* 0x0000000705051290 */ /* 0x000fc8000fffe03f */
[----:B------:R-:W-:Y:S02]  /*1fc0*/  @UP1 UIMAD.WIDE.U32 UR14, UR5, UR12, URZ ;  /* 0x0000000c050e12a5 */ /* 0x000fe4000f8e003f */
[----:B------:R-:W-:-:S04]  /*1fd0*/  @UP1 UIMAD UR5, UR5, UR13, URZ ;  /* 0x0000000d050512a4 */ /* 0x000fc8000f8e023f */
[----:B------:R-:W-:-:S03]  /*1fe0*/  @UP1 UIADD3 UR16, UR15, UR5, URZ ;  /* 0x000000050f101290 */ /* 0x000fc6000fffe03f */
[----:B------:R-:W-:Y:S01]  /*1ff0*/  @UP1 UMOV UR5, UR14 ;  /* 0x0000000e00051c82 */ /* 0x000fe20008000000 */
[----:B------:R-:W-:Y:S08]  /*2000*/  @P1 BRA `(.L_x_1050) ;  /* 0x0000000000381947 */ /* 0x000ff00003800000 */
        /* <DEDUP_REMOVED lines=9> */
[----:B------:R-:W-:-:S04]  /*20a0*/  UIMAD UR5, UR53, UR16, URZ ;  /* 0x00000010350572a4 */ /* 0x000fc8000f8e023f */
[----:B-1----:R-:W-:Y:S02]  /*20b0*/  UIMAD UR5, UR7, UR17, UR5 ;  /* 0x00000011070572a4 */ /* 0x002fe4000f8e0205 */
[----:B------:R-:W-:-:S04]  /*20c0*/  UIMAD.WIDE.U32 UR14, UR7, UR16, UR14 ;  /* 0x00000010070e72a5 */ /* 0x000fc8000f8e000e */
[----:B------:R-:W-:-:S03]  /*20d0*/  UIADD3 UR16, UR15, UR5, URZ ;  /* 0x000000050f107290 */ /* 0x000fc6000fffe03f */
[----:B------:R-:W-:-:S09]  /*20e0*/  UMOV UR5, UR14 ;  /* 0x0000000e00057c82 */ /* 0x000fd20008000000 */
.L_x_1050:
[----:B------:R-:W1:Y:S01]  /*20f0*/  S2UR UR14, SR_CTAID.Z ;  /* 0x00000000000e79c3 */ /* 0x000e620000002700 */
[----:B------:R-:W-:Y:S01]  /*2100*/  R2UR UR15, R218 ;  /* 0x00000000da0f72ca */ /* 0x000fe200000e0000 */
[----:B------:R-:W-:Y:S01]  /*2110*/  UIMAD UR7, UR38, UR8, URZ ;  /* 0x00000008260772a4 */ /* 0x000fe2000f8e023f */
[----:B------:R-:W-:Y:S01]  /*2120*/  IMAD.U32 R7, RZ, RZ, UR8 ;  /* 0x00000008ff077e24 */ /* 0x000fe2000f8e00ff */
[----:B------:R-:W-:Y:S01]  /*2130*/  IADD3 R4, R217, 0x20, RZ ;  /* 0x00000020d9047810 */ /* 0x000fe20007ffe0ff */
[----:B------:R-:W-:Y:S01]  /*2140*/  BSSY B0, `(.L_x_1051) ;  /* 0x000001d000007945 */ /* 0x000fe20003800000 */
[----:B------:R-:W-:Y:S01]  /*2150*/  UIMAD UR7, UR59, UR9, UR7 ;  /* 0x000000093b0772a4 */ /* 0x000fe2000f8e0207 */
[----:B------:R-:W-:-:S05]  /*2160*/  IMAD.WIDE.U32 R6, R7, UR59, R220 ;  /* 0x0000003b07067c25 */ /* 0x000fca000f8e00dc */
[----:B------:R-:W-:Y:S01]  /*2170*/  IMAD.U32 R5, RZ, RZ, UR7 ;  /* 0x00000007ff057e24 */ /* 0x000fe2000f8e00ff */
[----:B------:R-:W-:Y:S01]  /*2180*/  IADD3 R8, P0, R6, UR18, RZ ;  /* 0x0000001206087c10 */ /* 0x000fe2000ff1e0ff */
[----:B------:R-:W-:-:S03]  /*2190*/  UIMAD UR6, UR15, -0x40, UR6 ;  /* 0xffffffc00f0678a4 */ /* 0x000fc6000f8e0206 */
[----:B------:R-:W-:-:S03]  /*21a0*/  IADD3.X R9, R7, UR19, R5, P0, !PT ;  /* 0x0000001307097c10 */ /* 0x000fc600087fe405 */
[----:B------:R-:W-:Y:S02]  /*21b0*/  ISETP.GE.AND P1, PT, R217, UR6, PT ;  /* 0x00000006d9007c0c */ /* 0x000fe4000bf26270 */
[----:B------:R-:W-:Y:S01]  /*21c0*/  ISETP.GE.AND P0, PT, R4, UR6, PT ;  /* 0x0000000604007c0c */ /* 0x000fe2000bf06270 */
[----:B-1----:R-:W-:-:S03]  /*21d0*/  USHF.R.S32.HI UR17, URZ, 0x1f, UR14 ;  /* 0x0000001f3f117899 */ /* 0x002fc6000801140e */
[----:B------:R-:W-:Y:S02]  /*21e0*/  ULDC.64 UR14, c[0x0][0x468] ;  /* 0x00011a00000e7ab9 */ /* 0x000fe40000000a00 */
[----:B------:R-:W-:Y:S01]  /*21f0*/  UIMAD UR7, UR17, UR14, URZ ;  /* 0x0000000e110772a4 */ /* 0x000fe2000f8e023f */
[----:B------:R-:W-:-:S05]  /*2200*/  IMAD.U32 R6, RZ, RZ, UR14 ;  /* 0x0000000eff067e24 */ /* 0x000fca000f8e00ff */
[----:B------:R-:W1:Y:S02]  /*2210*/  S2UR UR17, SR_CTAID.Z ;  /* 0x00000000001179c3 */ /* 0x000e640000002700 */
[----:B-1----:R-:W-:Y:S01]  /*2220*/  UIMAD UR15, UR17, UR15, UR7 ;  /* 0x0000000f110f72a4 */ /* 0x002fe2000f8e0207 */
        /* <DEDUP_REMOVED lines=14> */
.L_x_1052:
[----:B------:R-:W-:Y:S05]  /*2310*/  BSYNC B0 ;  /* 0x0000000000007941 */ /* 0x000fea0003800000 */
.L_x_1051:
        /* <DEDUP_REMOVED lines=15> */
.L_x_1054:
[----:B------:R-:W-:Y:S05]  /*2410*/  BSYNC B0 ;  /* 0x0000000000007941 */ /* 0x000fea0003800000 */
.L_x_1053:
[----:B------:R-:W3:Y:S01]  /*2420*/  S2UR UR7, SR_CTAID.Z ;  /* 0x00000000000779c3 */ /* 0x000ee20000002700 */
[----:B------:R-:W-:Y:S01]  /*2430*/  IMAD.U32 R5, RZ, RZ, UR12 ;  /* 0x0000000cff057e24 */ /* 0x000fe2000f8e00ff */
[----:B------:R-:W-:Y:S01]  /*2440*/  UIMAD UR6, UR38, UR12, URZ ;  /* 0x0000000c260672a4 */ /* 0x000fe2000f8e023f */
[----:B------:R-:W-:Y:S02]  /*2450*/  BSSY B0, `(.L_x_1055) ;  /* 0x000001a000007945 */ /* 0x000fe40003800000 */
[----:B------:R-:W-:Y:S01]  /*2460*/  IMAD.WIDE.U32 R4, R5, UR59, R220 ;  /* 0x0000003b05047c25 */ /* 0x000fe2000f8e00dc */
[----:B------:R-:W-:Y:S02]  /*2470*/  UIMAD UR6, UR59, UR13, UR6 ;  /* 0x0000000d3b0672a4 */ /* 0x000fe4000f8e0206 */
[----:B------:R-:W4:Y:S01]  /*2480*/  S2UR UR8, SR_CTAID.Z ;  /* 0x00000000000879c3 */ /* 0x000f220000002700 */
[----:B------:R-:W-:-:S03]  /*2490*/  IADD3 R8, P2, R4, UR5, RZ ;  /* 0x0000000504087c10 */ /* 0x000fc6000ff5e0ff */
[----:B------:R-:W-:-:S05]  /*24a0*/  IMAD.U32 R4, RZ, RZ, UR6 ;  /* 0x00000006ff047e24 */ /* 0x000fca000f8e00ff */
[----:B------:R-:W-:Y:S01]  /*24b0*/  IADD3.X R9, R5, UR16, R4, P2, !PT ;  /* 0x0000001005097c10 */ /* 0x000fe200097fe404 */
[----:B---3--:R-:W-:-:S03]  /*24c0*/  USHF.R.S32.HI UR9, URZ, 0x1f, UR7 ;  /* 0x0000001f3f097899 */ /* 0x008fc60008011407 */
[----:B------:R-:W-:Y:S02]  /*24d0*/  ULDC.64 UR6, c[0x0][0x470] ;  /* 0x00011c0000067ab9 */ /* 0x000fe40000000a00 */
[----:B------:R-:W-:Y:S01]  /*24e0*/  UIMAD UR5, UR9, UR6, URZ ;  /* 0x00000006090572a4 */ /* 0x000fe2000f8e023f */
[----:B--2---:R-:W-:-:S03]  /*24f0*/  MOV R6, UR6 ;  /* 0x0000000600067c02 */ /* 0x004fc60008000f00 */
[----:B----4-:R-:W-:Y:S02]  /*2500*/  UIMAD UR7, UR8, UR7, UR5 ;  /* 0x00000007080772a4 */ /* 0x010fe4000f8e0205 */
        /* <DEDUP_REMOVED lines=14> */
.L_x_1056:
[----:B------:R-:W-:Y:S05]  /*25f0*/  BSYNC B0 ;  /* 0x0000000000007941 */ /* 0x000fea0003800000 */
.L_x_1055:
        /* <DEDUP_REMOVED lines=14> */
.L_x_1048:
[----:B------:R-:W-:Y:S01]  /*26e0*/  R2UR UR12, R218 ;  /* 0x00000000da0c72ca */ /* 0x000fe200000e0000 */
[----:B------:R-:W-:Y:S01]  /*26f0*/  UIMAD UR14, UR38, UR20, URZ ;  /* 0x00000014260e72a4 */ /* 0x000fe2000f8e023f */
[----:B------:R-:W-:Y:S01]  /*2700*/  IMAD.U32 R7, RZ, RZ, UR20 ;  /* 0x00000014ff077e24 */ /* 0x000fe2000f8e00ff */
[----:B------:R-:W-:Y:S01]  /*2710*/  ULDC.64 UR18, c[0x0][0x268] ;  /* 0x00009a0000127ab9 */ /* 0x000fe20000000a00 */
[----:B------:R-:W-:Y:S01]  /*2720*/  VIADD R8, R217, 0x20 ;  /* 0x00000020d9087836 */ /* 0x000fe20000000000 */
[----:B------:R-:W-:Y:S01]  /*2730*/  UIMAD UR15, UR59, UR21, UR14 ;  /* 0x000000153b0f72a4 */ /* 0x000fe2000f8e020e */
[----:B------:R-:W-:Y:S01]  /*2740*/  IMAD.WIDE.U32 R14, R7, UR59, R220 ;  /* 0x0000003b070e7c25 */ /* 0x000fe2000f8e00dc */
[----:B------:R-:W-:-:S03]  /*2750*/  UIMAD UR14, UR38, UR22, URZ ;  /* 0x00000016260e72a4 */ /* 0x000fc6000f8e023f */
[----:B------:R-:W-:Y:S01]  /*2760*/  IMAD.U32 R7, RZ, RZ, UR22 ;  /* 0x00000016ff077e24 */ /* 0x000fe2000f8e00ff */
[----:B------:R-:W-:Y:S01]  /*2770*/  UIMAD UR14, UR59, UR23, UR14 ;  /* 0x000000173b0e72a4 */ /* 0x000fe2000f8e020e */
[----:B------:R-:W-:Y:S01]  /*2780*/  IMAD.U32 R6, RZ, RZ, UR15 ;  /* 0x0000000fff067e24 */ /* 0x000fe2000f8e00ff */
[----:B------:R-:W-:Y:S01]  /*2790*/  UIMAD UR13, UR12, -0x40, UR6 ;  /* 0xffffffc00c0d78a4 */ /* 0x000fe2000f8e0206 */
[----:B------:R-:W-:Y:S01]  /*27a0*/  IADD3 R14, P0, R14, UR28, RZ ;  /* 0x0000001c0e0e7c10 */ /* 0x000fe2000ff1e0ff */
[----:B------:R-:W-:Y:S01]  /*27b0*/  UIMAD UR12, UR5, -0x40, UR7 ;  /* 0xffffffc0050c78a4 */ /* 0x000fe2000f8e0207 */
[----:B------:R-:W-:Y:S02]  /*27c0*/  IMAD.WIDE.U32 R16, R7, UR59, R220 ;  /* 0x0000003b07107c25 */ /* 0x000fe4000f8e00dc */
[----:B------:R-:W-:Y:S02]  /*27d0*/  IADD3.X R15, R15, UR39, R6, P0, !PT ;  /* 0x000000270f0f7c10 */ /* 0x000fe400087fe406 */
[C---:B------:R-:W-:Y:S01]  /*27e0*/  ISETP.GE.AND P3, PT, R8.reuse, UR13, PT ;  /* 0x0000000d08007c0c */ /* 0x040fe2000bf66270 */
[----:B------:R-:W-:Y:S01]  /*27f0*/  IMAD.U32 R6, RZ, RZ, UR14 ;  /* 0x0000000eff067e24 */ /* 0x000fe2000f8e00ff */
[----:B------:R-:W-:Y:S01]  /*2800*/  ISETP.GE.AND P1, PT, R8, UR12, PT ;  /* 0x0000000c08007c0c */ /* 0x000fe2000bf26270 */
[----:B------:R-:W-:Y:S01]  /*2810*/  IMAD R7, R9, UR18, RZ ;  /* 0x0000001209077c24 */ /* 0x000fe2000f8e02ff */
[----:B------:R-:W-:Y:S01]  /*2820*/  IADD3 R16, P0, R16, UR30, RZ ;  /* 0x0000001e10107c10 */ /* 0x000fe2000ff1e0ff */
[----:B------:R-:W-:Y:S01]  /*2830*/  ULDC.64 UR14, c[0x0][0x260] ;  /* 0x00009800000e7ab9 */ /* 0x000fe20000000a00 */
[----:B------:R-:W-:Y:S01]  /*2840*/  ISETP.GE.AND P4, PT, R217, UR13, PT ;  /* 0x0000000dd9007c0c */ /* 0x000fe2000bf86270 */
[C---:B------:R-:W-:Y:S01]  /*2850*/  IMAD R26, R22.reuse, UR19, R7 ;  /* 0x00000013161a7c24 */ /* 0x040fe2000f8e0207 */
[----:B------:R-:W-:Y:S01]  /*2860*/  IADD3.X R17, R17, UR40, R6, P0, !PT ;  /* 0x0000002811117c10 */ /* 0x000fe200087fe406 */
[----:B------:R-:W-:Y:S01]  /*2870*/  IMAD R9, R9, UR14, RZ ;  /* 0x0000000e09097c24 */ /* 0x000fe2000f8e02ff */
[----:B------:R-:W-:Y:S01]  /*2880*/  ULEA.HI UR13, UR5, UR5, URZ, 0x1 ;  /* 0x00000005050d7291 */ /* 0x000fe2000f8f083f */
[----:B------:R-:W-:Y:S01]  /*2890*/  IMAD.WIDE.U32 R6, R22, UR18, R14 ;  /* 0x0000001216067c25 */ /* 0x000fe2000f8e000e */
[----:B------:R-:W-:Y:S01]  /*28a0*/  USHF.L.U32 UR18, UR37, 0x6, URZ ;  /* 0x0000000625127899 */ /* 0x000fe2000800063f */
[----:B------:R-:W-:Y:S01]  /*28b0*/  @!P3 IADD3 R20, P0, R217, 0x20, RZ ;  /* 0x00000020d914b810 */ /* 0x000fe20007f1e0ff */
[----:B------:R-:W-:Y:S01]  /*28c0*/  ULOP3.LUT UR13, UR13, 0xfffffffe, URZ, 0xc0, !UPT ;  /* 0xfffffffe0d0d7892 */ /* 0x000fe2000f8ec03f */
[----:B------:R-:W-:-:S04]  /*28d0*/  IMAD.WIDE.U32 R14, R4, 0x40, RZ ;  /* 0x00000040040e7825 */ /* 0x000fc800078e00ff */
[----:B------:R-:W-:Y:S01]  /*28e0*/  IMAD.MOV.U32 R237, RZ, RZ, 0x7f800000 ;  /* 0x7f800000ffed7424 */ /* 0x000fe200078e00ff */
[----:B------:R-:W-:Y:S01]  /*28f0*/  @!P1 IADD3 R18, P2, R246, R14, RZ ;  /* 0x0000000ef6129210 */ /* 0x000fe20007f5e0ff */
[----:B------:R-:W-:Y:S01]  /*2900*/  IMAD R24, R22, UR15, R9 ;  /* 0x0000000f16187c24 */ /* 0x000fe2000f8e0209 */
[----:B------:R-:W-:Y:S01]  /*2910*/  UIADD3 UR13, UR5, -UR13, URZ ;  /* 0x8000000d050d7290 */ /* 0x000fe2000fffe03f */
[----:B------:R-:W-:Y:S02]  /*2920*/  IMAD.SHL.U32 R9, R5, 0x40, RZ ;  /* 0x0000004005097824 */ /* 0x000fe400078e00ff */
[----:B------:R-:W-:Y:S01]  /*2930*/  IMAD.MOV.U32 R238, RZ, RZ, 0x7f800000 ;  /* 0x7f800000ffee7424 */ /* 0x000fe200078e00ff */
[----:B------:R-:W1:Y:S01]  /*2940*/  @!P4 LDC.64 R4, c[0x0][0x220] ;  /* 0x00008800ff04cb82 */ /* 0x000e620000000a00 */
[----:B------:R-:W-:Y:S01]  /*2950*/  IMAD.IADD R27, R7, 0x1, R26 ;  /* 0x00000001071b7824 */ /* 0x000fe200078e021a */
[----:B------:R-:W-:Y:S01]  /*2960*/  @!P1 IADD3.X R19, R247, R15, R9, P2, !PT ;  /* 0x0000000ff7139210 */ /* 0x000fe200017fe409 */
[--C-:B------:R-:W-:Y:S01]  /*2970*/  @!P3 IMAD.X R7, RZ, RZ, R13.reuse, P0 ;  /* 0x000000ffff07b224 */ /* 0x100fe200000e060d */
[----:B------:R-:W-:Y:S01]  /*2980*/  @!P3 IADD3 R15, P0, R217, 0x20, RZ ;  /* 0x00000020d90fb810 */ /* 0x000fe20007f1e0ff */
[--C-:B------:R-:W-:Y:S01]  /*2990*/  @!P4 IMAD.MOV.U32 R26, RZ, RZ, R6.reuse ;  /* 0x000000ffff1ac224 */ /* 0x100fe200078e0006 */
[----:B------:R-:W-:Y:S01]  /*29a0*/  UISETP.NE.AND UP0, UPT, UR13, 0x1, UPT ;  /* 0x000000010d00788c */ /* 0x000fe2000bf05270 */
[----:B------:R-:W-:Y:S01]  /*29b0*/  @!P3 IMAD R7, R7, UR20, RZ ;  /* 0x000000140707bc24 */ /* 0x000fe2000f8e02ff */
[----:B------:R-:W-:Y:S01]  /*29c0*/  S2UR UR24, SR_CTAID.Y ;  /* 0x00000000001879c3 */ /* 0x000fe20000002600 */
[----:B------:R-:W-:Y:S01]  /*29d0*/  @!P3 IMAD.X R14, RZ, RZ, R13, P0 ;  /* 0x000000ffff0eb224 */ /* 0x000fe200000e060d */
[----:B------:R-:W-:Y:S01]  /*29e0*/  PLOP3.LUT P0, PT, PT, PT, UP4, 0x80, 0x0 ;  /* 0x000000000000781c */ /* 0x000fe20003f0f048 */
[----:B------:R-:W-:-:S05]  /*29f0*/  @!P3 IMAD.MOV.U32 R8, RZ, RZ, R6 ;  /* 0x000000ffff08b224 */ /* 0x000fca00078e0006 */
[----:B------:R-:W2:Y:S01]  /*2a00*/  S2UR UR25, SR_CTAID.Z ;  /* 0x00000000001979c3 */ /* 0x000ea20000002700 */
[----:B------:R-:W-:Y:S01]  /*2a10*/  @!P3 IMAD.MOV.U32 R9, RZ, RZ, R27 ;  /* 0x000000ffff09b224 */ /* 0x000fe200078e001b */
[----:B------:R-:W-:Y:S01]  /*2a20*/  SHF.R.S32.HI R235, RZ, 0x1f, R236 ;  /* 0x0000001fffeb7819 */ /* 0x000fe200000114ec */
[C---:B------:R-:W-:Y:S01]  /*2a30*/  @!P3 IMAD R12, R20.reuse, UR21, R7 ;  /* 0x00000015140cbc24 */ /* 0x040fe2000f8e0207 */
[----:B------:R-:W-:Y:S01]  /*2a40*/  UIADD3 UR48, -UR6, 0x40, UR48 ;  /* 0x0000004006307890 */ /* 0x000fe2000fffe130 */
[----:B------:R-:W-:-:S04]  /*2a50*/  @!P3 IMAD.WIDE.U32 R20, R20, UR20, R8 ;  /* 0x000000141414bc25 */ /* 0x000fc8000f8e0008 */
[----:B------:R-:W-:Y:S01]  /*2a60*/  IMAD.MOV.U32 R206, RZ, RZ, 0x20 ;  /* 0x00000020ffce7424 */ /* 0x000fe200078e00ff */
[----:B------:R-:W3:Y:S01]  /*2a70*/  @!P3 LDC.64 R6, c[0x0][0x220] ;  /* 0x00008800ff06bb82 */ /* 0x000ee20000000a00 */
[----:B------:R-:W-:-:S07]  /*2a80*/  IMAD.WIDE.U32 R22, R22, UR14, R16 ;  /* 0x0000000e16167c25 */ /* 0x000fce000f8e0010 */
[----:B------:R-:W-:Y:S01]  /*2a90*/  @P0 BAR.SYNC.DEFER_BLOCKING 0x0 ;  /* 0x0000000000000b1d */ /* 0x000fe20000010000 */
[----:B------:R-:W-:Y:S01]  /*2aa0*/  UIMAD.WIDE.U32 UR14, UR36, 0x40, URZ ;  /* 0x00000040240e78a5 */ /* 0x000fe2000f8e003f */
[----:B------:R-:W-:Y:S02]  /*2ab0*/  @!P4 IMAD R16, R13, UR20, RZ ;  /* 0x000000140d10cc24 */ /* 0x000fe4000f8e02ff */
[----:B------:R-:W-:-:S04]  /*2ac0*/  @!P4 IMAD.WIDE.U32 R26, R217, UR20, R26 ;  /* 0x00000014d91acc25 */ /* 0x000fc8000f8e001a */
[----:B------:R-:W4:Y:S01]  /*2ad0*/  @!P4 LDC.64 R8, c[0x0][0x218] ;  /* 0x00008600ff08cb82 */ /* 0x000f220000000a00 */
[----:B------:R-:W-:Y:S01]  /*2ae0*/  IMAD.MOV.U32 R205, RZ, RZ, 0x40 ;  /* 0x00000040ffcd7424 */ /* 0x000fe200078e00ff */
[C---:B-1----:R-:W-:Y:S01]  /*2af0*/  @!P4 LEA R28, P2, R26.reuse, R4, 0x1 ;  /* 0x000000041a1cc211 */ /* 0x042fe200078408ff */
[----:B------:R-:W-:Y:S01]  /*2b00*/  @!P4 IMAD R16, R217, UR21, R16 ;  /* 0x00000015d910cc24 */ /* 0x000fe2000f8e0210 */
[----:B------:R-:W-:Y:S01]  /*2b10*/  CS2R R94, SRZ ;  /* 0x00000000005e7805 */ /* 0x000fe2000001ff00 */
[----:B------:R-:W-:Y:S01]  /*2b20*/  IMAD.IADD R25, R23, 0x1, R24 ;  /* 0x0000000117197824 */ /* 0x000fe200078e0218 */
[----:B------:R-:W-:Y:S01]  /*2b30*/  CS2R R92, SRZ ;  /* 0x00000000005c7805 */ /* 0x000fe2000001ff00 */
[----:B------:R-:W-:Y:S01]  /*2b40*/  @!P4 IMAD.IADD R16, R27, 0x1, R16 ;  /* 0x000000011b10c824 */ /* 0x000fe200078e0210 */
[----:B------:R-:W-:Y:S01]  /*2b50*/  CS2R R98, SRZ ;  /* 0x0000000000627805 */ /* 0x000fe2000001ff00 */
[----:B------:R-:W-:Y:S01]  /*2b60*/  @!P4 IMAD R4, R13, UR22, RZ ;  /* 0x000000160d04cc24 */ /* 0x000fe2000f8e02ff */
[----:B------:R-:W-:Y:S01]  /*2b70*/  CS2R R96, SRZ ;  /* 0x0000000000607805 */ /* 0x000fe2000001ff00 */
[----:B------:R-:W-:Y:S01]  /*2b80*/  @!P4 IMAD.MOV.U32 R24, RZ, RZ, R22 ;  /* 0x000000ffff18c224 */ /* 0x000fe200078e0016 */
[----:B------:R-:W-:Y:S01]  /*2b90*/  @!P4 LEA.HI.X R29, R26, R5, R16, 0x1, P2 ;  /* 0x000000051a1dc211 */ /* 0x000fe200010f0c10 */
[--C-:B------:R-:W-:Y:S01]  /*2ba0*/  @!P3 IMAD.MOV.U32 R23, RZ, RZ, R25.reuse ;  /* 0x000000ffff17b224 */ /* 0x100fe200078e0019 */
[C---:B---3--:R-:W-:Y:S01]  /*2bb0*/  @!P3 LEA R16, P2, R20.reuse, R6, 0x1 ;  /* 0x000000061410b211 */ /* 0x048fe200078408ff */
[----:B------:R-:W-:Y:S01]  /*2bc0*/  @!P3 IMAD.IADD R12, R21, 0x1, R12 ;  /* 0x00000001150cb824 */ /* 0x000fe200078e020c */
[----:B------:R1:W-:Y:S01]  /*2bd0*/  @P4 STS.128 [R227+0x10000], RZ ;  /* 0x010000ffe3004388 */ /* 0x0003e20000000c00 */
[C---:B------:R-:W-:Y:S01]  /*2be0*/  @!P4 IMAD R13, R217.reuse, UR23, R4 ;  /* 0x00000017d90dcc24 */ /* 0x040fe2000f8e0204 */
[----:B------:R-:W-:Y:S01]  /*2bf0*/  CS2R R90, SRZ ;  /* 0x00000000005a7805 */ /* 0x000fe2000001ff00 */
[----:B------:R-:W-:Y:S01]  /*2c00*/  @!P4 IMAD.WIDE.U32 R24, R217, UR22, R24 ;  /* 0x00000016d918cc25 */ /* 0x000fe2000f8e0018 */
[----:B------:R-:W3:Y:S01]  /*2c10*/  @!P3 LDC.64 R4, c[0x0][0x218] ;  /* 0x00008600ff04bb82 */ /* 0x000ee20000000a00 */
[----:B------:R-:W-:Y:S01]  /*2c20*/  @!P3 LEA.HI.X R17, R20, R7, R12, 0x1, P2 ;  /* 0x000000071411b211 */ /* 0x000fe200010f0c0c */
[----:B------:R1:W-:Y:S01]  /*2c30*/  @P4 STS.128 [R227+0x12000], RZ ;  /* 0x012000ffe3004388 */ /* 0x0003e20000000c00 */
[----:B------:R-:W-:Y:S01]  /*2c40*/  @!P4 IMAD.IADD R6, R25, 0x1, R13 ;  /* 0x000000011906c824 */ /* 0x000fe200078e020d */
[----:B----4-:R-:W-:Y:S01]  /*2c50*/  @!P4 LEA R26, P0, R24, R8, 0x1 ;  /* 0x00000008181ac211 */ /* 0x010fe200078008ff */
[----:B------:R-:W-:Y:S01]  /*2c60*/  @!P3 IMAD R14, R14, UR22, RZ ;  /* 0x000000160e0ebc24 */ /* 0x000fe2000f8e02ff */
[----:B------:R-:W-:Y:S01]  /*2c70*/  ISETP.GE.AND P2, PT, R217, UR12, PT ;  /* 0x0000000cd9007c0c */ /* 0x000fe2000bf46270 */
[----:B------:R-:W-:Y:S01]  /*2c80*/  @!PT LDS RZ, [RZ] ;  /* 0x00000000fffff984 */ /* 0x000fe20000000800 */
[----:B------:R-:W-:Y:S01]  /*2c90*/  @!PT LDS RZ, [RZ] ;  /* 0x00000000fffff984 */ /* 0x000fe20000000800 */
[----:B------:R-:W-:Y:S01]  /*2ca0*/  @!PT LDS RZ, [RZ] ;  /* 0x00000000fffff984 */ /* 0x000fe20000000800 */
[----:B------:R-:W-:Y:S01]  /*2cb0*/  @!P4 LDGSTS.E.BYPASS.LTC128B.128 [R227+0x10000], desc[UR10][R28.64] ;  /* 0x100000001ce3cfae */ /* 0x000fe2000b901d4a */
[----:B------:R-:W-:Y:S01]  /*2cc0*/  @!P4 LEA.HI.X R27, R24, R9, R6, 0x1, P0 ;  /* 0x00000009181bc211 */ /* 0x000fe200000f0c06 */
[----:B------:R-:W-:Y:S01]  /*2cd0*/  VIADD R9, R216, 0x2000 ;  /* 0x00002000d8097836 */ /* 0x000fe20000000000 */
[----:B------:R-:W-:Y:S01]  /*2ce0*/  PLOP3.LUT P0, PT, PT, PT, UP0, 0x80, 0x0 ;  /* 0x000000000000781c */ /* 0x000fe20003f0f008 */
[----:B------:R-:W-:Y:S01]  /*2cf0*/  @!P4 LDGSTS.E.BYPASS.LTC128B.128 [R227+0x12000], desc[UR10][R28.64+0x80] ;  /* 0x120000801ce3cfae */ /* 0x000fe2000b901d4a */
[----:B------:R-:W-:Y:S01]  /*2d00*/  IMAD.U32 R7, RZ, RZ, UR18 ;  /* 0x00000012ff077e24 */ /* 0x000fe2000f8e00ff */
[----:B------:R-:W-:Y:S01]  /*2d10*/  @!P1 IADD3 R6, P6, R248, UR14, RZ ;  /* 0x0000000ef8069c10 */ /* 0x000fe2000ffde0ff */
[----:B------:R-:W-:Y:S01]  /*2d20*/  @!P3 IMAD R14, R15, UR23, R14 ;  /* 0x000000170f0ebc24 */ /* 0x000fe2000f8e020e */
[----:B------:R1:W-:Y:S01]  /*2d30*/  @P3 STS.128 [R227+0x11000], RZ ;  /* 0x011000ffe3003388 */ /* 0x0003e20000000c00 */
[----:B------:R-:W-:Y:S01]  /*2d40*/  SEL R9, R9, R216, !P0 ;  /* 0x000000d809097207 */ /* 0x000fe20004000000 */
[----:B------:R-:W-:Y:S01]  /*2d50*/  @!P3 IMAD.WIDE.U32 R22, R15, UR22, R22 ;  /* 0x000000160f16bc25 */ /* 0x000fe2000f8e0016 */
[----:B------:R-:W-:Y:S01]  /*2d60*/  @!P1 IADD3.X R7, R249, UR15, R7, P6, !PT ;  /* 0x0000000ff9079c10 */ /* 0x000fe2000b7fe407 */
[----:B------:R1:W-:Y:S01]  /*2d70*/  @P3 STS.128 [R227+0x13000], RZ ;  /* 0x013000ffe3003388 */ /* 0x0003e20000000c00 */
[----:B------:R-:W-:Y:S01]  /*2d80*/  LEA R239, R9, UR4, 0x1 ;  /* 0x0000000409ef7c11 */ /* 0x000fe2000f8e08ff */
[----:B------:R-:W-:Y:S01]  /*2d90*/  @!P3 IMAD.IADD R14, R23, 0x1, R14 ;  /* 0x00000001170eb824 */ /* 0x000fe200078e020e */
[----:B------:R-:W-:Y:S01]  /*2da0*/  UIADD3 UR48, UR48, -UR32, URZ ;  /* 0x8000002030307290 */ /* 0x000fe2000fffe03f */
[----:B------:R-:W-:Y:S01]  /*2db0*/  @!PT LDS RZ, [RZ] ;  /* 0x00000000fffff984 */ /* 0x000fe20000000800 */
[----:B------:R-:W-:Y:S01]  /*2dc0*/  @!PT LDS RZ, [RZ] ;  /* 0x00000000fffff984 */ /* 0x000fe20000000800 */
[----:B------:R-:W-:Y:S01]  /*2dd0*/  @!PT LDS RZ, [RZ] ;  /* 0x00000000fffff984 */ /* 0x000fe20000000800 */
[----:B------:R-:W-:Y:S01]  /*2de0*/  @!P3 LDGSTS.E.BYPASS.LTC128B.128 [R227+0x11000], desc[UR10][R16.64] ;  /* 0x1100000010e3bfae */ /* 0x000fe2000b901d4a */
[C---:B---3--:R-:W-:Y:S01]  /*2df0*/  @!P3 LEA R4, P5, R22.reuse, R4, 0x1 ;  /* 0x000000041604b211 */ /* 0x048fe200078a08ff */
[----:B------:R-:W-:Y:S01]  /*2e00*/  IMAD.MOV.U32 R233, RZ, RZ, 0x4 ;  /* 0x00000004ffe97424 */ /* 0x000fe200078e00ff */
[----:B------:R-:W-:Y:S01]  /*2e10*/  CS2R R88, SRZ ;  /* 0x0000000000587805 */ /* 0x000fe2000001ff00 */
[----:B------:R-:W-:Y:S01]  /*2e20*/  @!P3 LDGSTS.E.BYPASS.LTC128B.128 [R227+0x13000], desc[UR10][R16.64+0x80] ;  /* 0x1300008010e3bfae */ /* 0x000fe2000b901d4a */
[----:B------:R-:W-:-:S02]  /*2e30*/  @!P3 LEA.HI.X R5, R22, R5, R14, 0x1, P5 ;  /* 0x000000051605b211 */ /* 0x000fc400028f0c0e */
[----:B------:R-:W-:Y:S01]  /*2e40*/  CS2R R86, SRZ ;  /* 0x0000000000567805 */ /* 0x000fe2000001ff00 */
[----:B------:R-:W3:Y:S01]  /*2e50*/  LDC.64 R14, c[0x0][0x3b8] ;  /* 0x0000ee00ff0e7b82 */ /* 0x000ee20000000a00 */
[----:B------:R-:W0:Y:S01]  /*2e60*/  LDGDEPBAR ;  /* 0x00000000000079af */ /* 0x000e220000000000 */
[----:B------:R-:W-:Y:S02]  /*2e70*/  CS2R R84, SRZ ;  /* 0x0000000000547805 */ /* 0x000fe4000001ff00 */
[----:B------:R-:W-:Y:S02]  /*2e80*/  CS2R R78, SRZ ;  /* 0x00000000004e7805 */ /* 0x000fe4000001ff00 */
[----:B------:R-:W-:Y:S01]  /*2e90*/  CS2R R76, SRZ ;  /* 0x00000000004c7805 */ /* 0x000fe2000001ff00 */
[----:B------:R1:W-:Y:S01]  /*2ea0*/  @P2 STS.128 [R227+0x8000], RZ ;  /* 0x008000ffe3002388 */ /* 0x0003e20000000c00 */
[----:B------:R-:W-:Y:S02]  /*2eb0*/  CS2R R82, SRZ ;  /* 0x0000000000527805 */ /* 0x000fe4000001ff00 */
[----:B------:R-:W-:-:S02]  /*2ec0*/  CS2R R80, SRZ ;  /* 0x0000000000507805 */ /* 0x000fc4000001ff00 */
        /* <DEDUP_REMOVED lines=9> */
[----:B------:R-:W-:Y:S02]  /*2f60*/  CS2R R62, SRZ ;  /* 0x00000000003e7805 */ /* 0x000fe4000001ff00 */
[----:B------:R-:W-:-:S02]  /*2f70*/  CS2R R60, SRZ ;  /* 0x00000000003c7805 */ /* 0x000fc4000001ff00 */
[----:B------:R-:W-:Y:S01]  /*2f80*/  CS2R R66, SRZ ;  /* 0x0000000000427805 */ /* 0x000fe2000001ff00 */
[----:B------:R-:W-:Y:S01]  /*2f90*/  @!P2 LDGSTS.E.BYPASS.LTC128B.128 [R227+0xa000], desc[UR10][R246.64+0x80] ;  /* 0x0a000080f6e3afae */ /* 0x000fe2000b901d4a */
        /* <DEDUP_REMOVED lines=19> */
[----:B------:R-:W-:Y:S01]  /*30d0*/  CS2R R36, SRZ ;  /* 0x0000000000247805 */ /* 0x000fe2000001ff00 */
[----:B------:R-:W-:Y:S02]  /*30e0*/  UIMAD UR45, UR41, 0x18, URZ ;  /* 0x00000018292d78a4 */ /* 0x000fe4000f8e023f */
[----:B------:R1:W-:Y:S01]  /*30f0*/  @P2 STS [R239], RZ ;  /* 0x000000ffef002388 */ /* 0x0003e20000000800 */
[----:B------:R-:W-:Y:S02]  /*3100*/  USHF.L.U32 UR44, UR41, 0x5, URZ ;  /* 0x00000005292c7899 */ /* 0x000fe4000800063f */
[----:B------:R-:W-:Y:S01]  /*3110*/  UIMAD UR43, UR41, 0x28, URZ ;  /* 0x00000028292b78a4 */ /* 0x000fe2000f8e023f */
[----:B------:R1:W-:Y:S01]  /*3120*/  @P2 STS [R239+0x4], RZ ;  /* 0x000004ffef002388 */ /* 0x0003e20000000800 */
[----:B------:R-:W-:Y:S01]  /*3130*/  UIMAD UR42, UR41, 0x30, URZ ;  /* 0x00000030292a78a4 */ /* 0x000fe2000f8e023f */
[----:B------:R-:W-:-:S02]  /*3140*/  ULDC.U8 UR20, c[0x0][0x388] ;  /* 0x0000e20000147ab9 */ /* 0x000fc40000000000 */
[----:B------:R1:W-:Y:S01]  /*3150*/  @P2 STS [R239+0x8], RZ ;  /* 0x000008ffef002388 */ /* 0x0003e20000000800 */
[----:B------:R-:W-:-:S03]  /*3160*/  ULDC UR19, c[0x0][0x2ec] ;  /* 0x0000bb0000137ab9 */ /* 0x000fc60000000800 */
        /* <DEDUP_REMOVED lines=32> */
[----:B------:R1:W-:Y:S01]  /*3370*/  @P3 STS.128 [R227+0xf000], RZ ;  /* 0x00f000ffe3003388 */ /* 0x0003e20000000c00 */
[----:B----4-:R-:W-:-:S03]  /*3380*/  VIADD R6, R222, 0x8 ;  /* 0x00000008de067836 */ /* 0x010fc60000000000 */
[----:B------:R-:W-:Y:S01]  /*3390*/  @!PT LDS RZ, [RZ] ;  /* 0x00000000fffff984 */ /* 0x000fe20000000800 */
[----:B------:R-:W-:Y:S01]  /*33a0*/  @!PT LDS RZ, [RZ] ;  /* 0x00000000fffff984 */ /* 0x000fe20000000800 */
[----:B------:R-:W-:Y:S01]  /*33b0*/  @!PT LDS RZ, [RZ] ;  /* 0x00000000fffff984 */ /* 0x000fe20000000800 */
[----:B------:R-:W-:Y:S01]  /*33c0*/  @!P3 LDGSTS.E.BYPASS.LTC128B.128 [R227+0xd000], desc[UR10][R4.64] ;  /* 0x0d00000004e3bfae */ /* 0x000fe2000b901d4a */
[----:B------:R-:W-:-:S03]  /*33d0*/  IMAD.MOV.U32 R7, RZ, RZ, 0x4 ;  /* 0x00000004ff077424 */ /* 0x000fc600078e00ff */
[----:B------:R4:W-:Y:S01]  /*33e0*/  @!P3 LDGSTS.E.BYPASS.LTC128B.128 [R227+0xf000], desc[UR10][R4.64+0x80] ;  /* 0x0f00008004e3bfae */ /* 0x0009e2000b901d4a */
[----:B------:R-:W-:Y:S01]  /*33f0*/  ISETP.GE.AND P1, PT, R6, UR12, PT ;  /* 0x0000000c06007c0c */ /* 0x000fe2000bf26270 */
[----:B------:R-:W-:Y:S02]  /*3400*/  IMAD.WIDE R16, R222, R7, UR8 ;  /* 0x00000008de107e25 */ /* 0x000fe4000f8e0207 */
[----:B------:R-:W0:Y:S04]  /*3410*/  LDGDEPBAR ;  /* 0x00000000000079af */ /* 0x000e280000000000 */
[----:B------:R1:W5:Y:S06]  /*3420*/  @!P2 LDG.E R237, desc[UR10][R16.64] ;  /* 0x0000000a10eda981 */ /* 0x00036c000c1e1900 */
[----:B------:R1:W5:Y:S01]  /*3430*/  @!P1 LDG.E R238, desc[UR10][R16.64+0x20] ;  /* 0x0000200a10ee9981 */ /* 0x000362000c1e1900 */
[----:B------:R-:W-:-:S04]  /*3440*/  DEPBAR.LE SB0, 0x1 ;  /* 0x000080400000791a */ /* 0x000fc80000000000 */
[----:B------:R-:W-:Y:S06]  /*3450*/  BAR.SYNC.DEFER_BLOCKING 0x0 ;  /* 0x0000000000007b1d */ /* 0x000fec0000010000 */
[----:B---3--:R-:W3:Y:S04]  /*3460*/  LDG.E.64 R4, desc[UR10][R14.64] ;  /* 0x0000000a0e047981 */ /* 0x008ee8000c1e1b00 */
[----:B------:R-:W4:Y:S01]  /*3470*/  LDG.E.64 R12, desc[UR10][R14.64+0x8] ;  /* 0x0000080a0e0c7981 */ /* 0x000f22000c1e1b00 */
        /* <DEDUP_REMOVED lines=20> */
[----:B--2---:R-:W-:-:S03]  /*35c0*/  UIMAD UR12, UR24, UR54, UR25 ;  /* 0x00000036180c72a4 */ /* 0x004fc6000f8e0219 */
[----:B------:R-:W-:Y:S01]  /*35d0*/  LEA.HI R7, R7, R6, RZ, 0x3 ;  /* 0x0000000607077211 */ /* 0x000fe200078f18ff */
[----:B------:R-:W-:-:S03]  /*35e0*/  USHF.L.U32 UR12, UR12, 0x5, URZ ;  /* 0x000000050c0c7899 */ /* 0x000fc6000800063f */
[----:B------:R-:W-:Y:S01]  /*35f0*/  LOP3.LUT R7, R7, 0xfffffff8, RZ, 0xc0, !PT ;  /* 0xfffffff807077812 */ /* 0x000fe200078ec0ff */
[----:B------:R-:W-:Y:S02]  /*3600*/  USHF.L.U32 UR21, UR41, 0x4, URZ ;  /* 0x0000000429157899 */ /* 0x000fe4000800063f */
        /* <DEDUP_REMOVED lines=12> */
[----:B------:R-:W-:Y:S01]  /*36d0*/  USHF.R.S32.HI UR13, URZ, 0x1f, UR12 ;  /* 0x0000001f3f0d7899 */ /* 0x000fe2000801140c */
[----:B------:R-:W-:Y:S01]  /*36e0*/  SEL R6, R6, R211, !P0 ;  /* 0x000000d306067207 */ /* 0x000fe20004000000 */
[----:B------:R-:W-:Y:S02]  /*36f0*/  UIADD3 UR31, UR18, UR32, URZ ;  /* 0x00000020121f7290 */ /* 0x000fe4000fffe03f */
[----:B------:R-:W-:Y:S02]  /*3700*/  UIADD3 UR27, UR18, UR28, URZ ;  /* 0x0000001c121b7290 */ /* 0x000fe4000fffe03f */
[----:B------:R-:W-:Y:S01]  /*3710*/  UIADD3 UR23, UR18, UR24, URZ ;  /* 0x0000001812177290 */ /* 0x000fe2000fffe03f */
[----:B------:R-:W-:Y:S01]  /*3720*/  LEA R207, R6, UR4, 0x1 ;  /* 0x0000000406cf7c11 */ /* 0x000fe2000f8e08ff */
[----:B------:R-:W-:Y:S02]  /*3730*/  UIADD3 UR30, UR18, UR31, URZ ;  /* 0x0000001f121e7290 */ /* 0x000fe4000fffe03f */
[----:B------:R-:W-:-:S02]  /*3740*/  UIADD3 UR26, UR18, UR27, URZ ;  /* 0x0000001b121a7290 */ /* 0x000fc4000fffe03f */
[----:B------:R-:W-:Y:S02]  /*3750*/  UIADD3 UR22, UR18, UR23, URZ ;  /* 0x0000001712167290 */ /* 0x000fe4000fffe03f */
[----:B------:R-:W-:Y:S02]  /*3760*/  UIMAD UR41, UR41, 0x38, URZ ;  /* 0x00000038292978a4 */ /* 0x000fe4000f8e023f */
[----:B------:R-:W-:Y:S02]  /*3770*/  UIADD3 UR39, UR21, 0x20, URZ ;  /* 0x0000002015277890 */ /* 0x000fe4000fffe03f */
[----:B------:R-:W-:Y:S02]  /*3780*/  UIADD3 UR40, UR18, UR30, URZ ;  /* 0x0000001e12287290 */ /* 0x000fe4000fffe03f */
[----:B------:R-:W-:Y:S02]  /*3790*/  UIADD3 UR38, UR18, UR26, URZ ;  /* 0x0000001a12267290 */ /* 0x000fe4000fffe03f */
[----:B------:R-:W-:Y:S01]  /*37a0*/  UIADD3 UR37, UR18, UR22, URZ ;  /* 0x0000001612257290 */ /* 0x000fe2000fffe03f */
[----:B---3--:R-:W-:Y:S01]  /*37b0*/  R2UR UR46, R4 ;  /* 0x00000000042e72ca */ /* 0x008fe200000e0000 */
[----:B----4-:R-:W-:-:S05]  /*37c0*/  IMAD.MOV.U32 R4, RZ, RZ, 0x20 ;  /* 0x00000020ff047424 */ /* 0x010fca00078e00ff */
[----:B------:R-:W-:-:S05]  /*37d0*/  SEL R4, R4, 0xffffffe0, !P3 ;  /* 0xffffffe004047807 */ /* 0x000fca0005800000 */
[----:B------:R-:W-:-:S05]  /*37e0*/  IMAD.IADD R4, R4, 0x1, R3 ;  /* 0x0000000104047824 */ /* 0x000fca00078e0203 */
[----:B------:R2:W3:Y:S04]  /*37f0*/  LDSM.16.M88.4 R136, [R4+0x10000] ;  /* 0x010000000488783b */ /* 0x0004e80000000200 */
[----:B------:R2:W4:Y:S04]  /*3800*/  LDSM.16.M88.4 R140, [R4+0x10800] ;  /* 0x01080000048c783b */ /* 0x0005280000000200 */
[----:B------:R2:W1:Y:S04]  /*3810*/  LDSM.16.M88.4 R168, [R4+0x12000] ;  /* 0x0120000004a8783b */ /* 0x0004680000000200 */
[----:B------:R2:W1:Y:S01]  /*3820*/  LDSM.16.M88.4 R172, [R4+0x12800] ;  /* 0x0128000004ac783b */ /* 0x0004620000000200 */
[----:B------:R-:W-:-:S04]  /*3830*/  IADD3 R236, P5, P4, R12, UR12, R236 ;  /* 0x0000000c0cec7c10 */ /* 0x000fc8000fcbe0ec */
[----:B------:R-:W-:Y:S02]  /*3840*/  R2P PR, R7, 0x6 ;  /* 0x0000000607007804 */ /* 0x000fe40000000000 */
[----:B------:R-:W-:Y:S01]  /*3850*/  R2UR UR47, R5 ;  /* 0x00000000052f72ca */ /* 0x000fe200000e0000 */
[----:B------:R-:W-:Y:S02]  /*3860*/  VIADD R5, R212, 0x2000 ;  /* 0x00002000d4057836 */ /* 0x000fe40000000000 */
[----:B------:R-:W-:Y:S01]  /*3870*/  SEL R206, R206, 0xffffffe0, !P1 ;  /* 0xffffffe0cece7807 */ /* 0x000fe20004800000 */
[----:B------:R-:W-:Y:S01]  /*3880*/  UIADD3 UR12, UR59, 0x40, URZ ;  /* 0x000000403b0c7890 */ /* 0x000fe2000fffe03f */
[----:B------:R-:W-:Y:S02]  /*3890*/  SEL R205, R205, 0xffffffc0, !P2 ;  /* 0xffffffc0cdcd7807 */ /* 0x000fe40005000000 */
[----:B------:R-:W-:Y:S01]  /*38a0*/  SEL R5, R5, R212, !P0 ;  /* 0x000000d405057207 */ /* 0x000fe20004000000 */
[----:B------:R-:W-:Y:S01]  /*38b0*/  IMAD.IADD R204, R209, 0x1, R206 ;  /* 0x00000001d1cc7824 */ /* 0x000fe200078e02ce */
[----:B------:R-:W-:Y:S01]  /*38c0*/  IADD3.X R235, R13, UR13, R235, P5, P4 ;  /* 0x0000000d0deb7c10 */ /* 0x000fe2000afe84eb */
[----:B------:R-:W-:Y:S01]  /*38d0*/  IMAD.U32 R240, RZ, RZ, UR12 ;  /* 0x0000000cfff07e24 */ /* 0x000fe2000f8e00ff */
[----:B------:R-:W-:Y:S01]  /*38e0*/  LEA R208, R5, UR4, 0x1 ;  /* 0x0000000405d07c11 */ /* 0x000fe2000f8e08ff */
[----:B------:R-:W-:Y:S01]  /*38f0*/  IMAD.IADD R202, R209, 0x1, R205 ;  /* 0x00000001d1ca7824 */ /* 0x000fe200078e02cd */
[----:B------:R-:W-:Y:S01]  /*3900*/  ULDC UR12, c[0x0][0x394] ;  /* 0x0000e500000c7ab9 */ /* 0x000fe20000000800 */
[----:B------:R-:W-:Y:S01]  /*3910*/  IMAD.IADD R203, R205, 0x1, R204 ;  /* 0x00000001cdcb7824 */ /* 0x000fe200078e02cc */
[----:B------:R-:W-:-:S02]  /*3920*/  UIADD3 UR61, UR46, -0x61c88647, URZ ;  /* 0x9e3779b92e3d7890 */ /* 0x000fc4000fffe03f */
[----:B------:R-:W-:Y:S02]  /*3930*/  UIADD3 UR60, UR47, -0x4498517b, URZ ;  /* 0xbb67ae852f3c7890 */ /* 0x000fe4000fffe03f */
[----:B------:R-:W-:Y:S02]  /*3940*/  UIADD3 UR58, UR46, 0x3c6ef372, URZ ;  /* 0x3c6ef3722e3a7890 */ /* 0x000fe4000fffe03f */
[----:B------:R-:W-:Y:S02]  /*3950*/  UIADD3 UR57, UR47, 0x76cf5d0a, URZ ;  /* 0x76cf5d0a2f397890 */ /* 0x000fe4000fffe03f */
[----:B------:R-:W-:Y:S02]  /*3960*/  UIADD3 UR56, UR46, -0x255992d5, URZ ;  /* 0xdaa66d2b2e387890 */ /* 0x000fe4000fffe03f */
[----:B------:R-:W-:Y:S02]  /*3970*/  UIADD3 UR55, UR47, 0x32370b8f, URZ ;  /* 0x32370b8f2f377890 */ /* 0x000fe4000fffe03f */
[----:B------:R-:W-:-:S02]  /*3980*/  UIADD3 UR54, UR46, 0x78dde6e4, URZ ;  /* 0x78dde6e42e367890 */ /* 0x000fc4000fffe03f */
[----:B------:R-:W-:Y:S02]  /*3990*/  UIADD3 UR53, UR47, -0x126145ec, URZ ;  /* 0xed9eba142f357890 */ /* 0x000fe4000fffe03f */
[----:B------:R-:W-:Y:S02]  /*39a0*/  UIADD3 UR52, UR46, 0x1715609d, URZ ;  /* 0x1715609d2e347890 */ /* 0x000fe4000fffe03f */
[----:B------:R-:W-:Y:S02]  /*39b0*/  UIADD3 UR51, UR47, -0x56f99767, URZ ;  /* 0xa90668992f337890 */ /* 0x000fe4000fffe03f */
[----:B------:R-:W-:Y:S02]  /*39c0*/  UIADD3 UR50, UR46, -0x4ab325aa, URZ ;  /* 0xb54cda562e327890 */ /* 0x000fe4000fffe03f */
[----:B------:R-:W-:Y:S01]  /*39d0*/  UIADD3 UR49, UR47, 0x646e171e, URZ ;  /* 0x646e171e2f317890 */ /* 0x000fe2000fffe03f */
[----:B-1234-:R-:W-:-:S11]  /*39e0*/  UMOV UR15, UR12 ;  /* 0x0000000c000f7c82 */ /* 0x01efd60008000000 */
.L_x_1062:
        /* <DEDUP_REMOVED lines=17> */
[----:B------:R-:W2:Y:S04]  /*3b00*/  LDSM.16.M88.4 R24, [R201+0xc000] ;  /* 0x00c00000c918783b */ /* 0x000ea80000000200 */
[----:B------:R-:W3:Y:S04]  /*3b10*/  LDSM.16.M88.4 R28, [R201+0xc800] ;  /* 0x00c80000c91c783b */ /* 0x000ee80000000200 */
[----:B------:R-:W-:Y:S04]  /*3b20*/  LDSM.16.M88.4 R32, [R126] ;  /* 0x000000007e20783b */ /* 0x000fe80000000200 */
[----:B------:R-:W4:Y:S04]  /*3b30*/  LDSM.16.M88.4 R100, [R200+0xc000] ;  /* 0x00c00000c864783b */ /* 0x000f280000000200 */
[----:B------:R-:W1:Y:S01]  /*3b40*/  LDSM.16.M88.4 R104, [R200+0xc800] ;  /* 0x00c80000c868783b */ /* 0x000e620000000200 */
[C---:B--2---:R-:W-:Y:S06]  /*3b50*/  HMMA.16816.F32 R4, R20.reuse, R24, RZ ;  /* 0x000000181404723c */ /* 0x044fec00000018ff */
[C---:B------:R-:W-:Y:S01]  /*3b60*/  HMMA.16816.F32 R8, R20.reuse, R26, RZ ;  /* 0x0000001a1408723c */ /* 0x040fe200000018ff */
[----:B------:R-:W-:Y:S05]  /*3b70*/  LDSM.16.M88.4 R24, [R3+0xc000] ;  /* 0x00c000000318783b */ /* 0x000fea0000000200 */
[C---:B---3--:R-:W-:Y:S06]  /*3b80*/  HMMA.16816.F32 R12, R20.reuse, R28, RZ ;  /* 0x0000001c140c723c */ /* 0x048fec00000018ff */
[----:B------:R-:W-:Y:S01]  /*3b90*/  HMMA.16816.F32 R16, R20, R30, RZ ;  /* 0x0000001e1410723c */ /* 0x000fe200000018ff */
[----:B------:R-:W2:Y:S04]  /*3ba0*/  LDSM.16.M88.4 R20, [R125] ;  /* 0x000000007d14783b */ /* 0x000ea80000000200 */
[----:B------:R-:W3:Y:S01]  /*3bb0*/  LDSM.16.M88.4 R28, [R3+0xc800] ;  /* 0x00c80000031c783b */ /* 0x000ee20000000200 */
[C---:B----4-:R-:W-:Y:S06]  /*3bc0*/  HMMA.16816.F32 R4, R32.reuse, R100, R4 ;  /* 0x000000642004723c */ /* 0x050fec0000001804 */
[C---:B------:R-:W-:Y:S01]  /*3bd0*/  HMMA.16816.F32 R8, R32.reuse, R102, R8 ;  /* 0x000000662008723c */ /* 0x040fe20000001808 */
[----:B------:R-:W-:Y:S05]  /*3be0*/  LDSM.16.M88.4 R100, [R2+0xc000] ;  /* 0x00c000000264783b */ /* 0x000fea0000000200 */
[C---:B-1----:R-:W-:Y:S06]  /*3bf0*/  HMMA.16816.F32 R12, R32.reuse, R104, R12 ;  /* 0x00000068200c723c */ /* 0x042fec000000180c */
[----:B------:R-:W-:Y:S01]  /*3c00*/  HMMA.16816.F32 R16, R32, R106, R16 ;  /* 0x0000006a2010723c */ /* 0x000fe20000001810 */
[----:B------:R-:W1:Y:S04]  /*3c10*/  LDSM.16.M88.4 R32, [R124] ;  /* 0x000000007c20783b */ /* 0x000e680000000200 */
[----:B------:R-:W4:Y:S01]  /*3c20*/  LDSM.16.M88.4 R104, [R2+0xc800] ;  /* 0x00c800000268783b */ /* 0x000f220000000200 */
[C---:B--2---:R-:W-:Y:S06]  /*3c30*/  HMMA.16816.F32 R4, R20.reuse, R24, R4 ;  /* 0x000000181404723c */ /* 0x044fec0000001804 */
[C---:B------:R-:W-:Y:S01]  /*3c40*/  HMMA.16816.F32 R8, R20.reuse, R26, R8 ;  /* 0x0000001a1408723c */ /* 0x040fe20000001808 */
[----:B------:R-:W-:Y:S05]  /*3c50*/  LDSM.16.M88.4 R24, [R201+0xe000] ;  /* 0x00e00000c918783b */ /* 0x000fea0000000200 */
[C---:B---3--:R-:W-:Y:S06]  /*3c60*/  HMMA.16816.F32 R12, R20.reuse, R28, R12 ;  /* 0x0000001c140c723c */ /* 0x048fec000000180c */
[----:B------:R-:W-:Y:S01]  /*3c70*/  HMMA.16816.F32 R16, R20, R30, R16 ;  /* 0x0000001e1410723c */ /* 0x000fe20000001810 */
[----:B------:R-:W2:Y:S04]  /*3c80*/  LDSM.16.M88.4 R20, [R208+0x2000] ;  /* 0x00200000d014783b */ /* 0x000ea80000000200 */
[----:B------:R-:W3:Y:S01]  /*3c90*/  LDSM.16.M88.4 R28, [R201+0xe800] ;  /* 0x00e80000c91c783b */ /* 0x000ee20000000200 */
[C---:B-1----:R-:W-:Y:S06]  /*3ca0*/  HMMA.16816.F32 R4, R32.reuse, R100, R4 ;  /* 0x000000642004723c */ /* 0x042fec0000001804 */
[C---:B------:R-:W-:Y:S01]  /*3cb0*/  HMMA.16816.F32 R8, R32.reuse, R102, R8 ;  /* 0x000000662008723c */ /* 0x040fe20000001808 */
[----:B------:R-:W-:Y:S05]  /*3cc0*/  LDSM.16.M88.4 R100, [R200+0xe000] ;  /* 0x00e00000c864783b */ /* 0x000fea0000000200 */
[C---:B----4-:R-:W-:Y:S06]  /*3cd0*/  HMMA.16816.F32 R12, R32.reuse, R104, R12 ;  /* 0x00000068200c723c */ /* 0x050fec000000180c */
[----:B------:R-:W-:Y:S01]  /*3ce0*/  HMMA.16816.F32 R16, R32, R106, R16 ;  /* 0x0000006a2010723c */ /* 0x000fe20000001810 */
[----:B------:R-:W1:Y:S04]  /*3cf0*/  LDSM.16.M88.4 R32, [R126+0x2000] ;  /* 0x002000007e20783b */ /* 0x000e680000000200 */
        /* <DEDUP_REMOVED lines=16> */
[C---:B------:R-:W-:Y:S06]  /*3e00*/  HMMA.16816.F32 R8, R20.reuse, R26, R8 ;  /* 0x0000001a1408723c */ /* 0x040fec0000001808 */
[C---:B---3--:R-:W-:Y:S06]  /*3e10*/  HMMA.16816.F32 R12, R20.reuse, R28, R12 ;  /* 0x0000001c140c723c */ /* 0x048fec000000180c */
[----:B------:R-:W-:Y:S06]  /*3e20*/  HMMA.16816.F32 R16, R20, R30, R16 ;  /* 0x0000001e1410723c */ /* 0x000fec0000001810 */
[C---:B-1----:R-:W-:Y:S06]  /*3e30*/  HMMA.16816.F32 R4, R32.reuse, R100, R4 ;  /* 0x000000642004723c */ /* 0x042fec0000001804 */
[C---:B------:R-:W-:Y:S06]  /*3e40*/  HMMA.16816.F32 R8, R32.reuse, R102, R8 ;  /* 0x000000662008723c */ /* 0x040fec0000001808 */
[C---:B----4-:R-:W-:Y:S06]  /*3e50*/  HMMA.16816.F32 R12, R32.reuse, R104, R12 ;  /* 0x00000068200c723c */ /* 0x050fec000000180c */
[----:B------:R-:W-:Y:S01]  /*3e60*/  HMMA.16816.F32 R16, R32, R106, R16 ;  /* 0x0000006a2010723c */ /* 0x000fe20000001810 */
[----:B------:R-:W-:Y:S11]  /*3e70*/  @!UPT UIADD3 URZ, URZ, URZ, URZ ;  /* 0x0000003f3f3ff290 */ /* 0x000ff6000fffe03f */
[----:B------:R-:W-:Y:S01]  /*3e80*/  @!UPT UIADD3 URZ, URZ, URZ, URZ ;  /* 0x0000003f3f3ff290 */ /* 0x000fe2000fffe03f */
[----:B------:R-:W-:Y:S11]  /*3e90*/  @!P0 BRA `(.L_x_1058) ;  /* 0x00000000002c8947 */ /* 0x000ff60003800000 */
[----:B------:R-:W-:Y:S04]  /*3ea0*/  UIADD3 UR12, UR59, UR7, URZ ;  /* 0x000000073b0c7290 */ /* 0x000fe8000fffe03f */
[----:B------:R-:W-:Y:S02]  /*3eb0*/  UIADD3 UR14, UR15, UR12, -UR6 ;  /* 0x0000000c0f0e7290 */ /* 0x000fe4000fffe806 */
[----:B------:R-:W-:Y:S04]  /*3ec0*/  UIADD3 UR12, UR13, 0x40, URZ ;  /* 0x000000400d0c7890 */ /* 0x000fe8000fffe03f */
[----:B------:R-:W-:Y:S01]  /*3ed0*/  UISETP.GE.AND UP0, UPT, UR12, UR14, UPT ;  /* 0x0000000e0c00728c */ /* 0x000fe2000bf06270 */
[----:B------:R-:W-:Y:S02]  /*3ee0*/  R2UR UR14, R240 ;  /* 0x00000000f00e72ca */ /* 0x000fe400000e0000 */
[----:B------:R-:W-:Y:S03]  /*3ef0*/  UMOV UR12, UR15 ;  /* 0x0000000f000c7c82 */ /* 0x000fe60008000000 */
[----:B------:R-:W-:Y:S08]  /*3f00*/  PLOP3.LUT P1, PT, PT, PT, UP0, 0x80, 0x0 ;  /* 0x000000000000781c */ /* 0x000ff00003f2f008 */
[----:B------:R-:W-:Y:S05]  /*3f10*/  IMAD.U32 R20, RZ, RZ, UR14 ;  /* 0x0000000eff147e24 */ /* 0x000fea000f8e00ff */
[----:B------:R-:W-:Y:S11]  /*3f20*/  ISETP.LT.AND P0, PT, R20, UR6, PT ;  /* 0x0000000614007c0c */ /* 0x000ff6000bf01270 */
[----:B------:R-:W-:Y:S02]  /*3f30*/  @!UPT UIADD3 URZ, URZ, URZ, URZ ;  /* 0x0000003f3f3ff290 */ /* 0x000fe4000fffe03f */
[----:B------:R-:W-:Y:S05]  /*3f40*/  @!P1 BRA P0, `(.L_x_1059) ;  /* 0x0000000400309947 */ /* 0x000fea0000000000 */
.L_x_1058:
[----:B------:R-:W-:Y:S01]  /*3f50*/  R2UR UR14, R218 ;  /* 0x00000000da0e72ca */ /* 0x000fe200000e0000 */
[----:B------:R-:W-:Y:S01]  /*3f60*/  ULDC UR15, c[0x0][0x398] ;  /* 0x0000e600000f7ab9 */ /* 0x000fe20000000800 */
[----:B------:R-:W-:Y:S02]  /*3f70*/  VIADD R24, R222, UR13 ;  /* 0x0000000dde187c36 */ /* 0x000fe40008000000 */
[----:B------:R-:W-:Y:S01]  /*3f80*/  IMAD.U32 R20, RZ, RZ, UR15 ;  /* 0x0000000fff147e24 */ /* 0x000fe2000f8e00ff */
[----:B------:R-:W-:Y:S01]  /*3f90*/  UIADD3 UR13, -UR12, UR6, -UR7 ;  /* 0x000000060c0d7290 */ /* 0x000fe2000fffe907 */
[----:B------:R-:W-:Y:S02]  /*3fa0*/  VIADD R23, R24, 0x8 ;  /* 0x0000000818177836 */ /* 0x000fe40000000000 */
[----:B------:R-:W-:Y:S03]  /*3fb0*/  IMAD.SHL.U32 R22, R214, 0x20, RZ ;  /* 0x00000020d6167824 */ /* 0x000fe600078e00ff */
[----:B------:R-:W-:Y:S02]  /*3fc0*/  VIADDMNMX R31, R24, UR13, RZ, !PT ;  /* 0x0000000d181f7c46 */ /* 0x000fe4000f8001ff */
[C---:B------:R-:W-:Y:S01]  /*3fd0*/  VIADDMNMX R21, R23.reuse, UR13, RZ, !PT ;  /* 0x0000000d17157c46 */ /* 0x040fe2000f8001ff */
[----:B------:R-:W-:Y:S06]  /*3fe0*/  UIADD3 UR13, UR6, 0x1, -UR7 ;  /* 0x00000001060d7890 */ /* 0x000fec000fffe807 */
[----:B------:R-:W-:Y:S01]  /*3ff0*/  IADD3 R20, R23, UR13, R20 ;  /* 0x0000000d17147c10 */ /* 0x000fe2000fffe014 */
[----:B------:R-:W-:Y:S01]  /*4000*/  UIADD3 UR13, UR13, UR15, URZ ;  /* 0x0000000f0d0d7290 */ /* 0x000fe2000fffe03f */
[----:B------:R-:W1:Y:S02]  /*4010*/  S2R R23, SR_TID.X ;  /* 0x0000000000177919 */ /* 0x000e640000002100 */
[----:B------:R-:W-:Y:S01]  /*4020*/  VIMNMX R20, R20, UR6, PT ;  /* 0x0000000614147c48 */ /* 0x000fe2000bfe0100 */
[----:B------:R-:W-:Y:S02]  /*4030*/  UMOV UR15, UR12 ;  /* 0x0000000c000f7c82 */ /* 0x000fe40008000000 */
        /* <DEDUP_REMOVED lines=61> */
.L_x_1059:
[----:B------:R-:W-:Y:S01]  /*4410*/  LEA R179, R212, UR4, 0x1 ;  /* 0x00000004d4b37c11 */ /* 0x000fe2000f8e08ff */
[----:B------:R-:W-:Y:S01]  /*4420*/  IMAD.WIDE.U32 R188, R236, -0x2daee0ad, RZ ;  /* 0xd2511f53ecbc7825 */ /* 0x000fe200078e00ff */
[----:B------:R-:W-:Y:S01]  /*4430*/  R2UR UR12, R218 ;  /* 0x00000000da0c72ca */ /* 0x000fe200000e0000 */
[----:B------:R-:W-:Y:S01]  /*4440*/  UISETP.GT.AND UP2, UPT, UR5, UR29, UPT ;  /* 0x0000001d0500728c */ /* 0x000fe2000bf44270 */
[C---:B------:R-:W-:Y:S01]  /*4450*/  FSETP.NEU.FTZ.AND P0, PT, R237.reuse, -INF , PT ;  /* 0xff800000ed00780b */ /* 0x040fe20003f1d000 */
[----:B------:R-:W-:Y:S02]  /*4460*/  IMAD.U32 R184, RZ, RZ, UR5 ;  /* 0x00000005ffb87e24 */ /* 0x000fe4000f8e00ff */
[----:B------:R-:W-:Y:S01]  /*4470*/  FMUL.FTZ R187, R237, 1.4426950216293334961 ;  /* 0x3fb8aa3bedbb7820 */ /* 0x000fe20000410000 */
[----:B------:R-:W-:Y:S02]  /*4480*/  IMAD.IADD R178, R206, 0x1, R179 ;  /* 0x00000001ceb27824 */ /* 0x000fe400078e02b3 */
[----:B------:R-:W-:Y:S01]  /*4490*/  FMUL.FTZ R185, R238, 1.4426950216293334961 ;  /* 0x3fb8aa3beeb97820 */ /* 0x000fe20000410000 */
[----:B------:R-:W-:Y:S01]  /*44a0*/  IMAD R184, R184, 0x4, R215 ;  /* 0x00000004b8b87824 */ /* 0x000fe200078e02d7 */
[----:B------:R-:W-:Y:S01]  /*44b0*/  FSEL R187, R187, RZ, P0 ;  /* 0x000000ffbbbb7208 */ /* 0x000fe20000000000 */
[----:B------:R-:W-:Y:S01]  /*44c0*/  IMAD.IADD R177, R205, 0x1, R179 ;  /* 0x00000001cdb17824 */ /* 0x000fe200078e02b3 */
[----:B------:R-:W-:Y:S01]  /*44d0*/  FSETP.NEU.FTZ.AND P0, PT, R238, -INF , PT ;  /* 0xff800000ee00780b */ /* 0x000fe20003f1d000 */
[----:B------:R-:W-:Y:S04]  /*44e0*/  IMAD.WIDE.U32 R198, R184, -0x326172a9, RZ ;  /* 0xcd9e8d57b8c67825 */ /* 0x000fe800078e00ff */
[----:B------:R-:W-:Y:S01]  /*44f0*/  FFMA.FTZ R186, R4, UR19, -R187 ;  /* 0x0000001304ba7c23 */ /* 0x000fe200080108bb */
[----:B------:R-:W-:Y:S01]  /*4500*/  IMAD.U32 R191, RZ, RZ, UR12 ;  /* 0x0000000cffbf7e24 */ /* 0x000fe2000f8e00ff */
[----:B------:R-:W-:Y:S01]  /*4510*/  LOP3.LUT R184, R199, UR46, R235, 0x96, !PT ;  /* 0x0000002ec7b87c12 */ /* 0x000fe2000f8e96eb */
[--C-:B------:R-:W-:Y:S01]  /*4520*/  FFMA.FTZ R182, R16, UR19, -R187.reuse ;  /* 0x0000001310b67c23 */ /* 0x100fe200080108bb */
[----:B------:R-:W-:Y:S01]  /*4530*/  FFMA.FTZ R183, R8, UR19, -R187 ;  /* 0x0000001308b77c23 */ /* 0x000fe200080108bb */
[----:B------:R-:W-:Y:S01]  /*4540*/  IMAD R191, R191, 0x2, R214 ;  /* 0x00000002bfbf7824 */ /* 0x000fe200078e02d6 */
[----:B------:R-:W-:Y:S01]  /*4550*/  MUFU.EX2 R186, R186 ;  /* 0x000000ba00ba7308 */ /* 0x000fe20000000800 */
[----:B------:R-:W-:Y:S02]  /*4560*/  IMAD.IADD R176, R205, 0x1, R178 ;  /* 0x00000001cdb07824 */ /* 0x000fe400078e02b2 */
[----:B------:R-:W-:Y:S01]  /*4570*/  IMAD.WIDE.U32 R196, R184, -0x2daee0ad, RZ ;  /* 0xd2511f53b8c47825 */ /* 0x000fe200078e00ff */
[----:B------:R-:W-:Y:S02]  /*4580*/  LOP3.LUT R190, R189, UR47, R191, 0x96, !PT ;  /* 0x0000002fbdbe7c12 */ /* 0x000fe4000f8e96bf */
[----:B------:R-:W-:Y:S02]  /*4590*/  FSEL R189, R185, RZ, P0 ;  /* 0x000000ffb9bd7208 */ /* 0x000fe40000000000 */
[----:B------:R-:W-:Y:S01]  /*45a0*/  LOP3.LUT R188, R197, UR60, R188, 0x96, !PT ;  /* 0x0000003cc5bc7c12 */ /* 0x000fe2000f8e96bc */
[----:B------:R-:W-:Y:S01]  /*45b0*/  IMAD.WIDE.U32 R190, R190, -0x326172a9, RZ ;  /* 0xcd9e8d57bebe7825 */ /* 0x000fe200078e00ff */
[----:B------:R-:W-:Y:S03]  /*45c0*/  MUFU.EX2 R182, R182 ;  /* 0x000000b600b67308 */ /* 0x000fe60000000800 */
[--C-:B------:R-:W-:Y:S01]  /*45d0*/  FFMA.FTZ R213, R18, UR19, -R189.reuse ;  /* 0x0000001312d57c23 */ /* 0x100fe200080108bd */
[--C-:B------:R-:W-:Y:S01]  /*45e0*/  FFMA.FTZ R193, R6, UR19, -R189.reuse ;  /* 0x0000001306c17c23 */ /* 0x100fe200080108bd */
[----:B------:R-:W-:Y:S01]  /*45f0*/  LOP3.LUT R198, R191, UR61, R198, 0x96, !PT ;  /* 0x0000003dbfc67c12 */ /* 0x000fe2000f8e96c6 */
[----:B------:R-:W-:Y:S04]  /*4600*/  IMAD.WIDE.U32 R194, R188, -0x326172a9, RZ ;  /* 0xcd9e8d57bcc27825 */ /* 0x000fe800078e00ff */
[--C-:B------:R-:W-:Y:S01]  /*4610*/  FFMA.FTZ R192, R11, UR19, -R189.reuse ;  /* 0x000000130bc07c23 */ /* 0x100fe200080108bd */
[----:B------:R-:W-:Y:S01]  /*4620*/  MUFU.EX2 R183, R183 ;  /* 0x000000b700b77308 */ /* 0x000fe20000000800 */
[----:B------:R-:W-:Y:S01]  /*4630*/  IMAD.WIDE.U32 R198, R198, -0x2daee0ad, RZ ;  /* 0xd2511f53c6c67825 */ /* 0x000fe200078e00ff */
[----:B------:R-:W-:Y:S03]  /*4640*/  LOP3.LUT R188, R195, UR58, R190, 0x96, !PT ;  /* 0x0000003ac3bc7c12 */ /* 0x000fe6000f8e96be */
[----:B------:R-:W-:Y:S01]  /*4650*/  FFMA.FTZ R185, R7, UR19, -R189 ;  /* 0x0000001307b97c23 */ /* 0x000fe200080108bd */
[--C-:B------:R-:W-:Y:S01]  /*4660*/  FFMA.FTZ R190, R9, UR19, -R187.reuse ;  /* 0x0000001309be7c23 */ /* 0x100fe200080108bb */
[----:B------:R-:W-:Y:S01]  /*4670*/  LOP3.LUT R196, R199, UR57, R196, 0x96, !PT ;  /* 0x00000039c7c47c12 */ /* 0x000fe2000f8e96c4 */
[----:B------:R-:W-:Y:S02]  /*4680*/  IMAD.WIDE.U32 R250, R188, -0x2daee0ad, RZ ;  /* 0xd2511f53bcfa7825 */ /* 0x000fe400078e00ff */
[----:B------:R1:W-:Y:S02]  /*4690*/  MUFU.EX2 R184, R192 ;  /* 0x000000c000b87308 */ /* 0x0003e40000000800 */
[----:B------:R-:W-:Y:S01]  /*46a0*/  IMAD.WIDE.U32 R196, R196, -0x326172a9, RZ ;  /* 0xcd9e8d57c4c47825 */ /* 0x000fe200078e00ff */
[----:B------:R-:W-:Y:S04]  /*46b0*/  LOP3.LUT R198, R251, UR55, R198, 0x96, !PT ;  /* 0x00000037fbc67c12 */ /* 0x000fe8000f8e96c6 */
[----:B------:R-:W-:Y:S03]  /*46c0*/  LOP3.LUT R194, R197, UR56, R194, 0x96, !PT ;  /* 0x00000038c5c27c12 */ /* 0x000fe6000f8e96c2 */
[----:B------:R2:W-:Y:S01]  /*46d0*/  MUFU.EX2 R188, R193 ;  /* 0x000000c100bc7308 */ /* 0x0005e20000000800 */
[----:B------:R-:W-:Y:S04]  /*46e0*/  IMAD.WIDE.U32 R198, R198, -0x326172a9, RZ ;  /* 0xcd9e8d57c6c67825 */ /* 0x000fe800078e00ff */
[--C-:B------:R-:W-:Y:S01]  /*46f0*/  FFMA.FTZ R197, R12, UR19, -R187.reuse ;  /* 0x000000130cc57c23 */ /* 0x100fe200080108bb */
[----:B------:R-:W-:Y:S01]  /*4700*/  IMAD.WIDE.U32 R194, R194, -0x2daee0ad, RZ ;  /* 0xd2511f53c2c27825 */ /* 0x000fe200078e00ff */
[----:B------:R-:W-:Y:S03]  /*4710*/  LOP3.LUT R191, R199, UR54, R196, 0x96, !PT ;  /* 0x00000036c7bf7c12 */ /* 0x000fe6000f8e96c4 */
[----:B-1----:R-:W-:Y:S01]  /*4720*/  FFMA.FTZ R192, R5, UR19, -R187 ;  /* 0x0000001305c07c23 */ /* 0x002fe200080108bb */
[--C-:B------:R-:W-:Y:S01]  /*4730*/  FFMA.FTZ R199, R10, UR19, -R189.reuse ;  /* 0x000000130ac77c23 */ /* 0x100fe200080108bd */
[----:B------:R-:W-:Y:S01]  /*4740*/  LOP3.LUT R250, R195, UR53, R250, 0x96, !PT ;  /* 0x00000035c3fa7c12 */ /* 0x000fe2000f8e96fa */
[----:B------:R-:W-:Y:S04]  /*4750*/  IMAD.WIDE.U32 R4, R191, -0x2daee0ad, RZ ;  /* 0xd2511f53bf047825 */ /* 0x000fe800078e00ff */
[----:B------:R-:W-:Y:S01]  /*4760*/  FFMA.FTZ R191, R15, UR19, -R189 ;  /* 0x000000130fbf7c23 */ /* 0x000fe200080108bd */
[----:B------:R-:W-:Y:S01]  /*4770*/  MUFU.EX2 R185, R185 ;  /* 0x000000b900b97308 */ /* 0x000fe20000000800 */
[--C-:B------:R-:W-:Y:S01]  /*4780*/  FFMA.FTZ R196, R13, UR19, -R187.reuse ;  /* 0x000000130dc47c23 */ /* 0x100fe200080108bb */
[----:B------:R-:W-:Y:S04]  /*4790*/  IMAD.WIDE.U32 R250, R250, -0x326172a9, RZ ;  /* 0xcd9e8d57fafa7825 */ /* 0x000fe800078e00ff */
[----:B------:R-:W-:Y:S01]  /*47a0*/  FFMA.FTZ R195, R17, UR19, -R187 ;  /* 0x0000001311c37c23 */ /* 0x000fe200080108bb */
[----:B------:R-:W-:Y:S02]  /*47b0*/  LOP3.LUT R194, R5, UR51, R194, 0x96, !PT ;  /* 0x0000003305c27c12 */ /* 0x000fe4000f8e96c2 */
[----:B--2---:R-:W-:Y:S01]  /*47c0*/  LOP3.LUT R193, R251, UR52, R198, 0x96, !PT ;  /* 0x00000034fbc17c12 */ /* 0x004fe2000f8e96c6 */
[--C-:B------:R-:W-:Y:S01]  /*47d0*/  FFMA.FTZ R251, R19, UR19, -R189.reuse ;  /* 0x0000001313fb7c23 */ /* 0x100fe200080108bd */
[----:B------:R-:W-:Y:S01]  /*47e0*/  FFMA.FTZ R198, R14, UR19, -R189 ;  /* 0x000000130ec67c23 */ /* 0x000fe200080108bd */
[----:B------:R1:W-:Y:S01]  /*47f0*/  MUFU.EX2 R187, R192 ;  /* 0x000000c000bb7308 */ /* 0x0003e20000000800 */
[----:B------:R-:W-:Y:S04]  /*4800*/  IMAD.WIDE.U32 R10, R194, -0x326172a9, RZ ;  /* 0xcd9e8d57c20a7825 */ /* 0x000fe800078e00ff */
[----:B------:R-:W-:Y:S01]  /*4810*/  IMAD.WIDE.U32 R6, R193, -0x2daee0ad, RZ ;  /* 0xd2511f53c1067825 */ /* 0x000fe200078e00ff */
[----:B------:R-:W-:Y:S04]  /*4820*/  LOP3.LUT R250, R11, UR50, R250, 0x96, !PT ;  /* 0x000000320bfa7c12 */ /* 0x000fe8000f8e96fa */
[----:B------:R2:W-:Y:S01]  /*4830*/  MUFU.EX2 R189, R251 ;  /* 0x000000fb00bd7308 */ /* 0x0005e20000000800 */
[C---:B------:R-:W-:Y:S02]  /*4840*/  LOP3.LUT R5, R6.reuse, 0xff, RZ, 0xc0, !PT ;  /* 0x000000ff06057812 */ /* 0x040fe400078ec0ff */
[----:B------:R-:W-:Y:S02]  /*4850*/  SHF.R.U32.HI R252, RZ, 0x18, R6 ;  /* 0x00000018fffc7819 */ /* 0x000fe40000011606 */
[----:B------:R-:W-:Y:S02]  /*4860*/  ISETP.LE.U32.AND P2, PT, R5, UR20, PT ;  /* 0x0000001405007c0c */ /* 0x000fe4000bf43070 */
[----:B------:R-:W-:Y:S03]  /*4870*/  LOP3.LUT R243, R7, UR49, R4, 0x96, !PT ;  /* 0x0000003107f37c12 */ /* 0x000fe6000f8e9604 */
[----:B------:R3:W-:Y:S01]  /*4880*/  MUFU.EX2 R193, R199 ;  /* 0x000000c700c17308 */ /* 0x0007e20000000800 */
[----:B-1----:R-:W-:Y:S02]  /*4890*/  LOP3.LUT R192, R6, 0xffff, RZ, 0xc0, !PT ;  /* 0x0000ffff06c07812 */ /* 0x002fe400078ec0ff */
[----:B------:R-:W-:Y:S02]  /*48a0*/  SHF.R.U32.HI R194, RZ, 0x10, R6 ;  /* 0x00000010ffc27819 */ /* 0x000fe40000011606 */
[----:B------:R-:W-:Y:S02]  /*48b0*/  LOP3.LUT R7, R10, 0xff, RZ, 0xc0, !PT ;  /* 0x000000ff0a077812 */ /* 0x000fe400078ec0ff */
[----:B------:R-:W-:Y:S03]  /*48c0*/  ISETP.LE.U32.AND P0, PT, R252, UR20, PT ;  /* 0x00000014fc007c0c */ /* 0x000fe6000bf03070 */
[----:B------:R-:W-:Y:S01]  /*48d0*/  MUFU.EX2 R190, R190 ;  /* 0x000000be00be7308 */ /* 0x000fe20000000800 */
[----:B--2---:R-:W-:Y:S02]  /*48e0*/  SHF.R.U32.HI R251, RZ, 0x18, R250 ;  /* 0x00000018fffb7819 */ /* 0x004fe400000116fa */
[----:B------:R-:W-:Y:S02]  /*48f0*/  SHF.R.U32.HI R6, RZ, 0x18, R10 ;  /* 0x00000018ff067819 */ /* 0x000fe4000001160a */
[----:B------:R-:W-:Y:S02]  /*4900*/  ISETP.LE.U32.AND P4, PT, R251, UR20, PT ;  /* 0x00000014fb007c0c */ /* 0x000fe4000bf83070 */
[----:B------:R-:W-:Y:S03]  /*4910*/  SHF.R.U32.HI R252, RZ, 0x18, R243 ;  /* 0x00000018fffc7819 */ /* 0x000fe600000116f3 */
[----:B------:R-:W1:Y:S01]  /*4920*/  MUFU.EX2 R197, R197 ;  /* 0x000000c500c57308 */ /* 0x000e620000000800 */
[----:B------:R-:W-:Y:S02]  /*4930*/  LOP3.LUT R251, R250, 0xff, RZ, 0xc0, !PT ;  /* 0x000000fffafb7812 */ /* 0x000fe400078ec0ff */
[----:B------:R-:W-:Y:S02]  /*4940*/  ISETP.LE.U32.AND P6, PT, R7, UR20, PT ;  /* 0x0000001407007c0c */ /* 0x000fe4000bfc3070 */
[----:B------:R-:W-:Y:S02]  /*4950*/  ISETP.LE.U32.AND P1, PT, R6, UR20, PT ;  /* 0x0000001406007c0c */ /* 0x000fe4000bf23070 */
[----:B------:R-:W-:Y:S03]  /*4960*/  ISETP.LE.U32.AND P3, PT, R252, UR20, PT ;  /* 0x00000014fc007c0c */ /* 0x000fe6000bf63070 */
[----:B------:R-:W2:Y:S01]  /*4970*/  MUFU.EX2 R191, R191 ;  /* 0x000000bf00bf7308 */ /* 0x000ea20000000800 */
[----:B------:R-:W-:Y:S02]  /*4980*/  SHF.R.U32.HI R252, RZ, 0x10, R250 ;  /* 0x00000010fffc7819 */ /* 0x000fe400000116fa */
[----:B------:R-:W-:Y:S02]  /*4990*/  LOP3.LUT R250, R250, 0xffff, RZ, 0xc0, !PT ;  /* 0x0000fffffafa7812 */ /* 0x000fe400078ec0ff */
[----:B------:R-:W-:Y:S02]  /*49a0*/  LOP3.LUT R5, R10, 0xffff, RZ, 0xc0, !PT ;  /* 0x0000ffff0a057812 */ /* 0x000fe400078ec0ff */
[----:B------:R-:W-:Y:S03]  /*49b0*/  SHF.R.U32.HI R250, RZ, 0x8, R250 ;  /* 0x00000008fffa7819 */ /* 0x000fe600000116fa */
[----:B------:R-:W-:Y:S01]  /*49c0*/  MUFU.EX2 R196, R196 ;  /* 0x000000c400c47308 */ /* 0x000fe20000000800 */
[----:B------:R-:W-:Y:S02]  /*49d0*/  LOP3.LUT R252, R252, 0xff, RZ, 0xc0, !PT ;  /* 0x000000fffcfc7812 */ /* 0x000fe400078ec0ff */
[----:B------:R-:W-:Y:S02]  /*49e0*/  LOP3.LUT R194, R194, 0xff, RZ, 0xc0, !PT ;  /* 0x000000ffc2c27812 */ /* 0x000fe400078ec0ff */
[----:B------:R-:W-:Y:S02]  /*49f0*/  LOP3.LUT R250, R250, 0xffff, RZ, 0xc0, !PT ;  /* 0x0000fffffafa7812 */ /* 0x000fe400078ec0ff */
[----:B---3--:R-:W-:Y:S03]  /*4a00*/  SHF.R.U32.HI R199, RZ, 0x10, R10 ;  /* 0x00000010ffc77819 */ /* 0x008fe6000001160a */
[----:B------:R-:W-:Y:S01]  /*4a10*/  MUFU.EX2 R195, R195 ;  /* 0x000000c300c37308 */ /* 0x000fe20000000800 */
[----:B------:R-:W-:Y:S02]  /*4a20*/  LOP3.LUT R7, R243, 0xff, RZ, 0xc0, !PT ;  /* 0x000000fff3077812 */ /* 0x000fe400078ec0ff */
[----:B------:R-:W-:Y:S02]  /*4a30*/  LOP3.LUT R199, R199, 0xff, RZ, 0xc0, !PT ;  /* 0x000000ffc7c77812 */ /* 0x000fe400078ec0ff */
[----:B------:R-:W-:Y:S02]  /*4a40*/  SHF.R.U32.HI R192, RZ, 0x8, R192 ;  /* 0x00000008ffc07819 */ /* 0x000fe400000116c0 */
[----:B------:R-:W-:Y:S02]  /*4a50*/  ISETP.LE.U32.AND P5, PT, R7, UR20, PT ;  /* 0x0000001407007c0c */ /* 0x000fe4000bfa3070 */
[----:B------:R-:W-:Y:S11]  /*4a60*/  LOP3.LUT R192, R192, 0xffff, RZ, 0xc0, !PT ;  /* 0x0000ffffc0c07812 */ /* 0x000ff600078ec0ff */
[----:B-1----:R-:W-:Y:S01]  /*4a70*/  @!P5 FADD.FTZ R197, -R197, -RZ ;  /* 0x800000ffc5c5d221 */ /* 0x002fe20000010100 */
[----:B------:R-:W-:Y:S01]  /*4a80*/  @!P2 FADD.FTZ R182, -R182, -RZ ;  /* 0x800000ffb6b6a221 */ /* 0x000fe20000010100 */
[----:B------:R-:W-:Y:S01]  /*4a90*/  ISETP.LE.U32.AND P2, PT, R251, UR20, PT ;  /* 0x00000014fb007c0c */ /* 0x000fe2000bf43070 */
[----:B------:R-:W-:Y:S01]  /*4aa0*/  @!P6 FADD.FTZ R183, -R183, -RZ ;  /* 0x800000ffb7b7e221 */ /* 0x000fe20000010100 */
[----:B------:R-:W-:Y:S01]  /*4ab0*/  SHF.R.U32.HI R251, RZ, 0x8, R5 ;  /* 0x00000008fffb7819 */ /* 0x000fe20000011605 */
[----:B------:R-:W-:Y:S01]  /*4ac0*/  @!P1 FADD.FTZ R184, -R184, -RZ ;  /* 0x800000ffb8b89221 */ /* 0x000fe20000010100 */
[----:B------:R-:W-:Y:S01]  /*4ad0*/  ISETP.LE.U32.AND P6, PT, R252, UR20, PT ;  /* 0x00000014fc007c0c */ /* 0x000fe2000bfc3070 */
[----:B------:R-:W-:Y:S01]  /*4ae0*/  @!P4 FADD.FTZ R185, -R185, -RZ ;  /* 0x800000ffb9b9c221 */ /* 0x000fe20000010100 */
[----:B------:R-:W-:Y:S01]  /*4af0*/  ISETP.LE.U32.AND P1, PT, R194, UR20, PT ;  /* 0x00000014c2007c0c */ /* 0x000fe2000bf23070 */
[----:B--2---:R-:W-:Y:S01]  /*4b00*/  @!P3 FADD.FTZ R191, -R191, -RZ ;  /* 0x800000ffbfbfb221 */ /* 0x004fe20000010100 */
[----:B------:R-:W-:Y:S01]  /*4b10*/  LOP3.LUT R251, R251, 0xffff, RZ, 0xc0, !PT ;  /* 0x0000fffffbfb7812 */ /* 0x000fe200078ec0ff */
[----:B------:R1:W2:Y:S01]  /*4b20*/  MUFU.EX2 R194, R198 ;  /* 0x000000c600c27308 */ /* 0x0002a20000000800 */
[----:B------:R-:W-:Y:S01]  /*4b30*/  @!P0 FADD.FTZ R189, -R189, -RZ ;  /* 0x800000ffbdbd8221 */ /* 0x000fe20000010100 */
[----:B------:R-:W-:Y:S02]  /*4b40*/  FSETP.GE.FTZ.AND P0, PT, R185, RZ, PT ;  /* 0x000000ffb900720b */ /* 0x000fe40003f16000 */
[----:B------:R-:W-:Y:S01]  /*4b50*/  @!P2 FADD.FTZ R186, -R186, -RZ ;  /* 0x800000ffbabaa221 */ /* 0x000fe20000010100 */
[----:B------:R-:W-:Y:S02]  /*4b60*/  ISETP.LE.U32.AND P2, PT, R250, UR20, PT ;  /* 0x00000014fa007c0c */ /* 0x000fe4000bf43070 */
[----:B------:R-:W-:Y:S01]  /*4b70*/  ISETP.LE.U32.AND P4, PT, R251, UR20, PT ;  /* 0x00000014fb007c0c */ /* 0x000fe2000bf83070 */
[----:B------:R-:W-:Y:S01]  /*4b80*/  @!P6 FADD.FTZ R188, -R188, -RZ ;  /* 0x800000ffbcbce221 */ /* 0x000fe20000010100 */
[----:B------:R-:W-:Y:S02]  /*4b90*/  ISETP.LE.U32.AND P6, PT, R199, UR20, PT ;  /* 0x00000014c7007c0c */ /* 0x000fe4000bfc3070 */
[----:B------:R-:W-:Y:S02]  /*4ba0*/  SHF.R.U32.HI R199, RZ, 0x10, R243 ;  /* 0x00000010ffc77819 */ /* 0x000fe400000116f3 */
[----:B------:R-:W-:Y:S02]  /*4bb0*/  F2FP.RELU.F16.F32.PACK_AB R251, R185, R188 ;  /* 0x000000bcb9fb723e */ /* 0x000fe400000008ff */
[----:B------:R-:W-:Y:S02]  /*4bc0*/  LOP3.LUT R199, R199, 0xff, RZ, 0xc0, !PT ;  /* 0x000000ffc7c77812 */ /* 0x000fe400078ec0ff */
[----:B------:R-:W-:Y:S01]  /*4bd0*/  LOP3.LUT R243, R243, 0xffff, RZ, 0xc0, !PT ;  /* 0x0000fffff3f37812 */ /* 0x000fe200078ec0ff */
[----:B------:R-:W-:Y:S01]  /*4be0*/  @!P2 FADD.FTZ R187, -R187, -RZ ;  /* 0x800000ffbbbba221 */ /* 0x000fe20000010100 */
[----:B------:R3:W-:Y:S01]  /*4bf0*/  STS [R228+0x12400], R251 ;  /* 0x012400fbe4007388 */ /* 0x0007e20000000800 */
[----:B------:R-:W-:Y:S01]  /*4c00*/  @!P4 FADD.FTZ R190, -R190, -RZ ;  /* 0x800000ffbebec221 */ /* 0x000fe20000010100 */
[----:B------:R-:W-:Y:S01]  /*4c10*/  ISETP.LE.U32.AND P4, PT, R199, UR20, PT ;  /* 0x00000014c7007c0c */ /* 0x000fe2000bf83070 */
[----:B------:R-:W-:Y:S01]  /*4c20*/  @!P6 FADD.FTZ R193, -R193, -RZ ;  /* 0x800000ffc1c1e221 */ /* 0x000fe20000010100 */
[----:B-1----:R-:W-:Y:S02]  /*4c30*/  F2FP.RELU.F16.F32.PACK_AB R198, R187, R186 ;  /* 0x000000babbc6723e */ /* 0x002fe400000008ff */
[----:B------:R-:W-:Y:S02]  /*4c40*/  F2FP.RELU.F16.F32.PACK_AB R199, R190, R183 ;  /* 0x000000b7bec7723e */ /* 0x000fe400000008ff */
[----:B------:R-:W-:Y:S01]  /*4c50*/  SHF.R.U32.HI R243, RZ, 0x8, R243 ;  /* 0x00000008fff37819 */ /* 0x000fe200000116f3 */
[----:B------:R-:W-:Y:S01]  /*4c60*/  STS [R228+0x12000], R198 ;  /* 0x012000c6e4007388 */ /* 0x000fe20000000800 */
[----:B------:R-:W-:Y:S02]  /*4c70*/  ISETP.LE.U32.AND P2, PT, R192, UR20, PT ;  /* 0x00000014c0007c0c */ /* 0x000fe4000bf43070 */
[----:B------:R-:W-:Y:S01]  /*4c80*/  LOP3.LUT R243, R243, 0xffff, RZ, 0xc0, !PT ;  /* 0x0000fffff3f37812 */ /* 0x000fe200078ec0ff */
[----:B------:R1:W-:Y:S01]  /*4c90*/  STS [R232+0x12000], R199 ;  /* 0x012000c7e8007388 */ /* 0x0003e20000000800 */
[----:B------:R-:W4:Y:S01]  /*4ca0*/  MUFU.EX2 R192, R213 ;  /* 0x000000d500c07308 */ /* 0x000f220000000800 */
[----:B--2---:R-:W-:Y:S01]  /*4cb0*/  @!P4 FADD.FTZ R194, -R194, -RZ ;  /* 0x800000ffc2c2c221 */ /* 0x004fe20000010100 */
[----:B------:R-:W-:Y:S02]  /*4cc0*/  ISETP.LE.U32.AND P6, PT, R243, UR20, PT ;  /* 0x00000014f3007c0c */ /* 0x000fe4000bfc3070 */
[----:B------:R-:W-:Y:S02]  /*4cd0*/  F2FP.RELU.F16.F32.PACK_AB R250, R184, R193 ;  /* 0x000000c1b8fa723e */ /* 0x000fe400000008ff */
[----:B------:R-:W-:Y:S02]  /*4ce0*/  F2FP.RELU.F16.F32.PACK_AB R243, R191, R194 ;  /* 0x000000c2bff3723e */ /* 0x000fe400000008ff */
[----:B------:R-:W-:Y:S01]  /*4cf0*/  FSETP.GE.FTZ.AND P3, PT, R186, RZ, PT ;  /* 0x000000ffba00720b */ /* 0x000fe20003f76000 */
[----:B------:R-:W-:Y:S01]  /*4d00*/  @!P2 FADD.FTZ R195, -R195, -RZ ;  /* 0x800000ffc3c3a221 */ /* 0x000fe20000010100 */
[----:B------:R-:W-:Y:S01]  /*4d10*/  STS [R232+0x12400], R250 ;  /* 0x012400fae8007388 */ /* 0x000fe20000000800 */
[----:B------:R-:W-:Y:S03]  /*4d20*/  FSETP.GE.FTZ.AND P2, PT, R187, RZ, PT ;  /* 0x000000ffbb00720b */ /* 0x000fe60003f56000 */
[----:B------:R-:W-:Y:S01]  /*4d30*/  STS [R230+0x12400], R243 ;  /* 0x012400f3e6007388 */ /* 0x000fe20000000800 */
[----:B------:R-:W-:Y:S01]  /*4d40*/  @!P6 FADD.FTZ R196, -R196, -RZ ;  /* 0x800000ffc4c4e221 */ /* 0x000fe20000010100 */
[----:B----4-:R-:W-:Y:S01]  /*4d50*/  @!P1 FADD.FTZ R192, -R192, -RZ ;  /* 0x800000ffc0c09221 */ /* 0x010fe20000010100 */
[----:B------:R-:W-:Y:S03]  /*4d60*/  F2FP.RELU.F16.F32.PACK_AB R213, R195, R182 ;  /* 0x000000b6c3d5723e */ /* 0x000fe600000008ff */
[----:B---3--:R-:W-:Y:S02]  /*4d70*/  F2FP.RELU.F16.F32.PACK_AB R251, R196, R197 ;  /* 0x000000c5c4fb723e */ /* 0x008fe400000008ff */
[----:B------:R-:W-:Y:S02]  /*4d80*/  FSETP.GE.FTZ.AND P1, PT, R188, RZ, PT ;  /* 0x000000ffbc00720b */ /* 0x000fe40003f36000 */
[----:B-1----:R-:W-:Y:S01]  /*4d90*/  F2FP.RELU.F16.F32.PACK_AB R199, R189, R192 ;  /* 0x000000c0bdc7723e */ /* 0x002fe200000008ff */
        /* <DEDUP_REMOVED lines=46> */
[-C--:B------:R-:W-:Y:S01]  /*5080*/  FSEL R250, R250, R181.reuse, P3 ;  /* 0x000000b5fafa7208 */ /* 0x080fe20001800000 */
[----:B------:R-:W-:Y:S01]  /*5090*/  FADD.FTZ R252, -R181, R25 ;  /* 0x00000019b5fc7221 */ /* 0x000fe20000010100 */
[----:B------:R-:W-:Y:S01]  /*50a0*/  FSEL R243, R243, R180, P0 ;  /* 0x000000b4f3f37208 */ /* 0x000fe20000000000 */
[----:B------:R-:W-:Y:S01]  /*50b0*/  FADD.FTZ R5, -R180, R27 ;  /* 0x0000001bb4057221 */ /* 0x000fe20000010100 */
[----:B------:R-:W-:Y:S01]  /*50c0*/  FSEL R199, R199, R181, P2 ;  /* 0x000000b5c7c77208 */ /* 0x000fe20001000000 */
[----:B------:R-:W-:Y:S01]  /*50d0*/  FMUL.FTZ R250, R186, R250 ;  /* 0x000000fabafa7220 */ /* 0x000fe20000410000 */
[----:B------:R-:W-:Y:S01]  /*50e0*/  FSETP.GE.FTZ.AND P2, PT, R190, RZ, PT ;  /* 0x000000ffbe00720b */ /* 0x000fe20003f56000 */
[----:B------:R-:W-:Y:S01]  /*50f0*/  FMUL.FTZ R186, R185, R243 ;  /* 0x000000f3b9ba7220 */ /* 0x000fe20000410000 */
[----:B------:R-:W-:Y:S01]  /*5100*/  FSETP.GE.FTZ.AND P0, PT, R184, RZ, PT ;  /* 0x000000ffb800720b */ /* 0x000fe20003f16000 */
[----:B------:R-:W-:Y:S01]  /*5110*/  FADD.FTZ R213, -R180, R22 ;  /* 0x00000016b4d57221 */ /* 0x000fe20000010100 */
[----:B------:R-:W-:Y:S01]  /*5120*/  FSEL R185, R252, R181, P2 ;  /* 0x000000b5fcb97208 */ /* 0x000fe20001000000 */
[----:B------:R-:W-:Y:S01]  /*5130*/  FMUL.FTZ R199, R187, R199 ;  /* 0x000000c7bbc77220 */ /* 0x000fe20000410000 */
[-C--:B------:R-:W-:Y:S01]  /*5140*/  FSEL R187, R5, R180.reuse, P0 ;  /* 0x000000b405bb7208 */ /* 0x080fe20000000000 */
[----:B------:R-:W-:Y:S01]  /*5150*/  FADD.FTZ R252, -R181, R28 ;  /* 0x0000001cb5fc7221 */ /* 0x000fe20000010100 */
[----:B------:R-:W-:Y:S01]  /*5160*/  FSETP.GE.FTZ.AND P0, PT, R197, RZ, PT ;  /* 0x000000ffc500720b */ /* 0x000fe20003f16000 */
[C---:B------:R-:W-:Y:S01]  /*5170*/  FADD.FTZ R251, -R180.reuse, R26 ;  /* 0x0000001ab4fb7221 */ /* 0x040fe20000010100 */
[-C--:B------:R-:W-:Y:S01]  /*5180*/  FSEL R213, R213, R180.reuse, P1 ;  /* 0x000000b4d5d57208 */ /* 0x080fe20000800000 */
[----:B------:R-:W-:Y:S01]  /*5190*/  FADD.FTZ R5, -R180, R31 ;  /* 0x0000001fb4057221 */ /* 0x000fe20000010100 */
[----:B------:R-:W-:Y:S01]  /*51a0*/  FSEL R252, R252, R181, P0 ;  /* 0x000000b5fcfc7208 */ /* 0x000fe20000000000 */
[----:B------:R-:W-:Y:S01]  /*51b0*/  FMUL.FTZ R187, R184, R187 ;  /* 0x000000bbb8bb7220 */ /* 0x000fe20000410000 */
[----:B------:R-:W-:Y:S01]  /*51c0*/  FSETP.GE.FTZ.AND P1, PT, R193, RZ, PT ;  /* 0x000000ffc100720b */ /* 0x000fe20003f36000 */
[----:B------:R-:W-:Y:S01]  /*51d0*/  FMUL.FTZ R213, R188, R213 ;  /* 0x000000d5bcd57220 */ /* 0x000fe20000410000 */
[----:B------:R-:W-:Y:S01]  /*51e0*/  FSETP.GE.FTZ.AND P0, PT, R191, RZ, PT ;  /* 0x000000ffbf00720b */ /* 0x000fe20003f16000 */
[----:B------:R-:W-:Y:S01]  /*51f0*/  FADD.FTZ R198, -R181, R24 ;  /* 0x00000018b5c67221 */ /* 0x000fe20000010100 */
[-C--:B------:R-:W-:Y:S01]  /*5200*/  FSEL R188, R251, R180.reuse, P1 ;  /* 0x000000b4fbbc7208 */ /* 0x080fe20000800000 */
[----:B------:R-:W-:Y:S01]  /*5210*/  FADD.FTZ R251, -R180, R30 ;  /* 0x0000001eb4fb7221 */ /* 0x000fe20000010100 */
[----:B------:R-:W-:Y:S01]  /*5220*/  FSEL R184, R5, R180, P0 ;  /* 0x000000b405b87208 */ /* 0x000fe20000000000 */
[----:B------:R-:W-:Y:S01]  /*5230*/  FADD.FTZ R243, -R181, R29 ;  /* 0x0000001db5f37221 */ /* 0x000fe20000010100 */
[----:B------:R-:W-:Y:S01]  /*5240*/  FSETP.GE.FTZ.AND P1, PT, R194, RZ, PT ;  /* 0x000000ffc200720b */ /* 0x000fe20003f36000 */
[----:B------:R-:W-:Y:S01]  /*5250*/  FMUL.FTZ R188, R193, R188 ;  /* 0x000000bcc1bc7220 */ /* 0x000fe20000410000 */
        /* <DEDUP_REMOVED lines=17> */
[----:B------:R-:W-:Y:S01]  /*5370*/  F2FP.F16.F32.PACK_AB R183, R186, R213 ;  /* 0x000000d5bab7723e */ /* 0x000fe200000000ff */
[----:B------:R-:W-:Y:S01]  /*5380*/  FADD.FTZ R186, -R181, R32 ;  /* 0x00000020b5ba7221 */ /* 0x000fe20000010100 */
        /* <DEDUP_REMOVED lines=35> */
.L_x_1060:
        /* <DEDUP_REMOVED lines=14> */
[----:B-1----:R-:W1:Y:S04]  /*56a0*/  LDSM.16.MT88.4 R8, [R213+0x8000] ;  /* 0x00800000d508783b */ /* 0x002e680000004200 */
        /* <DEDUP_REMOVED lines=70> */
.L_x_1061:
[----:B------:R-:W-:Y:S01]  /*5b10*/  LDSM.16.M88.4 R32, [R209] ;  /* 0x00000000d120783b */ /* 0x000fe20000000200 */
[----:B------:R-:W-:Y:S02]  /*5b20*/  @UP2 UIADD3 UR13, UP0, UR8, -0x100, URZ ;  /* 0xffffff00080d2890 */ /* 0x000fe4000ff1e03f */
[----:B------:R-:W-:Y:S01]  /*5b30*/  UISETP.GT.AND UP1, UPT, UR5, UR29, UPT ;  /* 0x0000001d0500728c */ /* 0x000fe2000bf24270 */
[----:B------:R-:W2:Y:S01]  /*5b40*/  LDSM.16.MT88.4 R16, [R213+0xc000] ;  /* 0x00c00000d510783b */ /* 0x000ea20000004200 */
[----:B------:R-:W-:Y:S03]  /*5b50*/  @UP2 UIADD3.X UR12, UR9, -0x1, URZ, UP0, !UPT ;  /* 0xffffffff090c2890 */ /* 0x000fe600087fe43f */
[----:B------:R-:W1:Y:S01]  /*5b60*/  LDSM.16.M88.4 R28, [R209+0x1000] ;  /* 0x00100000d11c783b */ /* 0x000e620000000200 */
[----:B------:R-:W-:Y:S03]  /*5b70*/  @UP2 UMOV UR8, UR13 ;  /* 0x0000000d00082c82 */ /* 0x000fe60008000000 */
[----:B------:R-:W3:Y:S01]  /*5b80*/  LDSM.16.MT88.4 R100, [R213+0xe000] ;  /* 0x00e00000d564783b */ /* 0x000ee20000004200 */
        /* <DEDUP_REMOVED lines=338> */
[----:B------:R-:W-:Y:S01]  /*70b0*/  F2FP.F16.F32.PACK_AB R42, R43, R42 ;  /* 0x0000002a2b2a723e */ /* 0x000fe200000000ff */
[----:B------:R-:W-:Y:S01]  /*70c0*/  FMUL.FTZ R60, R60, UR7 ;  /* 0x000000073c3c7c20 */ /* 0x000fe20008410000 */
[----:B------:R-:W-:Y:S01]  /*70d0*/  F2FP.F16.F32.PACK_AB R44, R45, R44 ;  /* 0x0000002c2d2c723e */ /* 0x000fe200000000ff */
[----:B------:R1:W-:Y:S01]  /*70e0*/  STS [R231+0x2000], R96 ;  /* 0x00200060e7007388 */ /* 0x0003e20000000800 */
[----:B------:R-:W-:Y:S01]  /*70f0*/  F2FP.F16.F32.PACK_AB R46, R47, R46 ;  /* 0x0000002e2f2e723e */ /* 0x000fe200000000ff */
        /* <DEDUP_REMOVED lines=15> */
[----:B------:R-:W-:Y:S01]  /*71f0*/  @UP0 UIMAD UR5, UR5, UR15, URZ ;  /* 0x0000000f050502a4 */ /* 0x000fe2000f8e023f */
[----:B------:R-:W-:Y:S01]  /*7200*/  FMUL.FTZ R62, R62, UR7 ;  /* 0x000000073e3e7c20 */ /* 0x000fe20008410000 */
[----:B------:R-:W-:Y:S01]  /*7210*/  FMUL.FTZ R63, R63, UR7 ;  /* 0x000000073f3f7c20 */ /* 0x000fe20008410000 */
[----:B------:R1:W-:Y:S01]  /*7220*/  STS [R231+0x3400], R94 ;  /* 0x0034005ee7007388 */ /* 0x0003e20000000800 */
[----:B------:R-:W-:Y:S01]  /*7230*/  @UP0 UIADD3 UR19, UR9, UR5, URZ ;  /* 0x0000000509130290 */ /* 0x000fe2000fffe03f */
[----:B------:R-:W-:-:S02]  /*7240*/  @UP0 UMOV UR18, UR8 ;  /* 0x0000000800120c82 */ /* 0x000fc40008000000 */
        /* <DEDUP_REMOVED lines=15> */
[----:B------:R-:W2:Y:S01]  /*7340*/  S2UR UR7, SR_CTAID.Y ;  /* 0x00000000000779c3 */ /* 0x000ea20000002600 */
[----:B------:R-:W-:Y:S01]  /*7350*/  R2UR UR12, R241 ;  /* 0x00000000f10c72ca */ /* 0x000fe200000e0000 */
[----:B------:R-:W-:-:S12]  /*7360*/  ULDC.64 UR14, c[0x0][0x450] ;  /* 0x00011400000e7ab9 */ /* 0x000fd80000000a00 */
[----:B------:R-:W-:Y:S02]  /*7370*/  USHF.R.S32.HI UR5, URZ, 0x1f, UR12 ;  /* 0x0000001f3f057899 */ /* 0x000fe4000801140c */
[----:B------:R-:W-:Y:S02]  /*7380*/  UIMAD.WIDE.U32 UR8, UR12, UR14, URZ ;  /* 0x0000000e0c0872a5 */ /* 0x000fe4000f8e003f */
[----:B------:R-:W-:-:S04]  /*7390*/  UIMAD UR5, UR5, UR14, URZ ;  /* 0x0000000e050572a4 */ /* 0x000fc8000f8e023f */
[----:B------:R-:W-:Y:S02]  /*73a0*/  UIMAD UR5, UR12, UR15, UR5 ;  /* 0x0000000f0c0572a4 */ /* 0x000fe4000f8e0205 */
[----:B--2---:R-:W-:Y:S01]  /*73b0*/  USHF.R.S32.HI UR16, URZ, 0x1f, UR7 ;  /* 0x0000001f3f107899 */ /* 0x004fe20008011407 */
[----:B------:R-:W2:Y:S01]  /*73c0*/  S2UR UR7, SR_CTAID.Y ;  /* 0x00000000000779c3 */ /* 0x000ea20000002600 */
[----:B------:R-:W-:Y:S01]  /*73d0*/  UIADD3 UR9, UR9, UR5, URZ ;  /* 0x0000000509097290 */ /* 0x000fe2000fffe03f */
[----:B------:R-:W-:Y:S02]  /*73e0*/  ULDC.64 UR12, c[0x0][0x438] ;  /* 0x00010e00000c7ab9 */ /* 0x000fe40000000a00 */
[----:B------:R-:W-:Y:S02]  /*73f0*/  UIMAD UR5, UR16, UR12, URZ ;  /* 0x0000000c100572a4 */ /* 0x000fe4000f8e023f */
[----:B--2---:R-:W-:Y:S02]  /*7400*/  UIMAD.WIDE.U32 UR8, UR7, UR12, UR8 ;  /* 0x0000000c070872a5 */ /* 0x004fe4000f8e0008 */
[----:B------:R-:W-:-:S04]  /*7410*/  UIMAD UR5, UR7, UR13, UR5 ;  /* 0x0000000d070572a4 */ /* 0x000fc8000f8e0205 */
[----:B------:R-:W-:Y:S01]  /*7420*/  UIADD3 UR19, UR9, UR5, URZ ;  /* 0x0000000509137290 */ /* 0x000fe2000fffe03f */
[----:B------:R-:W-:-:S11]  /*7430*/  UMOV UR18, UR8 ;  /* 0x0000000800127c82 */ /* 0x000fd60008000000 */
.L_x_1063:
[----:B------:R-:W-:Y:S01]  /*7440*/  R2UR UR7, R242 ;  /* 0x00000000f20772ca */ /* 0x000fe200000e0000 */
[----:B------:R-:W-:Y:S01]  /*7450*/  @UP0 ULDC.64 UR8, c[0x0][0x458] ;  /* 0x0001160000080ab9 */ /* 0x000fe20000000a00 */
[----:B------:R-:W-:Y:S02]  /*7460*/  R2UR UR5, R241 ;  /* 0x00000000f10572ca */ /* 0x000fe400000e0000 */
[----:B------:R-:W-:Y:S02]  /*7470*/  F2FP.F16.F32.PACK_AB R60, R61, R60 ;  /* 0x0000003c3d3c723e */ /* 0x000fe400000000ff */
[----:B------:R-:W-:-:S09]  /*7480*/  F2FP.F16.F32.PACK_AB R62, R63, R62 ;  /* 0x0000003e3f3e723e */ /* 0x000fd200000000ff */
[----:B------:R-:W-:-:S04]  /*7490*/  @UP0 UIADD3 UR5, UR5, UR7, URZ ;  /* 0x0000000705050290 */ /* 0x000fc8000fffe03f */
[----:B------:R-:W-:Y:S02]  /*74a0*/  @UP0 UIMAD.WIDE.U32 UR12, UR5, UR8, URZ ;  /* 0x00000008050c02a5 */ /* 0x000fe4000f8e003f */
[----:B------:R-:W-:-:S04]  /*74b0*/  @UP0 UIMAD UR5, UR5, UR9, URZ ;  /* 0x00000009050502a4 */ /* 0x000fc8000f8e023f */
[----:B------:R-:W-:Y:S01]  /*74c0*/  @UP0 UIADD3 UR13, UR13, UR5, URZ ;  /* 0x000000050d0d0290 */ /* 0x000fe2000fffe03f */
[----:B------:R-:W-:Y:S11]  /*74d0*/  @P0 BRA `(.L_x_1064) ;  /* 0x00000000003c0947 */ /* 0x000ff60003800000 */
        /* <DEDUP_REMOVED lines=9> */
[----:B------:R-:W-:Y:S01]  /*7570*/  ULDC.64 UR16, c[0x0][0x440] ;  /* 0x0001100000107ab9 */ /* 0x000fe20000000a00 */
[----:B------:R-:W-:Y:S02]  /*7580*/  UIADD3 UR13, UR13, UR5, URZ ;  /* 0x000000050d0d7290 */ /* 0x000fe4000fffe03f */
[----:B------:R-:W-:-:S04]  /*7590*/  UIMAD UR5, UR20, UR16, URZ ;  /* 0x00000010140572a4 */ /* 0x000fc8000f8e023f */
[----:B--2---:R-:W-:Y:S02]  /*75a0*/  UIMAD UR5, UR7, UR17, UR5 ;  /* 0x00000011070572a4 */ /* 0x004fe4000f8e0205 */
[----:B------:R-:W-:-:S04]  /*75b0*/  UIMAD.WIDE.U32 UR12, UR7, UR16, UR12 ;  /* 0x00000010070c72a5 */ /* 0x000fc8000f8e000c */
[----:B------:R-:W-:-:S12]  /*75c0*/  UIADD3 UR13, UR13, UR5, URZ ;  /* 0x000000050d0d7290 */ /* 0x000fd8000fffe03f */
.L_x_1064:
[----:B------:R-:W2:Y:S01]  /*75d0*/  S2UR UR16, SR_CTAID.Z ;  /* 0x00000000001079c3 */ /* 0x000ea20000002700 */
[----:B------:R3:W-:Y:S01]  /*75e0*/  STS [R231+0x7000], R60 ;  /* 0x0070003ce7007388 */ /* 0x0007e20000000800 */
[----:B------:R-:W-:Y:S01]  /*75f0*/  R2UR UR17, R218 ;  /* 0x00000000da1172ca */ /* 0x000fe200000e0000 */
[----:B------:R-:W-:Y:S01]  /*7600*/  USHF.R.S32.HI UR5, URZ, 0x1f, UR59 ;  /* 0x0000001f3f057899 */ /* 0x000fe2000801143b */
[--C-:B------:R-:W-:Y:S01]  /*7610*/  SHF.R.S32.HI R33, RZ, 0x1f, R220.reuse ;  /* 0x0000001fff217819 */ /* 0x100fe200000114dc */
[----:B------:R3:W-:Y:S01]  /*7620*/  STS [R231+0x7400], R62 ;  /* 0x0074003ee7007388 */ /* 0x0007e20000000800 */
[----:B------:R-:W-:Y:S01]  /*7630*/  IMAD.U32 R5, RZ, RZ, UR14 ;  /* 0x0000000eff057e24 */ /* 0x000fe2000f8e00ff */
[----:B------:R-:W-:Y:S01]  /*7640*/  UIMAD UR7, UR5, UR14, URZ ;  /* 0x0000000e050772a4 */ /* 0x000fe2000f8e023f */
[----:B------:R-:W-:Y:S01]  /*7650*/  IMAD.MOV.U32 R32, RZ, RZ, R220 ;  /* 0x000000ffff207224 */ /* 0x000fe200078e00dc */
[----:B------:R-:W-:Y:S01]  /*7660*/  BAR.SYNC.DEFER_BLOCKING 0x0 ;  /* 0x0000000000007b1d */ /* 0x000fe20000010000 */
[----:B------:R-:W-:Y:S01]  /*7670*/  IADD3 R4, R217, 0x20, RZ ;  /* 0x00000020d9047810 */ /* 0x000fe20007ffe0ff */
[----:B------:R-:W-:Y:S01]  /*7680*/  UIMAD UR7, UR59, UR15, UR7 ;  /* 0x0000000f3b0772a4 */ /* 0x000fe2000f8e0207 */
[----:B------:R-:W-:Y:S01]  /*7690*/  IMAD.WIDE.U32 R6, R5, UR59, R32 ;  /* 0x0000003b05067c25 */ /* 0x000fe2000f8e0020 */
[----:B------:R-:W-:-:S02]  /*76a0*/  SHF.R.S32.HI R28, RZ, 0x1f, R217 ;  /* 0x0000001fff1c7819 */ /* 0x000fc400000114d9 */
[----:B------:R-:W-:Y:S01]  /*76b0*/  UIMAD UR6, UR17, -0x40, UR6 ;  /* 0xffffffc0110678a4 */ /* 0x000fe2000f8e0206 */
[----:B------:R-:W-:Y:S01]  /*76c0*/  BSSY B0, `(.L_x_1065) ;  /* 0x0000020000007945 */ /* 0x000fe20003800000 */
[----:B------:R-:W-:Y:S01]  /*76d0*/  IMAD.U32 R5, RZ, RZ, UR7 ;  /* 0x00000007ff057e24 */ /* 0x000fe2000f8e00ff */
[----:B------:R-:W-:-:S03]  /*76e0*/  IADD3 R6, P0, R6, UR18, RZ ;  /* 0x0000001206067c10 */ /* 0x000fc6000ff1e0ff */
[----:B------:R-:W-:Y:S02]  /*76f0*/  ISETP.GE.AND P2, PT, R217, UR6, PT ;  /* 0x00000006d9007c0c */ /* 0x000fe4000bf46270 */
[----:B------:R-:W-:Y:S01]  /*7700*/  IADD3.X R7, R7, UR19, R5, P0, !PT ;  /* 0x0000001307077c10 */ /* 0x000fe200087fe405 */
[----:B--2---:R-:W-:Y:S01]  /*7710*/  USHF.R.S32.HI UR20, URZ, 0x1f, UR16 ;  /* 0x0000001f3f147899 */ /* 0x004fe20008011410 */
[----:B------:R-:W-:Y:S02]  /*7720*/  ISETP.GE.AND P1, PT, R4, UR6, PT ;  /* 0x0000000604007c0c */ /* 0x000fe4000bf26270 */
[----:B------:R-:W-:Y:S02]  /*7730*/  ULDC.64 UR16, c[0x0][0x468] ;  /* 0x00011a0000107ab9 */ /* 0x000fe40000000a00 */
[----:B------:R-:W-:Y:S01]  /*7740*/  UIMAD UR7, UR20, UR16, URZ ;  /* 0x00000010140772a4 */ /* 0x000fe2000f8e023f */
[----:B------:R-:W-:Y:S01]  /*7750*/  IMAD.U32 R34, RZ, RZ, UR16 ;  /* 0x00000010ff227e24 */ /* 0x000fe2000f8e00ff */
[----:B------:R3:W2:Y:S04]  /*7760*/  LDS.128 R24, [R227+0xd000] ;  /* 0x00d00000e3187984 */ /* 0x0006a80000000c00 */
[----:B------:R-:W4:Y:S01]  /*7770*/  S2UR UR20, SR_CTAID.Z ;  /* 0x00000000001479c3 */ /* 0x000f220000002700 */
[----:B------:R3:W1:Y:S04]  /*7780*/  LDS.128 R20, [R227+0xf000] ;  /* 0x00f00000e3147984 */ /* 0x0006680000000c00 */
[----:B------:R3:W1:Y:S04]  /*7790*/  LDS.128 R16, [R227+0x11000] ;  /* 0x01100000e3107984 */ /* 0x0006680000000c00 */
[----:B------:R3:W1:Y:S01]  /*77a0*/  LDS.128 R12, [R227+0x13000] ;  /* 0x01300000e30c7984 */ /* 0x0006620000000c00 */
[----:B----4-:R-:W-:Y:S01]  /*77b0*/  UIMAD UR17, UR20, UR17, UR7 ;  /* 0x00000011141172a4 */ /* 0x010fe2000f8e0207 */
[----:B------:R-:W-:-:S05]  /*77c0*/  IMAD.WIDE.U32 R34, R34, UR20, R6 ;  /* 0x0000001422227c25 */ /* 0x000fca000f8e0006 */
[----:B------:R-:W-:Y:S01]  /*77d0*/  IADD3 R31, R35, UR17, RZ ;  /* 0x00000011231f7c10 */ /* 0x000fe2000fffe0ff */
[----:B------:R-:W-:Y:S06]  /*77e0*/  @P2 BRA `(.L_x_1066) ;  /* 0x0000000000342947 */ /* 0x000fec0003800000 */
[----:B------:R-:W4:Y:S01]  /*77f0*/  LDS.128 R4, [R227+0xc000] ;  /* 0x00c00000e3047984 */ /* 0x000f220000000c00 */
[----:B-1----:R-:W-:Y:S01]  /*7800*/  MOV R36, R34 ;  /* 0x0000002200247202 */ /* 0x002fe20000000f00 */
[----:B------:R-:W-:Y:S01]  /*7810*/  IMAD R30, R28, UR14, RZ ;  /* 0x0000000e1c1e7c24 */ /* 0x000fe2000f8e02ff */
[----:B------:R-:W-:Y:S01]  /*7820*/  MOV R37, R31 ;  /* 0x0000001f00257202 */ /* 0x000fe20000000f00 */
[----:B------:R-:W1:Y:S01]  /*7830*/  LDS.128 R8, [R227+0xe000] ;  /* 0x00e00000e3087984 */ /* 0x000e620000000c00 */
[----:B------:R-:W-:Y:S01]  /*7840*/  ULDC.64 UR16, c[0x0][0x3f0] ;  /* 0x0000fc0000107ab9 */ /* 0x000fe20000000a00 */
[C---:B------:R-:W-:Y:S02]  /*7850*/  IMAD R29, R217.reuse, UR15, R30 ;  /* 0x0000000fd91d7c24 */ /* 0x040fe4000f8e021e */
[----:B------:R-:W-:-:S05]  /*7860*/  IMAD.WIDE.U32 R36, R217, UR14, R36 ;  /* 0x0000000ed9247c25 */ /* 0x000fca000f8e0024 */
[----:B------:R-:W-:Y:S02]  /*7870*/  IADD3 R29, R29, R37, RZ ;  /* 0x000000251d1d7210 */ /* 0x000fe40007ffe0ff */
[----:B------:R-:W-:-:S04]  /*7880*/  LEA R38, P0, R36, UR16, 0x1 ;  /* 0x0000001024267c11 */ /* 0x000fc8000f8008ff */
[----:B------:R-:W-:-:S05]  /*7890*/  LEA.HI.X R39, R36, UR17, R29, 0x1, P0 ;  /* 0x0000001124277c11 */ /* 0x000fca00080f0c1d */
[----:B----4-:R4:W-:Y:S04]  /*78a0*/  STG.E.128 desc[UR10][R38.64], R4 ;  /* 0x0000000426007986 */ /* 0x0109e8000c101d0a */
[----:B-1----:R4:W-:Y:S02]  /*78b0*/  STG.E.128 desc[UR10][R38.64+0x80], R8 ;  /* 0x0000800826007986 */ /* 0x0029e4000c101d0a */
.L_x_1066:
[----:B------:R-:W-:Y:S05]  /*78c0*/  BSYNC B0 ;  /* 0x0000000000007941 */ /* 0x000fea0003800000 */
.L_x_1065:
[----:B------:R-:W-:Y:S04]  /*78d0*/  BSSY B0, `(.L_x_1067) ;  /* 0x000000e000007945 */ /* 0x000fe80003800000 */
[----:B------:R-:W-:Y:S05]  /*78e0*/  @P1 BRA `(.L_x_1068) ;  /* 0x0000000000301947 */ /* 0x000fea0003800000 */
[----:B----4-:R-:W-:Y:S01]  /*78f0*/  IADD3 R5, P0, R217, 0x20, RZ ;  /* 0x00000020d9057810 */ /* 0x010fe20007f1e0ff */
        /* <DEDUP_REMOVED lines=9> */
[----:B--2---:R2:W-:Y:S04]  /*7990*/  STG.E.128 desc[UR10][R8.64], R24 ;  /* 0x0000001808007986 */ /* 0x0045e8000c101d0a */
[----:B-1----:R2:W-:Y:S02]  /*79a0*/  STG.E.128 desc[UR10][R8.64+0x80], R20 ;  /* 0x0000801408007986 */ /* 0x0025e4000c101d0a */
.L_x_1068:
[----:B------:R-:W-:Y:S05]  /*79b0*/  BSYNC B0 ;  /* 0x0000000000007941 */ /* 0x000fea0003800000 */
.L_x_1067:
[----:B------:R-:W3:Y:S01]  /*79c0*/  S2UR UR6, SR_CTAID.Z ;  /* 0x00000000000679c3 */ /* 0x000ee20000002700 */
[----:B--2-4-:R2:W4:Y:S01]  /*79d0*/  LDS.128 R8, [R227+0x10000] ;  /* 0x01000000e3087984 */ /* 0x0145220000000c00 */
[----:B-1----:R-:W-:Y:S01]  /*79e0*/  IMAD.U32 R21, RZ, RZ, UR8 ;  /* 0x00000008ff157e24 */ /* 0x002fe2000f8e00ff */
[----:B------:R-:W-:Y:S01]  /*79f0*/  UIMAD UR5, UR5, UR8, URZ ;  /* 0x00000008050572a4 */ /* 0x000fe2000f8e023f */
[----:B------:R-:W-:Y:S01]  /*7a00*/  BSSY B0, `(.L_x_1069) ;  /* 0x000001b000007945 */ /* 0x000fe20003800000 */
[----:B------:R2:W1:Y:S01]  /*7a10*/  LDS.128 R4, [R227+0x12000] ;  /* 0x01200000e3047984 */ /* 0x0004620000000c00 */
[----:B------:R-:W-:Y:S01]  /*7a20*/  IMAD.WIDE.U32 R20, R21, UR59, R32 ;  /* 0x0000003b15147c25 */ /* 0x000fe2000f8e0020 */
[----:B------:R-:W-:Y:S01]  /*7a30*/  UIMAD UR5, UR59, UR9, UR5 ;  /* 0x000000093b0572a4 */ /* 0x000fe2000f8e0205 */
[----:B------:R-:W2:Y:S01]  /*7a40*/  S2UR UR14, SR_CTAID.Z ;  /* 0x00000000000e79c3 */ /* 0x000ea20000002700 */
[----:B------:R-:W-:-:S04]  /*7a50*/  IADD3 R22, P0, R20, UR12, RZ ;  /* 0x0000000c14167c10 */ /* 0x000fc8000ff1e0ff */
[----:B------:R-:W-:-:S05]  /*7a60*/  IMAD.U32 R20, RZ, RZ, UR5 ;  /* 0x00000005ff147e24 */ /* 0x000fca000f8e00ff */
        /* <DEDUP_REMOVED lines=8> */
[----:B----4-:R-:W-:Y:S06]  /*7af0*/  @P2 BRA `(.L_x_1070) ;  /* 0x00000000002c2947 */ /* 0x010fec0003800000 */
        /* <DEDUP_REMOVED lines=9> */
[----:B------:R2:W-:Y:S04]  /*7b90*/  STG.E.128 desc[UR10][R26.64], R8 ;  /* 0x000000081a007986 */ /* 0x0005e8000c101d0a */
[----:B-1----:R2:W-:Y:S02]  /*7ba0*/  STG.E.128 desc[UR10][R26.64+0x80], R4 ;  /* 0x000080041a007986 */ /* 0x0025e4000c101d0a */
.L_x_1070:
[----:B------:R-:W-:Y:S05]  /*7bb0*/  BSYNC B0 ;  /* 0x0000000000007941 */ /* 0x000fea0003800000 */
.L_x_1069:
[----:B------:R-:W-:Y:S05]  /*7bc0*/  @P1 BRA `(.L_x_1057) ;  /* 0x0000000000301947 */ /* 0x000fea0003800000 */
[----:B-12---:R-:W-:Y:S01]  /*7bd0*/  IADD3 R4, P0, R217, 0x20, RZ ;  /* 0x00000020d9047810 */ /* 0x006fe20007f1e0ff */
        /* <DEDUP_REMOVED lines=9> */
[----:B------:R3:W-:Y:S04]  /*7c70*/  STG.E.128 desc[UR10][R4.64], R16 ;  /* 0x0000001004007986 */ /* 0x0007e8000c101d0a */
[----:B------:R3:W-:Y:S02]  /*7c80*/  STG.E.128 desc[UR10][R4.64+0x80], R12 ;  /* 0x0000800c04007986 */ /* 0x0007e4000c101d0a */
.L_x_1057:
[----:B------:R-:W-:Y:S05]  /*7c90*/  BSYNC B1 ;  /* 0x0000000000017941 */ /* 0x000fea0003800000 */
.L_x_1043:
[----:B------:R-:W-:Y:S01]  /*7ca0*/  R2UR UR6, R218 ;  /* 0x00000000da0672ca */ /* 0x000fe200000e0000 */
[----:B------:R-:W-:Y:S01]  /*7cb0*/  ULDC UR5, c[0x0][0xc] ;  /* 0x0000030000057ab9 */ /* 0x000fe20000000800 */
[----:B------:R-:W-:-:S11]  /*7cc0*/  R2UR UR7, R219 ;  /* 0x00000000db0772ca */ /* 0x000fd600000e0000 */
[----:B------:R-:W-:-:S04]  /*7cd0*/  UIADD3 UR6, UR5, UR6, URZ ;  /* 0x0000000605067290 */ /* 0x000fc8000fffe03f */
[----:B------:R-:W-:Y:S02]  /*7ce0*/  UISETP.GE.AND UP0, UPT, UR6, UR7, UPT ;  /* 0x000000070600728c */ /* 0x000fe4000bf06270 */
[----:B------:R-:W-:-:S04]  /*7cf0*/  IMAD.U32 R218, RZ, RZ, UR6 ;  /* 0x00000006ffda7e24 */ /* 0x000fc8000f8e00ff */
[----:B------:R-:W-:-:S13]  /*7d00*/  PLOP3.LUT P0, PT, PT, PT, UP0, 0x80, 0x0 ;  /* 0x000000000000781c */ /* 0x000fda0003f0f008 */
[----:B------:R-:W-:Y:S05]  /*7d10*/  @P0 BRA `(.L_x_1071) ;  /* 0x0000000000040947 */ /* 0x000fea0003800000 */
[----:B------:R-:W-:Y:S05]  /*7d20*/  BRA `(.L_x_1072) ;  /* 0xffffff8c00047947 */ /* 0x000fea000383ffff */
.L_x_1071:
[----:B------:R-:W-:Y:S05]  /*7d30*/  EXIT ;  /* 0x000000000000794d */ /* 0x000fea0003800000 */
.L_x_1073:
        /* <DEDUP_REMOVED lines=12> */
.L_x_2075:


//--------------------- .text._ZN5flash44flash_bwd_dq_dk_dv_loop_seqk_parallel_kernelI23Flash_bwd_kernel_traitsILi128ELi64ELi64ELi8ELi4ELi2ELi2ELb1ELb0EN7cutlass6half_tE19Flash_kernel_traitsILi128ELi64ELi64ELi8ES3_EELb0ELb0ELb1ELb0ELb0ELb1ELb1EEEvNS_16Flash_bwd_paramsE --------------------------
	.section	.text._ZN5flash44flash_bwd_dq_dk_dv_loop_seqk_parallel_kernelI23Flash_bwd_kernel_traitsILi128ELi64ELi64ELi8ELi4ELi2ELi2ELb1ELb0EN7cutlass6half_tE19Flash_kernel_traitsILi128ELi64ELi64ELi8ES3_EELb0ELb0ELb1ELb0ELb0ELb1ELb1EEEvNS_16Flash_bwd_paramsE,"ax",@progbits
	.align	128
        .global         _ZN5flash44flash_bwd_dq_dk_dv_loop_seqk_parallel_kernelI23Flash_bwd_kernel_traitsILi128ELi64ELi64ELi8ELi4ELi2ELi2ELb1ELb0EN7cutlass6half_tE19Flash_kernel_traitsILi128ELi64ELi64ELi8ES3_EELb0ELb0ELb1ELb0ELb0ELb1ELb1EEEvNS_16Flash_bwd_paramsE
        .type           _ZN5flash44flash_bwd_dq_dk_dv_loop_seqk_parallel_kernelI23Flash_bwd_kernel_traitsILi128ELi64ELi64ELi8ELi4ELi2ELi2ELb1ELb0EN7cutlass6half_tE19Flash_kernel_traitsILi128ELi64ELi64ELi8ES3_EELb0ELb0ELb1ELb0ELb0ELb1ELb1EEEvNS_16Flash_bwd_paramsE,@function
        .size           _ZN5flash44flash_bwd_dq_dk_dv_loop_seqk_parallel_kernelI23Flash_bwd_kernel_traitsILi128ELi64ELi64ELi8ELi4ELi2ELi2ELb1ELb0EN7cutlass6half_tE19Flash_kernel_traitsILi128ELi64ELi64ELi8ES3_EELb0ELb0ELb1ELb0ELb0ELb1ELb1EEEvNS_16Flash_bwd_paramsE,(.L_x_2076 - _ZN5flash44flash_bwd_dq_dk_dv_loop_seqk_parallel_kernelI23Flash_bwd_kernel_traitsILi128ELi64ELi64ELi8ELi4ELi2ELi2ELb1ELb0EN7cutlass6half_tE19Flash_kernel_traitsILi128ELi64ELi64ELi8ES3_EELb0ELb0ELb1ELb0ELb0ELb1ELb1EEEvNS_16Flash_bwd_paramsE)
        .other          _ZN5flash44flash_bwd_dq_dk_dv_loop_seqk_parallel_kernelI23Flash_bwd_kernel_traitsILi128ELi64ELi64ELi8ELi4ELi2ELi2ELb1ELb0EN7cutlass6half_tE19Flash_kernel_traitsILi128ELi64ELi64ELi8ES3_EELb0ELb0ELb1ELb0ELb0ELb1ELb1EEEvNS_16Flash_bwd_paramsE,@"STO_CUDA_ENTRY STV_DEFAULT"
_ZN5flash44flash_bwd_dq_dk_dv_loop_seqk_parallel_kernelI23Flash_bwd_kernel_traitsILi128ELi64ELi64ELi8ELi4ELi2ELi2ELb1ELb0EN7cutlass6half_tE19Flash_kernel_traitsILi128ELi64ELi64ELi8ES3_EELb0ELb0ELb1ELb0ELb0ELb1ELb1EEEvNS_16Flash_bwd_paramsE:
.text._ZN5flash44flash_bwd_dq_dk_dv_loop_seqk_parallel_kernelI23Flash_bwd_kernel_traitsILi128ELi64ELi64ELi8ELi4ELi2ELi2ELb1ELb0EN7cutlass6half_tE19Flash_kernel_traitsILi128ELi64ELi64ELi8ES3_EELb0ELb0ELb1ELb0ELb0ELb1ELb1EEEvNS_16Flash_bwd_paramsE:
        /* <DEDUP_REMOVED lines=16> */
[----:B------:R-:W-:-:S04]  /*0100*/  ULDC UR61, c[0x0][0x394] ;  /* 0x0000e500003d7ab9 */ /* 0x000fc80000000800 */
        /* <DEDUP_REMOVED lines=8> */
[----:B------:R-:W-:Y:S02]  /*0190*/  LEA.HI R17, R13, R10, RZ, 0x4 ;  /* 0x0000000a0d117211 */ /* 0x000fe400078f20ff */
[--C-:B------:R-:W-:Y:S01]  /*01a0*/  SHF.R.S32.HI R4, RZ, 0x5, R7.reuse ;  /* 0x00000005ff047819 */ /* 0x100fe20000011407 */
[----:B------:R-:W-:Y:S01]  /*01b0*/  IMAD.U32 R229, RZ, RZ, UR5 ;  /* 0x00000005ffe57e24 */ /* 0x000fe2000f8e00ff */
[----:B------:R-:W-:Y:S01]  /*01c0*/  SHF.R.S32.HI R9, RZ, 0x1f, R7 ;  /* 0x0000001fff097819 */ /* 0x000fe20000011407 */
[----:B----4-:R-:W-:Y:S01]  /*01d0*/  USHF.L.U32 UR5, UR53, 0x7, URZ ;  /* 0x0000000735057899 */ /* 0x010fe2000800063f */
[----:B------:R-:W-:Y:S01]  /*01e0*/  SHF.R.S32.HI R0, RZ, 0x4, R17 ;  /* 0x00000004ff007819 */ /* 0x000fe20000011411 */
[----:B------:R-:W-:Y:S01]  /*01f0*/  USHF.R.S32.HI UR6, URZ, 0x1f, UR53 ;  /* 0x0000001f3f067899 */ /* 0x000fe20008011435 */
[----:B------:R-:W-:Y:S01]  /*0200*/  LEA.HI R9, R9, R4, RZ, 0x2 ;  /* 0x0000000409097211 */ /* 0x000fe200078f10ff */
[----:B------:R-:W-:Y:S01]  /*0210*/  IMAD.U32 R226, RZ, RZ, UR7 ;  /* 0x00000007ffe27e24 */ /* 0x000fe2000f8e00ff */
[----:B------:R-:W-:Y:S01]  /*0220*/  LEA.HI R5, R17, R0, RZ, 0x1 ;  /* 0x0000000011057211 */ /* 0x000fe200078f08ff */
[----:B------:R-:W-:Y:S01]  /*0230*/  IMAD.U32 R228, RZ, RZ, UR5 ;  /* 0x00000005ffe47e24 */ /* 0x000fe2000f8e00ff */
[----:B------:R-:W-:Y:S01]  /*0240*/  LOP3.LUT R9, R9, 0xfffffffc, RZ, 0xc0, !PT ;  /* 0xfffffffc09097812 */ /* 0x000fe200078ec0ff */
[----:B------:R-:W-:Y:S01]  /*0250*/  UIADD3 UR5, UR4, 0x10000, URZ ;  /* 0x0001000004057890 */ /* 0x000fe2000fffe03f */
[CC--:B------:R-:W-:Y:S01]  /*0260*/  LEA.HI R15, R13.reuse, R10.reuse, RZ, 0x3 ;  /* 0x0000000a0d0f7211 */ /* 0x0c0fe200078f18ff */
[----:B------:R-:W-:Y:S01]  /*0270*/  IMAD.U32 R227, RZ, RZ, UR6 ;  /* 0x00000006ffe37e24 */ /* 0x000fe2000f8e00ff */
[----:B------:R-:W-:Y:S01]  /*0280*/  LEA.HI R11, R13, R10, RZ, 0x2 ;  /* 0x0000000a0d0b7211 */ /* 0x000fe200078f10ff */
[----:B------:R-:W-:Y:S01]  /*0290*/  IMAD.IADD R216, R4, 0x1, -R9 ;  /* 0x0000000104d87824 */ /* 0x000fe200078e0a09 */
[----:B------:R-:W-:Y:S01]  /*02a0*/  LEA.HI R2, R7, R4, RZ, 0x1 ;  /* 0x0000000407027211 */ /* 0x000fe200078f08ff */
[----:B------:R-:W-:Y:S01]  /*02b0*/  UIADD3 UR6, UR4, 0xc000, URZ ;  /* 0x0000c00004067890 */ /* 0x000fe2000fffe03f */
[----:B------:R-:W-:-:S02]  /*02c0*/  LOP3.LUT R5, R5, 0xfffffffe, RZ, 0xc0, !PT ;  /* 0xfffffffe05057812 */ /* 0x000fc400078ec0ff */
[----:B------:R-:W-:Y:S02]  /*02d0*/  LOP3.LUT R7, R7, 0xffffffe0, RZ, 0xc0, !PT ;  /* 0xffffffe007077812 */ /* 0x000fe400078ec0ff */
[----:B------:R-:W-:Y:S01]  /*02e0*/  SHF.R.S32.HI R218, RZ, 0x3, R15 ;  /* 0x00000003ffda7819 */ /* 0x000fe2000001140f */
[----:B------:R-:W-:Y:S01]  /*02f0*/  IMAD.IADD R5, R0, 0x1, -R5 ;  /* 0x0000000100057824 */ /* 0x000fe200078e0a05 */
[----:B------:R-:W-:Y:S01]  /*0300*/  SHF.R.S32.HI R3, RZ, 0x2, R11 ;  /* 0x00000002ff037819 */ /* 0x000fe2000001140b */
[----:B------:R-:W-:Y:S01]  /*0310*/  IMAD.IADD R0, R10, 0x1, -R7 ;  /* 0x000000010a007824 */ /* 0x000fe200078e0a07 */
[----:B------:R-:W-:Y:S01]  /*0320*/  SHF.R.S32.HI R12, RZ, 0x1f, R11 ;  /* 0x0000001fff0c7819 */ /* 0x000fe2000001140b */
[----:B------:R-:W-:Y:S01]  /*0330*/  IMAD.SHL.U32 R7, R218, 0x40, RZ ;  /* 0x00000040da077824 */ /* 0x000fe200078e00ff */
[----:B------:R-:W-:Y:S01]  /*0340*/  LOP3.LUT R9, R15, 0xfffffff8, RZ, 0xc0, !PT ;  /* 0xfffffff80f097812 */ /* 0x000fe200078ec0ff */
[----:B------:R-:W-:Y:S01]  /*0350*/  IMAD.SHL.U32 R214, R5, 0x20, RZ ;  /* 0x0000002005d67824 */ /* 0x000fe200078e00ff */
[----:B------:R-:W-:-:S02]  /*0360*/  LEA.HI R12, R12, R3, RZ, 0x3 ;  /* 0x000000030c0c7211 */ /* 0x000fc400078f18ff */
[----:B------:R-:W-:Y:S01]  /*0370*/  LOP3.LUT R7, R7, 0x1c0, RZ, 0xc0, !PT ;  /* 0x000001c007077812 */ /* 0x000fe200078ec0ff */
[----:B------:R-:W-:Y:S01]  /*0380*/  IMAD.IADD R8, R10, 0x1, -R9 ;  /* 0x000000010a087824 */ /* 0x000fe200078e0a09 */
[----:B------:R-:W-:Y:S02]  /*0390*/  LOP3.LUT R12, R12, 0xfffffff8, RZ, 0xc0, !PT ;  /* 0xfffffff80c0c7812 */ /* 0x000fe400078ec0ff */
[----:B------:R-:W-:Y:S01]  /*03a0*/  LOP3.LUT R2, R2, 0xfffffffe, RZ, 0xc0, !PT ;  /* 0xfffffffe02027812 */ /* 0x000fe200078ec0ff */
[----:B------:R-:W-:Y:S01]  /*03b0*/  IMAD.SHL.U32 R220, R8, 0x8, RZ ;  /* 0x0000000808dc7824 */ /* 0x000fe200078e00ff */
[----:B------:R-:W-:Y:S01]  /*03c0*/  SHF.R.U32.HI R224, RZ, 0x3, R7 ;  /* 0x00000003ffe07819 */ /* 0x000fe20000011607 */
[----:B------:R-:W-:Y:S01]  /*03d0*/  IMAD.IADD R12, R3, 0x1, -R12 ;  /* 0x00000001030c7824 */ /* 0x000fe200078e0a0c */
[----:B------:R-:W-:Y:S01]  /*03e0*/  SHF.R.S32.HI R3, RZ, 0x1f, R0 ;  /* 0x0000001fff037819 */ /* 0x000fe20000011400 */
[----:B------:R-:W-:Y:S01]  /*03f0*/  IMAD.IADD R2, R4, 0x1, -R2 ;  /* 0x0000000104027824 */ /* 0x000fe200078e0a02 */
[----:B------:R-:W-:-:S02]  /*0400*/  LOP3.LUT P4, RZ, R8, 0x2, RZ, 0xc0, !PT ;  /* 0x0000000208ff7812 */ /* 0x000fc4000788c0ff */
[C---:B------:R-:W-:Y:S01]  /*0410*/  LOP3.LUT P3, RZ, R8.reuse, 0x4, RZ, 0xc0, !PT ;  /* 0x0000000408ff7812 */ /* 0x040fe2000786c0ff */
[----:B------:R-:W-:Y:S01]  /*0420*/  IMAD.SHL.U32 R8, R8, 0x40, RZ ;  /* 0x0000004008087824 */ /* 0x000fe200078e00ff */
[----:B------:R-:W-:Y:S02]  /*0430*/  LOP3.LUT R7, R7, 0x38, R220, 0xf8, !PT ;  /* 0x0000003807077812 */ /* 0x000fe400078ef8dc */
[----:B------:R-:W-:Y:S02]  /*0440*/  LOP3.LUT R17, R17, 0xfffffff0, RZ, 0xc0, !PT ;  /* 0xfffffff011117812 */ /* 0x000fe400078ec0ff */
[----:B------:R-:W-:Y:S02]  /*0450*/  LEA.HI R3, R3, R0, RZ, 0x2 ;  /* 0x0000000003037211 */ /* 0x000fe400078f10ff */
[----:B------:R-:W-:Y:S01]  /*0460*/  LOP3.LUT R224, R7, R224, RZ, 0x3c, !PT ;  /* 0x000000e007e07212 */ /* 0x000fe200078e3cff */
[----:B------:R-:W-:Y:S01]  /*0470*/  IMAD.SHL.U32 R7, R2, 0x10, RZ ;  /* 0x0000001002077824 */ /* 0x000fe200078e00ff */
[----:B------:R-:W-:Y:S01]  /*0480*/  LOP3.LUT R0, R12, 0x1, RZ, 0xc0, !PT ;  /* 0x000000010c007812 */ /* 0x000fe200078ec0ff */
[----:B------:R-:W-:Y:S01]  /*0490*/  IMAD.IADD R17, R10, 0x1, -R17 ;  /* 0x000000010a117824 */ /* 0x000fe200078e0a11 */
[----:B------:R-:W-:-:S02]  /*04a0*/  LOP3.LUT R8, R8, 0x1c0, RZ, 0xc0, !PT ;  /* 0x000001c008087812 */ /* 0x000fc400078ec0ff */
[CC--:B------:R-:W-:Y:S02]  /*04b0*/  LEA.HI R9, R13.reuse, R10.reuse, RZ, 0x7 ;  /* 0x0000000a0d097211 */ /* 0x0c0fe400078f38ff */
[----:B------:R-:W-:Y:S02]  /*04c0*/  LEA.HI R13, R13, R10, RZ, 0x6 ;  /* 0x0000000a0d0d7211 */ /* 0x000fe400078f30ff */
[----:B------:R-:W-:Y:S02]  /*04d0*/  ISETP.NE.U32.AND P0, PT, R0, 0x1, PT ;  /* 0x000000010000780c */ /* 0x000fe40003f05070 */
[----:B------:R-:W-:Y:S02]  /*04e0*/  LOP3.LUT R210, R8, 0x10, R7, 0xf8, !PT ;  /* 0x0000001008d27812 */ /* 0x000fe400078ef807 */
[----:B------:R-:W-:Y:S02]  /*04f0*/  SHF.R.S32.HI R4, RZ, 0x1f, R17 ;  /* 0x0000001fff047819 */ /* 0x000fe40000011411 */
[----:B------:R-:W-:-:S02]  /*0500*/  SHF.R.S32.HI R9, RZ, 0x7, R9 ;  /* 0x00000007ff097819 */ /* 0x000fc40000011409 */
[----:B------:R-:W-:Y:S02]  /*0510*/  LOP3.LUT R14, R8, 0x8, R15, 0xf8, !PT ;  /* 0x00000008080e7812 */ /* 0x000fe400078ef80f */
[----:B------:R-:W-:Y:S01]  /*0520*/  SHF.R.U32.HI R7, RZ, 0x3, R8 ;  /* 0x00000003ff077819 */ /* 0x000fe20000011608 */
[C---:B------:R-:W-:Y:S01]  /*0530*/  IMAD.SHL.U32 R8, R5.reuse, 0x200, RZ ;  /* 0x0000020005087824 */ /* 0x040fe200078e00ff */
[----:B------:R-:W-:Y:S01]  /*0540*/  SHF.R.S32.HI R13, RZ, 0x6, R13 ;  /* 0x00000006ff0d7819 */ /* 0x000fe2000001140d */
[----:B------:R-:W-:Y:S01]  /*0550*/  IMAD.SHL.U32 R5, R5, 0x8, RZ ;  /* 0x0000000805057824 */ /* 0x000fe200078e00ff */
[C---:B------:R-:W-:Y:S01]  /*0560*/  R2P PR, R12.reuse, 0x6 ;  /* 0x000000060c007804 */ /* 0x040fe20000000000 */
[----:B------:R-:W-:Y:S01]  /*0570*/  IMAD.SHL.U32 R12, R12, 0x40, RZ ;  /* 0x000000400c0c7824 */ /* 0x000fe200078e00ff */
[----:B------:R-:W-:Y:S01]  /*0580*/  LEA.HI R4, R4, R17, RZ, 0x3 ;  /* 0x0000001104047211 */ /* 0x000fe200078f18ff */
[----:B------:R-:W-:Y:S01]  /*0590*/  IMAD R0, R9, 0x800, R8 ;  /* 0x0000080009007824 */ /* 0x000fe200078e0208 */
[----:B------:R-:W-:Y:S01]  /*05a0*/  LOP3.LUT R215, R14, R7, RZ, 0x3c, !PT ;  /* 0x000000070ed77212 */ /* 0x000fe200078e3cff */
[----:B------:R-:W-:Y:S01]  /*05b0*/  IMAD R224, R13, 0x200, R224 ;  /* 0x000002000de07824 */ /* 0x000fe200078e02e0 */
[----:B------:R-:W-:Y:S01]  /*05c0*/  LOP3.LUT R6, R4, 0xfffffff8, RZ, 0xc0, !PT ;  /* 0xfffffff804067812 */ /* 0x000fe200078ec0ff */
[----:B------:R-:W-:Y:S01]  /*05d0*/  IMAD.SHL.U32 R9, R9, 0x20, RZ ;  /* 0x0000002009097824 */ /* 0x000fe200078e00ff */
[----:B------:R-:W-:Y:S01]  /*05e0*/  LOP3.LUT R12, R12, 0x1c0, RZ, 0xc0, !PT ;  /* 0x000001c00c0c7812 */ /* 0x000fe200078ec0ff */
[----:B------:R-:W-:Y:S01]  /*05f0*/  IMAD.SHL.U32 R13, R13, 0x8, RZ ;  /* 0x000000080d0d7824 */ /* 0x000fe200078e00ff */
[----:B------:R-:W-:Y:S01]  /*0600*/  LOP3.LUT R11, R11, 0x7ffffffc, RZ, 0xc0, !PT ;  /* 0x7ffffffc0b0b7812 */ /* 0x000fe200078ec0ff */
[----:B------:R-:W-:Y:S01]  /*0610*/  IMAD.IADD R215, R0, 0x1, R215 ;  /* 0x0000000100d77824 */ /* 0x000fe200078e02d7 */
[----:B------:R-:W-:Y:S01]  /*0620*/  LOP3.LUT R222, R9, 0x6, R222, 0xf8, !PT ;  /* 0x0000000609de7812 */ /* 0x000fe200078ef8de */
[----:B------:R-:W-:Y:S01]  /*0630*/  IMAD.IADD R6, R17, 0x1, -R6 ;  /* 0x0000000111067824 */ /* 0x000fe200078e0a06 */
[----:B------:R-:W-:Y:S01]  /*0640*/  LOP3.LUT R13, R13, 0x18, RZ, 0xc0, !PT ;  /* 0x000000180d0d7812 */ /* 0x000fe200078ec0ff */
[----:B------:R-:W-:Y:S01]  /*0650*/  IMAD.IADD R11, R10, 0x1, -R11 ;  /* 0x000000010a0b7824 */ /* 0x000fe200078e0a0b */
[----:B------:R-:W-:Y:S01]  /*0660*/  SHF.R.U32.HI R0, RZ, 0x3, R12 ;  /* 0x00000003ff007819 */ /* 0x000fe2000001160c */
[----:B------:R-:W-:Y:S01]  /*0670*/  IMAD.SHL.U32 R4, R4, 0x40, RZ ;  /* 0x0000004004047824 */ /* 0x000fe200078e00ff */
[----:B------:R-:W-:Y:S01]  /*0680*/  LOP3.LUT R9, R12, 0x20, R9, 0xf8, !PT ;  /* 0x000000200c097812 */ /* 0x000fe200078ef809 */
[----:B------:R-:W-:Y:S01]  /*0690*/  IMAD.SHL.U32 R11, R11, 0x2, RZ ;  /* 0x000000020b0b7824 */ /* 0x000fe200078e00ff */
[----:B------:R-:W-:-:S02]  /*06a0*/  LOP3.LUT R231, R0, R12, R13, 0x1e, !PT ;  /* 0x0000000c00e77212 */ /* 0x000fc400078e1e0d */
[----:B------:R-:W-:Y:S01]  /*06b0*/  LOP3.LUT R9, R9, R0, RZ, 0x3c, !PT ;  /* 0x0000000009097212 */ /* 0x000fe200078e3cff */
[----:B------:R-:W-:Y:S01]  /*06c0*/  IMAD.SHL.U32 R0, R6, 0x40, RZ ;  /* 0x0000004006007824 */ /* 0x000fe200078e00ff */
[----:B------:R-:W-:Y:S01]  /*06d0*/  LOP3.LUT R214, R13, 0x20, R214, 0xf8, !PT ;  /* 0x000000200dd67812 */ /* 0x000fe200078ef8d6 */
[----:B------:R-:W-:Y:S01]  /*06e0*/  IMAD R6, R2, 0x400, R11 ;  /* 0x0000040002067824 */ /* 0x000fe200078e020b */
[----:B------:R-:W-:Y:S01]  /*06f0*/  SHF.R.S32.HI R223, RZ, 0x2, R3 ;  /* 0x00000002ffdf7819 */ /* 0x000fe20000011403 */
[----:B------:R-:W-:Y:S01]  /*0700*/  IMAD R230, R216, 0x400, R11 ;  /* 0x00000400d8e67824 */ /* 0x000fe200078e020b */
[----:B------:R-:W-:Y:S01]  /*0710*/  LOP3.LUT R0, R0, 0x1c0, RZ, 0xc0, !PT ;  /* 0x000001c000007812 */ /* 0x000fe200078ec0ff */
[----:B------:R-:W-:Y:S01]  /*0720*/  IMAD.IADD R231, R6, 0x1, R231 ;  /* 0x0000000106e77824 */ /* 0x000fe200078e02e7 */
[----:B------:R-:W-:Y:S01]  /*0730*/  LOP3.LUT R3, R4, 0xfffffe00, RZ, 0xc0, !PT ;  /* 0xfffffe0004037812 */ /* 0x000fe200078ec0ff */
[----:B------:R-:W-:Y:S01]  /*0740*/  IMAD.IADD R230, R230, 0x1, R9 ;  /* 0x00000001e6e67824 */ /* 0x000fe200078e0209 */
[--C-:B------:R-:W-:Y:S01]  /*0750*/  SHF.R.U32.HI R209, RZ, 0x3, R0.reuse ;  /* 0x00000003ffd17819 */ /* 0x100fe20000011600 */
[----:B------:R-:W-:Y:S01]  /*0760*/  IMAD R223, R216, 0x10, R223 ;  /* 0x00000010d8df7824 */ /* 0x000fe200078e02df */
        /* <DEDUP_REMOVED lines=32> */
.L_x_1104:
        /* <DEDUP_REMOVED lines=26> */
[----:B--2---:R-:W2:Y:S01]  /*0b10*/  @P0 LDG.E R2, desc[UR8][R12.64] ;  /* 0x000000080c020981 */ /* 0x004ea2000c1e1900 */
[----:B------:R-:W-:Y:S01]  /*0b20*/  UISETP.EQ.U32.AND UP4, UPT, UR12, URZ, UPT ;  /* 0x0000003f0c00728c */ /* 0x000fe2000bf82070 */
[----:B------:R-:W-:Y:S01]  /*0b30*/  PLOP3.LUT P3, PT, PT, PT, UP0, 0x80, 0x0 ;  /* 0x000000000000781c */ /* 0x000fe20003f6f008 */
[----:B------:R-:W-:Y:S01]  /*0b40*/  IMAD.U32 R5, RZ, RZ, UR11 ;  /* 0x0000000bff057e24 */ /* 0x000fe2000f8e00ff */
[----:B------:R-:W-:-:S02]  /*0b50*/  UIADD3 UR6, UP1, UR16, UR12, URZ ;  /* 0x0000000c10067290 */ /* 0x000fc4000ff3e03f */
[----:B------:R-:W-:Y:S02]  /*0b60*/  UISETP.EQ.OR.EX UP4, UPT, UR13, URZ, !UP2, UP4 ;  /* 0x0000003f0d00728c */ /* 0x000fe4000d782740 */
[----:B------:R-:W3:Y:S01]  /*0b70*/  @P1 LDG.E R4, desc[UR8][R4.64] ;  /* 0x0000000804041981 */ /* 0x000ee2000c1e1900 */
[----:B------:R-:W-:Y:S01]  /*0b80*/  UIADD3.X UR5, UR5, UR13, URZ, UP1, !UPT ;  /* 0x0000000d05057290 */ /* 0x000fe20008ffe43f */
[----:B------:R-:W-:Y:S01]  /*0b90*/  IMAD.U32 R10, RZ, RZ, UR15 ;  /* 0x0000000fff0a7e24 */ /* 0x000fe2000f8e00ff */
[----:B------:R-:W-:Y:S01]  /*0ba0*/  UMOV UR50, URZ ;  /* 0x0000003f00327c82 */ /* 0x000fe20008000000 */
[----:B------:R-:W-:Y:S01]  /*0bb0*/  PLOP3.LUT P2, PT, PT, PT, UP4, 0x80, 0x0 ;  /* 0x000000000000781c */ /* 0x000fe20003f4f048 */
[----:B------:R-:W-:Y:S01]  /*0bc0*/  IMAD.U32 R11, RZ, RZ, UR14 ;  /* 0x0000000eff0b7e24 */ /* 0x000fe2000f8e00ff */
[----:B------:R-:W-:Y:S01]  /*0bd0*/  @!UP3 ULDC.64 UR10, c[0x0][0x318] ;  /* 0x0000c600000abab9 */ /* 0x000fe20000000a00 */
[----:B------:R-:W-:Y:S02]  /*0be0*/  IMAD.U32 R8, RZ, RZ, UR6 ;  /* 0x00000006ff087e24 */ /* 0x000fe4000f8e00ff */
[----:B------:R-:W-:Y:S01]  /*0bf0*/  IMAD.U32 R9, RZ, RZ, UR5 ;  /* 0x00000005ff097e24 */ /* 0x000fe2000f8e00ff */
[----:B----4-:R-:W4:Y:S04]  /*0c00*/  @P3 LDG.E R6, desc[UR8][R10.64] ;  /* 0x000000080a063981 */ /* 0x010f28000c1e1900 */
[----:B-----5:R-:W5:Y:S01]  /*0c10*/  @P3 LDG.E R3, desc[UR8][R10.64+0x4] ;  /* 0x000004080a033981 */ /* 0x020f62000c1e1900 */
[----:B------:R-:W-:Y:S01]  /*0c20*/  @!UP3 UISETP.NE.U32.AND UP1, UPT, UR10, URZ, UPT ;  /* 0x0000003f0a00b28c */ /* 0x000fe2000bf25070 */
[----:B------:R-:W-:-:S02]  /*0c30*/  @!UP3 ULDC UR5, c[0x0][0x2cc] ;  /* 0x0000b3000005bab9 */ /* 0x000fc40000000800 */
[----:B------:R-:W5:Y:S01]  /*0c40*/  @!P2 LDG.E R5, desc[UR8][R8.64] ;  /* 0x000000080805a981 */ /* 0x000f62000c1e1900 */
        /* <DEDUP_REMOVED lines=21> */
.L_x_1074:
        /* <DEDUP_REMOVED lines=10> */
[----:B------:R-:W-:Y:S02]  /*0e40*/  UIMAD.WIDE.U32 UR18, UR53, UR12, URZ ;  /* 0x0000000c351272a5 */ /* 0x000fe4000f8e003f */
[----:B------:R-:W-:Y:S02]  /*0e50*/  UIMAD UR12, UR60, UR12, URZ ;  /* 0x0000000c3c0c72a4 */ /* 0x000fe4000f8e023f */
[----:B------:R-:W2:Y:S01]  /*0e60*/  S2UR UR5, SR_CTAID.X ;  /* 0x00000000000579c3 */ /* 0x000ea20000002500 */
[----:B------:R-:W-:Y:S02]  /*0e70*/  UISETP.NE.AND UP1, UPT, UR52, -0x1, UPT ;  /* 0xffffffff3400788c */ /* 0x000fe4000bf25270 */
[----:B------:R-:W-:-:S02]  /*0e80*/  UIMAD UR20, UR53, UR13, UR12 ;  /* 0x0000000d351472a4 */ /* 0x000fc4000f8e020c */
[----:B------:R-:W-:Y:S01]  /*0e90*/  UIADD3 UR11, UR10, 0x40, UR48 ;  /* 0x000000400a0b7890 */ /* 0x000fe2000fffe030 */
[----:B------:R-:W-:Y:S01]  /*0ea0*/  @!UP2 ULDC.64 UR12, c[0x0][0x418] ;  /* 0x00010600000caab9 */ /* 0x000fe20000000a00 */
[----:B------:R-:W-:Y:S01]  /*0eb0*/  ULDC UR41, c[0x0][0x2d4] ;  /* 0x0000b50000297ab9 */ /* 0x000fe20000000800 */
[----:B------:R-:W-:Y:S02]  /*0ec0*/  @!UP2 UIMAD.WIDE.U32 UR34, UR53, UR12, URZ ;  /* 0x0000000c3522a2a5 */ /* 0x000fe4000f8e003f */
[----:B------:R-:W-:Y:S02]  /*0ed0*/  USHF.R.S32.HI UR30, URZ, 0x1f, UR41 ;  /* 0x0000001f3f1e7899 */ /* 0x000fe40008011429 */
[----:B------:R-:W-:Y:S01]  /*0ee0*/  @UP1 ULDC.64 UR26, c[0x0][0x248] ;  /* 0x00009200001a1ab9 */ /* 0x000fe20000000a00 */
[----:B------:R-:W-:Y:S01]  /*0ef0*/  UIADD3 UR43, UR19, UR20, URZ ;  /* 0x00000014132b7290 */ /* 0x000fe2000fffe03f */
[----:B-1----:R-:W-:Y:S01]  /*0f00*/  IABS R5, R2 ;  /* 0x0000000200057213 */ /* 0x002fe20000000000 */
[----:B------:R-:W-:Y:S01]  /*0f10*/  ULDC.U8 UR40, c[0x0][0x3d8] ;  /* 0x0000f60000287ab9 */ /* 0x000fe20000000000 */
[----:B------:R-:W-:Y:S01]  /*0f20*/  USHF.L.U32 UR16, UR53, 0x7, URZ ;  /* 0x0000000735107899 */ /* 0x000fe2000800063f */
[----:B------:R-:W-:Y:S01]  /*0f30*/  ISETP.NE.AND P3, PT, R2, RZ, PT ;  /* 0x000000ff0200720c */ /* 0x000fe20003f65270 */
[----:B------:R-:W1:Y:S01]  /*0f40*/  I2F.RP R6, R5 ;  /* 0x0000000500067306 */ /* 0x000e620000209400 */
[----:B------:R-:W-:Y:S01]  /*0f50*/  UISETP.NE.AND UP3, UPT, UR40, URZ, UPT ;  /* 0x0000003f2800728c */ /* 0x000fe2000bf65270 */
[----:B------:R-:W-:Y:S01]  /*0f60*/  ULDC.64 UR38, c[0x0][0x240] ;  /* 0x0000900000267ab9 */ /* 0x000fe20000000a00 */
[----:B--2---:R-:W-:-:S02]  /*0f70*/  UIMAD.WIDE.U32 UR24, UR5, UR14, URZ ;  /* 0x0000000e051872a5 */ /* 0x004fc4000f8e003f */
[----:B------:R-:W-:Y:S02]  /*0f80*/  USEL UR29, UR16, URZ, UP0 ;  /* 0x0000003f101d7287 */ /* 0x000fe40008000000 */
[----:B------:R-:W-:Y:S02]  /*0f90*/  UIMAD UR31, UR5, UR15, UR25 ;  /* 0x0000000f051f72a4 */ /* 0x000fe4000f8e0219 */
[----:B------:R-:W-:Y:S01]  /*0fa0*/  @!UP2 UIMAD UR5, UR60, UR12, URZ ;  /* 0x0000000c3c05a2a4 */ /* 0x000fe2000f8e023f */
[----:B------:R-:W-:Y:S02]  /*0fb0*/  @UP2 ULDC.64 UR14, c[0x0][0x420] ;  /* 0x00010800000e2ab9 */ /* 0x000fe40000000a00 */
[----:B------:R-:W-:Y:S01]  /*0fc0*/  ULDC UR12, c[0x0][0x394] ;  /* 0x0000e500000c7ab9 */ /* 0x000fe20000000800 */
        /* <DEDUP_REMOVED lines=11> */
[----:B------:R-:W-:Y:S02]  /*1080*/  @UP2 UIMAD.WIDE.U32 UR36, UR7, UR14, URZ ;  /* 0x0000000e072422a5 */ /* 0x000fe4000f8e003f */
[----:B------:R-:W-:Y:S01]  /*1090*/  @UP1 UIADD3 UR54, UR13, UR11, URZ ;  /* 0x0000000b0d361290 */ /* 0x000fe2000fffe03f */
[----:B------:R-:W1:Y:S01]  /*10a0*/  F2I.FTZ.U32.TRUNC.NTZ R7, R6 ;  /* 0x0000000600077305 */ /* 0x000e62000021f000 */
[----:B------:R-:W-:Y:S01]  /*10b0*/  USHF.R.S32.HI UR11, URZ, 0x1f, UR5 ;  /* 0x0000001f3f0b7899 */ /* 0x000fe20008011405 */
[----:B------:R-:W-:Y:S01]  /*10c0*/  ULDC.U8 UR14, c[0x0][0x480] ;  /* 0x00012000000e7ab9 */ /* 0x000fe20000000000 */
[----:B------:R-:W-:Y:S02]  /*10d0*/  @UP2 UIMAD UR45, UR7, UR15, UR37 ;  /* 0x0000000f072d22a4 */ /* 0x000fe4000f8e0225 */
[----:B------:R-:W-:-:S02]  /*10e0*/  ULEA.HI UR20, UR11, UR5, URZ, 0x6 ;  /* 0x000000050b147291 */ /* 0x000fc4000f8f303f */
[----:B------:R-:W-:Y:S02]  /*10f0*/  UIMAD UR5, UR30, UR53, URZ ;  /* 0x000000351e0572a4 */ /* 0x000fe4000f8e023f */
[----:B------:R-:W-:Y:S02]  /*1100*/  UISETP.NE.AND UP4, UPT, UR14, URZ, UPT ;  /* 0x0000003f0e00728c */ /* 0x000fe4000bf85270 */
[----:B------:R-:W-:Y:S02]  /*1110*/  UIMAD.WIDE.U32 UR14, UR53, UR41, URZ ;  /* 0x00000029350e72a5 */ /* 0x000fe4000f8e003f */
[----:B------:R-:W-:Y:S01]  /*1120*/  UIMAD UR5, UR60, UR41, UR5 ;  /* 0x000000293c0572a4 */ /* 0x000fe2000f8e0205 */
[----:B-1----:R-:W-:Y:S01]  /*1130*/  IMAD.MOV R3, RZ, RZ, -R7 ;  /* 0x000000ffff037224 */ /* 0x002fe200078e0a07 */
[----:B------:R-:W-:Y:S01]  /*1140*/  UIMAD.WIDE.U32 UR16, UR7, UR38, URZ ;  /* 0x00000026071072a5 */ /* 0x000fe2000f8e003f */
[----:B------:R-:W-:Y:S01]  /*1150*/  IMAD.MOV.U32 R6, RZ, RZ, RZ ;  /* 0x000000ffff067224 */ /* 0x000fe200078e00ff */
[----:B------:R-:W-:Y:S01]  /*1160*/  USHF.L.U64.HI UR22, UR53, 0x7, UR60 ;  /* 0x0000000735167899 */ /* 0x000fe2000801023c */
[----:B------:R-:W-:Y:S01]  /*1170*/  IMAD R4, R3, R5, RZ ;  /* 0x0000000503047224 */ /* 0x000fe200078e02ff */
[----:B------:R-:W-:Y:S01]  /*1180*/  IABS R3, UR59 ;  /* 0x0000003b00037c13 */ /* 0x000fe20008000000 */
[----:B------:R-:W-:-:S02]  /*1190*/  UIADD3 UR15, UR15, UR5, URZ ;  /* 0x000000050f0f7290 */ /* 0x000fc4000fffe03f */
[----:B------:R-:W-:Y:S01]  /*11a0*/  IMAD.HI.U32 R4, R7, R4, R6 ;  /* 0x0000000407047227 */ /* 0x000fe200078e0006 */
[----:B------:R-:W-:Y:S02]  /*11b0*/  USHF.R.S32.HI UR11, URZ, 0x6, UR28 ;  /* 0x000000063f0b7899 */ /* 0x000fe4000801141c */
[----:B------:R-:W-:Y:S01]  /*11c0*/  USHF.R.S32.HI UR5, URZ, 0x6, UR20 ;  /* 0x000000063f057899 */ /* 0x000fe20008011414 */
[----:B------:R-:W-:Y:S02]  /*11d0*/  ULDC UR44, c[0x0][0x2dc] ;  /* 0x0000b700002c7ab9 */ /* 0x000fe40000000800 */
[----:B------:R-:W-:Y:S01]  /*11e0*/  IMAD.HI.U32 R16, R4, R3, RZ ;  /* 0x0000000304107227 */ /* 0x000fe200078e00ff */
[----:B------:R-:W-:Y:S01]  /*11f0*/  ULDC UR42, c[0x0][0x270] ;  /* 0x00009c00002a7ab9 */ /* 0x000fe20000000800 */
[----:B------:R-:W-:Y:S01]  /*1200*/  ULDC UR32, c[0x0][0x2c4] ;  /* 0x0000b10000207ab9 */ /* 0x000fe20000000800 */
[----:B------:R-:W-:Y:S01]  /*1210*/  USEL UR58, UR18, UR16, !UP2 ;  /* 0x00000010123a7287 */ /* 0x000fe2000d000000 */
[----:B------:R-:W-:Y:S01]  /*1220*/  IMAD.MOV R4, RZ, RZ, -R16 ;  /* 0x000000ffff047224 */ /* 0x000fe200078e0a10 */
[----:B------:R-:W-:Y:S01]  /*1230*/  @UP1 UMOV UR47, UR12 ;  /* 0x0000000c002f1c82 */ /* 0x000fe20008000000 */
[----:B------:R-:W-:-:S02]  /*1240*/  UIMAD UR21, UR7, UR39, URZ ;  /* 0x00000027071572a4 */ /* 0x000fc4000f8e023f */
[C---:B------:R-:W-:Y:S01]  /*1250*/  IMAD R4, R5.reuse, R4, R3 ;  /* 0x0000000405047224 */ /* 0x040fe200078e0203 */
[----:B------:R-:W-:Y:S01]  /*1260*/  UIMAD.WIDE UR12, UR44, UR42, URZ ;  /* 0x0000002a2c0c72a5 */ /* 0x000fe2000f8e023f */
[----:B------:R-:W-:Y:S01]  /*1270*/  LOP3.LUT R3, R2, UR59, RZ, 0x3c, !PT ;  /* 0x0000003b02037c12 */ /* 0x000fe2000f8e3cff */
[----:B------:R-:W-:Y:S02]  /*1280*/  USEL UR22, UR22, URZ, UP0 ;  /* 0x0000003f16167287 */ /* 0x000fe40008000000 */
[----:B------:R-:W-:Y:S01]  /*1290*/  ISETP.GT.U32.AND P1, PT, R5, R4, PT ;  /* 0x000000040500720c */ /* 0x000fe20003f24070 */
[----:B------:R-:W-:Y:S01]  /*12a0*/  @UP3 UIMAD UR18, UR53, UR32, URZ ;  /* 0x00000020351232a4 */ /* 0x000fe2000f8e023f */
[----:B------:R-:W-:Y:S01]  /*12b0*/  ISETP.GE.AND P2, PT, R3, RZ, PT ;  /* 0x000000ff0300720c */ /* 0x000fe20003f46270 */
[----:B------:R-:W-:Y:S02]  /*12c0*/  UISETP.LT.AND UP0, UPT, UR11, UR5, UPT ;  /* 0x000000050b00728c */ /* 0x000fe4000bf01270 */
[----:B------:R-:W-:-:S02]  /*12d0*/  @UP2 UIADD3 UR43, UR17, UR21, URZ ;  /* 0x00000015112b2290 */ /* 0x000fc4000fffe03f */
[----:B------:R-:W-:Y:S02]  /*12e0*/  UIMAD UR19, UR13, UR14, URZ ;  /* 0x0000000e0d1372a4 */ /* 0x000fe4000f8e023f */
[----:B------:R-:W-:Y:S02]  /*12f0*/  @UP3 USEL UR18, UR18, UR7, !UP2 ;  /* 0x0000000712123287 */ /* 0x000fe4000d000000 */
[----:B------:R-:W-:Y:S02]  /*1300*/  UIMAD.WIDE.U32 UR16, UR12, UR14, URZ ;  /* 0x0000000e0c1072a5 */ /* 0x000fe4000f8e003f */
[----:B------:R-:W-:Y:S01]  /*1310*/  USEL UR30, UR11, UR5, UP0 ;  /* 0x000000050b1e7287 */ /* 0x000fe20008000000 */
[-C--:B------:R-:W-:Y:S01]  /*1320*/  @!P1 IADD3 R4, R4, -R5.reuse, RZ ;  /* 0x8000000504049210 */ /* 0x080fe20007ffe0ff */
[----:B------:R-:W-:Y:S01]  /*1330*/  @UP3 ULDC UR14, c[0x0][0x2e4] ;  /* 0x0000b900000e3ab9 */ /* 0x000fe20000000800 */
[----:B------:R-:W-:Y:S01]  /*1340*/  UIMAD UR19, UR12, UR15, UR19 ;  /* 0x0000000f0c1372a4 */ /* 0x000fe2000f8e0213 */
[----:B------:R-:W-:Y:S01]  /*1350*/  @!P1 VIADD R16, R16, 0x1 ;  /* 0x0000000110109836 */ /* 0x000fe20000000000 */
[----:B------:R-:W-:Y:S01]  /*1360*/  @UP3 UIMAD UR28, UR59, UR14, UR18 ;  /* 0x0000000e3b1c32a4 */ /* 0x000fe2000f8e0212 */
[----:B------:R-:W-:Y:S01]  /*1370*/  ISETP.GE.U32.AND P0, PT, R4, R5, PT ;  /* 0x000000050400720c */ /* 0x000fe20003f06070 */
[----:B------:R-:W-:Y:S01]  /*1380*/  ULEA UR18, UR30, 0xffffffc0, 0x6 ;  /* 0xffffffc01e127891 */ /* 0x000fe2000f8e303f */
[----:B------:R-:W-:Y:S01]  /*1390*/  PLOP3.LUT P1, PT, PT, PT, UP1, 0x80, 0x0 ;  /* 0x000000000000781c */ /* 0x000fe20003f2f018 */
[----:B------:R-:W-:-:S02]  /*13a0*/  @!UP3 UIMAD UR20, UR53, UR42, UR59 ;  /* 0x0000002a3514b2a4 */ /* 0x000fc4000f8e023b */
[----:B------:R-:W-:Y:S02]  /*13b0*/  UIMAD.WIDE.U32 UR14, UR12, UR7, URZ ;  /* 0x000000070c0e72a5 */ /* 0x000fe4000f8e003f */
[----:B------:R-:W-:Y:S02]  /*13c0*/  UIADD3 UR42, UR17, UR19, URZ ;  /* 0x00000013112a7290 */ /* 0x000fe4000fffe03f */
[----:B------:R-:W-:Y:S02]  /*13d0*/  USHF.R.S32.HI UR19, URZ, 0x1f, UR18 ;  /* 0x0000001f3f137899 */ /* 0x000fe40008011412 */
[----:B------:R-:W-:Y:S02]  /*13e0*/  UIADD3 UR5, UP0, UR18, UR29, URZ ;  /* 0x0000001d12057290 */ /* 0x000fe4000ff1e03f */
[----:B------:R-:W-:Y:S01]  /*13f0*/  USEL UR57, UR16, UR14, !UP2 ;  /* 0x0000000e10397287 */ /* 0x000fe2000d000000 */
[----:B------:R-:W-:Y:S01]  /*1400*/  @P0 VIADD R16, R16, 0x1 ;  /* 0x0000000110100836 */ /* 0x000fe20000000000 */
[----:B------:R-:W-:Y:S01]  /*1410*/  UIMAD UR11, UR13, UR7, URZ ;  /* 0x000000070d0b72a4 */ /* 0x000fe2000f8e023f */
[----:B------:R-:W-:Y:S01]  /*1420*/  PLOP3.LUT P0, PT, PT, PT, UP3, 0x80, 0x0 ;  /* 0x000000000000781c */ /* 0x000fe20003f0f038 */
[----:B------:R-:W-:-:S02]  /*1430*/  UIADD3.X UR14, UR19, UR22, URZ, UP0, !UPT ;  /* 0x00000016130e7290 */ /* 0x000fc400087fe43f */
[----:B------:R-:W-:Y:S01]  /*1440*/  UIMAD UR13, UR13, UR5, URZ ;  /* 0x000000050d0d72a4 */ /* 0x000fe2000f8e023f */
[----:B------:R-:W-:Y:S01]  /*1450*/  @!P2 IADD3 R16, -R16, RZ, RZ ;  /* 0x000000ff1010a210 */ /* 0x000fe20007ffe1ff */
[----:B------:R-:W-:Y:S01]  /*1460*/  @UP1 UIADD3 UR25, UR50, UR52, URZ ;  /* 0x0000003432191290 */ /* 0x000fe2000fffe03f */
[----:B------:R-:W-:Y:S01]  /*1470*/  @!P3 LOP3.LUT R16, RZ, R2, RZ, 0x33, !PT ;  /* 0x00000002ff10b212 */ /* 0x000fe200078e33ff */
[----:B------:R-:W-:Y:S02]  /*1480*/  @!UP2 UIADD3 UR45, UR35, UR23, URZ ;  /* 0x00000017232da290 */ /* 0x000fe4000fffe03f */
[----:B------:R-:W-:Y:S02]  /*1490*/  @!UP3 UIMAD UR28, UR20, UR32, URZ ;  /* 0x00000020141cb2a4 */ /* 0x000fe4000f8e023f */
[----:B------:R-:W-:Y:S01]  /*14a0*/  UIMAD.WIDE.U32 UR22, UR12, UR5, URZ ;  /* 0x000000050c1672a5 */ /* 0x000fe2000f8e003f */
[----:B------:R-:W-:Y:S01]  /*14b0*/  @UP1 ULDC.64 UR20, c[0x0][0x250] ;  /* 0x0000940000141ab9 */ /* 0x000fe20000000a00 */
[----:B------:R-:W-:-:S02]  /*14c0*/  UIMAD UR5, UR12, UR14, UR13 ;  /* 0x0000000e0c0572a4 */ /* 0x000fc4000f8e020d */
[----:B------:R-:W-:Y:S02]  /*14d0*/  @UP1 UIMAD.WIDE.U32 UR12, UR25, UR20, URZ ;  /* 0x00000014190c12a5 */ /* 0x000fe4000f8e003f */
[----:B------:R-:W-:Y:S02]  /*14e0*/  @UP2 UIADD3 UR42, UR15, UR11, URZ ;  /* 0x0000000b0f2a2290 */ /* 0x000fe4000fffe03f */
[----:B------:R-:W-:Y:S02]  /*14f0*/  UIMAD UR44, UR59, UR44, URZ ;  /* 0x0000002c3b2c72a4 */ /* 0x000fe4000f8e023f */
[----:B------:R-:W-:Y:S02]  /*1500*/  @UP1 UIMAD UR11, UR25, UR21, URZ ;  /* 0x00000015190b12a4 */ /* 0x000fe4000f8e023f */
        /* <DEDUP_REMOVED lines=20> */
.L_x_1076:
        /* <DEDUP_REMOVED lines=13> */
.L_x_1077:
        /* <DEDUP_REMOVED lines=11> */
.L_x_1078:
[----:B------:R-:W-:Y:S02]  /*17d0*/  ULDC UR5, c[0x0][0x270] ;  /* 0x00009c0000057ab9 */ /* 0x000fe40000000800 */
[----:B------:R-:W-:-:S04]  /*17e0*/  UIMAD UR5, UR53, UR5, UR59 ;  /* 0x00000005350572a4 */ /* 0x000fc8000f8e023b */
[----:B------:R-:W-:-:S12]  /*17f0*/  UIMAD UR5, UR5, UR41, URZ ;  /* 0x00000029050572a4 */ /* 0x000fd8000f8e023f */
.L_x_1079:
        /* <DEDUP_REMOVED lines=8> */
[----:B------:R-:W-:Y:S01]  /*1880*/  UIADD3 UR31, UR18, UR5, URZ ;  /* 0x00000005121f7290 */ /* 0x000fe2000fffe03f */
[----:B------:R-:W-:Y:S01]  /*1890*/  BSSY B1, `(.L_x_1075) ;  /* 0x00005b1000017945 */ /* 0x000fe20003800000 */
[----:B------:R-:W-:Y:S01]  /*18a0*/  IMAD.WIDE.U32 R12, R5, UR38, R220 ;  /* 0x00000026050c7c25 */ /* 0x000fe2000f8e00dc */
[----:B------:R-:W-:-:S02]  /*18b0*/  USHF.R.S32.HI UR34, URZ, 0x1f, UR59 ;  /* 0x0000001f3f227899 */ /* 0x000fc4000801143b */
[----:B------:R-:W-:Y:S01]  /*18c0*/  UIADD3 UR5, UR18, UR28, URZ ;  /* 0x0000001c12057290 */ /* 0x000fe2000fffe03f */
[----:B------:R-:W-:Y:S01]  /*18d0*/  IMAD R4, R4, UR38, RZ ;  /* 0x0000002604047c24 */ /* 0x000fe2000f8e02ff */
[----:B------:R-:W-:Y:S01]  /*18e0*/  IADD3 R20, P0, R12, UR58, RZ ;  /* 0x0000003a0c147c10 */ /* 0x000fe2000ff1e0ff */
[----:B------:R-:W-:Y:S02]  /*18f0*/  UIMAD UR41, UR7, UR11, URZ ;  /* 0x0000000b072972a4 */ /* 0x000fe4000f8e023f */
[----:B------:R-:W-:Y:S01]  /*1900*/  IMAD R4, R5, UR39, R4 ;  /* 0x0000002705047c24 */ /* 0x000fe2000f8e0204 */
[----:B------:R-:W-:Y:S01]  /*1910*/  UIADD3 UR11, -UR6, UR10, UR48 ;  /* 0x0000000a060b7290 */ /* 0x000fe2000fffe130 */
[----:B------:R-:W-:Y:S01]  /*1920*/  ULDC.64 UR12, c[0x0][0x428] ;  /* 0x00010a00000c7ab9 */ /* 0x000fe20000000a00 */
[----:B------:R-:W-:Y:S02]  /*1930*/  ULDC.64 UR16, c[0x0][0x2b0] ;  /* 0x0000ac0000107ab9 */ /* 0x000fe40000000a00 */
[----:B------:R-:W-:Y:S01]  /*1940*/  IADD3.X R21, R13, UR43, R4, P0, !PT ;  /* 0x0000002b0d157c10 */ /* 0x000fe200087fe404 */
[----:B------:R-:W-:Y:S01]  /*1950*/  ULDC UR35, c[0x0][0x398] ;  /* 0x0000e60000237ab9 */ /* 0x000fe20000000800 */
[----:B------:R-:W-:Y:S01]  /*1960*/  IADD3 R18, P0, R220, UR14, RZ ;  /* 0x0000000edc127c10 */ /* 0x000fe2000ff1e0ff */
[----:B------:R-:W-:Y:S01]  /*1970*/  UIMAD UR7, UR34, UR12, URZ ;  /* 0x0000000c220772a4 */ /* 0x000fe2000f8e023f */
[----:B--2---:R-:W-:Y:S01]  /*1980*/  IMAD R4, R2, UR19, RZ ;  /* 0x0000001302047c24 */ /* 0x004fe2000f8e02ff */
[----:B------:R-:W-:Y:S01]  /*1990*/  UIMAD.WIDE UR16, UR5, 0x4, UR16 ;  /* 0x00000004051078a5 */ /* 0x000fe2000f8e0210 */
[----:B------:R-:W-:Y:S01]  /*19a0*/  IADD3.X R19, R221, UR45, RZ, P0, !PT ;  /* 0x0000002ddd137c10 */ /* 0x000fe200087fe4ff */
[----:B------:R-:W-:Y:S01]  /*19b0*/  USHF.L.U32 UR23, UR41, 0x6, URZ ;  /* 0x0000000629177899 */ /* 0x000fe2000800063f */
[----:B------:R-:W-:Y:S01]  /*19c0*/  IMAD.U32 R12, RZ, RZ, UR12 ;  /* 0x0000000cff0c7e24 */ /* 0x000fe2000f8e00ff */
[----:B-1----:R-:W-:Y:S01]  /*19d0*/  SHF.R.S32.HI R6, RZ, 0x1f, R7 ;  /* 0x0000001fff067819 */ /* 0x002fe20000011407 */
[----:B------:R-:W-:Y:S01]  /*19e0*/  UIADD3 UR5, UR11, -UR35, URZ ;  /* 0x800000230b057290 */ /* 0x000fe2000fffe03f */
[----:B------:R-:W-:Y:S01]  /*19f0*/  IMAD R4, R3, UR18, R4 ;  /* 0x0000001203047c24 */ /* 0x000fe2000f8e0204 */
[----:B------:R-:W-:Y:S01]  /*1a00*/  ULDC.64 UR14, c[0x0][0x258] ;  /* 0x00009600000e7ab9 */ /* 0x000fe20000000a00 */
[----:B------:R-:W-:Y:S01]  /*1a10*/  UIMAD UR13, UR59, UR13, UR7 ;  /* 0x0000000d3b0d72a4 */ /* 0x000fe2000f8e0207 */
[----:B------:R-:W-:Y:S01]  /*1a20*/  LEA.HI R247, R6, R7, RZ, 0x5 ;  /* 0x0000000706f77211 */ /* 0x000fe200078f28ff */
[----:B------:R-:W-:Y:S01]  /*1a30*/  UIADD3 UR12, UP2, UP0, UR22, UR23, UR44 ;  /* 0x00000017160c7290 */ /* 0x000fe2000f85e02c */
[----:B------:R-:W-:Y:S01]  /*1a40*/  IMAD.WIDE.U32 R18, R2, UR18, R18 ;  /* 0x0000001202127c25 */ /* 0x000fe2000f8e0012 */
[----:B------:R-:W-:Y:S01]  /*1a50*/  UIMAD UR7, UR34, UR14, URZ ;  /* 0x0000000e220772a4 */ /* 0x000fe2000f8e023f */
[----:B------:R-:W-:Y:S01]  /*1a60*/  LOP3.LUT R8, R247, 0xffffffe0, RZ, 0xc0, !PT ;  /* 0xffffffe0f7087812 */ /* 0x000fe200078ec0ff */
[----:B------:R-:W-:Y:S01]  /*1a70*/  USHF.R.S32.HI UR22, URZ, 0x1f, UR5 ;  /* 0x0000001f3f167899 */ /* 0x000fe20008011405 */
[----:B------:R-:W-:Y:S01]  /*1a80*/  IMAD.U32 R14, RZ, RZ, UR14 ;  /* 0x0000000eff0e7e24 */ /* 0x000fe2000f8e00ff */
[----:B------:R-:W-:Y:S01]  /*1a90*/  UIMAD UR7, UR59, UR15, UR7 ;  /* 0x0000000f3b0772a4 */ /* 0x000fe2000f8e0207 */
[----:B------:R-:W-:Y:S01]  /*1aa0*/  IMAD.IADD R5, R19, 0x1, R4 ;  /* 0x0000000113057824 */ /* 0x000fe200078e0204 */
[----:B------:R-:W-:Y:S01]  /*1ab0*/  ULEA.HI UR22, UR22, UR5, URZ, 0x6 ;  /* 0x0000000516167291 */ /* 0x000fe2000f8f303f */
[----:B------:R-:W-:Y:S01]  /*1ac0*/  IMAD.MOV.U32 R4, RZ, RZ, R18 ;  /* 0x000000ffff047224 */ /* 0x000fe200078e0012 */
[----:B------:R-:W-:Y:S01]  /*1ad0*/  USHF.R.S32.HI UR11, URZ, 0x1f, UR23 ;  /* 0x0000001f3f0b7899 */ /* 0x000fe20008011417 */
[----:B------:R-:W-:Y:S01]  /*1ae0*/  IMAD.WIDE.U32 R14, R14, UR59, R20 ;  /* 0x0000003b0e0e7c25 */ /* 0x000fe2000f8e0014 */
[----:B------:R-:W-:Y:S01]  /*1af0*/  SHF.R.S32.HI R247, RZ, 0x5, R247 ;  /* 0x00000005fff77819 */ /* 0x000fe200000114f7 */
[----:B------:R-:W-:-:S02]  /*1b00*/  USHF.R.S32.HI UR22, URZ, 0x6, UR22 ;  /* 0x000000063f167899 */ /* 0x000fc40008011416 */
[----:B------:R-:W-:Y:S01]  /*1b10*/  IMAD.IADD R8, R7, 0x1, -R8 ;  /* 0x0000000107087824 */ /* 0x000fe200078e0a08 */
[----:B------:R-:W-:Y:S01]  /*1b20*/  ULDC.64 UR24, c[0x0][0x210] ;  /* 0x0000840000187ab9 */ /* 0x000fe20000000a00 */
[----:B------:R-:W-:Y:S01]  /*1b30*/  IMAD.WIDE.U32 R12, R12, UR59, R4 ;  /* 0x0000003b0c0c7c25 */ /* 0x000fe2000f8e0004 */
[----:B------:R-:W-:Y:S01]  /*1b40*/  UIADD3.X UR11, UR46, UR11, UR49, UP2, UP0 ;  /* 0x0000000b2e0b7290 */ /* 0x000fe200097e0431 */
[C---:B------:R-:W-:Y:S01]  /*1b50*/  LEA R244, P0, R14.reuse, UR24, 0x1 ;  /* 0x000000180ef47c11 */ /* 0x040fe2000f8008ff */
[----:B------:R-:W-:Y:S01]  /*1b60*/  UISETP.LT.AND UP0, UPT, URZ, UR22, UPT ;  /* 0x000000163f00728c */ /* 0x000fe2000bf01270 */
[----:B------:R-:W-:Y:S01]  /*1b70*/  VIADD R4, R15, UR7 ;  /* 0x000000070f047c36 */ /* 0x000fe20008000000 */
[----:B------:R-:W-:Y:S01]  /*1b80*/  UIADD3 UR7, UP3, UP2, UR56, UR12, UR57 ;  /* 0x0000000c38077290 */ /* 0x000fe2000fa7e039 */
[----:B------:R-:W-:Y:S01]  /*1b90*/  IMAD R247, R247, UR41, R8 ;  /* 0x00000029f7f77c24 */ /* 0x000fe2000f8e0208 */
[----:B------:R-:W-:Y:S01]  /*1ba0*/  USEL UR22, URZ, UR22, !UP0 ;  /* 0x000000163f167287 */ /* 0x000fe2000c000000 */
[----:B------:R-:W-:Y:S01]  /*1bb0*/  VIADD R13, R13, UR13 ;  /* 0x0000000d0d0d7c36 */ /* 0x000fe20008000000 */
[----:B------:R-:W-:Y:S01]  /*1bc0*/  UIADD3.X UR5, UR55, UR11, UR42, UP3, UP2 ;  /* 0x0000000b37057290 */ /* 0x000fe20009fe442a */
[----:B------:R-:W-:Y:S01]  /*1bd0*/  LEA.HI.X R245, R14, UR25, R4, 0x1, P0 ;  /* 0x000000190ef57c11 */ /* 0x000fe200080f0c04 */
[----:B------:R-:W-:Y:S01]  /*1be0*/  ULDC.64 UR14, c[0x0][0x400] ;  /* 0x00010000000e7ab9 */ /* 0x000fe20000000a00 */
[----:B------:R-:W-:Y:S01]  /*1bf0*/  IADD3 R8, P0, R247, UR7, RZ ;  /* 0x00000007f7087c10 */ /* 0x000fe2000ff1e0ff */
[----:B------:R-:W-:Y:S01]  /*1c00*/  UISETP.GT.AND UP0, UPT, UR30, UR22, UPT ;  /* 0x000000161e00728c */ /* 0x000fe2000bf04270 */
[-C--:B------:R-:W-:Y:S01]  /*1c10*/  IMAD R4, R9, R2.reuse, RZ ;  /* 0x0000000209047224 */ /* 0x080fe200078e02ff */
[----:B------:R-:W-:Y:S01]  /*1c20*/  ULDC.64 UR36, c[0x0][0x478] ;  /* 0x00011e0000247ab9 */ /* 0x000fe20000000a00 */
[----:B------:R-:W-:Y:S01]  /*1c30*/  LEA.HI.X.SX32 R247, R247, UR5, 0x1, P0 ;  /* 0x00000005f7f77c11 */ /* 0x000fe200080f0eff */
[----:B------:R-:W-:Y:S01]  /*1c40*/  IMAD.WIDE.U32 R12, R218, R2, R12 ;  /* 0x00000002da0c7225 */ /* 0x000fe200078e000c */
[----:B------:R-:W-:Y:S01]  /*1c50*/  LEA R246, P0, R8, UR14, 0x2 ;  /* 0x0000000e08f67c11 */ /* 0x000fe2000f8010ff */
[----:B------:R-:W-:-:S02]  /*1c60*/  UIMAD.WIDE UR12, UR31, 0x4, UR36 ;  /* 0x000000041f0c78a5 */ /* 0x000fc4000f8e0224 */
[----:B------:R-:W-:Y:S01]  /*1c70*/  IMAD R4, R218, R3, R4 ;  /* 0x00000003da047224 */ /* 0x000fe200078e0204 */
[----:B------:R-:W-:Y:S01]  /*1c80*/  LEA.HI.X R247, R8, UR15, R247, 0x2, P0 ;  /* 0x0000000f08f77c11 */ /* 0x000fe200080f14f7 */
[----:B------:R-:W-:Y:S01]  /*1c90*/  ULDC.64 UR28, c[0x0][0x3e0] ;  /* 0x0000f800001c7ab9 */ /* 0x000fe20000000a00 */
[----:B------:R-:W-:Y:S01]  /*1ca0*/  PLOP3.LUT P0, PT, PT, PT, UP0, 0x80, 0x0 ;  /* 0x000000000000781c */ /* 0x000fe20003f0f008 */
[----:B------:R-:W-:Y:S01]  /*1cb0*/  IMAD.IADD R4, R13, 0x1, R4 ;  /* 0x000000010d047824 */ /* 0x000fe200078e0204 */
[C---:B------:R-:W-:Y:S01]  /*1cc0*/  LEA R242, P2, R12.reuse, UR28, 0x1 ;  /* 0x0000001c0cf27c11 */ /* 0x040fe2000f8408ff */
[----:B------:R-:W-:Y:S01]  /*1cd0*/  UMOV UR15, UR17 ;  /* 0x00000011000f7c82 */ /* 0x000fe20008000000 */
[----:B------:R-:W-:Y:S02]  /*1ce0*/  UIADD3 UR5, UR30, -0x1, URZ ;  /* 0xffffffff1e057890 */ /* 0x000fe4000fffe03f */
[----:B------:R-:W-:Y:S01]  /*1cf0*/  LEA.HI.X R243, R12, UR29, R4, 0x1, P2 ;  /* 0x0000001d0cf37c11 */ /* 0x000fe200090f0c04 */
[----:B------:R-:W-:Y:S01]  /*1d00*/  UMOV UR18, UR12 ;  /* 0x0000000c00127c82 */ /* 0x000fe20008000000 */
[----:B------:R-:W-:-:S05]  /*1d10*/  UMOV UR17, UR13 ;  /* 0x0000000d00117c82 */ /* 0x000fca0008000000 */
        /* <DEDUP_REMOVED lines=20> */
.L_x_1081:
[----:B------:R-:W-:Y:S01]  /*1e60*/  @UP1 UIADD3 UR5, UR50, UR52, URZ ;  /* 0x0000003432051290 */ /* 0x000fe2000fffe03f */
[----:B------:R-:W-:-:S03]  /*1e70*/  @UP1 ULDC.64 UR12, c[0x0][0x458] ;  /* 0x00011600000c1ab9 */ /* 0x000fc60000000a00 */
[----:B------:R-:W-:Y:S02]  /*1e80*/  @UP1 UIMAD.WIDE.U32 UR14, UR5, UR12, URZ ;  /* 0x0000000c050e12a5 */ /* 0x000fe4000f8e003f */
[----:B------:R-:W-:-:S04]  /*1e90*/  @UP1 UIMAD UR5, UR5, UR13, URZ ;  /* 0x0000000d050512a4 */ /* 0x000fc8000f8e023f */
[----:B------:R-:W-:-:S03]  /*1ea0*/  @UP1 UIADD3 UR16, UR15, UR5, URZ ;  /* 0x000000050f101290 */ /* 0x000fc6000fffe03f */
[----:B------:R-:W-:Y:S01]  /*1eb0*/  @UP1 UMOV UR5, UR14 ;  /* 0x0000000e00051c82 */ /* 0x000fe20008000000 */
[----:B------:R-:W-:Y:S08]  /*1ec0*/  @P1 BRA `(.L_x_1082) ;  /* 0x0000000000301947 */ /* 0x000ff00003800000 */
        /* <DEDUP_REMOVED lines=10> */
[----:B------:R-:W-:-:S03]  /*1f70*/  UIADD3 UR16, UR15, UR5, URZ ;  /* 0x000000050f107290 */ /* 0x000fc6000fffe03f */
[----:B------:R-:W-:-:S09]  /*1f80*/  UMOV UR5, UR14 ;  /* 0x0000000e00057c82 */ /* 0x000fd20008000000 */
.L_x_1082:
        /* <DEDUP_REMOVED lines=30> */
.L_x_1084:
[----:B------:R-:W-:Y:S05]  /*2170*/  BSYNC B0 ;  /* 0x0000000000007941 */ /* 0x000fea0003800000 */
.L_x_1083:
        /* <DEDUP_REMOVED lines=14> */
.L_x_1086:
[----:B------:R-:W-:Y:S05]  /*2260*/  BSYNC B0 ;  /* 0x0000000000007941 */ /* 0x000fea0003800000 */
.L_x_1085:
[----:B------:R-:W-:Y:S01]  /*2270*/  IMAD.U32 R3, RZ, RZ, UR12 ;  /* 0x0000000cff037e24 */ /* 0x000fe2000f8e00ff */
[----:B------:R-:W-:Y:S01]  /*2280*/  UIMAD UR6, UR33, UR12, URZ ;  /* 0x0000000c210672a4 */ /* 0x000fe2000f8e023f */
[----:B------:R-:W-:Y:S01]  /*2290*/  BSSY B0, `(.L_x_1087) ;  /* 0x0000018000007945 */ /* 0x000fe20003800000 */
[----:B------:R-:W-:Y:S01]  /*22a0*/  USHF.R.S32.HI UR10, URZ, 0x1f, UR59 ;  /* 0x0000001f3f0a7899 */ /* 0x000fe2000801143b */
[----:B------:R-:W-:Y:S01]  /*22b0*/  IMAD.WIDE.U32 R2, R3, UR48, R220 ;  /* 0x0000003003027c25 */ /* 0x000fe2000f8e00dc */
[----:B------:R-:W-:Y:S02]  /*22c0*/  UIMAD UR6, UR48, UR13, UR6 ;  /* 0x0000000d300672a4 */ /* 0x000fe4000f8e0206 */
[----:B-12---:R-:W-:-:S04]  /*22d0*/  IADD3 R4, P2, R2, UR5, RZ ;  /* 0x0000000502047c10 */ /* 0x006fc8000ff5e0ff */
[----:B------:R-:W-:Y:S01]  /*22e0*/  IMAD.U32 R2, RZ, RZ, UR6 ;  /* 0x00000006ff027e24 */ /* 0x000fe2000f8e00ff */
[----:B------:R-:W-:Y:S02]  /*22f0*/  ULDC.64 UR6, c[0x0][0x470] ;  /* 0x00011c0000067ab9 */ /* 0x000fe40000000a00 */
[----:B------:R-:W-:Y:S01]  /*2300*/  UIMAD UR5, UR10, UR6, URZ ;  /* 0x000000060a0572a4 */ /* 0x000fe2000f8e023f */
[----:B------:R-:W-:Y:S02]  /*2310*/  MOV R6, UR6 ;  /* 0x0000000600067c02 */ /* 0x000fe40008000f00 */
        /* <DEDUP_REMOVED lines=15> */
.L_x_1088:
[----:B------:R-:W-:Y:S05]  /*2410*/  BSYNC B0 ;  /* 0x0000000000007941 */ /* 0x000fea0003800000 */
.L_x_1087:
        /* <DEDUP_REMOVED lines=15> */
.L_x_1080:
        /* <DEDUP_REMOVED lines=16> */
[----:B------:R-:W-:-:S02]  /*2610*/  UIMAD UR11, UR48, UR27, UR11 ;  /* 0x0000001b300b72a4 */ /* 0x000fc4000f8e020b */
        /* <DEDUP_REMOVED lines=26> */
[----:B------:R-:W-:-:S02]  /*27c0*/  @!P3 IMAD R15, R15, UR20, RZ ;  /* 0x000000140f0fbc24 */ /* 0x000fc4000f8e02ff */
[----:B------:R-:W-:Y:S01]  /*27d0*/  IMAD.SHL.U32 R238, R223, 0x4, RZ ;  /* 0x00000004dfee7824 */ /* 0x000fe200078e00ff */
[----:B------:R-:W-:Y:S01]  /*27e0*/  UISETP.NE.AND UP0, UPT, UR11, 0x1, UPT ;  /* 0x000000010b00788c */ /* 0x000fe2000bf05270 */
[C---:B------:R-:W-:Y:S02]  /*27f0*/  IMAD R11, R16.reuse, UR13, R11 ;  /* 0x0000000d100b7c24 */ /* 0x040fe4000f8e020b */
[----:B------:R-:W-:Y:S02]  /*2800*/  IMAD.MOV.U32 R239, RZ, RZ, 0x7f800000 ;  /* 0x7f800000ffef7424 */ /* 0x000fe400078e00ff */
[----:B------:R-:W-:Y:S01]  /*2810*/  IMAD.MOV.U32 R240, RZ, RZ, 0x7f800000 ;  /* 0x7f800000fff07424 */ /* 0x000fe200078e00ff */
[----:B------:R-:W-:Y:S01]  /*2820*/  ULDC UR19, c[0x0][0x394] ;  /* 0x0000e50000137ab9 */ /* 0x000fe20000000800 */
[----:B------:R-:W-:Y:S01]  /*2830*/  IMAD.WIDE.U32 R16, R16, UR12, R12 ;  /* 0x0000000c10107c25 */ /* 0x000fe2000f8e000c */
[----:B------:R-:W-:Y:S02]  /*2840*/  UIMAD.WIDE.U32 UR12, UR38, 0x40, URZ ;  /* 0x00000040260c78a5 */ /* 0x000fe4000f8e003f */
[----:B------:R-:W-:Y:S01]  /*2850*/  UIMAD UR45, UR41, 0x18, URZ ;  /* 0x00000018292d78a4 */ /* 0x000fe2000f8e023f */
[--C-:B------:R-:W-:Y:S01]  /*2860*/  @!P4 IMAD.MOV.U32 R18, RZ, RZ, R22.reuse ;  /* 0x000000ffff12c224 */ /* 0x100fe200078e0016 */
[----:B------:R-:W-:Y:S01]  /*2870*/  USHF.L.U32 UR44, UR41, 0x5, URZ ;  /* 0x00000005292c7899 */ /* 0x000fe2000800063f */
[C---:B------:R-:W-:Y:S01]  /*2880*/  @!P3 IMAD R12, R10.reuse, UR21, R15 ;  /* 0x000000150a0cbc24 */ /* 0x040fe2000f8e020f */
[----:B------:R-:W-:Y:S01]  /*2890*/  UIMAD UR43, UR41, 0x28, URZ ;  /* 0x00000028292b78a4 */ /* 0x000fe2000f8e023f */
[----:B------:R-:W-:Y:S01]  /*28a0*/  @!P3 IMAD.WIDE.U32 R22, R10, UR20, R22 ;  /* 0x000000140a16bc25 */ /* 0x000fe2000f8e0016 */
[----:B------:R-:W-:Y:S01]  /*28b0*/  UIMAD UR42, UR41, 0x30, URZ ;  /* 0x00000030292a78a4 */ /* 0x000fe2000f8e023f */
[----:B------:R-:W-:-:S02]  /*28c0*/  ULDC UR49, c[0x0][0x398] ;  /* 0x0000e60000317ab9 */ /* 0x000fc40000000800 */
[----:B------:R-:W-:Y:S02]  /*28d0*/  @!P4 IMAD R13, R9, UR20, RZ ;  /* 0x00000014090dcc24 */ /* 0x000fe4000f8e02ff */
[----:B------:R-:W-:Y:S01]  /*28e0*/  @!P3 IMAD.X R10, RZ, RZ, R9, P0 ;  /* 0x000000ffff0ab224 */ /* 0x000fe200000e0609 */
[----:B------:R-:W-:Y:S01]  /*28f0*/  PLOP3.LUT P0, PT, PT, PT, UP4, 0x80, 0x0 ;  /* 0x000000000000781c */ /* 0x000fe20003f0f048 */
[C---:B------:R-:W-:Y:S02]  /*2900*/  @!P4 IMAD R13, R218.reuse, UR21, R13 ;  /* 0x00000015da0dcc24 */ /* 0x040fe4000f8e020d */
[----:B------:R-:W-:-:S04]  /*2910*/  @!P4 IMAD.WIDE.U32 R18, R218, UR20, R18 ;  /* 0x00000014da12cc25 */ /* 0x000fc8000f8e0012 */
[----:B------:R-:W-:Y:S01]  /*2920*/  @!P3 IMAD.IADD R12, R23, 0x1, R12 ;  /* 0x00000001170cb824 */ /* 0x000fe200078e020c */
[C---:B-1----:R-:W-:Y:S01]  /*2930*/  @!P4 LEA R24, P2, R18.reuse, R4, 0x1 ;  /* 0x000000041218c211 */ /* 0x042fe200078408ff */
[----:B------:R-:W-:Y:S02]  /*2940*/  @!P4 IMAD.IADD R14, R19, 0x1, R13 ;  /* 0x00000001130ec824 */ /* 0x000fe400078e020d */
[----:B------:R-:W-:Y:S02]  /*2950*/  IMAD.IADD R17, R17, 0x1, R11 ;  /* 0x0000000111117824 */ /* 0x000fe400078e020b */
[----:B------:R-:W-:Y:S01]  /*2960*/  @P0 BAR.SYNC.DEFER_BLOCKING 0x0 ;  /* 0x0000000000000b1d */ /* 0x000fe20000010000 */
[----:B------:R-:W-:Y:S01]  /*2970*/  @!P4 LEA.HI.X R25, R18, R5, R14, 0x1, P2 ;  /* 0x000000051219c211 */ /* 0x000fe200010f0c0e */
[----:B------:R-:W-:Y:S01]  /*2980*/  @!P3 IMAD R5, R10, UR26, RZ ;  /* 0x0000001a0a05bc24 */ /* 0x000fe2000f8e02ff */
[----:B------:R-:W-:Y:S01]  /*2990*/  PLOP3.LUT P0, PT, PT, PT, UP0, 0x80, 0x0 ;  /* 0x000000000000781c */ /* 0x000fe20003f0f008 */
[----:B------:R-:W-:Y:S01]  /*29a0*/  @!P3 IMAD.MOV.U32 R26, RZ, RZ, R16 ;  /* 0x000000ffff1ab224 */ /* 0x000fe200078e0010 */
[----:B--2---:R-:W-:Y:S01]  /*29b0*/  @!P3 LEA R14, P2, R22, R2, 0x1 ;  /* 0x00000002160eb211 */ /* 0x004fe200078408ff */
[----:B------:R-:W-:-:S02]  /*29c0*/  @!P3 IMAD R10, R8, UR27, R5 ;  /* 0x0000001b080abc24 */ /* 0x000fc4000f8e0205 */
[----:B------:R-:W-:Y:S01]  /*29d0*/  @!P4 IMAD R9, R9, UR26, RZ ;  /* 0x0000001a0909cc24 */ /* 0x000fe2000f8e02ff */
[----:B------:R-:W-:Y:S01]  /*29e0*/  @!P3 LEA.HI.X R15, R22, R3, R12, 0x1, P2 ;  /* 0x00000003160fb211 */ /* 0x000fe200010f0c0c */
[----:B------:R-:W-:Y:S01]  /*29f0*/  VIADD R5, R224, 0x2000 ;  /* 0x00002000e0057836 */ /* 0x000fe20000000000 */
[----:B------:R-:W-:Y:S01]  /*2a00*/  @!P1 IADD3 R12, P5, R244, UR12, RZ ;  /* 0x0000000cf40c9c10 */ /* 0x000fe2000ffbe0ff */
[----:B------:R-:W-:Y:S01]  /*2a10*/  IMAD.U32 R3, RZ, RZ, UR14 ;  /* 0x0000000eff037e24 */ /* 0x000fe2000f8e00ff */
[C---:B------:R-:W-:Y:S01]  /*2a20*/  ISETP.GE.AND P2, PT, R218.reuse, UR7, PT ;  /* 0x00000007da007c0c */ /* 0x040fe2000bf46270 */
[--C-:B------:R-:W-:Y:S01]  /*2a30*/  @!P3 IMAD.MOV.U32 R27, RZ, RZ, R17.reuse ;  /* 0x000000ffff1bb224 */ /* 0x100fe200078e0011 */
[----:B------:R-:W-:Y:S01]  /*2a40*/  SEL R5, R5, R224, !P0 ;  /* 0x000000e005057207 */ /* 0x000fe20004000000 */
[----:B------:R-:W-:Y:S01]  /*2a50*/  @!P4 IMAD.WIDE.U32 R16, R218, UR26, R16 ;  /* 0x0000001ada10cc25 */ /* 0x000fe2000f8e0010 */
[----:B------:R-:W-:Y:S01]  /*2a60*/  @!P1 IADD3.X R13, R245, UR13, R3, P5, !PT ;  /* 0x0000000df50d9c10 */ /* 0x000fe2000affe403 */
[----:B------:R-:W-:Y:S01]  /*2a70*/  USHF.L.U32 UR21, UR41, 0x4, URZ ;  /* 0x0000000429157899 */ /* 0x000fe2000800063f */
[----:B------:R-:W-:Y:S01]  /*2a80*/  LEA R241, R5, UR4, 0x1 ;  /* 0x0000000405f17c11 */ /* 0x000fe2000f8e08ff */
[----:B------:R-:W1:Y:S01]  /*2a90*/  @!P3 LDC.64 R2, c[0x0][0x218] ;  /* 0x00008600ff02bb82 */ /* 0x000e620000000a00 */
[----:B------:R-:W-:-:S04]  /*2aa0*/  @!P3 IMAD.WIDE.U32 R26, R8, UR26, R26 ;  /* 0x0000001a081abc25 */ /* 0x000fc8000f8e001a */
[----:B------:R-:W-:Y:S01]  /*2ab0*/  IMAD.MOV.U32 R206, RZ, RZ, 0x20 ;  /* 0x00000020ffce7424 */ /* 0x000fe200078e00ff */
[----:B------:R-:W-:Y:S01]  /*2ac0*/  @P4 STS.128 [R225+0x10000], RZ ;  /* 0x010000ffe1004388 */ /* 0x000fe20000000c00 */
[----:B------:R-:W-:Y:S01]  /*2ad0*/  @!P4 IMAD R8, R218, UR27, R9 ;  /* 0x0000001bda08cc24 */ /* 0x000fe2000f8e0209 */
[----:B------:R-:W2:Y:S01]  /*2ae0*/  @!P4 LDC.64 R4, c[0x0][0x218] ;  /* 0x00008600ff04cb82 */ /* 0x000ea20000000a00 */
[----:B------:R-:W-:Y:S01]  /*2af0*/  @!P3 IMAD.IADD R10, R27, 0x1, R10 ;  /* 0x000000011b0ab824 */ /* 0x000fe200078e020a */
[----:B------:R-:W-:Y:S01]  /*2b00*/  @P4 STS.128 [R225+0x12000], RZ ;  /* 0x012000ffe1004388 */ /* 0x000fe20000000c00 */
[----:B------:R-:W-:Y:S02]  /*2b10*/  @!P4 IMAD.IADD R8, R17, 0x1, R8 ;  /* 0x000000011108c824 */ /* 0x000fe400078e0208 */
[----:B------:R-:W-:Y:S01]  /*2b20*/  IMAD.MOV.U32 R205, RZ, RZ, 0x40 ;  /* 0x00000040ffcd7424 */ /* 0x000fe200078e00ff */
[----:B------:R-:W-:Y:S01]  /*2b30*/  @!PT LDS RZ, [RZ] ;  /* 0x00000000fffff984 */ /* 0x000fe20000000800 */
[----:B------:R-:W-:Y:S01]  /*2b40*/  @!PT LDS RZ, [RZ] ;  /* 0x00000000fffff984 */ /* 0x000fe20000000800 */
[----:B------:R-:W-:Y:S01]  /*2b50*/  @!PT LDS RZ, [RZ] ;  /* 0x00000000fffff984 */ /* 0x000fe20000000800 */
[----:B------:R-:W-:Y:S01]  /*2b60*/  @!P4 LDGSTS.E.BYPASS.LTC128B.128 [R225+0x10000], desc[UR8][R24.64] ;  /* 0x1000000018e1cfae */ /* 0x000fe2000b901d48 */
[----:B------:R-:W-:-:S02]  /*2b70*/  VIADD R207, R214, 0x2000 ;  /* 0x00002000d6cf7836 */ /* 0x000fc40000000000 */
[----:B------:R-:W-:Y:S01]  /*2b80*/  IMAD R236, RZ, RZ, -UR23 ;  /* 0x80000017ffec7e24 */ /* 0x000fe2000f8e02ff */
[----:B------:R-:W-:Y:S01]  /*2b90*/  @!P4 LDGSTS.E.BYPASS.LTC128B.128 [R225+0x12000], desc[UR8][R24.64+0x80] ;  /* 0x1200008018e1cfae */ /* 0x000fe2000b901d48 */
[----:B------:R-:W-:Y:S02]  /*2ba0*/  CS2R R94, SRZ ;  /* 0x00000000005e7805 */ /* 0x000fe4000001ff00 */
[----:B------:R-:W-:Y:S02]  /*2bb0*/  CS2R R92, SRZ ;  /* 0x00000000005c7805 */ /* 0x000fe4000001ff00 */
[----:B------:R-:W-:Y:S01]  /*2bc0*/  CS2R R98, SRZ ;  /* 0x0000000000627805 */ /* 0x000fe2000001ff00 */
[----:B------:R-:W-:Y:S01]  /*2bd0*/  @P3 STS.128 [R225+0x11000], RZ ;  /* 0x011000ffe1003388 */ /* 0x000fe20000000c00 */
[----:B------:R-:W-:Y:S02]  /*2be0*/  CS2R R96, SRZ ;  /* 0x0000000000607805 */ /* 0x000fe4000001ff00 */
[----:B------:R-:W-:-:S02]  /*2bf0*/  CS2R R90, SRZ ;  /* 0x00000000005a7805 */ /* 0x000fc4000001ff00 */
        /* <DEDUP_REMOVED lines=12> */
[----:B------:R2:W-:Y:S01]  /*2cc0*/  @!P3 LDGSTS.E.BYPASS.LTC128B.128 [R225+0x13000], desc[UR8][R14.64+0x80] ;  /* 0x130000800ee1bfae */ /* 0x0005e2000b901d48 */
[----:B------:R-:W-:Y:S02]  /*2cd0*/  CS2R R74, SRZ ;  /* 0x00000000004a7805 */ /* 0x000fe4000001ff00 */
[----:B------:R-:W-:Y:S02]  /*2ce0*/  CS2R R72, SRZ ;  /* 0x0000000000487805 */ /* 0x000fe4000001ff00 */
[----:B------:R-:W-:Y:S01]  /*2cf0*/  CS2R R70, SRZ ;  /* 0x0000000000467805 */ /* 0x000fe2000001ff00 */
[----:B------:R-:W0:Y:S01]  /*2d00*/  LDGDEPBAR ;  /* 0x00000000000079af */ /* 0x000e220000000000 */
[----:B------:R-:W-:Y:S02]  /*2d10*/  CS2R R68, SRZ ;  /* 0x0000000000447805 */ /* 0x000fe4000001ff00 */
[----:B------:R-:W-:-:S02]  /*2d20*/  CS2R R46, SRZ ;  /* 0x00000000002e7805 */ /* 0x000fc4000001ff00 */
[----:B------:R-:W-:Y:S01]  /*2d30*/  CS2R R44, SRZ ;  /* 0x00000000002c7805 */ /* 0x000fe2000001ff00 */
[----:B------:R-:W-:Y:S01]  /*2d40*/  @P2 STS.128 [R225+0x8000], RZ ;  /* 0x008000ffe1002388 */ /* 0x000fe20000000c00 */
[----:B------:R-:W-:Y:S02]  /*2d50*/  CS2R R50, SRZ ;  /* 0x0000000000327805 */ /* 0x000fe4000001ff00 */
[----:B------:R-:W-:Y:S02]  /*2d60*/  CS2R R48, SRZ ;  /* 0x0000000000307805 */ /* 0x000fe4000001ff00 */
[----:B------:R-:W-:Y:S01]  /*2d70*/  CS2R R42, SRZ ;  /* 0x00000000002a7805 */ /* 0x000fe2000001ff00 */
[----:B------:R-:W-:Y:S01]  /*2d80*/  @P2 STS.128 [R225+0xa000], RZ ;  /* 0x00a000ffe1002388 */ /* 0x000fe20000000c00 */
[----:B------:R-:W-:Y:S02]  /*2d90*/  CS2R R40, SRZ ;  /* 0x0000000000287805 */ /* 0x000fe4000001ff00 */
[----:B------:R-:W-:-:S02]  /*2da0*/  CS2R R38, SRZ ;  /* 0x0000000000267805 */ /* 0x000fc4000001ff00 */
        /* <DEDUP_REMOVED lines=8> */
[----:B------:R-:W-:Y:S01]  /*2e30*/  @!P2 LDGSTS.E.BYPASS.LTC128B.128 [R225+0xa000], desc[UR8][R242.64+0x80] ;  /* 0x0a000080f2e1afae */ /* 0x000fe2000b901d48 */
[----:B------:R-:W-:Y:S01]  /*2e40*/  CS2R R32, SRZ ;  /* 0x0000000000207805 */ /* 0x000fe2000001ff00 */
[----:B------:R-:W-:Y:S02]  /*2e50*/  UIADD3 UR47, UR48, 0x40, URZ ;  /* 0x00000040302f7890 */ /* 0x000fe4000fffe03f */
[----:B------:R-:W-:Y:S01]  /*2e60*/  @P1 STS.128 [R225+0x9000], RZ ;  /* 0x009000ffe1001388 */ /* 0x000fe20000000c00 */
[----:B------:R-:W-:-:S03]  /*2e70*/  ULDC UR20, c[0x0][0x2ec] ;  /* 0x0000bb0000147ab9 */ /* 0x000fc60000000800 */
        /* <DEDUP_REMOVED lines=19> */
[----:B--2---:R-:W-:-:S03]  /*2fb0*/  @!P4 LEA R14, P2, R16, R4, 0x1 ;  /* 0x00000004100ec211 */ /* 0x004fc600078408ff */
        /* <DEDUP_REMOVED lines=15> */
[----:B-1----:R-:W-:-:S02]  /*30b0*/  @!P3 LEA R4, P1, R26, R2, 0x1 ;  /* 0x000000021a04b211 */ /* 0x002fc400078208ff */
[----:B------:R-:W-:Y:S01]  /*30c0*/  SHF.R.S32.HI R2, RZ, 0x1f, R223 ;  /* 0x0000001fff027819 */ /* 0x000fe200000114df */
[----:B------:R-:W-:Y:S01]  /*30d0*/  @P4 STS.128 [R225+0xc000], RZ ;  /* 0x00c000ffe1004388 */ /* 0x000fe20000000c00 */
[----:B------:R-:W-:Y:S02]  /*30e0*/  @!P3 LEA.HI.X R5, R26, R3, R10, 0x1, P1 ;  /* 0x000000031a05b211 */ /* 0x000fe400008f0c0a */
[----:B------:R-:W-:Y:S01]  /*30f0*/  SHF.L.U64.HI R237, R223, 0x2, R2 ;  /* 0x00000002dfed7819 */ /* 0x000fe20000010202 */
[----:B------:R-:W-:Y:S01]  /*3100*/  @P4 STS.128 [R225+0xe000], RZ ;  /* 0x00e000ffe1004388 */ /* 0x000fe20000000c00 */
[----:B------:R-:W-:-:S03]  /*3110*/  IADD3 R8, P1, R238, UR16, RZ ;  /* 0x00000010ee087c10 */ /* 0x000fc6000ff3e0ff */
[----:B------:R-:W-:Y:S01]  /*3120*/  @!PT LDS RZ, [RZ] ;  /* 0x00000000fffff984 */ /* 0x000fe20000000800 */
[----:B------:R-:W-:Y:S01]  /*3130*/  @!PT LDS RZ, [RZ] ;  /* 0x00000000fffff984 */ /* 0x000fe20000000800 */
[----:B------:R-:W-:Y:S01]  /*3140*/  @!PT LDS RZ, [RZ] ;  /* 0x00000000fffff984 */ /* 0x000fe20000000800 */
[----:B------:R-:W-:Y:S01]  /*3150*/  @!P4 LDGSTS.E.BYPASS.LTC128B.128 [R225+0xc000], desc[UR8][R14.64] ;  /* 0x0c0000000ee1cfae */ /* 0x000fe2000b901d48 */
[----:B------:R-:W-:-:S03]  /*3160*/  IADD3.X R9, R237, UR15, RZ, P1, !PT ;  /* 0x0000000fed097c10 */ /* 0x000fc60008ffe4ff */
[----:B------:R-:W-:Y:S04]  /*3170*/  @!P4 LDGSTS.E.BYPASS.LTC128B.128 [R225+0xe000], desc[UR8][R14.64+0x80] ;  /* 0x0e0000800ee1cfae */ /* 0x000fe8000b901d48 */
        /* <DEDUP_REMOVED lines=10> */
[CC--:B------:R-:W-:Y:S01]  /*3220*/  LEA.HI R2, R6.reuse, R7.reuse, RZ, 0x4 ;  /* 0x0000000706027211 */ /* 0x0c0fe200078f20ff */
[----:B------:R-:W-:Y:S01]  /*3230*/  UMOV UR14, UR19 ;  /* 0x00000013000e7c82 */ /* 0x000fe20008000000 */
[----:B------:R-:W-:Y:S01]  /*3240*/  LEA.HI R6, R6, R7, RZ, 0x3 ;  /* 0x0000000706067211 */ /* 0x000fe200078f18ff */
[----:B------:R-:W-:Y:S01]  /*3250*/  UIADD3 UR7, UR48, UR10, URZ ;  /* 0x0000000a30077290 */ /* 0x000fe2000fffe03f */
[----:B------:R-:W-:Y:S01]  /*3260*/  LOP3.LUT R2, R2, 0xfffffff0, RZ, 0xc0, !PT ;  /* 0xfffffff002027812 */ /* 0x000fe200078ec0ff */
[----:B------:R-:W-:Y:S01]  /*3270*/  USHF.L.U32 UR19, UR41, 0x3, URZ ;  /* 0x0000000329137899 */ /* 0x000fe2000800063f */
[----:B------:R-:W-:Y:S01]  /*3280*/  LOP3.LUT R6, R6, 0xfffffff8, RZ, 0xc0, !PT ;  /* 0xfffffff806067812 */ /* 0x000fe200078ec0ff */
[----:B------:R-:W-:Y:S01]  /*3290*/  UIADD3 UR37, UR21, 0x40, URZ ;  /* 0x0000004015257890 */ /* 0x000fe2000fffe03f */
        /* <DEDUP_REMOVED lines=10> */
[----:B------:R-:W-:Y:S01]  /*3340*/  UIADD3 UR7, -UR6, 0x40, UR7 ;  /* 0x0000004006077890 */ /* 0x000fe2000fffe107 */
[----:B------:R-:W-:Y:S01]  /*3350*/  LOP3.LUT P3, RZ, R6, 0x2, RZ, 0xc0, !PT ;  /* 0x0000000206ff7812 */ /* 0x000fe2000786c0ff */
[----:B------:R-:W-:Y:S01]  /*3360*/  UIADD3 UR36, UR19, UR37, URZ ;  /* 0x0000002513247290 */ /* 0x000fe2000fffe03f */
[----:B------:R-:W-:Y:S01]  /*3370*/  LOP3.LUT R2, R2, 0xfffffff8, RZ, 0xc0, !PT ;  /* 0xfffffff802027812 */ /* 0x000fe200078ec0ff */
[----:B------:R-:W-:Y:S01]  /*3380*/  UIADD3 UR33, UR19, UR34, URZ ;  /* 0x0000002213217290 */ /* 0x000fe2000fffe03f */
[----:B------:R-:W-:Y:S01]  /*3390*/  SEL R7, R7, 0xffffffe0, !P3 ;  /* 0xffffffe007077807 */ /* 0x000fe20005800000 */
[----:B------:R-:W-:Y:S01]  /*33a0*/  UIADD3 UR28, UR19, UR29, URZ ;  /* 0x0000001d131c7290 */ /* 0x000fe2000fffe03f */
[----:B-1----:R-:W-:Y:S01]  /*33b0*/  VIADD R5, R216, 0x2000 ;  /* 0x00002000d8057836 */ /* 0x002fe20000000000 */
[----:B------:R-:W-:Y:S01]  /*33c0*/  UIADD3 UR46, UR7, -UR35, URZ ;  /* 0x80000023072e7290 */ /* 0x000fe2000fffe03f */
[----:B------:R-:W-:Y:S01]  /*33d0*/  IMAD.IADD R2, R3, 0x1, -R2 ;  /* 0x0000000103027824 */ /* 0x000fe200078e0a02 */
[----:B------:R-:W-:Y:S01]  /*33e0*/  UIADD3 UR35, UR19, UR36, URZ ;  /* 0x0000002413237290 */ /* 0x000fe2000fffe03f */
[----:B------:R-:W-:Y:S01]  /*33f0*/  LEA R3, R215, UR4, 0x1 ;  /* 0x00000004d7037c11 */ /* 0x000fe2000f8e08ff */
[----:B------:R-:W-:Y:S01]  /*3400*/  UIADD3 UR32, UR19, UR33, URZ ;  /* 0x0000002113207290 */ /* 0x000fe2000fffe03f */
[----:B------:R-:W-:Y:S01]  /*3410*/  SEL R208, R5, R216, !P0 ;  /* 0x000000d805d07207 */ /* 0x000fe20004000000 */
[----:B------:R-:W-:Y:S01]  /*3420*/  UIADD3 UR27, UR19, UR28, URZ ;  /* 0x0000001c131b7290 */ /* 0x000fe2000fffe03f */
[----:B------:R-:W-:Y:S01]  /*3430*/  R2P PR, R2, 0x6 ;  /* 0x0000000602007804 */ /* 0x000fe20000000000 */
[----:B------:R-:W-:Y:S01]  /*3440*/  IMAD.IADD R2, R7, 0x1, R212 ;  /* 0x0000000107027824 */ /* 0x000fe200078e02d4 */
[----:B------:R-:W-:Y:S01]  /*3450*/  UIADD3 UR31, UR19, UR32, URZ ;  /* 0x00000020131f7290 */ /* 0x000fe2000fffe03f */
[----:B------:R-:W-:Y:S01]  /*3460*/  CS2R R26, SRZ ;  /* 0x00000000001a7805 */ /* 0x000fe2000001ff00 */
[----:B------:R-:W-:Y:S01]  /*3470*/  UIADD3 UR26, UR19, UR27, URZ ;  /* 0x0000001b131a7290 */ /* 0x000fe2000fffe03f */
[----:B------:R-:W-:Y:S01]  /*3480*/  SEL R206, R206, 0xffffffe0, !P1 ;  /* 0xffffffe0cece7807 */ /* 0x000fe20004800000 */
[----:B------:R-:W-:Y:S01]  /*3490*/  UIADD3 UR24, UR19, UR35, URZ ;  /* 0x0000002313187290 */ /* 0x000fe2000fffe03f */
[----:B------:R-:W1:Y:S01]  /*34a0*/  LDSM.16.M88.4 R124, [R213] ;  /* 0x00000000d57c783b */ /* 0x000e620000000200 */
[----:B------:R-:W-:Y:S01]  /*34b0*/  SEL R205, R205, 0xffffffc0, !P2 ;  /* 0xffffffc0cdcd7807 */ /* 0x000fe20005000000 */
[----:B------:R-:W-:Y:S01]  /*34c0*/  UIADD3 UR30, UR19, UR31, URZ ;  /* 0x0000001f131e7290 */ /* 0x000fe2000fffe03f */
[----:B------:R-:W-:Y:S01]  /*34d0*/  IMAD.IADD R204, R209, 0x1, R206 ;  /* 0x00000001d1cc7824 */ /* 0x000fe200078e02ce */
[----:B------:R-:W3:Y:S01]  /*34e0*/  LDSM.16.M88.4 R128, [R213+0x800] ;  /* 0x00080000d580783b */ /* 0x000ee20000000200 */
[----:B------:R-:W-:Y:S01]  /*34f0*/  UIADD3 UR25, UR19, UR26, URZ ;  /* 0x0000001a13197290 */ /* 0x000fe2000fffe03f */
[----:B------:R-:W-:Y:S01]  /*3500*/  CS2R R24, SRZ ;  /* 0x0000000000187805 */ /* 0x000fe2000001ff00 */
[----:B------:R-:W-:Y:S01]  /*3510*/  UIADD3 UR23, UR19, UR24, URZ ;  /* 0x0000001813177290 */ /* 0x000fe2000fffe03f */
[----:B------:R-:W4:Y:S01]  /*3520*/  LDSM.16.M88.4 R132, [R212] ;  /* 0x00000000d484783b */ /* 0x000f220000000200 */
[----:B------:R-:W-:-:S02]  /*3530*/  CS2R R22, SRZ ;  /* 0x0000000000167805 */ /* 0x000fc4000001ff00 */
[----:B------:R-:W-:Y:S02]  /*3540*/  CS2R R20, SRZ ;  /* 0x0000000000147805 */ /* 0x000fe4000001ff00 */
[----:B------:R-:W-:Y:S01]  /*3550*/  LEA R208, R208, UR4, 0x1 ;  /* 0x00000004d0d07c11 */ /* 0x000fe2000f8e08ff */
[----:B------:R-:W1:Y:S01]  /*3560*/  LDSM.16.M88.4 R136, [R212+0x800] ;  /* 0x00080000d488783b */ /* 0x000e620000000200 */
[----:B------:R-:W-:Y:S01]  /*3570*/  LEA R207, R207, UR4, 0x1 ;  /* 0x00000004cfcf7c11 */ /* 0x000fe2000f8e08ff */
[----:B------:R-:W-:Y:S02]  /*3580*/  UIMAD UR41, UR41, 0x38, URZ ;  /* 0x00000038292978a4 */ /* 0x000fe4000f8e023f */
[----:B------:R-:W1:Y:S01]  /*3590*/  LDSM.16.M88.4 R156, [R213+0x2000] ;  /* 0x00200000d59c783b */ /* 0x000e620000000200 */
[----:B------:R-:W-:Y:S02]  /*35a0*/  UIADD3 UR40, UR19, UR30, URZ ;  /* 0x0000001e13287290 */ /* 0x000fe4000fffe03f */
[----:B------:R-:W-:Y:S01]  /*35b0*/  UIADD3 UR39, UR19, UR25, URZ ;  /* 0x0000001913277290 */ /* 0x000fe2000fffe03f */
[----:B------:R-:W1:Y:S01]  /*35c0*/  LDSM.16.M88.4 R160, [R213+0x2800] ;  /* 0x00280000d5a0783b */ /* 0x000e620000000200 */
[----:B------:R-:W-:Y:S01]  /*35d0*/  UIADD3 UR38, UR19, UR23, URZ ;  /* 0x0000001713267290 */ /* 0x000fe2000fffe03f */
[----:B------:R-:W-:-:S02]  /*35e0*/  ULDC UR7, c[0x0][0x39c] ;  /* 0x0000e70000077ab9 */ /* 0x000fc40000000800 */
        /* <DEDUP_REMOVED lines=10> */
[----:B--2---:R-:W-:-:S02]  /*3690*/  IMAD.IADD R3, R205, 0x1, R204 ;  /* 0x00000001cd037824 */ /* 0x004fc400078e02cc */
[----:B---34-:R-:W-:-:S07]  /*36a0*/  IMAD.IADD R2, R209, 0x1, R205 ;  /* 0x00000001d1027824 */ /* 0x018fce00078e02cd */
.L_x_1094:
[----:B------:R-:W0:Y:S01]  /*36b0*/  LDGDEPBAR ;  /* 0x00000000000079af */ /* 0x000e220000000000 */
[----:B------:R-:W-:Y:S01]  /*36c0*/  IADD3 R186, P0, R238, UR18, RZ ;  /* 0x00000012eeba7c10 */ /* 0x000fe2000ff1e0ff */
[----:B------:R-:W-:Y:S01]  /*36d0*/  USHF.L.U32 UR12, UR5, 0x6, URZ ;  /* 0x00000006050c7899 */ /* 0x000fe2000800063f */
[----:B------:R-:W-:Y:S01]  /*36e0*/  LEA R183, R215, UR4, 0x1 ;  /* 0x00000004d7b77c11 */ /* 0x000fe2000f8e08ff */
[----:B------:R-:W-:Y:S01]  /*36f0*/  UMOV UR11, UR61 ;  /* 0x0000003d000b7c82 */ /* 0x000fe20008000000 */
[----:B------:R-:W-:Y:S01]  /*3700*/  IADD3.X R187, R237, UR17, RZ, P0, !PT ;  /* 0x00000011edbb7c10 */ /* 0x000fe200087fe4ff */
[----:B------:R-:W-:Y:S01]  /*3710*/  UISETP.GE.AND UP0, UPT, UR12, UR46, UPT ;  /* 0x0000002e0c00728c */ /* 0x000fe2000bf06270 */
[C---:B------:R-:W-:Y:S02]  /*3720*/  IADD3 R182, R208.reuse, R206, RZ ;  /* 0x000000ced0b67210 */ /* 0x040fe40007ffe0ff */
[-C--:B------:R-:W-:Y:S02]  /*3730*/  IADD3 R181, R208, R205.reuse, RZ ;  /* 0x000000cdd0b57210 */ /* 0x080fe40007ffe0ff */
[----:B------:R-:W-:Y:S02]  /*3740*/  IADD3 R180, R182, R205, RZ ;  /* 0x000000cdb6b47210 */ /* 0x000fe40007ffe0ff */
[----:B------:R-:W-:Y:S01]  /*3750*/  PLOP3.LUT P0, PT, PT, PT, UP0, 0x80, 0x0 ;  /* 0x000000000000781c */ /* 0x000fe20003f0f008 */
[----:B------:R-:W-:Y:S04]  /*3760*/  DEPBAR.LE SB0, 0x0 ;  /* 0x000080000000791a */ /* 0x000fe80000000000 */
[----:B------:R-:W-:Y:S06]  /*3770*/  BAR.SYNC.DEFER_BLOCKING 0x0 ;  /* 0x0000000000007b1d */ /* 0x000fec0000010000 */
[----:B------:R-:W-:Y:S05]  /*3780*/  LDSM.16.M88.4 R52, [R208] ;  /* 0x00000000d034783b */ /* 0x000fea0000000200 */
[----:B------:R-:W2:Y:S05]  /*3790*/  LDSM.16.M88.4 R56, [R183+0xc000] ;  /* 0x00c00000b738783b */ /* 0x000eaa0000000200 */
[----:B-----5:R-:W5:Y:S05]  /*37a0*/  LDG.E R185, desc[UR8][R186.64] ;  /* 0x00000008bab97981 */ /* 0x020f6a000c1e1900 */
[----:B------:R3:W5:Y:S05]  /*37b0*/  LDG.E R184, desc[UR8][R186.64+0x20] ;  /* 0x00002008bab87981 */ /* 0x00076a000c1e1900 */
[----:B------:R-:W4:Y:S05]  /*37c0*/  LDSM.16.M88.4 R60, [R183+0xc800] ;  /* 0x00c80000b73c783b */ /* 0x000f2a0000000200 */
[----:B------:R-:W-:Y:S05]  /*37d0*/  LDSM.16.M88.4 R64, [R182] ;  /* 0x00000000b640783b */ /* 0x000fea0000000200 */
[----:B------:R-:W1:Y:S05]  /*37e0*/  LDSM.16.M88.4 R100, [R213+-0x4000] ;  /* 0xffc00000d564783b */ /* 0x000e6a0000000200 */
[----:B------:R-:W3:Y:S05]  /*37f0*/  LDSM.16.M88.4 R104, [R213+-0x3800] ;  /* 0xffc80000d568783b */ /* 0x000eea0000000200 */
[----:B------:R-:W-:Y:S05]  /*3800*/  LDSM.16.M88.4 R108, [R181] ;  /* 0x00000000b56c783b */ /* 0x000fea0000000200 */
[----:B------:R-:W3:Y:S01]  /*3810*/  LDSM.16.M88.4 R112, [R212+-0x4000] ;  /* 0xffc00000d470783b */ /* 0x000ee20000000200 */
[C---:B--2---:R-:W-:Y:S06]  /*3820*/  HMMA.16816.F32 R4, R52.reuse, R56, RZ ;  /* 0x000000383404723c */ /* 0x044fec00000018ff */
[C---:B------:R-:W-:Y:S01]  /*3830*/  HMMA.16816.F32 R8, R52.reuse, R58, RZ ;  /* 0x0000003a3408723c */ /* 0x040fe200000018ff */
[----:B------:R-:W-:Y:S05]  /*3840*/  LDSM.16.M88.4 R56, [R180] ;  /* 0x00000000b438783b */ /* 0x000fea0000000200 */
[C---:B----4-:R-:W-:Y:S06]  /*3850*/  HMMA.16816.F32 R12, R52.reuse, R60, RZ ;  /* 0x0000003c340c723c */ /* 0x050fec00000018ff */
[----:B------:R-:W-:Y:S01]  /*3860*/  HMMA.16816.F32 R16, R52, R62, RZ ;  /* 0x0000003e3410723c */ /* 0x000fe200000018ff */
[----:B------:R-:W2:Y:S05]  /*3870*/  LDSM.16.M88.4 R52, [R212+-0x3800] ;  /* 0xffc80000d434783b */ /* 0x000eaa0000000200 */
[C---:B-1----:R-:W-:Y:S01]  /*3880*/  HMMA.16816.F32 R4, R64.reuse, R100, R4 ;  /* 0x000000644004723c */ /* 0x042fe20000001804 */
[----:B------:R-:W1:Y:S05]  /*3890*/  LDSM.16.M88.4 R60, [R211] ;  /* 0x00000000d33c783b */ /* 0x000e6a0000000200 */
[C---:B------:R-:W-:Y:S01]  /*38a0*/  HMMA.16816.F32 R8, R64.reuse, R102, R8 ;  /* 0x000000664008723c */ /* 0x040fe20000001808 */
[----:B------:R-:W-:Y:S05]  /*38b0*/  LDSM.16.M88.4 R100, [R208+0x2000] ;  /* 0x00200000d064783b */ /* 0x000fea0000000200 */
[C---:B---3--:R-:W-:Y:S06]  /*38c0*/  HMMA.16816.F32 R12, R64.reuse, R104, R12 ;  /* 0x00000068400c723c */ /* 0x048fec000000180c */
[----:B------:R-:W-:Y:S01]  /*38d0*/  HMMA.16816.F32 R16, R64, R106, R16 ;  /* 0x0000006a4010723c */ /* 0x000fe20000001810 */
[----:B------:R-:W3:Y:S05]  /*38e0*/  LDSM.16.M88.4 R64, [R211+0x800] ;  /* 0x00080000d340783b */ /* 0x000eea0000000200 */
[C---:B------:R-:W-:Y:S01]  /*38f0*/  HMMA.16816.F32 R4, R108.reuse, R112, R4 ;  /* 0x000000706c04723c */ /* 0x040fe20000001804 */
[----:B------:R-:W4:Y:S05]  /*3900*/  LDSM.16.M88.4 R104, [R183+0xe000] ;  /* 0x00e00000b768783b */ /* 0x000f2a0000000200 */
[C---:B------:R-:W-:Y:S01]  /*3910*/  HMMA.16816.F32 R8, R108.reuse, R114, R8 ;  /* 0x000000726c08723c */ /* 0x040fe20000001808 */
[----:B------:R-:W-:Y:S05]  /*3920*/  LDSM.16.M88.4 R112, [R213+-0x2000] ;  /* 0xffe00000d570783b */ /* 0x000fea0000000200 */
[C---:B--2---:R-:W-:Y:S06]  /*3930*/  HMMA.16816.F32 R12, R108.reuse, R52, R12 ;  /* 0x000000346c0c723c */ /* 0x044fec000000180c */
[----:B------:R-:W-:Y:S01]  /*3940*/  HMMA.16816.F32 R16, R108, R54, R16 ;  /* 0x000000366c10723c */ /* 0x000fe20000001810 */
[----:B------:R-:W2:Y:S05]  /*3950*/  LDSM.16.M88.4 R52, [R183+0xe800] ;  /* 0x00e80000b734783b */ /* 0x000eaa0000000200 */
[C---:B-1----:R-:W-:Y:S01]  /*3960*/  HMMA.16816.F32 R4, R56.reuse, R60, R4 ;  /* 0x0000003c3804723c */ /* 0x042fe20000001804 */
[----:B------:R-:W1:Y:S05]  /*3970*/  LDSM.16.M88.4 R108, [R182+0x2000] ;  /* 0x00200000b66c783b */ /* 0x000e6a0000000200 */
[C---:B------:R-:W-:Y:S01]  /*3980*/  HMMA.16816.F32 R8, R56.reuse, R62, R8 ;  /* 0x0000003e3808723c */ /* 0x040fe20000001808 */
[----:B------:R-:W-:Y:S05]  /*3990*/  LDSM.16.M88.4 R60, [R181+0x2000] ;  /* 0x00200000b53c783b */ /* 0x000fea0000000200 */
[C---:B---3--:R-:W-:Y:S06]  /*39a0*/  HMMA.16816.F32 R12, R56.reuse, R64, R12 ;  /* 0x00000040380c723c */ /* 0x048fec000000180c */
[----:B------:R-:W-:Y:S01]  /*39b0*/  HMMA.16816.F32 R16, R56, R66, R16 ;  /* 0x000000423810723c */ /* 0x000fe20000001810 */
[----:B------:R-:W3:Y:S05]  /*39c0*/  LDSM.16.M88.4 R56, [R213+-0x1800] ;  /* 0xffe80000d538783b */ /* 0x000eea0000000200 */
[C---:B----4-:R-:W-:Y:S01]  /*39d0*/  HMMA.16816.F32 R4, R100.reuse, R104, R4 ;  /* 0x000000686404723c */ /* 0x050fe20000001804 */
[----:B------:R-:W4:Y:S05]  /*39e0*/  LDSM.16.M88.4 R64, [R212+-0x2000] ;  /* 0xffe00000d440783b */ /* 0x000f2a0000000200 */
[C---:B------:R-:W-:Y:S01]  /*39f0*/  HMMA.16816.F32 R8, R100.reuse, R106, R8 ;  /* 0x0000006a6408723c */ /* 0x040fe20000001808 */
[----:B------:R-:W-:Y:S05]  /*3a00*/  LDSM.16.M88.4 R104, [R211+0x2000] ;  /* 0x00200000d368783b */ /* 0x000fea0000000200 */
[C---:B--2---:R-:W-:Y:S06]  /*3a10*/  HMMA.16816.F32 R12, R100.reuse, R52, R12 ;  /* 0x00000034640c723c */ /* 0x044fec000000180c */
[----:B------:R-:W-:Y:S01]  /*3a20*/  HMMA.16816.F32 R16, R100, R54, R16 ;  /* 0x000000366410723c */ /* 0x000fe20000001810 */
[----:B------:R-:W2:Y:S05]  /*3a30*/  LDSM.16.M88.4 R52, [R212+-0x1800] ;  /* 0xffe80000d434783b */ /* 0x000eaa0000000200 */
[C---:B-1----:R-:W-:Y:S01]  /*3a40*/  HMMA.16816.F32 R4, R108.reuse, R112, R4 ;  /* 0x000000706c04723c */ /* 0x042fe20000001804 */
[----:B------:R-:W1:Y:S05]  /*3a50*/  LDSM.16.M88.4 R100, [R180+0x2000] ;  /* 0x00200000b464783b */ /* 0x000e6a0000000200 */
[C---:B------:R-:W-:Y:S06]  /*3a60*/  HMMA.16816.F32 R8, R108.reuse, R114, R8 ;  /* 0x000000726c08723c */ /* 0x040fec0000001808 */
[C---:B---3--:R-:W-:Y:S06]  /*3a70*/  HMMA.16816.F32 R12, R108.reuse, R56, R12 ;  /* 0x000000386c0c723c */ /* 0x048fec000000180c */
[----:B------:R-:W-:Y:S06]  /*3a80*/  HMMA.16816.F32 R16, R108, R58, R16 ;  /* 0x0000003a6c10723c */ /* 0x000fec0000001810 */
[C---:B----4-:R-:W-:Y:S06]  /*3a90*/  HMMA.16816.F32 R4, R60.reuse, R64, R4 ;  /* 0x000000403c04723c */ /* 0x050fec0000001804 */
[C---:B------:R-:W-:Y:S06]  /*3aa0*/  HMMA.16816.F32 R8, R60.reuse, R66, R8 ;  /* 0x000000423c08723c */ /* 0x040fec0000001808 */
[C---:B--2---:R-:W-:Y:S06]  /*3ab0*/  HMMA.16816.F32 R12, R60.reuse, R52, R12 ;  /* 0x000000343c0c723c */ /* 0x044fec000000180c */
[----:B------:R-:W-:Y:S01]  /*3ac0*/  HMMA.16816.F32 R16, R60, R54, R16 ;  /* 0x000000363c10723c */ /* 0x000fe20000001810 */
[----:B------:R-:W2:Y:S05]  /*3ad0*/  LDSM.16.M88.4 R52, [R211+0x2800] ;  /* 0x00280000d334783b */ /* 0x000eaa0000000200 */
[C---:B-1----:R-:W-:Y:S06]  /*3ae0*/  HMMA.16816.F32 R4, R100.reuse, R104, R4 ;  /* 0x000000686404723c */ /* 0x042fec0000001804 */
[C---:B------:R-:W-:Y:S11]  /*3af0*/  HMMA.16816.F32 R8, R100.reuse, R106, R8 ;  /* 0x0000006a6408723c */ /* 0x040ff60000001808 */
[----:B------:R-:W-:Y:S07]  /*3b00*/  @!UPT UIADD3 URZ, URZ, URZ, URZ ;  /* 0x0000003f3f3ff290 */ /* 0x000fee000fffe03f */
[----:B------:R-:W-:Y:S01]  /*3b10*/  FMUL.FTZ R186, R4, UR7 ;  /* 0x0000000704ba7c20 */ /* 0x000fe20008410000 */
[----:B------:R-:W-:Y:S01]  /*3b20*/  FMUL.FTZ R187, R5, UR7 ;  /* 0x0000000705bb7c20 */ /* 0x000fe20008410000 */
[----:B------:R-:W-:Y:S01]  /*3b30*/  FMUL.FTZ R188, R6, UR7 ;  /* 0x0000000706bc7c20 */ /* 0x000fe20008410000 */
[----:B------:R-:W-:Y:S03]  /*3b40*/  FMUL.FTZ R189, R7, UR7 ;  /* 0x0000000707bd7c20 */ /* 0x000fe60008410000 */
[----:B------:R-:W1:Y:S01]  /*3b50*/  MUFU.TANH R186, R186 ;  /* 0x000000ba00ba7308 */ /* 0x000e620000002400 */
[----:B------:R-:W-:Y:S01]  /*3b60*/  FMUL.FTZ R190, R8, UR7 ;  /* 0x0000000708be7c20 */ /* 0x000fe20008410000 */
[----:B------:R-:W-:Y:S01]  /*3b70*/  FMUL.FTZ R191, R9, UR7 ;  /* 0x0000000709bf7c20 */ /* 0x000fe20008410000 */
[----:B------:R-:W-:Y:S01]  /*3b80*/  FMUL.FTZ R192, R10, UR7 ;  /* 0x000000070ac07c20 */ /* 0x000fe20008410000 */
[----:B------:R-:W-:Y:S01]  /*3b90*/  FMUL.FTZ R193, R11, UR7 ;  /* 0x000000070bc17c20 */ /* 0x000fe20008410000 */
[C---:B--2---:R-:W-:Y:S05]  /*3ba0*/  HMMA.16816.F32 R12, R100.reuse, R52, R12 ;  /* 0x00000034640c723c */ /* 0x044fea000000180c */
[----:B------:R-:W2:Y:S01]  /*3bb0*/  MUFU.TANH R187, R187 ;  /* 0x000000bb00bb7308 */ /* 0x000ea20000002400 */
[----:B------:R-:W-:Y:S09]  /*3bc0*/  HMMA.16816.F32 R16, R100, R54, R16 ;  /* 0x000000366410723c */ /* 0x000ff20000001810 */
[----:B------:R-:W3:Y:S10]  /*3bd0*/  MUFU.TANH R188, R188 ;  /* 0x000000bc00bc7308 */ /* 0x000ef40000002400 */
[----:B------:R-:W4:Y:S01]  /*3be0*/  MUFU.TANH R189, R189 ;  /* 0x000000bd00bd7308 */ /* 0x000f220000002400 */
[----:B------:R-:W-:Y:S01]  /*3bf0*/  FMUL.FTZ R194, R12, UR7 ;  /* 0x000000070cc27c20 */ /* 0x000fe20008410000 */
[----:B------:R-:W-:Y:S01]  /*3c00*/  FMUL.FTZ R195, R13, UR7 ;  /* 0x000000070dc37c20 */ /* 0x000fe20008410000 */
[----:B------:R-:W-:Y:S07]  /*3c10*/  FMUL.FTZ R196, R14, UR7 ;  /* 0x000000070ec47c20 */ /* 0x000fee0008410000 */
[----:B------:R-:W1:Y:S01]  /*3c20*/  MUFU.TANH R190, R190 ;  /* 0x000000be00be7308 */ /* 0x000e620000002400 */
[----:B------:R-:W-:Y:S01]  /*3c30*/  FMUL.FTZ R197, R15, UR7 ;  /* 0x000000070fc57c20 */ /* 0x000fe20008410000 */
[----:B------:R-:W-:Y:S01]  /*3c40*/  FMUL.FTZ R198, R16, UR7 ;  /* 0x0000000710c67c20 */ /* 0x000fe20008410000 */
[----:B------:R-:W-:Y:S01]  /*3c50*/  FMUL.FTZ R199, R17, UR7 ;  /* 0x0000000711c77c20 */ /* 0x000fe20008410000 */
[----:B------:R-:W-:Y:S01]  /*3c60*/  FMUL.FTZ R200, R18, UR7 ;  /* 0x0000000712c87c20 */ /* 0x000fe20008410000 */
[----:B------:R-:W-:Y:S05]  /*3c70*/  FMUL.FTZ R201, R19, UR7 ;  /* 0x0000000713c97c20 */ /* 0x000fea0008410000 */
[----:B------:R-:W1:Y:S10]  /*3c80*/  MUFU.TANH R191, R191 ;  /* 0x000000bf00bf7308 */ /* 0x000e740000002400 */
        /* <DEDUP_REMOVED lines=9> */
[----:B------:R-:W1:Y:S01]  /*3d20*/  MUFU.TANH R201, R201 ;  /* 0x000000c900c97308 */ /* 0x000e620000002400 */
[----:B--234-:R-:W-:Y:S05]  /*3d30*/  @!P0 BRA `(.L_x_1090) ;  /* 0x0000000000688947 */ /* 0x01cfea0003800000 */
[----:B-1----:R-:W-:Y:S01]  /*3d40*/  MOV R181, R201 ;  /* 0x000000c900b57202 */ /* 0x002fe20000000f00 */
[----:B------:R-:W-:Y:S01]  /*3d50*/  UIADD3 UR11, UR48, UR10, URZ ;  /* 0x0000000a300b7290 */ /* 0x000fe2000fffe03f */
[----:B------:R-:W-:Y:S01]  /*3d60*/  MOV R183, R199 ;  /* 0x000000c700b77202 */ /* 0x000fe20000000f00 */
[----:B------:R-:W-:Y:S01]  /*3d70*/  IMAD.U32 R4, RZ, RZ, UR47 ;  /* 0x0000002fff047e24 */ /* 0x000fe2000f8e00ff */
[----:B------:R-:W-:Y:S01]  /*3d80*/  MOV R203, R197 ;  /* 0x000000c500cb7202 */ /* 0x000fe20000000f00 */
[----:B------:R-:W-:Y:S01]  /*3d90*/  IMAD.MOV.U32 R101, RZ, RZ, R200 ;  /* 0x000000ffff657224 */ /* 0x000fe200078e00c8 */
[----:B------:R-:W-:Y:S01]  /*3da0*/  MOV R217, R195 ;  /* 0x000000c300d97202 */ /* 0x000fe20000000f00 */
[----:B------:R-:W-:Y:S01]  /*3db0*/  IMAD.MOV.U32 R107, RZ, RZ, R198 ;  /* 0x000000ffff6b7224 */ /* 0x000fe200078e00c6 */
[----:B------:R-:W-:Y:S01]  /*3dc0*/  ISETP.LT.AND P0, PT, R4, UR6, PT ;  /* 0x0000000604007c0c */ /* 0x000fe2000bf01270 */
[----:B------:R-:W-:Y:S01]  /*3dd0*/  IMAD.MOV.U32 R103, RZ, RZ, R196 ;  /* 0x000000ffff677224 */ /* 0x000fe200078e00c4 */
[----:B------:R-:W-:Y:S01]  /*3de0*/  MOV R249, R193 ;  /* 0x000000c100f97202 */ /* 0x000fe20000000f00 */
[----:B------:R-:W-:Y:S01]  /*3df0*/  IMAD.MOV.U32 R109, RZ, RZ, R194 ;  /* 0x000000ffff6d7224 */ /* 0x000fe200078e00c2 */
[----:B------:R-:W-:Y:S01]  /*3e00*/  MOV R251, R191 ;  /* 0x000000bf00fb7202 */ /* 0x000fe20000000f00 */
[----:B------:R-:W-:Y:S01]  /*3e10*/  IMAD.MOV.U32 R105, RZ, RZ, R192 ;  /* 0x000000ffff697224 */ /* 0x000fe200078e00c0 */
[----:B------:R-:W-:Y:S01]  /*3e20*/  UIADD3 UR13, UR14, UR11, -UR6 ;  /* 0x0000000b0e0d7290 */ /* 0x000fe2000fffe806 */
[----:B------:R-:W-:Y:S01]  /*3e30*/  MOV R102, R189 ;  /* 0x000000bd00667202 */ /* 0x000fe20000000f00 */
[----:B------:R-:W-:Y:S01]  /*3e40*/  IMAD.MOV.U32 R111, RZ, RZ, R190 ;  /* 0x000000ffff6f7224 */ /* 0x000fe200078e00be */
[----:B------:R-:W-:Y:S01]  /*3e50*/  UIADD3 UR11, UR12, 0x40, URZ ;  /* 0x000000400c0b7890 */ /* 0x000fe2000fffe03f */
[----:B------:R-:W-:Y:S01]  /*3e60*/  MOV R104, R187 ;  /* 0x000000bb00687202 */ /* 0x000fe20000000f00 */
[----:B------:R-:W-:Y:S02]  /*3e70*/  IMAD.MOV.U32 R113, RZ, RZ, R188 ;  /* 0x000000ffff717224 */ /* 0x000fe400078e00bc */
[----:B------:R-:W-:Y:S01]  /*3e80*/  UISETP.GE.AND UP0, UPT, UR11, UR13, UPT ;  /* 0x0000000d0b00728c */ /* 0x000fe2000bf06270 */
[----:B------:R-:W-:Y:S02]  /*3e90*/  IMAD.MOV.U32 R115, RZ, RZ, R186 ;  /* 0x000000ffff737224 */ /* 0x000fe400078e00ba */
[----:B------:R-:W-:Y:S03]  /*3ea0*/  UMOV UR11, UR14 ;  /* 0x0000000e000b7c82 */ /* 0x000fe60008000000 */
[----:B------:R-:W-:Y:S11]  /*3eb0*/  PLOP3.LUT P1, PT, PT, PT, UP0, 0x80, 0x0 ;  /* 0x000000000000781c */ /* 0x000ff60003f2f008 */
[----:B------:R-:W-:Y:S02]  /*3ec0*/  @!UPT UIADD3 URZ, URZ, URZ, URZ ;  /* 0x0000003f3f3ff290 */ /* 0x000fe4000fffe03f */
[----:B------:R-:W-:Y:S05]  /*3ed0*/  @!P1 BRA P0, `(.L_x_1091) ;  /* 0x0000000400189947 */ /* 0x000fea0000000000 */
.L_x_1090:
[----:B------:R-:W-:Y:S01]  /*3ee0*/  VIADD R7, R223, UR12 ;  /* 0x0000000cdf077c36 */ /* 0x000fe20008000000 */
[----:B------:R-:W-:Y:S01]  /*3ef0*/  UIADD3 UR12, UR6, 0x1, -UR10 ;  /* 0x00000001060c7890 */ /* 0x000fe2000fffe80a */
[----:B------:R-:W-:Y:S01]  /*3f00*/  IMAD.U32 R4, RZ, RZ, UR49 ;  /* 0x00000031ff047e24 */ /* 0x000fe2000f8e00ff */
[----:B------:R-:W-:Y:S01]  /*3f10*/  UMOV UR14, UR11 ;  /* 0x0000000b000e7c82 */ /* 0x000fe20008000000 */
[----:B------:R-:W-:Y:S02]  /*3f20*/  VIADD R5, R7, 0x8 ;  /* 0x0000000807057836 */ /* 0x000fe40000000000 */
[----:B------:R-:W-:Y:S03]  /*3f30*/  IMAD.U32 R13, RZ, RZ, UR51 ;  /* 0x00000033ff0d7e24 */ /* 0x000fe6000f8e00ff */
[----:B------:R-:W-:Y:S01]  /*3f40*/  IADD3 R4, R5, UR12, R4 ;  /* 0x0000000c05047c10 */ /* 0x000fe2000fffe004 */
[----:B------:R-:W-:Y:S01]  /*3f50*/  UIADD3 UR12, UR12, UR49, URZ ;  /* 0x000000310c0c7290 */ /* 0x000fe2000fffe03f */
[----:B------:R-:W-:Y:S02]  /*3f60*/  IMAD R13, R13, 0x40, R222 ;  /* 0x000000400d0d7824 */ /* 0x000fe400078e02de */
[----:B------:R-:W-:Y:S02]  /*3f70*/  VIMNMX R4, R4, UR6, PT ;  /* 0x0000000604047c48 */ /* 0x000fe4000bfe0100 */
[C---:B------:R-:W-:Y:S02]  /*3f80*/  VIADD R12, R13.reuse, 0x1 ;  /* 0x000000010d0c7836 */ /* 0x040fe40000000000 */
[----:B------:R-:W-:Y:S01]  /*3f90*/  IMAD.U32 R14, RZ, RZ, UR12 ;  /* 0x0000000cff0e7e24 */ /* 0x000fe2000f8e00ff */
[----:B------:R-:W-:Y:S01]  /*3fa0*/  UIADD3 UR12, -UR11, UR6, -UR10 ;  /* 0x000000060b0c7290 */ /* 0x000fe2000fffe90a */
[C---:B------:R-:W-:Y:S02]  /*3fb0*/  VIADD R11, R13.reuse, 0x8 ;  /* 0x000000080d0b7836 */ /* 0x040fe40000000000 */
[----:B------:R-:W-:Y:S01]  /*3fc0*/  VIADD R10, R13, 0x9 ;  /* 0x000000090d0a7836 */ /* 0x000fe20000000000 */
[----:B------:R-:W-:Y:S01]  /*3fd0*/  VIADDMNMX R14, R7, R14, UR6, PT ;  /* 0x00000006070e7e46 */ /* 0x000fe2000b80010e */
[----:B------:R-:W-:Y:S01]  /*3fe0*/  VIADD R9, R13, 0x10 ;  /* 0x000000100d097836 */ /* 0x000fe20000000000 */
[----:B------:R-:W-:Y:S01]  /*3ff0*/  VIADDMNMX R15, R7, UR12, RZ, !PT ;  /* 0x0000000c070f7c46 */ /* 0x000fe2000f8001ff */
[----:B------:R-:W-:Y:S01]  /*4000*/  VIADD R8, R13, 0x11 ;  /* 0x000000110d087836 */ /* 0x000fe20000000000 */
[----:B------:R-:W-:Y:S01]  /*4010*/  VIADDMNMX R5, R5, UR12, RZ, !PT ;  /* 0x0000000c05057c46 */ /* 0x000fe2000f8001ff */
[C---:B------:R-:W-:Y:S01]  /*4020*/  VIADD R7, R13.reuse, 0x18 ;  /* 0x000000180d077836 */ /* 0x040fe20000000000 */
[CC--:B------:R-:W-:Y:S01]  /*4030*/  ISETP.GE.AND P1, PT, R13.reuse, R15.reuse, PT ;  /* 0x0000000f0d00720c */ /* 0x0c0fe20003f26270 */
[C---:B------:R-:W-:Y:S01]  /*4040*/  VIADD R6, R13.reuse, 0x19 ;  /* 0x000000190d067836 */ /* 0x040fe20000000000 */
[CC--:B------:R-:W-:Y:S02]  /*4050*/  ISETP.GE.AND P0, PT, R12.reuse, R15.reuse, PT ;  /* 0x0000000f0c00720c */ /* 0x0c0fe40003f06270 */
[-C--:B------:R-:W-:Y:S02]  /*4060*/  ISETP.GE.OR P1, PT, R13, R14.reuse, !P1 ;  /* 0x0000000e0d00720c */ /* 0x080fe40004f26670 */
[-C--:B------:R-:W-:Y:S02]  /*4070*/  ISETP.GE.OR P0, PT, R12, R14.reuse, !P0 ;  /* 0x0000000e0c00720c */ /* 0x080fe40004706670 */
[----:B-1----:R-:W-:Y:S02]  /*4080*/  FSEL R115, R186, -INF , !P1 ;  /* 0xff800000ba737808 */ /* 0x002fe40004800000 */
[----:B------:R-:W-:Y:S02]  /*4090*/  FSEL R104, R187, -INF , !P0 ;  /* 0xff800000bb687808 */ /* 0x000fe40004000000 */
[-C--:B------:R-:W-:Y:S02]  /*40a0*/  ISETP.GE.AND P6, PT, R11, R15.reuse, PT ;  /* 0x0000000f0b00720c */ /* 0x080fe40003fc6270 */
[-C--:B------:R-:W-:Y:S02]  /*40b0*/  ISETP.GE.AND P5, PT, R10, R15.reuse, PT ;  /* 0x0000000f0a00720c */ /* 0x080fe40003fa6270 */
[-C--:B------:R-:W-:Y:S02]  /*40c0*/  ISETP.GE.AND P4, PT, R9, R15.reuse, PT ;  /* 0x0000000f0900720c */ /* 0x080fe40003f86270 */
[-C--:B------:R-:W-:Y:S02]  /*40d0*/  ISETP.GE.AND P3, PT, R8, R15.reuse, PT ;  /* 0x0000000f0800720c */ /* 0x080fe40003f66270 */
[-C--:B------:R-:W-:Y:S02]  /*40e0*/  ISETP.GE.AND P2, PT, R7, R15.reuse, PT ;  /* 0x0000000f0700720c */ /* 0x080fe40003f46270 */
[----:B------:R-:W-:Y:S02]  /*40f0*/  ISETP.GE.AND P1, PT, R6, R15, PT ;  /* 0x0000000f0600720c */ /* 0x000fe40003f26270 */
        /* <DEDUP_REMOVED lines=36> */
.L_x_1091:
[C---:B------:R-:W-:Y:S01]  /*4340*/  FMUL.FTZ R106, R239.reuse, 1.4426950216293334961 ;  /* 0x3fb8aa3bef6a7820 */ /* 0x040fe20000410000 */
[----:B------:R-:W-:Y:S01]  /*4350*/  FSETP.NEU.FTZ.AND P0, PT, R239, -INF , PT ;  /* 0xff800000ef00780b */ /* 0x000fe20003f1d000 */
[----:B------:R-:W-:Y:S01]  /*4360*/  FMUL.FTZ R100, R240, 1.4426950216293334961 ;  /* 0x3fb8aa3bf0647820 */ /* 0x000fe20000410000 */
[----:B------:R-:W-:Y:S01]  /*4370*/  LEA R67, R216, UR4, 0x1 ;  /* 0x00000004d8437c11 */ /* 0x000fe2000f8e08ff */
[----:B------:R-:W-:Y:S01]  /*4380*/  FFMA.FTZ R188, -R188, R188, 1 ;  /* 0x3f800000bcbc7423 */ /* 0x000fe200000101bc */
[----:B------:R-:W-:Y:S01]  /*4390*/  FSEL R106, R106, RZ, P0 ;  /* 0x000000ff6a6a7208 */ /* 0x000fe20000000000 */
[----:B------:R-:W-:Y:S01]  /*43a0*/  FFMA.FTZ R189, -R189, R189, 1 ;  /* 0x3f800000bdbd7423 */ /* 0x000fe200000101bd */
[----:B------:R-:W-:Y:S01]  /*43b0*/  FSETP.NEU.FTZ.AND P0, PT, R240, -INF , PT ;  /* 0xff800000f000780b */ /* 0x000fe20003f1d000 */
[----:B------:R-:W-:Y:S01]  /*43c0*/  FFMA.FTZ R187, -R187, R187, 1 ;  /* 0x3f800000bbbb7423 */ /* 0x000fe200000101bb */
        /* <DEDUP_REMOVED lines=11> */
[----:B------:R-:W-:Y:S01]  /*4480*/  MUFU.EX2 R115, R115 ;  /* 0x0000007300737308 */ /* 0x000fe20000000800 */
[----:B------:R-:W-:Y:S01]  /*4490*/  FFMA.FTZ R102, R203, UR20, -R100 ;  /* 0x00000014cb667c23 */ /* 0x000fe20008010864 */
[----:B------:R-:W-:Y:S01]  /*44a0*/  FFMA.FTZ R109, R109, UR20, -R106 ;  /* 0x000000146d6d7c23 */ /* 0x000fe2000801086a */
[----:B------:R-:W-:Y:S01]  /*44b0*/  FFMA.FTZ R103, R103, UR20, -R100 ;  /* 0x0000001467677c23 */ /* 0x000fe20008010864 */
[----:B------:R-:W-:Y:S01]  /*44c0*/  FFMA.FTZ R107, R107, UR20, -R106 ;  /* 0x000000146b6b7c23 */ /* 0x000fe2000801086a */
[----:B------:R-:W-:Y:S01]  /*44d0*/  FFMA.FTZ R101, R101, UR20, -R100 ;  /* 0x0000001465657c23 */ /* 0x000fe20008010864 */
[----:B------:R-:W-:Y:S01]  /*44e0*/  FFMA.FTZ R106, R183, UR20, -R106 ;  /* 0x00000014b76a7c23 */ /* 0x000fe2000801086a */
[----:B------:R-:W-:Y:S03]  /*44f0*/  FFMA.FTZ R100, R181, UR20, -R100 ;  /* 0x00000014b5647c23 */ /* 0x000fe60008010864 */
[----:B------:R-:W-:Y:S01]  /*4500*/  MUFU.EX2 R114, R114 ;  /* 0x0000007200727308 */ /* 0x000fe20000000800 */
[C---:B------:R-:W-:Y:S01]  /*4510*/  IADD3 R65, R205.reuse, R67, RZ ;  /* 0x00000043cd417210 */ /* 0x040fe20007ffe0ff */
[----:B------:R-:W-:Y:S01]  /*4520*/  FFMA.FTZ R186, -R186, R186, 1 ;  /* 0x3f800000baba7423 */ /* 0x000fe200000101ba */
[----:B------:R-:W-:Y:S01]  /*4530*/  IADD3 R64, R205, R66, RZ ;  /* 0x00000042cd407210 */ /* 0x000fe20007ffe0ff */
[----:B------:R-:W-:Y:S01]  /*4540*/  FFMA.FTZ R190, -R190, R190, 1 ;  /* 0x3f800000bebe7423 */ /* 0x000fe200000101be */
[----:B------:R-:W-:Y:S01]  /*4550*/  FFMA.FTZ R191, -R191, R191, 1 ;  /* 0x3f800000bfbf7423 */ /* 0x000fe200000101bf */
[----:B------:R-:W-:Y:S01]  /*4560*/  UISETP.GT.AND UP3, UPT, UR5, UR22, UPT ;  /* 0x000000160500728c */ /* 0x000fe2000bf64270 */
[----:B------:R-:W-:Y:S03]  /*4570*/  FFMA.FTZ R193, -R193, R193, 1 ;  /* 0x3f800000c1c17423 */ /* 0x000fe600000101c1 */
[----:B------:R-:W-:Y:S01]  /*4580*/  MUFU.EX2 R113, R113 ;  /* 0x0000007100717308 */ /* 0x000fe20000000800 */
[----:B------:R-:W-:Y:S01]  /*4590*/  FFMA.FTZ R192, -R192, R192, 1 ;  /* 0x3f800000c0c07423 */ /* 0x000fe200000101c0 */
[----:B------:R-:W-:Y:S01]  /*45a0*/  FFMA.FTZ R194, -R194, R194, 1 ;  /* 0x3f800000c2c27423 */ /* 0x000fe200000101c2 */
[----:B------:R-:W-:Y:S01]  /*45b0*/  FFMA.FTZ R195, -R195, R195, 1 ;  /* 0x3f800000c3c37423 */ /* 0x000fe200000101c3 */
[----:B------:R-:W-:Y:S01]  /*45c0*/  PLOP3.LUT P1, PT, PT, PT, UP3, 0x80, 0x0 ;  /* 0x000000000000781c */ /* 0x000fe20003f2f038 */
[----:B------:R-:W-:Y:S01]  /*45d0*/  FFMA.FTZ R196, -R196, R196, 1 ;  /* 0x3f800000c4c47423 */ /* 0x000fe200000101c4 */
[----:B------:R-:W-:Y:S01]  /*45e0*/  FFMA.FTZ R197, -R197, R197, 1 ;  /* 0x3f800000c5c57423 */ /* 0x000fe200000101c5 */
[----:B------:R-:W-:Y:S03]  /*45f0*/  FFMA.FTZ R198, -R198, R198, 1 ;  /* 0x3f800000c6c67423 */ /* 0x000fe600000101c6 */
[----:B------:R-:W-:Y:S01]  /*4600*/  MUFU.EX2 R112, R112 ;  /* 0x0000007000707308 */ /* 0x000fe20000000800 */
[----:B------:R-:W-:Y:S01]  /*4610*/  FFMA.FTZ R199, -R199, R199, 1 ;  /* 0x3f800000c7c77423 */ /* 0x000fe200000101c7 */
[----:B------:R-:W-:Y:S01]  /*4620*/  FFMA.FTZ R200, -R200, R200, 1 ;  /* 0x3f800000c8c87423 */ /* 0x000fe200000101c8 */
[----:B------:R-:W-:Y:S07]  /*4630*/  FFMA.FTZ R201, -R201, R201, 1 ;  /* 0x3f800000c9c97423 */ /* 0x000fee00000101c9 */
        /* <DEDUP_REMOVED lines=71> */
[----:B------:R-:W-:Y:S01]  /*4ab0*/  FMUL.FTZ R182, R113, R182 ;  /* 0x000000b671b67220 */ /* 0x000fe20000410000 */
[----:B------:R-:W-:Y:S01]  /*4ac0*/  FMUL.FTZ R183, R112, R183 ;  /* 0x000000b770b77220 */ /* 0x000fe20000410000 */
[C---:B------:R-:W-:Y:S01]  /*4ad0*/  FADD.FTZ R112, -R185.reuse, R8 ;  /* 0x00000008b9707221 */ /* 0x040fe20000010100 */
[C---:B------:R-:W-:Y:S01]  /*4ae0*/  FADD.FTZ R113, -R185.reuse, R9 ;  /* 0x00000009b9717221 */ /* 0x040fe20000010100 */
[----:B------:R-:W-:Y:S01]  /*4af0*/  FADD.FTZ R181, -R185, R5 ;  /* 0x00000005b9b57221 */ /* 0x000fe20000010100 */
[----:B------:R-:W-:Y:S01]  /*4b00*/  FMUL.FTZ R180, R115, R180 ;  /* 0x000000b473b47220 */ /* 0x000fe20000410000 */
[----:B------:R-:W-:Y:S01]  /*4b10*/  FMUL.FTZ R112, R111, R112 ;  /* 0x000000706f707220 */ /* 0x000fe20000410000 */
[----:B------:R-:W-:Y:S01]  /*4b20*/  FMUL.FTZ R113, R110, R113 ;  /* 0x000000716e717220 */ /* 0x000fe20000410000 */
[----:B------:R-:W-:Y:S01]  /*4b30*/  FADD.FTZ R115, -R184, R11 ;  /* 0x0000000bb8737221 */ /* 0x000fe20000010100 */
[----:B------:R-:W-:Y:S01]  /*4b40*/  FMUL.FTZ R111, R188, UR7 ;  /* 0x00000007bc6f7c20 */ /* 0x000fe20008410000 */
[----:B------:R-:W-:Y:S01]  /*4b50*/  FMUL.FTZ R110, R189, UR7 ;  /* 0x00000007bd6e7c20 */ /* 0x000fe20008410000 */
[----:B------:R-:W-:Y:S01]  /*4b60*/  FMUL.FTZ R181, R114, R181 ;  /* 0x000000b572b57220 */ /* 0x000fe20000410000 */
[----:B------:R-:W-:Y:S01]  /*4b70*/  FADD.FTZ R114, -R184, R10 ;  /* 0x0000000ab8727221 */ /* 0x000fe20000010100 */
[----:B------:R-:W-:Y:S01]  /*4b80*/  FMUL.FTZ R115, R104, R115 ;  /* 0x0000007368737220 */ /* 0x000fe20000410000 */
[----:B------:R-:W-:Y:S01]  /*4b90*/  FMUL.FTZ R111, R182, R111 ;  /* 0x0000006fb66f7220 */ /* 0x000fe20000410000 */
[----:B------:R-:W-:Y:S01]  /*4ba0*/  FMUL.FTZ R110, R183, R110 ;  /* 0x0000006eb76e7220 */ /* 0x000fe20000410000 */
[----:B------:R-:W-:Y:S01]  /*4bb0*/  FMUL.FTZ R104, R187, UR7 ;  /* 0x00000007bb687c20 */ /* 0x000fe20008410000 */
[C---:B------:R-:W-:Y:S01]  /*4bc0*/  FADD.FTZ R182, -R184.reuse, R14 ;  /* 0x0000000eb8b67221 */ /* 0x040fe20000010100 */
[----:B------:R-:W-:Y:S01]  /*4bd0*/  FADD.FTZ R183, -R184, R15 ;  /* 0x0000000fb8b77221 */ /* 0x000fe20000010100 */
[----:B------:R-:W-:Y:S01]  /*4be0*/  FMUL.FTZ R114, R105, R114 ;  /* 0x0000007269727220 */ /* 0x000fe20000410000 */
[----:B------:R-:W-:Y:S01]  /*4bf0*/  F2FP.F16.F32.PACK_AB R111, R110, R111 ;  /* 0x0000006f6e6f723e */ /* 0x000fe200000000ff */
[----:B------:R-:W-:Y:S01]  /*4c00*/  FMUL.FTZ R105, R186, UR7 ;  /* 0x00000007ba697c20 */ /* 0x000fe20008410000 */
[----:B------:R-:W-:Y:S01]  /*4c10*/  FMUL.FTZ R104, R181, R104 ;  /* 0x00000068b5687220 */ /* 0x000fe20000410000 */
[----:B------:R-:W-:Y:S01]  /*4c20*/  FMUL.FTZ R182, R103, R182 ;  /* 0x000000b667b67220 */ /* 0x000fe20000410000 */
[----:B------:R-:W-:Y:S01]  /*4c30*/  FMUL.FTZ R183, R102, R183 ;  /* 0x000000b766b77220 */ /* 0x000fe20000410000 */
[----:B------:R-:W-:Y:S01]  /*4c40*/  FADD.FTZ R181, -R185, R13 ;  /* 0x0000000db9b57221 */ /* 0x000fe20000010100 */
[----:B------:R-:W-:Y:S01]  /*4c50*/  FMUL.FTZ R103, R190, UR7 ;  /* 0x00000007be677c20 */ /* 0x000fe20008410000 */
[----:B------:R-:W-:Y:S01]  /*4c60*/  FMUL.FTZ R102, R191, UR7 ;  /* 0x00000007bf667c20 */ /* 0x000fe20008410000 */
[----:B------:R-:W-:Y:S01]  /*4c70*/  FMUL.FTZ R105, R180, R105 ;  /* 0x00000069b4697220 */ /* 0x000fe20000410000 */
[C---:B------:R-:W-:Y:S01]  /*4c80*/  FADD.FTZ R180, -R185.reuse, R12 ;  /* 0x0000000cb9b47221 */ /* 0x040fe20000010100 */
[----:B------:R-:W-:Y:S01]  /*4c90*/  FADD.FTZ R186, -R185, R16 ;  /* 0x00000010b9ba7221 */ /* 0x000fe20000010100 */
[----:B------:R-:W-:Y:S01]  /*4ca0*/  FMUL.FTZ R181, R108, R181 ;  /* 0x000000b56cb57220 */ /* 0x000fe20000410000 */
[----:B------:R-:W-:Y:S01]  /*4cb0*/  FMUL.FTZ R103, R112, R103 ;  /* 0x0000006770677220 */ /* 0x000fe20000410000 */
[----:B------:R-:W-:Y:S01]  /*4cc0*/  FMUL.FTZ R102, R113, R102 ;  /* 0x0000006671667220 */ /* 0x000fe20000410000 */
[----:B------:R-:W-:Y:S01]  /*4cd0*/  FADD.FTZ R185, -R185, R17 ;  /* 0x00000011b9b97221 */ /* 0x000fe20000010100 */
[C---:B------:R-:W-:Y:S01]  /*4ce0*/  FADD.FTZ R188, -R184.reuse, R18 ;  /* 0x00000012b8bc7221 */ /* 0x040fe20000010100 */
[----:B------:R-:W-:Y:S01]  /*4cf0*/  FADD.FTZ R187, -R184, R19 ;  /* 0x00000013b8bb7221 */ /* 0x000fe20000010100 */
[----:B------:R-:W-:Y:S01]  /*4d00*/  FMUL.FTZ R108, R193, UR7 ;  /* 0x00000007c16c7c20 */ /* 0x000fe20008410000 */
[----:B------:R-:W-:Y:S01]  /*4d10*/  FMUL.FTZ R180, R109, R180 ;  /* 0x000000b46db47220 */ /* 0x000fe20000410000 */
[----:B------:R-:W-:Y:S01]  /*4d20*/  F2FP.F16.F32.PACK_AB R105, R104, R105 ;  /* 0x000000696869723e */ /* 0x000fe200000000ff */
[----:B------:R-:W-:Y:S01]  /*4d30*/  FMUL.FTZ R186, R107, R186 ;  /* 0x000000ba6bba7220 */ /* 0x000fe20000410000 */
[----:B------:R-:W-:Y:S01]  /*4d40*/  FMUL.FTZ R108, R115, R108 ;  /* 0x0000006c736c7220 */ /* 0x000fe20000410000 */
[----:B------:R-:W-:Y:S01]  /*4d50*/  FMUL.FTZ R185, R106, R185 ;  /* 0x000000b96ab97220 */ /* 0x000fe20000410000 */
[----:B------:R-:W-:Y:S01]  /*4d60*/  FMUL.FTZ R188, R101, R188 ;  /* 0x000000bc65bc7220 */ /* 0x000fe20000410000 */
[----:B------:R-:W-:Y:S01]  /*4d70*/  FMUL.FTZ R187, R100, R187 ;  /* 0x000000bb64bb7220 */ /* 0x000fe20000410000 */
        /* <DEDUP_REMOVED lines=46> */
.L_x_1092:
        /* <DEDUP_REMOVED lines=77> */
.L_x_1093:
[----:B------:R-:W-:Y:S01]  /*5530*/  LDSM.16.M88.4 R100, [R209] ;  /* 0x00000000d164783b */ /* 0x000fe20000000200 */
[C---:B------:R-:W-:Y:S01]  /*5540*/  LEA R246, P0, R236.reuse, R246, 0x2 ;  /* 0x000000f6ecf67211 */ /* 0x040fe200078010ff */
[----:B------:R-:W-:Y:S02]  /*5550*/  ULOP3.LUT UR11, UR5, 0x1, URZ, 0xc0, !UPT ;  /* 0x00000001050b7892 */ /* 0x000fe4000f8ec03f */
[----:B------:R-:W2:Y:S01]  /*5560*/  LDSM.16.MT88.4 R16, [R217+0xc000] ;  /* 0x00c00000d910783b */ /* 0x000ea20000004200 */
[----:B------:R-:W-:Y:S01]  /*5570*/  LEA.HI.X.SX32 R247, R236, R247, 0x2, P0 ;  /* 0x000000f7ecf77211 */ /* 0x000fe200000f16ff */
[----:B------:R-:W-:Y:S02]  /*5580*/  UISETP.NE.U32.AND UP0, UPT, UR11, 0x1, UPT ;  /* 0x000000010b00788c */ /* 0x000fe4000bf05070 */
[----:B------:R-:W1:Y:S01]  /*5590*/  LDSM.16.M88.4 R60, [R209+0x1000] ;  /* 0x00100000d13c783b */ /* 0x000e620000000200 */
[----:B------:R-:W-:Y:S02]  /*55a0*/  UISETP.GT.AND UP2, UPT, UR5, UR22, UPT ;  /* 0x000000160500728c */ /* 0x000fe4000bf44270 */
[----:B------:R-:W-:Y:S01]  /*55b0*/  @UP3 UIADD3 UR11, UP1, UR16, -0x100, URZ ;  /* 0xffffff00100b3890 */ /* 0x000fe2000ff3e03f */
[----:B------:R-:W3:Y:S01]  /*55c0*/  LDSM.16.MT88.4 R64, [R217+0xe000] ;  /* 0x00e00000d940783b */ /* 0x000ee20000004200 */
[----:B------:R-:W-:Y:S03]  /*55d0*/  UIADD3 UR5, UR5, -0x1, URZ ;  /* 0xffffffff05057890 */ /* 0x000fe6000fffe03f */
        /* <DEDUP_REMOVED lines=8> */
[----:B------:R-:W-:Y:S04]  /*5660*/  LDSM.16.MT88.4 R196, [R217+0xd800] ;  /* 0x00d80000d9c4783b */ /* 0x000fe80000004200 */
        /* <DEDUP_REMOVED lines=24> */
[----:B------:R-:W-:Y:S01]  /*57f0*/  @UP3 UMOV UR16, UR11 ;  /* 0x0000000b00103c82 */ /* 0x000fe20008000000 */
[----:B------:R-:W-:Y:S02]  /*5800*/  @UP3 UIADD3.X UR11, UR15, -0x1, URZ, UP1, !UPT ;  /* 0xffffffff0f0b3890 */ /* 0x000fe40008ffe43f */
[----:B------:R-:W-:Y:S01]  /*5810*/  @P1 IADD3.X R113, R237, UR15, RZ, P2, !PT ;  /* 0x0000000fed711c10 */ /* 0x000fe200097fe4ff */
[C---:B------:R-:W-:Y:S04]  /*5820*/  HMMA.16816.F32 R8, R192.reuse, R188, R8 ;  /* 0x000000bcc008723c */ /* 0x040fe80000001808 */
[----:B------:R-:W5:Y:S01]  /*5830*/  @P1 LDG.E R239, desc[UR8][R112.64+-0x100] ;  /* 0xffff000870ef1981 */ /* 0x000f62000c1e1900 */
[----:B------:R-:W-:Y:S01]  /*5840*/  @UP3 UMOV UR15, UR11 ;  /* 0x0000000b000f3c82 */ /* 0x000fe20008000000 */
[-C--:B------:R-:W-:Y:S02]  /*5850*/  HMMA.16816.F32 R12, R192, R190.reuse, R12 ;  /* 0x000000bec00c723c */ /* 0x080fe4000000180c */
[----:B------:R4:W5:Y:S03]  /*5860*/  @P1 LDG.E R240, desc[UR8][R112.64+-0xe0] ;  /* 0xffff200870f01981 */ /* 0x000966000c1e1900 */
[-C--:B------:R-:W-:Y:S01]  /*5870*/  LEA R114, P1, R183, R246.reuse, 0x2 ;  /* 0x000000f6b7727211 */ /* 0x080fe200078210ff */
[C---:B------:R-:W-:Y:S01]  /*5880*/  HMMA.16816.F32 R16, R184.reuse, R190, R16 ;  /* 0x000000beb810723c */ /* 0x040fe20000001810 */
[----:B------:R-:W-:Y:S04]  /*5890*/  IMAD.U32 R183, RZ, RZ, UR43 ;  /* 0x0000002bffb77e24 */ /* 0x000fe8000f8e00ff */
[-C--:B------:R-:W-:Y:S01]  /*58a0*/  LEA.HI.X.SX32 R115, R115, R247.reuse, 0x2, P1 ;  /* 0x000000f773737211 */ /* 0x080fe200008f16ff */
[-C--:B-1----:R-:W-:Y:S06]  /*58b0*/  HMMA.16816.F32 R52, R184, R100.reuse, R52 ;  /* 0x00000064b834723c */ /* 0x082fec0000001834 */
[C---:B------:R-:W-:Y:S06]  /*58c0*/  HMMA.16816.F32 R56, R192.reuse, R100, R56 ;  /* 0x00000064c038723c */ /* 0x040fec0000001838 */
[-C--:B------:R-:W-:Y:S01]  /*58d0*/  HMMA.16816.F32 R60, R192, R102.reuse, R60 ;  /* 0x00000066c03c723c */ /* 0x080fe2000000183c */
[----:B----4-:R-:W-:Y:S05]  /*58e0*/  IMAD.U32 R113, RZ, RZ, UR44 ;  /* 0x0000002cff717e24 */ /* 0x010fea000f8e00ff */
[----:B------:R-:W-:Y:S01]  /*58f0*/  HMMA.16816.F32 R64, R184, R102, R64 ;  /* 0x00000066b840723c */ /* 0x000fe20000001840 */
[----:B------:R-:W-:Y:S05]  /*5900*/  LDSM.16.MT88.4 R100, [R207+0x2800] ;  /* 0x00280000cf64783b */ /* 0x000fea0000004200 */
[-C--:B--2---:R-:W-:Y:S01]  /*5910*/  HMMA.16816.F32 R4, R108, R196.reuse, R4 ;  /* 0x000000c46c04723c */ /* 0x084fe20000001804 */
[----:B------:R-:W-:Y:S05]  /*5920*/  IMAD.U32 R185, RZ, RZ, UR19 ;  /* 0x00000013ffb97e24 */ /* 0x000fea000f8e00ff */
[C---:B------:R-:W-:Y:S06]  /*5930*/  HMMA.16816.F32 R8, R200.reuse, R196, R8 ;  /* 0x000000c4c808723c */ /* 0x040fec0000001808 */
[-C--:B------:R-:W-:Y:S06]  /*5940*/  HMMA.16816.F32 R12, R200, R198.reuse, R12 ;  /* 0x000000c6c80c723c */ /* 0x080fec000000180c */
[C---:B------:R-:W-:Y:S05]  /*5950*/  HMMA.16816.F32 R16, R108.reuse, R198, R16 ;  /* 0x000000c66c10723c */ /* 0x040fea0000001810 */
[----:B------:R1:W-:Y:S01]  /*5960*/  REDG.E.ADD.F32.FTZ.RN.STRONG.GPU desc[UR8][R246.64], R4 ;  /* 0x00000004f60079a6 */ /* 0x0003e2000c10f388 */
[-C--:B---3--:R-:W-:Y:S06]  /*5970*/  HMMA.16816.F32 R52, R108, R104.reuse, R52 ;  /* 0x000000686c34723c */ /* 0x088fec0000001834 */
[C---:B------:R-:W-:Y:S06]  /*5980*/  HMMA.16816.F32 R56, R200.reuse, R104, R56 ;  /* 0x00000068c838723c */ /* 0x040fec0000001838 */
[-C--:B------:R-:W-:Y:S01]  /*5990*/  HMMA.16816.F32 R60, R200, R106.reuse, R60 ;  /* 0x0000006ac83c723c */ /* 0x080fe2000000183c */
[----:B------:R-:W-:Y:S04]  /*59a0*/  IMAD.U32 R105, RZ, RZ, UR19 ;  /* 0x00000013ff697e24 */ /* 0x000fe8000f8e00ff */
        /* <DEDUP_REMOVED lines=11> */
[-C--:B-1----:R-:W-:Y:S01]  /*5a60*/  LEA R4, P1, R109, R246.reuse, 0x2 ;  /* 0x000000f66d047211 */ /* 0x082fe200078210ff */
[----:B------:R-:W-:Y:S01]  /*5a70*/  IMAD.U32 R111, RZ, RZ, UR43 ;  /* 0x0000002bff6f7e24 */ /* 0x000fe2000f8e00ff */
[-C--:B------:R-:W-:Y:S01]  /*5a80*/  LEA R106, P2, R183, R246.reuse, 0x2 ;  /* 0x000000f6b76a7211 */ /* 0x080fe200078410ff */
[----:B------:R1:W-:Y:S01]  /*5a90*/  REDG.E.ADD.F32.FTZ.RN.STRONG.GPU desc[UR8][R114.64], R6 ;  /* 0x00000006720079a6 */ /* 0x0003e2000c10f388 */
[-C--:B------:R-:W-:Y:S01]  /*5aa0*/  LEA.HI.X.SX32 R109, R185, R247.reuse, 0x2, P0 ;  /* 0x000000f7b96d7211 */ /* 0x080fe200000f16ff */
[----:B------:R-:W-:Y:S02]  /*5ab0*/  IMAD.U32 R183, RZ, RZ, UR29 ;  /* 0x0000001dffb77e24 */ /* 0x000fe4000f8e00ff */
[----:B------:R3:W-:Y:S01]  /*5ac0*/  REDG.E.ADD.F32.FTZ.RN.STRONG.GPU desc[UR8][R104.64], R7 ;  /* 0x00000007680079a6 */ /* 0x0007e2000c10f388 */
[----:B------:R-:W-:Y:S03]  /*5ad0*/  IMAD.U32 R113, RZ, RZ, UR28 ;  /* 0x0000001cff717e24 */ /* 0x000fe6000f8e00ff */
[----:B------:R4:W-:Y:S01]  /*5ae0*/  REDG.E.ADD.F32.FTZ.RN.STRONG.GPU desc[UR8][R108.64], R8 ;  /* 0x000000086c0079a6 */ /* 0x0009e2000c10f388 */
[----:B--2---:R-:W-:Y:S02]  /*5af0*/  IMAD.U32 R5, RZ, RZ, UR42 ;  /* 0x0000002aff057e24 */ /* 0x004fe4000f8e00ff */
[----:B-1----:R-:W-:Y:S03]  /*5b00*/  IMAD.U32 R115, RZ, RZ, UR28 ;  /* 0x0000001cff737e24 */ /* 0x002fe6000f8e00ff */
[-C--:B------:R-:W-:Y:S02]  /*5b10*/  LEA.HI.X.SX32 R5, R5, R247.reuse, 0x2, P1 ;  /* 0x000000f705057211 */ /* 0x080fe400008f16ff */
[-C--:B---3--:R-:W-:Y:S01]  /*5b20*/  LEA R104, P0, R107, R246.reuse, 0x2 ;  /* 0x000000f66b687211 */ /* 0x088fe200078010ff */
[----:B------:R-:W-:Y:S01]  /*5b30*/  IMAD.U32 R7, RZ, RZ, UR41 ;  /* 0x00000029ff077e24 */ /* 0x000fe2000f8e00ff */
[-C--:B------:R-:W-:Y:S01]  /*5b40*/  LEA.HI.X.SX32 R107, R111, R247.reuse, 0x2, P2 ;  /* 0x000000f76f6b7211 */ /* 0x080fe200010f16ff */
[----:B------:R-:W-:Y:S02]  /*5b50*/  IMAD.U32 R111, RZ, RZ, UR27 ;  /* 0x0000001bff6f7e24 */ /* 0x000fe4000f8e00ff */
[----:B----4-:R-:W-:Y:S01]  /*5b60*/  IMAD.U32 R109, RZ, RZ, UR26 ;  /* 0x0000001aff6d7e24 */ /* 0x010fe2000f8e00ff */
[-C--:B------:R-:W-:Y:S01]  /*5b70*/  LEA.HI.X.SX32 R105, R7, R247.reuse, 0x2, P0 ;  /* 0x000000f707697211 */ /* 0x080fe200000f16ff */
[----:B------:R1:W-:Y:S01]  /*5b80*/  REDG.E.ADD.F32.FTZ.RN.STRONG.GPU desc[UR8][R106.64], R9 ;  /* 0x000000096a0079a6 */ /* 0x0003e2000c10f388 */
[----:B------:R-:W-:Y:S03]  /*5b90*/  IMAD.U32 R7, RZ, RZ, UR29 ;  /* 0x0000001dff077e24 */ /* 0x000fe6000f8e00ff */
        /* <DEDUP_REMOVED lines=70> */
[----:B------:R-:W-:Y:S01]  /*6000*/  IMAD.U32 R55, RZ, RZ, UR33 ;  /* 0x00000021ff377e24 */ /* 0x000fe2000f8e00ff */
[-C--:B------:R-:W-:Y:S01]  /*6010*/  LEA R112, P0, R9, R246.reuse, 0x2 ;  /* 0x000000f609707211 */ /* 0x080fe200078010ff */
        /* <DEDUP_REMOVED lines=10> */
[-C--:B------:R-:W-:Y:S01]  /*60c0*/  LEA.HI.X.SX32 R111, R11, R247.reuse, 0x2, P1 ;  /* 0x000000f70b6f7211 */ /* 0x080fe200008f16ff */
[----:B------:R-:W-:Y:S01]  /*60d0*/  REDG.E.ADD.F32.FTZ.RN.STRONG.GPU desc[UR8][R56.64], R66 ;  /* 0x00000042380079a6 */ /* 0x000fe2000c10f388 */
[----:B------:R-:W-:Y:S01]  /*60e0*/  PLOP3.LUT P1, PT, PT, PT, UP0, 0x80, 0x0 ;  /* 0x000000000000781c */ /* 0x000fe20003f2f008 */
[----:B------:R-:W-:Y:S01]  /*60f0*/  @UP3 UIADD3 UR18, UP0, UR18, -0x100, URZ ;  /* 0xffffff0012123890 */ /* 0x000fe2000ff1e03f */
[-C--:B------:R-:W-:Y:S01]  /*6100*/  LEA.HI.X.SX32 R113, R7, R247.reuse, 0x2, P0 ;  /* 0x000000f707717211 */ /* 0x080fe200000f16ff */
[----:B------:R-:W-:Y:S01]  /*6110*/  REDG.E.ADD.F32.FTZ.RN.STRONG.GPU desc[UR8][R104.64], R67 ;  /* 0x00000043680079a6 */ /* 0x000fe2000c10f388 */
[----:B------:R-:W-:Y:S01]  /*6120*/  PLOP3.LUT P0, PT, PT, PT, UP2, 0x80, 0x0 ;  /* 0x000000000000781c */ /* 0x000fe20003f0f028 */
[----:B------:R-:W-:Y:S02]  /*6130*/  @UP3 UIADD3.X UR17, UR17, -0x1, URZ, UP0, !UPT ;  /* 0xffffffff11113890 */ /* 0x000fe400087fe43f */
[----:B------:R-:W-:Y:S04]  /*6140*/  REDG.E.ADD.F32.FTZ.RN.STRONG.GPU desc[UR8][R106.64], R60 ;  /* 0x0000003c6a0079a6 */ /* 0x000fe8000c10f388 */
        /* <DEDUP_REMOVED lines=13> */
[-C--:B-1----:R-:W-:Y:S03]  /*6220*/  HMMA.16816.F32 R68, R4, R8.reuse, R68 ;  /* 0x000000080444723c */ /* 0x082fe60000001844 */
[----:B------:R-:W-:Y:S03]  /*6230*/  LDSM.16.MT88.4 R104, [R0+0x11000] ;  /* 0x011000000068783b */ /* 0x000fe60000004200 */
        /* <DEDUP_REMOVED lines=10> */
[----:B------:R-:W2:Y:S01]  /*62e0*/  LDSM.16.MT88.4 R16, [R207+0x1800] ;  /* 0x00180000cf10783b */ /* 0x000ea20000004200 */
        /* <DEDUP_REMOVED lines=18> */
[-C--:B------:R-:W-:Y:S06]  /*6410*/  HMMA.16816.F32 R68, R4, R16.reuse, R68 ;  /* 0x000000100444723c */ /* 0x080fec0000001844 */
[C---:B---3--:R-:W-:Y:S06]  /*6420*/  HMMA.16816.F32 R72, R56.reuse, R16, R72 ;  /* 0x000000103848723c */ /* 0x048fec0000001848 */
[-C--:B------:R-:W-:Y:S06]  /*6430*/  HMMA.16816.F32 R76, R56, R18.reuse, R76 ;  /* 0x00000012384c723c */ /* 0x080fec000000184c */
[C---:B------:R-:W-:Y:S06]  /*6440*/  HMMA.16816.F32 R80, R4.reuse, R18, R80 ;  /* 0x000000120450723c */ /* 0x040fec0000001850 */
[-C--:B----4-:R-:W-:Y:S06]  /*6450*/  HMMA.16816.F32 R84, R4, R64.reuse, R84 ;  /* 0x000000400454723c */ /* 0x090fec0000001854 */
        /* <DEDUP_REMOVED lines=123> */
.L_x_1095:
        /* <DEDUP_REMOVED lines=20> */
.L_x_1096:
[----:B------:R2:W-:Y:S01]  /*6d50*/  STS [R233+0x7000], R44 ;  /* 0x0070002ce9007388 */ /* 0x0005e20000000800 */
[----:B------:R-:W-:Y:S01]  /*6d60*/  USHF.R.S32.HI UR5, URZ, 0x1f, UR48 ;  /* 0x0000001f3f057899 */ /* 0x000fe20008011430 */
[--C-:B------:R-:W-:Y:S01]  /*6d70*/  SHF.R.S32.HI R31, RZ, 0x1f, R220.reuse ;  /* 0x0000001fff1f7819 */ /* 0x100fe200000114dc */
[----:B------:R-:W-:Y:S01]  /*6d80*/  IMAD.U32 R3, RZ, RZ, UR10 ;  /* 0x0000000aff037e24 */ /* 0x000fe2000f8e00ff */
[----:B------:R2:W-:Y:S01]  /*6d90*/  STS [R233+0x7400], R46 ;  /* 0x0074002ee9007388 */ /* 0x0005e20000000800 */
[----:B------:R-:W-:Y:S01]  /*6da0*/  UIMAD UR7, UR5, UR10, URZ ;  /* 0x0000000a050772a4 */ /* 0x000fe2000f8e023f */
[----:B-1----:R-:W-:Y:S01]  /*6db0*/  IMAD.MOV.U32 R30, RZ, RZ, R220 ;  /* 0x000000ffff1e7224 */ /* 0x002fe200078e00dc */
        /* <DEDUP_REMOVED lines=19> */
[----:B------:R2:W1:Y:S04]  /*6ef0*/  LDS.128 R24, [R225+0xd000] ;  /* 0x00d00000e1187984 */ /* 0x0004680000000c00 */
[----:B------:R2:W3:Y:S04]  /*6f00*/  LDS.128 R20, [R225+0xf000] ;  /* 0x00f00000e1147984 */ /* 0x0004e80000000c00 */
[----:B------:R2:W4:Y:S04]  /*6f10*/  LDS.128 R16, [R225+0x11000] ;  /* 0x01100000e1107984 */ /* 0x0005280000000c00 */
        /* <DEDUP_REMOVED lines=9> */
[----:B------:R-:W-:-:S04]  /*6fb0*/  LEA R36, P0, R34, UR16, 0x1 ;  /* 0x0000001022247c11 */ /* 0x000fc8000f8008ff */
[----:B------:R-:W-:-:S04]  /*6fc0*/  IADD3 R3, R3, R35, RZ ;  /* 0x0000002303037210 */ /* 0x000fc80007ffe0ff */
[----:B------:R-:W-:-:S05]  /*6fd0*/  LEA.HI.X R37, R34, UR17, R3, 0x1, P0 ;  /* 0x0000001122257c11 */ /* 0x000fca00080f0c03 */
[----:B--2---:R2:W-:Y:S04]  /*6fe0*/  STG.E.128 desc[UR8][R36.64], R4 ;  /* 0x0000000424007986 */ /* 0x0045e8000c101d08 */
[----:B---3--:R2:W-:Y:S02]  /*6ff0*/  STG.E.128 desc[UR8][R36.64+0x80], R8 ;  /* 0x0000800824007986 */ /* 0x0085e4000c101d08 */
.L_x_1098:
[----:B------:R-:W-:Y:S05]  /*7000*/  BSYNC B0 ;  /* 0x0000000000007941 */ /* 0x000fea0003800000 */
.L_x_1097:
[----:B------:R-:W-:Y:S04]  /*7010*/  BSSY B0, `(.L_x_1099) ;  /* 0x000000e000007945 */ /* 0x000fe80003800000 */
[----:B------:R-:W-:Y:S05]  /*7020*/  @P1 BRA `(.L_x_1100) ;  /* 0x0000000000301947 */ /* 0x000fea0003800000 */
[----:B--2---:R-:W-:Y:S01]  /*7030*/  IADD3 R4, P0, R218, 0x20, RZ ;  /* 0x00000020da047810 */ /* 0x004fe20007f1e0ff */
        /* <DEDUP_REMOVED lines=9> */
[----:B-1----:R1:W-:Y:S04]  /*70d0*/  STG.E.128 desc[UR8][R4.64], R24 ;  /* 0x0000001804007986 */ /* 0x0023e8000c101d08 */
[----:B---3--:R1:W-:Y:S02]  /*70e0*/  STG.E.128 desc[UR8][R4.64+0x80], R20 ;  /* 0x0000801404007986 */ /* 0x0083e4000c101d08 */
.L_x_1100:
[----:B------:R-:W-:Y:S05]  /*70f0*/  BSYNC B0 ;  /* 0x0000000000007941 */ /* 0x000fea0003800000 */
.L_x_1099:
[----:B--2---:R2:W2:Y:S01]  /*7100*/  LDS.128 R8, [R225+0x10000] ;  /* 0x01000000e1087984 */ /* 0x0044a20000000c00 */
[----:B------:R-:W-:Y:S01]  /*7110*/  UIMAD UR5, UR5, UR12, URZ ;  /* 0x0000000c050572a4 */ /* 0x000fe2000f8e023f */
[----:B------:R-:W-:Y:S01]  /*7120*/  IMAD.U32 R3, RZ, RZ, UR12 ;  /* 0x0000000cff037e24 */ /* 0x000fe2000f8e00ff */
[----:B------:R-:W-:Y:S01]  /*7130*/  USHF.R.S32.HI UR10, URZ, 0x1f, UR59 ;  /* 0x0000001f3f0a7899 */ /* 0x000fe2000801143b */
[----:B-1----:R1:W1:Y:S01]  /*7140*/  LDS.128 R4, [R225+0x12000] ;  /* 0x01200000e1047984 */ /* 0x0022620000000c00 */
[----:B------:R-:W-:Y:S01]  /*7150*/  UIMAD UR5, UR48, UR13, UR5 ;  /* 0x0000000d300572a4 */ /* 0x000fe2000f8e0205 */
[----:B------:R-:W-:Y:S01]  /*7160*/  IMAD.WIDE.U32 R30, R3, UR48, R30 ;  /* 0x00000030031e7c25 */ /* 0x000fe2000f8e001e */
[----:B------:R-:W-:Y:S01]  /*7170*/  ULDC.64 UR6, c[0x0][0x470] ;  /* 0x00011c0000067ab9 */ /* 0x000fe20000000a00 */
[----:B------:R-:W-:Y:S03]  /*7180*/  BSSY B0, `(.L_x_1101) ;  /* 0x0000014000007945 */ /* 0x000fe60003800000 */
[----:B------:R-:W-:Y:S01]  /*7190*/  IMAD.U32 R3, RZ, RZ, UR5 ;  /* 0x00000005ff037e24 */ /* 0x000fe2000f8e00ff */
[----:B---3--:R-:W-:Y:S01]  /*71a0*/  IADD3 R22, P0, R30, UR14, RZ ;  /* 0x0000000e1e167c10 */ /* 0x008fe2000ff1e0ff */
        /* <DEDUP_REMOVED lines=15> */
[----:B--2---:R3:W-:Y:S04]  /*72a0*/  STG.E.128 desc[UR8][R26.64], R8 ;  /* 0x000000081a007986 */ /* 0x0047e8000c101d08 */
[----:B-1----:R3:W-:Y:S02]  /*72b0*/  STG.E.128 desc[UR8][R26.64+0x80], R4 ;  /* 0x000080041a007986 */ /* 0x0027e4000c101d08 */
.L_x_1102:
[----:B------:R-:W-:Y:S05]  /*72c0*/  BSYNC B0 ;  /* 0x0000000000007941 */ /* 0x000fea0003800000 */
.L_x_1101:
[----:B------:R-:W-:Y:S05]  /*72d0*/  @P1 BRA `(.L_x_1089) ;  /* 0x0000000000301947 */ /* 0x000fea0003800000 */
[----:B------:R-:W-:Y:S01]  /*72e0*/  IADD3 R3, P0, R218, 0x20, RZ ;  /* 0x00000020da037810 */ /* 0x000fe20007f1e0ff */
[----:B------:R-:W-:Y:S01]  /*72f0*/  ULDC.64 UR6, c[0x0][0x3f8] ;  /* 0x0000fe0000067ab9 */ /* 0x000fe20000000a00 */
[----:B------:R-:W-:Y:S02]  /*7300*/  MOV R20, R22 ;  /* 0x0000001600147202 */ /* 0x000fe40000000f00 */
[----:B------:R-:W-:-:S03]  /*7310*/  IADD3.X R2, RZ, R2, RZ, P0, !PT ;  /* 0x00000002ff027210 */ /* 0x000fc600007fe4ff */
[----:B-1-3--:R-:W-:-:S04]  /*7320*/  IMAD.WIDE.U32 R4, R3, UR12, R20 ;  /* 0x0000000c03047c25 */ /* 0x00afc8000f8e0014 */
[----:B------:R-:W-:Y:S01]  /*7330*/  IMAD R2, R2, UR12, RZ ;  /* 0x0000000c02027c24 */ /* 0x000fe2000f8e02ff */
[----:B------:R-:W-:-:S03]  /*7340*/  LEA R6, P0, R4, UR6, 0x1 ;  /* 0x0000000604067c11 */ /* 0x000fc6000f8008ff */
[----:B------:R-:W-:-:S05]  /*7350*/  IMAD R2, R3, UR13, R2 ;  /* 0x0000000d03027c24 */ /* 0x000fca000f8e0202 */
[----:B------:R-:W-:-:S04]  /*7360*/  IADD3 R2, R2, R5, RZ ;  /* 0x0000000502027210 */ /* 0x000fc80007ffe0ff */
[----:B------:R-:W-:-:S05]  /*7370*/  LEA.HI.X R7, R4, UR7, R2, 0x1, P0 ;  /* 0x0000000704077c11 */ /* 0x000fca00080f0c02 */
[----:B----4-:R1:W-:Y:S04]  /*7380*/  STG.E.128 desc[UR8][R6.64], R16 ;  /* 0x0000001006007986 */ /* 0x0103e8000c101d08 */
[----:B------:R1:W-:Y:S02]  /*7390*/  STG.E.128 desc[UR8][R6.64+0x80], R12 ;  /* 0x0000800c06007986 */ /* 0x0003e4000c101d08 */
.L_x_1089:
[----:B------:R-:W-:Y:S05]  /*73a0*/  BSYNC B1 ;  /* 0x0000000000017941 */ /* 0x000fea0003800000 */
.L_x_1075:
[----:B------:R-:W-:Y:S01]  /*73b0*/  R2UR UR6, R219 ;  /* 0x00000000db0672ca */ /* 0x000fe200000e0000 */
[----:B------:R-:W-:Y:S02]  /*73c0*/  ULDC UR5, c[0x0][0xc] ;  /* 0x0000030000057ab9 */ /* 0x000fe40000000800 */
[----:B------:R-:W-:-:S10]  /*73d0*/  UIADD3 UR51, UR5, UR51, URZ ;  /* 0x0000003305337290 */ /* 0x000fd4000fffe03f */
[----:B------:R-:W-:-:S06]  /*73e0*/  UISETP.GE.AND UP0, UPT, UR51, UR6, UPT ;  /* 0x000000063300728c */ /* 0x000fcc000bf06270 */
[----:B------:R-:W-:-:S13]  /*73f0*/  PLOP3.LUT P0, PT, PT, PT, UP0, 0x80, 0x0 ;  /* 0x000000000000781c */ /* 0x000fda0003f0f008 */
[----:B------:R-:W-:Y:S05]  /*7400*/  @P0 BRA `(.L_x_1103) ;  /* 0x0000000000040947 */ /* 0x000fea0003800000 */
[----:B------:R-:W-:Y:S05]  /*7410*/  BRA `(.L_x_1104) ;  /* 0xffffff9400547947 */ /* 0x000fea000383ffff */
.L_x_1103:
[----:B------:R-:W-:Y:S05]  /*7420*/  EXIT ;  /* 0x000000000000794d */ /* 0x000fea0003800000 */
.L_x_1105:
        /* <DEDUP_REMOVED lines=13> */
.L_x_2076:


//--------------------- .text._ZN5flash44flash_bwd_dq_dk_dv_loop_seqk_parallel_kernelI23Flash_bwd_kernel_traitsILi128ELi64ELi64ELi8ELi4ELi2ELi2ELb1ELb0EN7cutlass6half_tE19Flash_kernel_traitsILi128ELi64ELi64ELi8ES3_EELb1ELb0ELb1ELb1ELb0ELb0ELb0EEEvNS_16Flash_bwd_paramsE --------------------------
	.section	.text._ZN5flash44flash_bwd_dq_dk_dv_loop_seqk_parallel_kernelI23Flash_bwd_kernel_traitsILi128ELi64ELi64ELi8ELi4ELi2ELi2ELb1ELb0EN7cutlass6half_tE19Flash_kernel_traitsILi128ELi64ELi64ELi8ES3_EELb1ELb0ELb1ELb1ELb0ELb0ELb0EEEvNS_16Flash_bwd_paramsE,"ax",@progbits
	.align	128
        .global         _ZN5flash44flash_bwd_dq_dk_dv_loop_seqk_parallel_kernelI23Flash_bwd_kernel_traitsILi128ELi64ELi64ELi8ELi4ELi2ELi2ELb1ELb0EN7cutlass6half_tE19Flash_kernel_traitsILi128ELi64ELi64ELi8ES3_EELb1ELb0ELb1ELb1ELb0ELb0ELb0EEEvNS_16Flash_bwd_paramsE
        .type           _ZN5flash44flash_bwd_dq_dk_dv_loop_seqk_parallel_kernelI23Flash_bwd_kernel_traitsILi128ELi64ELi64ELi8ELi4ELi2ELi2ELb1ELb0EN7cutlass6half_tE19Flash_kernel_traitsILi128ELi64ELi64ELi8ES3_EELb1ELb0ELb1ELb1ELb0ELb0ELb0EEEvNS_16Flash_bwd_paramsE,@function
        .size           _ZN5flash44flash_bwd_dq_dk_dv_loop_seqk_parallel_kernelI23Flash_bwd_kernel_traitsILi128ELi64ELi64ELi8ELi4ELi2ELi2ELb1ELb0EN7cutlass6half_tE19Flash_kernel_traitsILi128ELi64ELi64ELi8ES3_EELb1ELb0ELb1ELb1ELb0ELb0ELb0EEEvNS_16Flash_bwd_paramsE,(.L_x_2077 - _ZN5flash44flash_bwd_dq_dk_dv_loop_seqk_parallel_kernelI23Flash_bwd_kernel_traitsILi128ELi64ELi64ELi8ELi4ELi2ELi2ELb1ELb0EN7cutlass6half_tE19Flash_kernel_traitsILi128ELi64ELi64ELi8ES3_EELb1ELb0ELb1ELb1ELb0ELb0ELb0EEEvNS_16Flash_bwd_paramsE)
        .other          _ZN5flash44flash_bwd_dq_dk_dv_loop_seqk_parallel_kernelI23Flash_bwd_kernel_traitsILi128ELi64ELi64ELi8ELi4ELi2ELi2ELb1ELb0EN7cutlass6half_tE19Flash_kernel_traitsILi128ELi64ELi64ELi8ES3_EELb1ELb0ELb1ELb1ELb0ELb0ELb0EEEvNS_16Flash_bwd_paramsE,@"STO_CUDA_ENTRY STV_DEFAULT"
_ZN5flash44flash_bwd_dq_dk_dv_loop_seqk_parallel_kernelI23Flash_bwd_kernel_traitsILi128ELi64ELi64ELi8ELi4ELi2ELi2ELb1ELb0EN7cutlass6half_tE19Flash_kernel_traitsILi128ELi64ELi64ELi8ES3_EELb1ELb0ELb1ELb1ELb0ELb0ELb0EEEvNS_16Flash_bwd_paramsE:
.text._ZN5flash44flash_bwd_dq_dk_dv_loop_seqk_parallel_kernelI23Flash_bwd_kernel_traitsILi128ELi64ELi64ELi8ELi4ELi2ELi2ELb1ELb0EN7cutlass6half_tE19Flash_kernel_traitsILi128ELi64ELi64ELi8ES3_EELb1ELb0ELb1ELb1ELb0ELb0ELb0EEEvNS_16Flash_bwd_paramsE:
        /* <DEDUP_REMOVED lines=32> */
[----:B------:R-:W-:Y:S01]  /*0200*/  SHF.R.S32.HI R6, RZ, 0x5, R3 ;  /* 0x00000005ff067819 */ /* 0x000fe20000011403 */
[----:B------:R-:W-:Y:S01]  /*0210*/  USHF.L.U32 UR10, UR7, 0x7, URZ ;  /* 0x00000007070a7899 */ /* 0x000fe2000800063f */
[----:B------:R-:W-:Y:S01]  /*0220*/  LOP3.LUT R9, R7, 0x7ffffffc, RZ, 0xc0, !PT ;  /* 0x7ffffffc07097812 */ /* 0x000fe200078ec0ff */
[----:B------:R-:W-:Y:S01]  /*0230*/  UIADD3 UR5, UR4, 0x10000, URZ ;  /* 0x0001000004057890 */ /* 0x000fe2000fffe03f */
[----:B------:R-:W-:-:S02]  /*0240*/  SHF.R.S32.HI R0, RZ, 0x2, R7 ;  /* 0x00000002ff007819 */ /* 0x000fc40000011407 */
[----:B------:R-:W-:Y:S01]  /*0250*/  SHF.R.S32.HI R7, RZ, 0x1f, R7 ;  /* 0x0000001fff077819 */ /* 0x000fe20000011407 */
[----:B------:R-:W-:Y:S01]  /*0260*/  IMAD.U32 R225, RZ, RZ, UR10 ;  /* 0x0000000affe17e24 */ /* 0x000fe2000f8e00ff */
[C---:B------:R-:W-:Y:S02]  /*0270*/  LOP3.LUT R11, R3.reuse, 0xffffffe0, RZ, 0xc0, !PT ;  /* 0xffffffe0030b7812 */ /* 0x040fe400078ec0ff */
[----:B------:R-:W-:Y:S02]  /*0280*/  SHF.R.S32.HI R215, RZ, 0x1f, R3 ;  /* 0x0000001fffd77819 */ /* 0x000fe40000011403 */
[----:B------:R-:W-:Y:S01]  /*0290*/  SHF.R.S32.HI R2, RZ, 0x4, R5 ;  /* 0x00000004ff027819 */ /* 0x000fe20000011405 */
[----:B------:R-:W-:Y:S01]  /*02a0*/  IMAD.IADD R11, R10, 0x1, -R11 ;  /* 0x000000010a0b7824 */ /* 0x000fe200078e0a0b */
[----:B------:R-:W-:Y:S02]  /*02b0*/  LOP3.LUT R13, R8, 0xfffffff8, RZ, 0xc0, !PT ;  /* 0xfffffff8080d7812 */ /* 0x000fe400078ec0ff */
[----:B------:R-:W-:-:S02]  /*02c0*/  LEA.HI R3, R3, R6, RZ, 0x1 ;  /* 0x0000000603037211 */ /* 0x000fc400078f08ff */
[----:B------:R-:W-:Y:S01]  /*02d0*/  LEA.HI R7, R7, R0, RZ, 0x3 ;  /* 0x0000000007077211 */ /* 0x000fe200078f18ff */
[C---:B------:R-:W-:Y:S01]  /*02e0*/  IMAD.IADD R220, R10.reuse, 0x1, -R13 ;  /* 0x000000010adc7824 */ /* 0x040fe200078e0a0d */
[C---:B------:R-:W-:Y:S02]  /*02f0*/  LOP3.LUT R15, R5.reuse, 0xfffffff0, RZ, 0xc0, !PT ;  /* 0xfffffff0050f7812 */ /* 0x040fe400078ec0ff */
[----:B------:R-:W-:Y:S02]  /*0300*/  SHF.R.S32.HI R217, RZ, 0x3, R8 ;  /* 0x00000003ffd97819 */ /* 0x000fe40000011408 */
[----:B------:R-:W-:Y:S01]  /*0310*/  LEA.HI R5, R5, R2, RZ, 0x1 ;  /* 0x0000000205057211 */ /* 0x000fe200078f08ff */
[C---:B------:R-:W-:Y:S01]  /*0320*/  IMAD.IADD R15, R10.reuse, 0x1, -R15 ;  /* 0x000000010a0f7824 */ /* 0x040fe200078e0a0f */
[----:B------:R-:W-:Y:S01]  /*0330*/  LOP3.LUT R3, R3, 0xfffffffe, RZ, 0xc0, !PT ;  /* 0xfffffffe03037812 */ /* 0x000fe200078ec0ff */
[----:B------:R-:W-:Y:S01]  /*0340*/  IMAD.IADD R10, R10, 0x1, -R9 ;  /* 0x000000010a0a7824 */ /* 0x000fe200078e0a09 */
[----:B------:R-:W-:Y:S01]  /*0350*/  LOP3.LUT R7, R7, 0xfffffff8, RZ, 0xc0, !PT ;  /* 0xfffffff807077812 */ /* 0x000fe200078ec0ff */
[----:B------:R-:W-:Y:S01]  /*0360*/  IMAD.SHL.U32 R13, R217, 0x40, RZ ;  /* 0x00000040d90d7824 */ /* 0x000fe200078e00ff */
[----:B------:R-:W-:Y:S01]  /*0370*/  LOP3.LUT R5, R5, 0xfffffffe, RZ, 0xc0, !PT ;  /* 0xfffffffe05057812 */ /* 0x000fe200078ec0ff */
[----:B------:R-:W-:Y:S01]  /*0380*/  IMAD.IADD R3, R6, 0x1, -R3 ;  /* 0x0000000106037824 */ /* 0x000fe200078e0a03 */
[C---:B------:R-:W-:Y:S01]  /*0390*/  LOP3.LUT P4, RZ, R220.reuse, 0x2, RZ, 0xc0, !PT ;  /* 0x00000002dcff7812 */ /* 0x040fe2000788c0ff */
[C---:B------:R-:W-:Y:S01]  /*03a0*/  IMAD.SHL.U32 R9, R220.reuse, 0x40, RZ ;  /* 0x00000040dc097824 */ /* 0x040fe200078e00ff */
[----:B------:R-:W-:Y:S01]  /*03b0*/  LOP3.LUT P3, RZ, R220, 0x4, RZ, 0xc0, !PT ;  /* 0x00000004dcff7812 */ /* 0x000fe2000786c0ff */
[----:B------:R-:W-:Y:S01]  /*03c0*/  IMAD.IADD R7, R0, 0x1, -R7 ;  /* 0x0000000100077824 */ /* 0x000fe200078e0a07 */
[----:B------:R-:W-:Y:S01]  /*03d0*/  LOP3.LUT R13, R13, 0x1c0, RZ, 0xc0, !PT ;  /* 0x000001c00d0d7812 */ /* 0x000fe200078ec0ff */
[----:B------:R-:W-:Y:S01]  /*03e0*/  IMAD.IADD R5, R2, 0x1, -R5 ;  /* 0x0000000102057824 */ /* 0x000fe200078e0a05 */
[----:B------:R-:W-:Y:S01]  /*03f0*/  SHF.R.S32.HI R2, RZ, 0x1f, R11 ;  /* 0x0000001fff027819 */ /* 0x000fe2000001140b */
[----:B------:R-:W-:Y:S01]  /*0400*/  IMAD.SHL.U32 R220, R220, 0x8, RZ ;  /* 0x00000008dcdc7824 */ /* 0x000fe200078e00ff */
[----:B------:R-:W-:Y:S01]  /*0410*/  LOP3.LUT R9, R9, 0x1c0, RZ, 0xc0, !PT ;  /* 0x000001c009097812 */ /* 0x000fe200078ec0ff */
[----:B------:R-:W-:Y:S01]  /*0420*/  IMAD.SHL.U32 R14, R3, 0x10, RZ ;  /* 0x00000010030e7824 */ /* 0x000fe200078e00ff */
[----:B------:R-:W-:Y:S01]  /*0430*/  LEA.HI R215, R215, R6, RZ, 0x2 ;  /* 0x00000006d7d77211 */ /* 0x000fe200078f10ff */
[----:B------:R-:W-:Y:S01]  /*0440*/  IMAD.SHL.U32 R10, R10, 0x2, RZ ;  /* 0x000000020a0a7824 */ /* 0x000fe200078e00ff */
[----:B------:R-:W-:Y:S01]  /*0450*/  LOP3.LUT R12, R7, 0x1, RZ, 0xc0, !PT ;  /* 0x00000001070c7812 */ /* 0x000fe200078ec0ff */
[----:B------:R-:W-:Y:S01]  /*0460*/  VIADD R222, R220, 0x40 ;  /* 0x00000040dcde7836 */ /* 0x000fe20000000000 */
[----:B------:R-:W-:-:S02]  /*0470*/  SHF.R.S32.HI R0, RZ, 0x1f, R15 ;  /* 0x0000001fff007819 */ /* 0x000fc4000001140f */
[----:B------:R-:W-:Y:S02]  /*0480*/  LEA.HI R2, R2, R11, RZ, 0x2 ;  /* 0x0000000b02027211 */ /* 0x000fe400078f10ff */
[----:B------:R-:W-:Y:S02]  /*0490*/  LOP3.LUT R16, R13, 0x38, R220, 0xf8, !PT ;  /* 0x000000380d107812 */ /* 0x000fe400078ef8dc */
[----:B------:R-:W-:Y:S02]  /*04a0*/  SHF.R.U32.HI R13, RZ, 0x3, R13 ;  /* 0x00000003ff0d7819 */ /* 0x000fe4000001160d */
[----:B------:R-:W-:Y:S02]  /*04b0*/  LOP3.LUT R11, R9, 0x10, R14, 0xf8, !PT ;  /* 0x00000010090b7812 */ /* 0x000fe400078ef80e */
[----:B------:R-:W-:Y:S02]  /*04c0*/  LOP3.LUT R215, R215, 0xfffffffc, RZ, 0xc0, !PT ;  /* 0xfffffffcd7d77812 */ /* 0x000fe400078ec0ff */
[----:B------:R-:W-:-:S02]  /*04d0*/  ISETP.NE.U32.AND P0, PT, R12, 0x1, PT ;  /* 0x000000010c00780c */ /* 0x000fc40003f05070 */
[----:B------:R-:W-:Y:S01]  /*04e0*/  LEA.HI R0, R0, R15, RZ, 0x3 ;  /* 0x0000000f00007211 */ /* 0x000fe200078f18ff */
[----:B------:R-:W-:Y:S01]  /*04f0*/  IMAD.IADD R215, R6, 0x1, -R215 ;  /* 0x0000000106d77824 */ /* 0x000fe200078e0ad7 */
[----:B------:R-:W-:Y:S02]  /*0500*/  LOP3.LUT R13, R16, R13, RZ, 0x3c, !PT ;  /* 0x0000000d100d7212 */ /* 0x000fe400078e3cff */
[----:B------:R-:W-:Y:S01]  /*0510*/  LOP3.LUT R210, R11, 0x8, R8, 0xf8, !PT ;  /* 0x000000080bd27812 */ /* 0x000fe200078ef808 */
[----:B------:R-:W-:Y:S01]  /*0520*/  IMAD.SHL.U32 R11, R5, 0x200, RZ ;  /* 0x00000200050b7824 */ /* 0x000fe200078e00ff */
[----:B------:R-:W-:Y:S02]  /*0530*/  SHF.R.S32.HI R4, RZ, 0x6, R4 ;  /* 0x00000006ff047819 */ /* 0x000fe40000011404 */
[----:B------:R-:W-:Y:S02]  /*0540*/  LOP3.LUT R8, R9, 0x8, R8, 0xf8, !PT ;  /* 0x0000000809087812 */ /* 0x000fe400078ef808 */
[C---:B------:R-:W-:Y:S01]  /*0550*/  R2P PR, R7.reuse, 0x6 ;  /* 0x0000000607007804 */ /* 0x040fe20000000000 */
[----:B------:R-:W-:Y:S01]  /*0560*/  IMAD.SHL.U32 R7, R7, 0x40, RZ ;  /* 0x0000004007077824 */ /* 0x000fe200078e00ff */
[----:B------:R-:W-:Y:S01]  /*0570*/  SHF.R.S32.HI R214, RZ, 0x7, R214 ;  /* 0x00000007ffd67819 */ /* 0x000fe200000114d6 */
[C---:B------:R-:W-:Y:S01]  /*0580*/  IMAD R216, R4.reuse, 0x200, R13 ;  /* 0x0000020004d87824 */ /* 0x040fe200078e020d */
[----:B------:R-:W-:Y:S01]  /*0590*/  SHF.R.U32.HI R9, RZ, 0x3, R9 ;  /* 0x00000003ff097819 */ /* 0x000fe20000011609 */
[----:B------:R-:W-:Y:S01]  /*05a0*/  IMAD.SHL.U32 R4, R4, 0x8, RZ ;  /* 0x0000000804047824 */ /* 0x000fe200078e00ff */
[C---:B------:R-:W-:Y:S01]  /*05b0*/  LOP3.LUT R6, R0.reuse, 0xfffffff8, RZ, 0xc0, !PT ;  /* 0xfffffff800067812 */ /* 0x040fe200078ec0ff */
[----:B------:R-:W-:Y:S01]  /*05c0*/  IMAD.SHL.U32 R0, R0, 0x40, RZ ;  /* 0x0000004000007824 */ /* 0x000fe200078e00ff */
[----:B------:R-:W-:Y:S01]  /*05d0*/  LOP3.LUT R201, R8, R9, RZ, 0x3c, !PT ;  /* 0x0000000908c97212 */ /* 0x000fe200078e3cff */
[C---:B------:R-:W-:Y:S01]  /*05e0*/  IMAD R8, R214.reuse, 0x800, R11 ;  /* 0x00000800d6087824 */ /* 0x040fe200078e020b */
[----:B------:R-:W-:Y:S01]  /*05f0*/  LOP3.LUT R210, R11, R210, R9, 0xf6, !PT ;  /* 0x000000d20bd27212 */ /* 0x000fe200078ef609 */
[----:B------:R-:W-:Y:S01]  /*0600*/  IMAD.SHL.U32 R9, R214, 0x20, RZ ;  /* 0x00000020d6097824 */ /* 0x000fe200078e00ff */
[----:B------:R-:W-:Y:S01]  /*0610*/  LOP3.LUT R228, R7, 0x1c0, RZ, 0xc0, !PT ;  /* 0x000001c007e47812 */ /* 0x000fe200078ec0ff */
[----:B------:R-:W-:Y:S01]  /*0620*/  IMAD.IADD R6, R15, 0x1, -R6 ;  /* 0x000000010f067824 */ /* 0x000fe200078e0a06 */
[----:B------:R-:W-:Y:S01]  /*0630*/  LOP3.LUT R7, R4, 0x18, RZ, 0xc0, !PT ;  /* 0x0000001804077812 */ /* 0x000fe200078ec0ff */
[----:B------:R-:W-:Y:S01]  /*0640*/  IMAD.IADD R201, R8, 0x1, R201 ;  /* 0x0000000108c97824 */ /* 0x000fe200078e02c9 */
[----:B------:R-:W-:Y:S01]  /*0650*/  SHF.R.U32.HI R227, RZ, 0x3, R228 ;  /* 0x00000003ffe37819 */ /* 0x000fe200000116e4 */
[----:B------:R-:W-:Y:S01]  /*0660*/  IMAD.SHL.U32 R6, R6, 0x40, RZ ;  /* 0x0000004006067824 */ /* 0x000fe200078e00ff */
[----:B------:R-:W-:Y:S01]  /*0670*/  LOP3.LUT R8, R228, 0x20, R9, 0xf8, !PT ;  /* 0x00000020e4087812 */ /* 0x000fe200078ef809 */
[----:B------:R-:W-:Y:S01]  /*0680*/  IMAD.SHL.U32 R4, R5, 0x20, RZ ;  /* 0x0000002005047824 */ /* 0x000fe200078e00ff */
[----:B------:R-:W-:Y:S01]  /*0690*/  LOP3.LUT R228, R227, R228, R7, 0x1e, !PT ;  /* 0x000000e4e3e47212 */ /* 0x000fe200078e1e07 */
[----:B------:R-:W-:Y:S01]  /*06a0*/  IMAD.SHL.U32 R5, R5, 0x8, RZ ;  /* 0x0000000805057824 */ /* 0x000fe200078e00ff */
[----:B------:R-:W-:Y:S01]  /*06b0*/  LOP3.LUT R227, R8, R227, RZ, 0x3c, !PT ;  /* 0x000000e308e37212 */ /* 0x000fe200078e3cff */
[----:B------:R-:W-:Y:S01]  /*06c0*/  IMAD R8, R215, 0x400, R10 ;  /* 0x00000400d7087824 */ /* 0x000fe200078e020a */
[----:B------:R-:W-:-:S02]  /*06d0*/  LOP3.LUT R6, R6, 0x1c0, RZ, 0xc0, !PT ;  /* 0x000001c006067812 */ /* 0x000fc400078ec0ff */
[----:B------:R-:W-:Y:S01]  /*06e0*/  LOP3.LUT R4, R7, 0x20, R4, 0xf8, !PT ;  /* 0x0000002007047812 */ /* 0x000fe200078ef804 */
[----:B------:R-:W-:Y:S01]  /*06f0*/  IMAD.IADD R227, R8, 0x1, R227 ;  /* 0x0000000108e37824 */ /* 0x000fe200078e02e3 */
[----:B------:R-:W-:Y:S01]  /*0700*/  SHF.R.U32.HI R209, RZ, 0x3, R6 ;  /* 0x00000003ffd17819 */ /* 0x000fe20000011606 */
[----:B------:R-:W-:Y:S01]  /*0710*/  IMAD R7, R3, 0x400, R10 ;  /* 0x0000040003077824 */ /* 0x000fe200078e020a */
[----:B------:R-:W-:Y:S02]  /*0720*/  LOP3.LUT R8, R6, 0x8, R5, 0xf8, !PT ;  /* 0x0000000806087812 */ /* 0x000fe400078ef805 */
[----:B------:R-:W-:Y:S01]  /*0730*/  LOP3.LUT R0, R0, 0xfffffe00, RZ, 0xc0, !PT ;  /* 0xfffffe0000007812 */ /* 0x000fe200078ec0ff */
[----:B------:R-:W-:Y:S01]  /*0740*/  IMAD.IADD R228, R7, 0x1, R228 ;  /* 0x0000000107e47824 */ /* 0x000fe200078e02e4 */
[----:B------:R-:W-:Y:S02]  /*0750*/  LOP3.LUT R211, R209, R4, R6, 0x1e, !PT ;  /* 0x00000004d1d37212 */ /* 0x000fe400078e1e06 */
[----:B------:R-:W-:Y:S01]  /*0760*/  LOP3.LUT R209, R8, R209, RZ, 0x3c, !PT ;  /* 0x000000d108d17212 */ /* 0x000fe200078e3cff */
[--C-:B------:R-:W-:Y:S01]  /*0770*/  IMAD R212, R215, 0x400, R0.reuse ;  /* 0x00000400d7d47824 */ /* 0x100fe200078e0200 */
[----:B------:R-:W-:Y:S01]  /*0780*/  LOP3.LUT R211, R211, R0, RZ, 0xfc, !PT ;  /* 0x00000000d3d37212 */ /* 0x000fe200078efcff */
[----:B------:R-:W-:Y:S01]  /*0790*/  IMAD R4, R3, 0x400, R0 ;  /* 0x0000040003047824 */ /* 0x000fe200078e0200 */
[----:B------:R-:W-:Y:S01]  /*07a0*/  LEA R227, R227, UR4, 0x1 ;  /* 0x00000004e3e37c11 */ /* 0x000fe2000f8e08ff */
[----:B------:R-:W-:Y:S01]  /*07b0*/  IMAD.IADD R212, R212, 0x1, R209 ;  /* 0x00000001d4d47824 */ /* 0x000fe200078e02d1 */
[----:B------:R-:W-:Y:S01]  /*07c0*/  SHF.R.S32.HI R6, RZ, 0x2, R2 ;  /* 0x00000002ff067819 */ /* 0x000fe20000011402 */
[----:B------:R-:W-:Y:S01]  /*07d0*/  IMAD.MOV.U32 R3, RZ, RZ, 0x20 ;  /* 0x00000020ff037424 */ /* 0x000fe200078e00ff */
[----:B------:R-:W-:Y:S01]  /*07e0*/  LEA R201, R201, UR4, 0x1 ;  /* 0x00000004c9c97c11 */ /* 0x000fe2000f8e08ff */
[----:B------:R-:W-:Y:S01]  /*07f0*/  IMAD.IADD R209, R209, 0x1, R4 ;  /* 0x00000001d1d17824 */ /* 0x000fe200078e0204 */
[----:B------:R-:W-:Y:S01]  /*0800*/  LEA R228, R228, UR6, 0x1 ;  /* 0x00000006e4e47c11 */ /* 0x000fe2000f8e08ff */
[----:B------:R-:W-:Y:S01]  /*0810*/  IMAD.MOV.U32 R0, RZ, RZ, 0x40 ;  /* 0x00000040ff007424 */ /* 0x000fe200078e00ff */
[----:B------:R-:W-:Y:S01]  /*0820*/  SEL R2, R3, 0xffffffe0, !P4 ;  /* 0xffffffe003027807 */ /* 0x000fe20006000000 */
        /* <DEDUP_REMOVED lines=10> */
[----:B------:R-:W-:-:S02]  /*08d0*/  VIADD R230, R228, 0x40 ;  /* 0x00000040e4e67836 */ /* 0x000fc40000000000 */
[----:B------:R-:W-:Y:S02]  /*08e0*/  IMAD R219, R215, 0x10, R6 ;  /* 0x00000010d7db7824 */ /* 0x000fe400078e0206 */
[----:B------:R-:W-:Y:S02]  /*08f0*/  IMAD.IADD R0, R0, 0x1, R210 ;  /* 0x0000000100007824 */ /* 0x000fe400078e02d2 */
[----:B------:R-:W-:Y:S02]  /*0900*/  IMAD.IADD R231, R227, 0x1, R4 ;  /* 0x00000001e3e77824 */ /* 0x000fe400078e0204 */
[----:B------:R-:W-:Y:S02]  /*0910*/  @P2 VIADD R230, R228, 0xffffffc0 ;  /* 0xffffffc0e4e62836 */ /* 0x000fe40000000000 */
[----:B------:R-:W-:-:S07]  /*0920*/  IMAD.IADD R235, R4, 0x1, R229 ;  /* 0x0000000104eb7824 */ /* 0x000fce00078e02e5 */
.L_x_1154:
        /* <DEDUP_REMOVED lines=15> */
[----:B------:R-:W-:Y:S02]  /*0a20*/  @UP3 UIADD3.X UR11, UR5, UR11, URZ, UP0, !UPT ;  /* 0x0000000b050b3290 */ /* 0x000fe400087fe43f */
[----:B------:R-:W-:Y:S01]  /*0a30*/  UIADD3 UR16, UP2, UR17, UR14, URZ ;  /* 0x0000000e11107290 */ /* 0x000fe2000ff5e03f */
[----:B--2---:R-:W-:Y:S01]  /*0a40*/  IMAD.U32 R14, RZ, RZ, UR10 ;  /* 0x0000000aff0e7e24 */ /* 0x004fe2000f8e00ff */
[----:B------:R-:W-:Y:S01]  /*0a50*/  UISETP.NE.U32.AND UP0, UPT, UR14, URZ, UPT ;  /* 0x0000003f0e00728c */ /* 0x000fe2000bf05070 */
[----:B------:R-:W-:Y:S01]  /*0a60*/  IMAD.U32 R8, RZ, RZ, UR12 ;  /* 0x0000000cff087e24 */ /* 0x000fe2000f8e00ff */
[----:B------:R-:W-:Y:S01]  /*0a70*/  @UP4 UIADD3.X UR13, UR5, UR7, URZ, UP1, !UPT ;  /* 0x00000007050d4290 */ /* 0x000fe20008ffe43f */
[----:B------:R-:W-:Y:S01]  /*0a80*/  IMAD.U32 R15, RZ, RZ, UR11 ;  /* 0x0000000bff0f7e24 */ /* 0x000fe2000f8e00ff */
[----:B------:R-:W-:Y:S02]  /*0a90*/  UIADD3.X UR14, UR5, UR15, URZ, UP2, !UPT ;  /* 0x0000000f050e7290 */ /* 0x000fe400097fe43f */
[----:B------:R-:W-:Y:S01]  /*0aa0*/  UISETP.NE.AND.EX UP0, UPT, UR15, URZ, UPT, UP0 ;  /* 0x0000003f0f00728c */ /* 0x000fe2000bf05300 */
[----:B------:R-:W-:-:S02]  /*0ab0*/  ULDC.64 UR6, c[0x0][0x2f8] ;  /* 0x0000be0000067ab9 */ /* 0x000fc40000000a00 */
[----:B------:R-:W-:Y:S01]  /*0ac0*/  ULDC.U8 UR15, c[0x0][0x3c2] ;  /* 0x0000f080000f7ab9 */ /* 0x000fe20000000000 */
[----:B------:R-:W-:Y:S01]  /*0ad0*/  UISETP.EQ.U32.AND UP4, UPT, UR6, URZ, UPT ;  /* 0x0000003f0600728c */ /* 0x000fe2000bf82070 */
[----:B------:R-:W-:Y:S01]  /*0ae0*/  IMAD.U32 R9, RZ, RZ, UR13 ;  /* 0x0000000dff097e24 */ /* 0x000fe2000f8e00ff */
[----:B------:R-:W-:Y:S01]  /*0af0*/  UISETP.NE.AND UP2, UPT, UR15, URZ, UPT ;  /* 0x0000003f0f00728c */ /* 0x000fe2000bf45270 */
[----:B----4-:R-:W2:Y:S01]  /*0b00*/  @P0 LDG.E R7, desc[UR8][R14.64] ;  /* 0x000000080e070981 */ /* 0x010ea2000c1e1900 */
[----:B------:R-:W-:Y:S02]  /*0b10*/  PLOP3.LUT P3, PT, PT, PT, UP0, 0x80, 0x0 ;  /* 0x000000000000781c */ /* 0x000fe40003f6f008 */
[----:B------:R-:W-:Y:S01]  /*0b20*/  UISETP.EQ.OR.EX UP4, UPT, UR7, URZ, !UP2, UP4 ;  /* 0x0000003f0700728c */ /* 0x000fe2000d782740 */
[----:B---3--:R-:W3:Y:S01]  /*0b30*/  @P1 LDG.E R8, desc[UR8][R8.64] ;  /* 0x0000000808081981 */ /* 0x008ee2000c1e1900 */
[----:B------:R-:W-:-:S04]  /*0b40*/  UIADD3 UR10, UP1, UR17, UR6, URZ ;  /* 0x00000006110a7290 */ /* 0x000fc8000ff3e03f */
[----:B------:R-:W-:Y:S01]  /*0b50*/  PLOP3.LUT P2, PT, PT, PT, UP4, 0x80, 0x0 ;  /* 0x000000000000781c */ /* 0x000fe20003f4f048 */
[----:B------:R-:W-:Y:S01]  /*0b60*/  UIADD3.X UR5, UR5, UR7, URZ, UP1, !UPT ;  /* 0x0000000705057290 */ /* 0x000fe20008ffe43f */
[----:B------:R-:W-:Y:S01]  /*0b70*/  IMAD.U32 R10, RZ, RZ, UR10 ;  /* 0x0000000aff0a7e24 */ /* 0x000fe2000f8e00ff */
[----:B------:R-:W-:-:S04]  /*0b80*/  @!UP3 ULDC.64 UR10, c[0x0][0x318] ;  /* 0x0000c600000abab9 */ /* 0x000fc80000000a00 */
[----:B------:R-:W-:Y:S02]  /*0b90*/  IMAD.U32 R11, RZ, RZ, UR5 ;  /* 0x00000005ff0b7e24 */ /* 0x000fe4000f8e00ff */
[----:B------:R-:W-:Y:S02]  /*0ba0*/  IMAD.U32 R12, RZ, RZ, UR16 ;  /* 0x00000010ff0c7e24 */ /* 0x000fe4000f8e00ff */
[----:B------:R-:W-:Y:S01]  /*0bb0*/  IMAD.U32 R13, RZ, RZ, UR14 ;  /* 0x0000000eff0d7e24 */ /* 0x000fe2000f8e00ff */
[----:B------:R-:W-:Y:S01]  /*0bc0*/  @!UP3 UISETP.NE.U32.AND UP1, UPT, UR10, URZ, UPT ;  /* 0x0000003f0a00b28c */ /* 0x000fe2000bf25070 */
[----:B------:R-:W4:Y:S01]  /*0bd0*/  @!P2 LDG.E R5, desc[UR8][R10.64] ;  /* 0x000000080a05a981 */ /* 0x000f22000c1e1900 */
[----:B------:R-:W-:-:S03]  /*0be0*/  @!UP3 ULDC UR5, c[0x0][0x2cc] ;  /* 0x0000b3000005bab9 */ /* 0x000fc60000000800 */
[----:B-----5:R-:W5:Y:S04]  /*0bf0*/  @P3 LDG.E R6, desc[UR8][R12.64] ;  /* 0x000000080c063981 */ /* 0x020f68000c1e1900 */
[----:B------:R-:W5:Y:S01]  /*0c00*/  @P3 LDG.E R4, desc[UR8][R12.64+0x4] ;  /* 0x000004080c043981 */ /* 0x000f62000c1e1900 */
[----:B------:R-:W-:Y:S01]  /*0c10*/  @!UP3 UISETP.NE.AND.EX UP1, UPT, UR11, URZ, UPT, UP1 ;  /* 0x0000003f0b00b28c */ /* 0x000fe2000bf25310 */
[----:B------:R-:W-:Y:S01]  /*0c20*/  UMOV UR18, URZ ;  /* 0x0000003f00127c82 */ /* 0x000fe20008000000 */
[----:B------:R-:W-:Y:S01]  /*0c30*/  UMOV UR15, 0xffffffff ;  /* 0xffffffff000f7882 */ /* 0x000fe20000000000 */
[----:B------:R-:W-:Y:S01]  /*0c40*/  USHF.L.U32 UR30, UR48, 0x6, URZ ;  /* 0x00000006301e7899 */ /* 0x000fe2000800063f */
[----:B--2---:R-:W-:Y:S02]  /*0c50*/  @P0 R2UR UR12, R7 ;  /* 0x00000000070c02ca */ /* 0x004fe400000e0000 */
[----:B------:R-:W-:Y:S01]  /*0c60*/  ISETP.NE.U32.AND P0, PT, RZ, UR6, PT ;  /* 0x00000006ff007c0c */ /* 0x000fe2000bf05070 */
[----:B------:R-:W-:Y:S01]  /*0c70*/  @!UP3 USEL UR6, UR5, URZ, UP1 ;  /* 0x0000003f0506b287 */ /* 0x000fe20008800000 */
[----:B---3--:R-:W-:-:S02]  /*0c80*/  @P1 R2UR UR18, R8 ;  /* 0x00000000081212ca */ /* 0x008fc400000e0000 */
[----:B------:R-:W-:Y:S01]  /*0c90*/  UMOV UR5, 0xffffffff ;  /* 0xffffffff00057882 */ /* 0x000fe20000000000 */
[----:B------:R-:W-:Y:S02]  /*0ca0*/  ISETP.NE.AND.EX P0, PT, RZ, UR7, PT, P0 ;  /* 0x00000007ff007c0c */ /* 0x000fe4000bf05300 */
[----:B----4-:R-:W-:-:S08]  /*0cb0*/  @!P2 R2UR UR5, R5 ;  /* 0x000000000505a2ca */ /* 0x010fd000000e0000 */
        /* <DEDUP_REMOVED lines=14> */
.L_x_1106:
        /* <DEDUP_REMOVED lines=13> */
[----:B------:R-:W-:Y:S02]  /*0e70*/  UIADD3 UR6, UR14, 0x40, UR30 ;  /* 0x000000400e067890 */ /* 0x000fe4000fffe01e */
[----:B------:R-:W2:Y:S01]  /*0e80*/  S2UR UR44, SR_CTAID.Y ;  /* 0x00000000002c79c3 */ /* 0x000ea20000002600 */
[----:B------:R-:W-:Y:S01]  /*0e90*/  ULDC UR51, c[0x0][0x2d4] ;  /* 0x0000b50000337ab9 */ /* 0x000fe20000000800 */
[----:B------:R-:W-:Y:S01]  /*0ea0*/  ULDC.U8 UR43, c[0x0][0x3d8] ;  /* 0x0000f600002b7ab9 */ /* 0x000fe20000000000 */
[----:B------:R-:W-:-:S02]  /*0eb0*/  USHF.R.S32.HI UR37, URZ, 0x1f, UR51 ;  /* 0x0000001f3f257899 */ /* 0x000fc40008011433 */
[----:B------:R-:W-:Y:S02]  /*0ec0*/  UISETP.NE.AND UP3, UPT, UR43, URZ, UPT ;  /* 0x0000003f2b00728c */ /* 0x000fe4000bf65270 */
[----:B------:R-:W-:Y:S01]  /*0ed0*/  UISETP.NE.AND UP1, UPT, UR25, -0x1, UPT ;  /* 0xffffffff1900788c */ /* 0x000fe2000bf25270 */
[----:B------:R-:W3:Y:S01]  /*0ee0*/  S2UR UR5, SR_CTAID.X ;  /* 0x00000000000579c3 */ /* 0x000ee20000002500 */
[----:B------:R-:W-:Y:S01]  /*0ef0*/  ULDC.64 UR26, c[0x0][0x240] ;  /* 0x00009000001a7ab9 */ /* 0x000fe20000000a00 */
[----:B------:R-:W-:Y:S01]  /*0f00*/  ULDC UR42, c[0x0][0x2c4] ;  /* 0x0000b100002a7ab9 */ /* 0x000fe20000000800 */
[----:B------:R-:W-:Y:S01]  /*0f10*/  ULDC UR57, c[0x0][0x2dc] ;  /* 0x0000b70000397ab9 */ /* 0x000fe20000000800 */
[----:B------:R-:W-:Y:S01]  /*0f20*/  ULDC UR56, c[0x0][0x270] ;  /* 0x00009c0000387ab9 */ /* 0x000fe20000000800 */
[----:B------:R-:W-:Y:S02]  /*0f30*/  UIMAD UR21, UR15, UR27, URZ ;  /* 0x0000001b0f1572a4 */ /* 0x000fe4000f8e023f */
[----:B------:R-:W-:Y:S01]  /*0f40*/  USHF.R.S32.HI UR31, URZ, 0x1f, UR30 ;  /* 0x0000001f3f1f7899 */ /* 0x000fe2000801141e */
[----:B-1----:R-:W-:Y:S01]  /*0f50*/  IABS R7, R4 ;  /* 0x0000000400077213 */ /* 0x002fe20000000000 */
[----:B------:R-:W1:Y:S01]  /*0f60*/  S2UR UR46, SR_CTAID.Z ;  /* 0x00000000002e79c3 */ /* 0x000e620000002700 */
[----:B------:R-:W-:-:S02]  /*0f70*/  ISETP.NE.AND P3, PT, R4, RZ, PT ;  /* 0x000000ff0400720c */ /* 0x000fc40003f65270 */
[----:B------:R-:W4:Y:S01]  /*0f80*/  I2F.RP R8, R7 ;  /* 0x0000000700087306 */ /* 0x000f220000209400 */
[----:B--2---:R-:W-:-:S04]  /*0f90*/  UIMAD.WIDE.U32 UR18, UR44, UR10, URZ ;  /* 0x0000000a2c1272a5 */ /* 0x004fc8000f8e003f */
[----:B------:R-:W2:Y:S01]  /*0fa0*/  S2UR UR16, SR_CTAID.Y ;  /* 0x00000000001079c3 */ /* 0x000ea20000002600 */
[----:B------:R-:W-:Y:S02]  /*0fb0*/  UIMAD UR10, UR55, UR10, URZ ;  /* 0x0000000a370a72a4 */ /* 0x000fe4000f8e023f */
[----:B------:R-:W-:Y:S02]  /*0fc0*/  USHF.L.U64.HI UR22, UR44, 0x7, UR55 ;  /* 0x000000072c167899 */ /* 0x000fe40008010237 */
[----:B------:R-:W-:Y:S02]  /*0fd0*/  UIMAD UR20, UR44, UR11, UR10 ;  /* 0x0000000b2c1472a4 */ /* 0x000fe4000f8e020a */
[----:B---3--:R-:W-:Y:S01]  /*0fe0*/  UIMAD.WIDE.U32 UR28, UR5, UR12, URZ ;  /* 0x0000000c051c72a5 */ /* 0x008fe2000f8e003f */
[----:B------:R-:W-:Y:S01]  /*0ff0*/  @!UP2 ULDC.64 UR10, c[0x0][0x418] ;  /* 0x00010600000aaab9 */ /* 0x000fe20000000a00 */
[----:B----4-:R-:W3:Y:S02]  /*1000*/  MUFU.RCP R8, R8 ;  /* 0x0000000800087308 */ /* 0x010ee40000001000 */
[----:B------:R-:W-:-:S02]  /*1010*/  UIMAD UR45, UR5, UR13, UR29 ;  /* 0x0000000d052d72a4 */ /* 0x000fc4000f8e021d */
[----:B------:R-:W-:Y:S02]  /*1020*/  @!UP2 UIMAD UR5, UR55, UR10, URZ ;  /* 0x0000000a3705a2a4 */ /* 0x000fe4000f8e023f */
[----:B------:R-:W-:Y:S02]  /*1030*/  @!UP2 UIMAD.WIDE.U32 UR38, UR44, UR10, URZ ;  /* 0x0000000a2c26a2a5 */ /* 0x000fe4000f8e003f */
[----:B------:R-:W-:Y:S02]  /*1040*/  @!UP2 UIMAD UR23, UR44, UR11, UR5 ;  /* 0x0000000b2c17a2a4 */ /* 0x000fe4000f8e0205 */
[----:B------:R-:W-:Y:S01]  /*1050*/  UIADD3 UR5, UR14, 0x3f, URZ ;  /* 0x0000003f0e057890 */ /* 0x000fe2000fffe03f */
[----:B------:R-:W-:Y:S01]  /*1060*/  ULDC UR10, c[0x0][0x394] ;  /* 0x0000e500000a7ab9 */ /* 0x000fe20000000800 */
[----:B------:R-:W-:Y:S02]  /*1070*/  @UP1 UIADD3 UR29, UR24, UR25, URZ ;  /* 0x00000019181d1290 */ /* 0x000fe4000fffe03f */
[----:B------:R-:W-:-:S02]  /*1080*/  USHF.R.S32.HI UR11, URZ, 0x1f, UR5 ;  /* 0x0000001f3f0b7899 */ /* 0x000fc40008011405 */
[----:B------:R-:W-:Y:S01]  /*1090*/  UIADD3 UR10, UR6, UR10, -UR7 ;  /* 0x0000000a060a7290 */ /* 0x000fe2000fffe807 */
[----:B---3--:R-:W-:Y:S01]  /*10a0*/  VIADD R8, R8, 0xffffffe ;  /* 0x0ffffffe08087836 */ /* 0x008fe20000000000 */
[----:B------:R-:W-:Y:S02]  /*10b0*/  @UP1 UIADD3 UR6, UR24, UR25, URZ ;  /* 0x0000001918061290 */ /* 0x000fe4000fffe03f */
[----:B------:R-:W-:Y:S01]  /*10c0*/  ULEA.HI UR35, UR11, UR5, URZ, 0x6 ;  /* 0x000000050b237291 */ /* 0x000fe2000f8f303f */
[----:B------:R-:W3:Y:S01]  /*10d0*/  F2I.FTZ.U32.TRUNC.NTZ R9, R8 ;  /* 0x0000000800097305 */ /* 0x000ee2000021f000 */
[----:B------:R-:W-:Y:S01]  /*10e0*/  @UP1 ULDC.64 UR24, c[0x0][0x248] ;  /* 0x0000920000181ab9 */ /* 0x000fe20000000a00 */
[----:B------:R-:W-:Y:S02]  /*10f0*/  UIADD3 UR5, UR10, 0x3f, URZ ;  /* 0x0000003f0a057890 */ /* 0x000fe4000fffe03f */
[----:B------:R-:W-:Y:S02]  /*1100*/  @UP1 UIMAD.WIDE.U32 UR10, UR6, UR24, URZ ;  /* 0x00000018060a12a5 */ /* 0x000fe4000f8e003f */
[----:B------:R-:W-:Y:S01]  /*1110*/  @UP1 UIMAD UR6, UR6, UR25, URZ ;  /* 0x00000019060612a4 */ /* 0x000fe2000f8e023f */
[----:B------:R-:W-:Y:S01]  /*1120*/  @UP2 ULDC.64 UR12, c[0x0][0x420] ;  /* 0x00010800000c2ab9 */ /* 0x000fe20000000a00 */
[----:B------:R-:W-:-:S02]  /*1130*/  UIADD3 UR47, UR19, UR20, URZ ;  /* 0x00000014132f7290 */ /* 0x000fc4000fffe03f */
[----:B------:R-:W-:Y:S02]  /*1140*/  @UP1 UIADD3 UR33, UR11, UR6, URZ ;  /* 0x000000060b211290 */ /* 0x000fe4000fffe03f */
[----:B------:R-:W-:Y:S01]  /*1150*/  USHF.R.S32.HI UR6, URZ, 0x1f, UR5 ;  /* 0x0000001f3f067899 */ /* 0x000fe20008011405 */
[--C-:B---3--:R-:W-:Y:S01]  /*1160*/  IMAD.MOV R5, RZ, RZ, -R9.reuse ;  /* 0x000000ffff057224 */ /* 0x108fe200078e0a09 */
[----:B------:R-:W-:Y:S01]  /*1170*/  @UP2 UIMAD.WIDE.U32 UR40, UR15, UR12, URZ ;  /* 0x0000000c0f2822a5 */ /* 0x000fe2000f8e003f */
[----:B------:R-:W-:Y:S01]  /*1180*/  IMAD.MOV.U32 R8, RZ, RZ, RZ ;  /* 0x000000ffff087224 */ /* 0x000fe200078e00ff */
[----:B------:R-:W-:Y:S01]  /*1190*/  ULEA.HI UR20, UR6, UR5, URZ, 0x6 ;  /* 0x0000000506147291 */ /* 0x000fe2000f8f303f */
[----:B------:R-:W-:Y:S01]  /*11a0*/  IMAD R6, R5, R7, RZ ;  /* 0x0000000705067224 */ /* 0x000fe200078e02ff */
[----:B-1----:R-:W-:Y:S01]  /*11b0*/  IABS R5, UR46 ;  /* 0x0000002e00057c13 */ /* 0x002fe20008000000 */
[----:B------:R-:W-:Y:S02]  /*11c0*/  UIMAD UR5, UR37, UR44, URZ ;  /* 0x0000002c250572a4 */ /* 0x000fe4000f8e023f */
[----:B------:R-:W-:Y:S01]  /*11d0*/  IMAD.HI.U32 R6, R9, R6, R8 ;  /* 0x0000000609067227 */ /* 0x000fe200078e0008 */
[----:B------:R-:W-:Y:S01]  /*11e0*/  ULDC.U8 UR12, c[0x0][0x480] ;  /* 0x00012000000c7ab9 */ /* 0x000fe20000000000 */
[----:B--2---:R-:W-:-:S02]  /*11f0*/  USHF.L.U32 UR16, UR16, 0x7, URZ ;  /* 0x0000000710107899 */ /* 0x004fc4000800063f */
[----:B------:R-:W-:Y:S02]  /*1200*/  @UP2 UIMAD UR49, UR15, UR13, UR41 ;  /* 0x0000000d0f3122a4 */ /* 0x000fe4000f8e0229 */
[----:B------:R-:W-:Y:S01]  /*1210*/  IMAD.HI.U32 R13, R6, R5, RZ ;  /* 0x00000005060d7227 */ /* 0x000fe200078e00ff */
[----:B------:R-:W-:Y:S02]  /*1220*/  UISETP.NE.AND UP4, UPT, UR12, URZ, UPT ;  /* 0x0000003f0c00728c */ /* 0x000fe4000bf85270 */
[----:B------:R-:W-:Y:S01]  /*1230*/  UIMAD.WIDE.U32 UR12, UR44, UR51, URZ ;  /* 0x000000332c0c72a5 */ /* 0x000fe2000f8e003f */
[----:B------:R-:W-:Y:S01]  /*1240*/  IMAD.MOV R6, RZ, RZ, -R13 ;  /* 0x000000ffff067224 */ /* 0x000fe200078e0a0d */
[----:B------:R-:W-:Y:S02]  /*1250*/  UIMAD UR5, UR55, UR51, UR5 ;  /* 0x00000033370572a4 */ /* 0x000fe4000f8e0205 */
[----:B------:R-:W-:Y:S01]  /*1260*/  USEL UR36, UR16, URZ, UP0 ;  /* 0x0000003f10247287 */ /* 0x000fe20008000000 */
[----:B------:R-:W-:Y:S01]  /*1270*/  IMAD R6, R7, R6, R5 ;  /* 0x0000000607067224 */ /* 0x000fe200078e0205 */
[----:B------:R-:W-:Y:S01]  /*1280*/  UIMAD.WIDE.U32 UR16, UR15, UR26, URZ ;  /* 0x0000001a0f1072a5 */ /* 0x000fe2000f8e003f */
[----:B------:R-:W-:Y:S01]  /*1290*/  LOP3.LUT R5, R4, UR46, RZ, 0x3c, !PT ;  /* 0x0000002e04057c12 */ /* 0x000fe2000f8e3cff */
[----:B------:R-:W-:-:S02]  /*12a0*/  UIADD3 UR13, UR13, UR5, URZ ;  /* 0x000000050d0d7290 */ /* 0x000fc4000fffe03f */
[----:B------:R-:W-:Y:S01]  /*12b0*/  ISETP.GT.U32.AND P1, PT, R7, R6, PT ;  /* 0x000000060700720c */ /* 0x000fe20003f24070 */
[----:B------:R-:W-:Y:S01]  /*12c0*/  USHF.R.S32.HI UR6, URZ, 0x6, UR35 ;  /* 0x000000063f067899 */ /* 0x000fe20008011423 */
[----:B------:R-:W-:Y:S01]  /*12d0*/  ISETP.GE.AND P2, PT, R5, RZ, PT ;  /* 0x000000ff0500720c */ /* 0x000fe20003f46270 */
[----:B------:R-:W-:Y:S02]  /*12e0*/  USHF.R.S32.HI UR5, URZ, 0x6, UR20 ;  /* 0x000000063f057899 */ /* 0x000fe40008011414 */
[----:B------:R-:W-:Y:S01]  /*12f0*/  USEL UR54, UR18, UR16, !UP2 ;  /* 0x0000001012367287 */ /* 0x000fe2000d000000 */
[----:B------:R-:W-:Y:S01]  /*1300*/  @UP1 UMOV UR32, UR10 ;  /* 0x0000000a00201c82 */ /* 0x000fe20008000000 */
[----:B------:R-:W-:Y:S02]  /*1310*/  USEL UR34, UR22, URZ, UP0 ;  /* 0x0000003f16227287 */ /* 0x000fe40008000000 */
[----:B------:R-:W-:Y:S02]  /*1320*/  @UP3 UIMAD UR18, UR44, UR42, URZ ;  /* 0x0000002a2c1232a4 */ /* 0x000fe4000f8e023f */
[----:B------:R-:W-:-:S02]  /*1330*/  UIMAD.WIDE UR10, UR57, UR56, URZ ;  /* 0x00000038390a72a5 */ /* 0x000fc4000f8e023f */
[----:B------:R-:W-:Y:S01]  /*1340*/  @!P1 IMAD.IADD R6, R6, 0x1, -R7 ;  /* 0x0000000106069824 */ /* 0x000fe200078e0a07 */
[----:B------:R-:W-:Y:S01]  /*1350*/  UISETP.LT.AND UP0, UPT, UR6, UR5, UPT ;  /* 0x000000050600728c */ /* 0x000fe2000bf01270 */
[----:B------:R-:W-:Y:S01]  /*1360*/  @!P1 VIADD R13, R13, 0x1 ;  /* 0x000000010d0d9836 */ /* 0x000fe20000000000 */
[----:B------:R-:W-:Y:S01]  /*1370*/  @UP2 UIADD3 UR47, UR17, UR21, URZ ;  /* 0x00000015112f2290 */ /* 0x000fe2000fffe03f */
[----:B------:R-:W-:Y:S01]  /*1380*/  PLOP3.LUT P1, PT, PT, PT, UP1, 0x80, 0x0 ;  /* 0x000000000000781c */ /* 0x000fe20003f2f018 */
[----:B------:R-:W-:Y:S01]  /*1390*/  @UP3 USEL UR18, UR18, UR15, !UP2 ;  /* 0x0000000f12123287 */ /* 0x000fe2000d000000 */
[----:B------:R-:W-:Y:S01]  /*13a0*/  ISETP.GE.U32.AND P0, PT, R6, R7, PT ;  /* 0x000000070600720c */ /* 0x000fe20003f06070 */
[----:B------:R-:W-:Y:S02]  /*13b0*/  UIMAD.WIDE.U32 UR16, UR10, UR12, URZ ;  /* 0x0000000c0a1072a5 */ /* 0x000fe4000f8e003f */
[----:B------:R-:W-:Y:S02]  /*13c0*/  UIMAD UR19, UR11, UR12, URZ ;  /* 0x0000000c0b1372a4 */ /* 0x000fe4000f8e023f */
[----:B------:R-:W-:Y:S01]  /*13d0*/  USEL UR35, UR6, UR5, UP0 ;  /* 0x0000000506237287 */ /* 0x000fe20008000000 */
[----:B------:R-:W-:Y:S01]  /*13e0*/  @UP3 ULDC UR12, c[0x0][0x2e4] ;  /* 0x0000b900000c3ab9 */ /* 0x000fe20000000800 */
[----:B------:R-:W-:-:S02]  /*13f0*/  @!UP2 UIADD3 UR49, UR39, UR23, URZ ;  /* 0x000000172731a290 */ /* 0x000fc4000fffe03f */
[----:B------:R-:W-:Y:S02]  /*1400*/  @UP3 UIMAD UR23, UR46, UR12, UR18 ;  /* 0x0000000c2e1732a4 */ /* 0x000fe4000f8e0212 */
[----:B------:R-:W-:Y:S02]  /*1410*/  ULEA UR18, UR35, 0xffffffc0, 0x6 ;  /* 0xffffffc023127891 */ /* 0x000fe4000f8e303f */
[----:B------:R-:W-:Y:S01]  /*1420*/  @P0 VIADD R13, R13, 0x1 ;  /* 0x000000010d0d0836 */ /* 0x000fe20000000000 */
[----:B------:R-:W-:Y:S01]  /*1430*/  UIMAD UR19, UR10, UR13, UR19 ;  /* 0x0000000d0a1372a4 */ /* 0x000fe2000f8e0213 */
[----:B------:R-:W-:Y:S01]  /*1440*/  PLOP3.LUT P0, PT, PT, PT, UP3, 0x80, 0x0 ;  /* 0x000000000000781c */ /* 0x000fe20003f0f038 */
[----:B------:R-:W-:Y:S01]  /*1450*/  UIMAD.WIDE.U32 UR12, UR10, UR15, URZ ;  /* 0x0000000f0a0c72a5 */ /* 0x000fe2000f8e003f */
[----:B------:R-:W-:Y:S01]  /*1460*/  @!P2 IMAD.MOV R13, RZ, RZ, -R13 ;  /* 0x000000ffff0da224 */ /* 0x000fe200078e0a0d */
[----:B------:R-:W-:Y:S01]  /*1470*/  @!UP3 UIMAD UR20, UR44, UR56, UR46 ;  /* 0x000000382c14b2a4 */ /* 0x000fe2000f8e022e */
[----:B------:R-:W-:Y:S01]  /*1480*/  @!P3 LOP3.LUT R13, RZ, R4, RZ, 0x33, !PT ;  /* 0x00000004ff0db212 */ /* 0x000fe200078e33ff */
[----:B------:R-:W-:-:S02]  /*1490*/  USHF.R.S32.HI UR22, URZ, 0x1f, UR18 ;  /* 0x0000001f3f167899 */ /* 0x000fc40008011412 */
[----:B------:R-:W-:Y:S02]  /*14a0*/  UIADD3 UR5, UP0, UR18, UR36, URZ ;  /* 0x0000002412057290 */ /* 0x000fe4000ff1e03f */
[----:B------:R-:W-:Y:S02]  /*14b0*/  USEL UR53, UR16, UR12, !UP2 ;  /* 0x0000000c10357287 */ /* 0x000fe4000d000000 */
[----:B------:R-:W-:Y:S02]  /*14c0*/  UIMAD UR6, UR11, UR15, URZ ;  /* 0x0000000f0b0672a4 */ /* 0x000fe4000f8e023f */
[----:B------:R-:W-:Y:S02]  /*14d0*/  UIADD3.X UR12, UR22, UR34, URZ, UP0, !UPT ;  /* 0x00000022160c7290 */ /* 0x000fe400087fe43f */
[----:B------:R-:W-:Y:S02]  /*14e0*/  UIMAD UR11, UR11, UR5, URZ ;  /* 0x000000050b0b72a4 */ /* 0x000fe4000f8e023f */
[----:B------:R-:W-:-:S02]  /*14f0*/  @!UP3 UIMAD UR23, UR20, UR42, URZ ;  /* 0x0000002a1417b2a4 */ /* 0x000fc4000f8e023f */
[----:B------:R-:W-:Y:S01]  /*1500*/  UIADD3 UR44, UR17, UR19, URZ ;  /* 0x00000013112c7290 */ /* 0x000fe2000fffe03f */
[----:B------:R-:W-:Y:S01]  /*1510*/  @UP1 ULDC.64 UR20, c[0x0][0x250] ;  /* 0x0000940000141ab9 */ /* 0x000fe20000000a00 */
[----:B------:R-:W-:Y:S02]  /*1520*/  UIMAD.WIDE.U32 UR16, UR10, UR5, URZ ;  /* 0x000000050a1072a5 */ /* 0x000fe4000f8e003f */
[----:B------:R-:W-:Y:S02]  /*1530*/  UIMAD UR5, UR10, UR12, UR11 ;  /* 0x0000000c0a0572a4 */ /* 0x000fe4000f8e020b */
[----:B------:R-:W-:Y:S02]  /*1540*/  @UP1 UIMAD.WIDE.U32 UR10, UR29, UR20, URZ ;  /* 0x000000141d0a12a5 */ /* 0x000fe4000f8e003f */
[----:B------:R-:W-:Y:S02]  /*1550*/  @UP2 UIADD3 UR44, UR13, UR6, URZ ;  /* 0x000000060d2c2290 */ /* 0x000fe4000fffe03f */
[----:B------:R-:W-:-:S02]  /*1560*/  UIMAD UR43, UR46, UR57, URZ ;  /* 0x000000392e2b72a4 */ /* 0x000fc4000f8e023f */
[----:B------:R-:W-:Y:S02]  /*1570*/  @UP1 UIMAD UR6, UR29, UR21, URZ ;  /* 0x000000151d0612a4 */ /* 0x000fe4000f8e023f */
[----:B------:R-:W-:Y:S02]  /*1580*/  USEL UR52, UR45, URZ, UP4 ;  /* 0x0000003f2d347287 */ /* 0x000fe4000a000000 */
[----:B------:R-:W-:Y:S02]  /*1590*/  USHF.R.S32.HI UR46, URZ, 0x1f, UR43 ;  /* 0x0000001f3f2e7899 */ /* 0x000fe4000801142b */
[----:B------:R-:W-:Y:S02]  /*15a0*/  USEL UR50, UR28, URZ, UP4 ;  /* 0x0000003f1c327287 */ /* 0x000fe4000a000000 */
[----:B------:R-:W-:Y:S02]  /*15b0*/  @UP1 UIADD3 UR42, UR11, UR6, URZ ;  /* 0x000000060b2a1290 */ /* 0x000fe4000fffe03f */
        /* <DEDUP_REMOVED lines=17> */
.L_x_1108:
        /* <DEDUP_REMOVED lines=15> */
.L_x_1109:
        /* <DEDUP_REMOVED lines=13> */
.L_x_1110:
[----:B------:R-:W-:Y:S08]  /*1890*/  S2UR UR10, SR_CTAID.Z ;  /* 0x00000000000a79c3 */ /* 0x000ff00000002700 */
[----:B------:R-:W1:Y:S02]  /*18a0*/  S2UR UR5, SR_CTAID.Y ;  /* 0x00000000000579c3 */ /* 0x000e640000002600 */
[----:B-1----:R-:W-:-:S04]  /*18b0*/  UIMAD UR5, UR5, UR56, UR10 ;  /* 0x00000038050572a4 */ /* 0x002fc8000f8e020a */
[----:B------:R-:W-:-:S12]  /*18c0*/  UIMAD UR5, UR5, UR51, URZ ;  /* 0x00000033050572a4 */ /* 0x000fd8000f8e023f */
.L_x_1111:
[----:B------:R-:W1:Y:S01]  /*18d0*/  S2R R9, SR_TID.X ;  /* 0x0000000000097919 */ /* 0x000e620000002100 */
[----:B------:R-:W2:Y:S01]  /*18e0*/  LDC.64 R6, c[0x0][0x420] ;  /* 0x00010800ff067b82 */ /* 0x000ea20000000a00 */
[----:B------:R-:W-:Y:S01]  /*18f0*/  SHF.R.S32.HI R11, RZ, 0x1f, R217 ;  /* 0x0000001fff0b7819 */ /* 0x000fe200000114d9 */
[----:B------:R-:W-:Y:S01]  /*1900*/  UIMAD UR12, UR57, UR56, URZ ;  /* 0x00000038390c72a4 */ /* 0x000fe2000f8e023f */
[----:B------:R-:W-:Y:S01]  /*1910*/  IADD3 R4, P2, R217, UR18, RZ ;  /* 0x00000012d9047c10 */ /* 0x000fe2000ff5e0ff */
[----:B------:R-:W-:Y:S01]  /*1920*/  UIADD3 UR36, UR18, UR5, URZ ;  /* 0x0000000512247290 */ /* 0x000fe2000fffe03f */
[--C-:B------:R-:W-:Y:S01]  /*1930*/  SHF.R.S32.HI R221, RZ, 0x1f, R220.reuse ;  /* 0x0000001fffdd7819 */ /* 0x100fe200000114dc */
[----:B------:R-:W-:Y:S01]  /*1940*/  USHF.L.U32 UR5, UR12, 0x6, URZ ;  /* 0x000000060c057899 */ /* 0x000fe2000800063f */
[----:B------:R-:W-:Y:S01]  /*1950*/  IADD3.X R5, R11, UR22, RZ, P2, !PT ;  /* 0x000000160b057c10 */ /* 0x000fe200097fe4ff */
[----:B------:R-:W3:Y:S01]  /*1960*/  S2UR UR10, SR_CTAID.Z ;  /* 0x00000000000a79c3 */ /* 0x000ee20000002700 */
[----:B------:R-:W-:Y:S01]  /*1970*/  IADD3 R16, P0, R220, UR6, RZ ;  /* 0x00000006dc107c10 */ /* 0x000fe2000ff1e0ff */
[C---:B------:R-:W-:Y:S01]  /*1980*/  IMAD.WIDE.U32 R14, R4.reuse, UR26, R220 ;  /* 0x0000001a040e7c25 */ /* 0x040fe2000f8e00dc */
[----:B------:R-:W-:Y:S01]  /*1990*/  UIADD3 UR19, UP2, UP0, UR16, UR5, UR43 ;  /* 0x0000000510137290 */ /* 0x000fe2000f85e02b */
[----:B------:R-:W-:Y:S01]  /*19a0*/  BSSY B1, `(.L_x_1107) ;  /* 0x0000755000017945 */ /* 0x000fe20003800000 */
[----:B------:R-:W-:Y:S01]  /*19b0*/  IADD3.X R17, R221, UR49, RZ, P0, !PT ;  /* 0x00000031dd117c10 */ /* 0x000fe200087fe4ff */
[----:B------:R-:W-:Y:S01]  /*19c0*/  IMAD R5, R5, UR26, RZ ;  /* 0x0000001a05057c24 */ /* 0x000fe2000f8e02ff */
[----:B------:R-:W-:Y:S01]  /*19d0*/  USHF.R.S32.HI UR5, URZ, 0x1f, UR5 ;  /* 0x0000001f3f057899 */ /* 0x000fe20008011405 */
[----:B------:R-:W4:Y:S01]  /*19e0*/  S2UR UR60, SR_CTAID.Z ;  /* 0x00000000003c79c3 */ /* 0x000f220000002700 */
[----:B------:R-:W-:Y:S01]  /*19f0*/  UIADD3 UR51, UR30, UR14, URZ ;  /* 0x0000000e1e337290 */ /* 0x000fe2000fffe03f */
[----:B------:R-:W-:Y:S01]  /*1a00*/  IMAD R5, R4, UR27, R5 ;  /* 0x0000001b04057c24 */ /* 0x000fe2000f8e0205 */
[----:B------:R-:W-:Y:S01]  /*1a10*/  ULDC UR39, c[0x0][0x398] ;  /* 0x0000e60000277ab9 */ /* 0x000fe20000000800 */
[----:B------:R-:W-:Y:S01]  /*1a20*/  ULDC.64 UR28, c[0x0][0x258] ;  /* 0x00009600001c7ab9 */ /* 0x000fe20000000a00 */
[----:B------:R-:W-:Y:S01]  /*1a30*/  UIADD3.X UR15, UR45, UR5, UR46, UP2, UP0 ;  /* 0x000000052d0f7290 */ /* 0x000fe200097e042e */
[----:B------:R-:W-:Y:S01]  /*1a40*/  IADD3 R14, P0, R14, UR54, RZ ;  /* 0x000000360e0e7c10 */ /* 0x000fe2000ff1e0ff */
[----:B------:R-:W-:Y:S01]  /*1a50*/  UIADD3 UR5, UR51, -UR39, -UR7 ;  /* 0x8000002733057290 */ /* 0x000fe2000fffe807 */
[C---:B--2---:R-:W-:Y:S01]  /*1a60*/  IMAD R4, R6.reuse, UR22, RZ ;  /* 0x0000001606047c24 */ /* 0x044fe2000f8e02ff */
[----:B------:R-:W-:Y:S01]  /*1a70*/  ULDC.64 UR40, c[0x0][0x478] ;  /* 0x00011e0000287ab9 */ /* 0x000fe20000000a00 */
[----:B------:R-:W-:Y:S01]  /*1a80*/  IMAD.WIDE.U32 R16, R6, UR18, R16 ;  /* 0x0000001206107c25 */ /* 0x000fe2000f8e0010 */
[----:B------:R-:W-:Y:S01]  /*1a90*/  USHF.R.S32.HI UR43, URZ, 0x1f, UR5 ;  /* 0x0000001f3f2b7899 */ /* 0x000fe20008011405 */
[----:B------:R-:W-:Y:S01]  /*1aa0*/  IADD3.X R15, R15, UR47, R5, P0, !PT ;  /* 0x0000002f0f0f7c10 */ /* 0x000fe200087fe405 */
[----:B------:R-:W-:Y:S01]  /*1ab0*/  UIADD3 UR38, UR18, UR23, URZ ;  /* 0x0000001712267290 */ /* 0x000fe2000fffe03f */
[----:B------:R-:W-:Y:S01]  /*1ac0*/  IMAD R4, R7, UR18, R4 ;  /* 0x0000001207047c24 */ /* 0x000fe2000f8e0204 */
[----:B-1----:R-:W-:Y:S01]  /*1ad0*/  SHF.R.S32.HI R8, RZ, 0x1f, R9 ;  /* 0x0000001fff087819 */ /* 0x002fe20000011409 */
[----:B---3--:R-:W-:Y:S01]  /*1ae0*/  USHF.R.S32.HI UR13, URZ, 0x1f, UR10 ;  /* 0x0000001f3f0d7899 */ /* 0x008fe2000801140a */
[----:B------:R-:W-:Y:S01]  /*1af0*/  IMAD.U32 R18, RZ, RZ, UR28 ;  /* 0x0000001cff127e24 */ /* 0x000fe2000f8e00ff */
[----:B------:R-:W-:Y:S01]  /*1b00*/  ULEA.HI UR43, UR43, UR5, URZ, 0x6 ;  /* 0x000000052b2b7291 */ /* 0x000fe2000f8f303f */
[----:B------:R-:W-:Y:S01]  /*1b10*/  IMAD.IADD R17, R17, 0x1, R4 ;  /* 0x0000000111117824 */ /* 0x000fe200078e0204 */
[----:B------:R-:W-:Y:S01]  /*1b20*/  UIMAD UR10, UR13, UR28, URZ ;  /* 0x0000001c0d0a72a4 */ /* 0x000fe2000f8e023f */
[----:B------:R-:W-:Y:S01]  /*1b30*/  LEA.HI R4, R8, R9, RZ, 0x5 ;  /* 0x0000000908047211 */ /* 0x000fe200078f28ff */
[----:B------:R-:W-:-:S02]  /*1b40*/  USHF.R.S32.HI UR43, URZ, 0x6, UR43 ;  /* 0x000000063f2b7899 */ /* 0x000fc4000801142b */
[----:B----4-:R-:W-:Y:S01]  /*1b50*/  UIMAD UR34, UR60, UR29, UR10 ;  /* 0x0000001d3c2272a4 */ /* 0x010fe2000f8e020a */
[----:B------:R-:W-:Y:S01]  /*1b60*/  LOP3.LUT R10, R4, 0xffffffe0, RZ, 0xc0, !PT ;  /* 0xffffffe0040a7812 */ /* 0x000fe200078ec0ff */
[----:B------:R-:W-:Y:S01]  /*1b70*/  IMAD.WIDE.U32 R18, R18, UR60, R14 ;  /* 0x0000003c12127c25 */ /* 0x000fe2000f8e000e */
[----:B------:R-:W-:Y:S01]  /*1b80*/  ULDC.64 UR10, c[0x0][0x428] ;  /* 0x00010a00000a7ab9 */ /* 0x000fe20000000a00 */
[----:B------:R-:W-:Y:S01]  /*1b90*/  SHF.R.S32.HI R4, RZ, 0x5, R4 ;  /* 0x00000005ff047819 */ /* 0x000fe20000011404 */
[----:B------:R-:W-:Y:S01]  /*1ba0*/  UIMAD UR13, UR13, UR10, URZ ;  /* 0x0000000a0d0d72a4 */ /* 0x000fe2000f8e023f */
[----:B------:R-:W-:Y:S01]  /*1bb0*/  IMAD.U32 R22, RZ, RZ, UR10 ;  /* 0x0000000aff167e24 */ /* 0x000fe2000f8e00ff */
[----:B------:R-:W-:Y:S01]  /*1bc0*/  UIADD3 UR10, UP2, UP0, UR50, UR19, UR53 ;  /* 0x00000013320a7290 */ /* 0x000fe2000f85e035 */
[----:B------:R-:W-:Y:S01]  /*1bd0*/  IMAD.IADD R237, R9, 0x1, -R10 ;  /* 0x0000000109ed7824 */ /* 0x000fe200078e0a0a */
[----:B------:R-:W-:Y:S01]  /*1be0*/  UIMAD UR11, UR60, UR11, UR13 ;  /* 0x0000000b3c0b72a4 */ /* 0x000fe2000f8e020d */
[----:B------:R-:W-:Y:S01]  /*1bf0*/  IMAD.WIDE.U32 R22, R22, UR60, R16 ;  /* 0x0000003c16167c25 */ /* 0x000fe2000f8e0010 */
[----:B------:R-:W-:-:S02]  /*1c00*/  UIADD3.X UR5, UR52, UR15, UR44, UP2, UP0 ;  /* 0x0000000f34057290 */ /* 0x000fc400097e042c */
[----:B------:R-:W-:Y:S01]  /*1c10*/  UISETP.LT.AND UP0, UPT, URZ, UR43, UPT ;  /* 0x0000002b3f00728c */ /* 0x000fe2000bf01270 */
[----:B------:R-:W-:Y:S01]  /*1c20*/  IMAD R4, R4, UR12, R237 ;  /* 0x0000000c04047c24 */ /* 0x000fe2000f8e02ed */
[----:B------:R-:W-:Y:S01]  /*1c30*/  UIMAD.WIDE UR28, UR36, 0x4, UR40 ;  /* 0x00000004241c78a5 */ /* 0x000fe2000f8e0228 */
[----:B------:R-:W-:Y:S01]  /*1c40*/  VIADD R23, R23, UR11 ;  /* 0x0000000b17177c36 */ /* 0x000fe20008000000 */
[----:B------:R-:W-:Y:S01]  /*1c50*/  USEL UR43, URZ, UR43, !UP0 ;  /* 0x0000002b3f2b7287 */ /* 0x000fe2000c000000 */
[-C--:B------:R-:W-:Y:S01]  /*1c60*/  IMAD R10, R11, R6.reuse, RZ ;  /* 0x000000060b0a7224 */ /* 0x080fe200078e02ff */
[C---:B------:R-:W-:Y:S01]  /*1c70*/  IADD3 R15, P0, R4.reuse, UR10, RZ ;  /* 0x0000000a040f7c10 */ /* 0x040fe2000ff1e0ff */
[----:B------:R-:W-:Y:S01]  /*1c80*/  ULDC.64 UR10, c[0x0][0x400] ;  /* 0x00010000000a7ab9 */ /* 0x000fe20000000a00 */
[----:B------:R-:W-:Y:S01]  /*1c90*/  UISETP.GT.AND UP0, UPT, UR35, UR43, UPT ;  /* 0x0000002b2300728c */ /* 0x000fe2000bf04270 */
[C---:B------:R-:W-:Y:S01]  /*1ca0*/  IMAD R5, R217.reuse, R7, R10 ;  /* 0x00000007d9057224 */ /* 0x040fe200078e020a */
[----:B------:R-:W-:Y:S01]  /*1cb0*/  LEA.HI.X.SX32 R4, R4, UR5, 0x1, P0 ;  /* 0x0000000504047c11 */ /* 0x000fe200080f0eff */
[----:B------:R-:W-:Y:S01]  /*1cc0*/  IMAD.WIDE.U32 R22, R217, R6, R22 ;  /* 0x00000006d9167225 */ /* 0x000fe200078e0016 */
[C---:B------:R-:W-:Y:S01]  /*1cd0*/  LEA R246, P0, R15.reuse, UR10, 0x2 ;  /* 0x0000000a0ff67c11 */ /* 0x040fe2000f8010ff */
[----:B------:R-:W-:Y:S01]  /*1ce0*/  ULDC.64 UR16, c[0x0][0x210] ;  /* 0x0000840000107ab9 */ /* 0x000fe20000000a00 */
[----:B------:R-:W-:Y:S01]  /*1cf0*/  ULDC.64 UR22, c[0x0][0x3e0] ;  /* 0x0000f80000167ab9 */ /* 0x000fe20000000a00 */
[----:B------:R-:W-:Y:S01]  /*1d00*/  ULDC.64 UR58, c[0x0][0x2b0] ;  /* 0x0000ac00003a7ab9 */ /* 0x000fe20000000a00 */
[----:B------:R-:W-:Y:S01]  /*1d10*/  LEA.HI.X R247, R15, UR11, R4, 0x2, P0 ;  /* 0x0000000b0ff77c11 */ /* 0x000fe200080f1404 */
[----:B------:R-:W-:Y:S01]  /*1d20*/  VIADD R10, R19, UR34 ;  /* 0x00000022130a7c36 */ /* 0x000fe20008000000 */
[----:B------:R-:W-:Y:S01]  /*1d30*/  PLOP3.LUT P0, PT, PT, PT, UP0, 0x80, 0x0 ;  /* 0x000000000000781c */ /* 0x000fe20003f0f008 */
[----:B------:R-:W-:Y:S01]  /*1d40*/  IMAD.IADD R14, R23, 0x1, R5 ;  /* 0x00000001170e7824 */ /* 0x000fe200078e0205 */
[----:B------:R-:W-:Y:S01]  /*1d50*/  LEA R250, P3, R18, UR16, 0x1 ;  /* 0x0000001012fa7c11 */ /* 0x000fe2000f8608ff */
[----:B------:R-:W-:Y:S01]  /*1d60*/  UIADD3 UR6, UR35, -0x1, URZ ;  /* 0xffffffff23067890 */ /* 0x000fe2000fffe03f */
[----:B------:R-:W-:Y:S01]  /*1d70*/  LEA R248, P2, R22, UR22, 0x1 ;  /* 0x0000001616f87c11 */ /* 0x000fe2000f8408ff */
[----:B------:R-:W-:Y:S01]  /*1d80*/  UIMAD.WIDE UR10, UR38, 0x4, UR58 ;  /* 0x00000004260a78a5 */ /* 0x000fe2000f8e023a */
[----:B------:R-:W-:Y:S01]  /*1d90*/  LEA.HI.X R251, R18, UR17, R10, 0x1, P3 ;  /* 0x0000001112fb7c11 */ /* 0x000fe200098f0c0a */
[----:B------:R-:W-:Y:S01]  /*1da0*/  UMOV UR19, UR28 ;  /* 0x0000001c00137c82 */ /* 0x000fe20008000000 */
[----:B------:R-:W-:Y:S01]  /*1db0*/  UMOV UR18, UR29 ;  /* 0x0000001d00127c82 */ /* 0x000fe20008000000 */
[----:B------:R-:W-:-:S04]  /*1dc0*/  LEA.HI.X R249, R22, UR23, R14, 0x1, P2 ;  /* 0x0000001716f97c11 */ /* 0x000fc800090f0c0e */
        /* <DEDUP_REMOVED lines=24> */
.L_x_1113:
        /* <DEDUP_REMOVED lines=23> */
.L_x_1114:
[----:B------:R-:W1:Y:S01]  /*20c0*/  S2UR UR14, SR_CTAID.Z ;  /* 0x00000000000e79c3 */ /* 0x000e620000002700 */
[----:B------:R-:W-:Y:S01]  /*20d0*/  UIMAD UR6, UR31, UR12, URZ ;  /* 0x0000000c1f0672a4 */ /* 0x000fe2000f8e023f */
[----:B------:R-:W-:Y:S01]  /*20e0*/  IMAD.U32 R7, RZ, RZ, UR12 ;  /* 0x0000000cff077e24 */ /* 0x000fe2000f8e00ff */
[----:B------:R-:W-:Y:S01]  /*20f0*/  UIMAD UR7, UR48, -0x40, UR7 ;  /* 0xffffffc0300778a4 */ /* 0x000fe2000f8e0207 */
[----:B------:R-:W-:Y:S01]  /*2100*/  VIADD R4, R217, 0x20 ;  /* 0x00000020d9047836 */ /* 0x000fe20000000000 */
        /* <DEDUP_REMOVED lines=31> */
.L_x_1116:
[----:B------:R-:W-:Y:S05]  /*2300*/  BSYNC B0 ;  /* 0x0000000000007941 */ /* 0x000fea0003800000 */
.L_x_1115:
[----:B------:R-:W-:Y:S04]  /*2310*/  BSSY B0, `(.L_x_1117) ;  /* 0x0000012000007945 */ /* 0x000fe80003800000 */
        /* <DEDUP_REMOVED lines=17> */
.L_x_1118:
[----:B------:R-:W-:Y:S05]  /*2430*/  BSYNC B0 ;  /* 0x0000000000007941 */ /* 0x000fea0003800000 */
.L_x_1117:
        /* <DEDUP_REMOVED lines=28> */
[----:B-1----:R-:W-:-:S04]  /*2600*/  LEA R12, P3, R8, UR6, 0x1 ;  /* 0x00000006080c7c11 */ /* 0x002fc8000f8608ff */
[----:B------:R-:W-:-:S05]  /*2610*/  LEA.HI.X R13, R8, UR7, R4, 0x1, P3 ;  /* 0x00000007080d7c11 */ /* 0x000fca00098f0c04 */
[----:B------:R2:W-:Y:S04]  /*2620*/  @!P1 STG.E.128 desc[UR8][R12.64], RZ ;  /* 0x000000ff0c009986 */ /* 0x0005e8000c101d08 */
[----:B------:R2:W-:Y:S02]  /*2630*/  @!P0 STG.E.128 desc[UR8][R12.64+0x80], RZ ;  /* 0x000080ff0c008986 */ /* 0x0005e4000c101d08 */
.L_x_1120:
[----:B------:R-:W-:Y:S05]  /*2640*/  BSYNC B0 ;  /* 0x0000000000007941 */ /* 0x000fea0003800000 */
.L_x_1119:
        /* <DEDUP_REMOVED lines=18> */
.L_x_1112:
        /* <DEDUP_REMOVED lines=56> */
.L_x_1123:
[----:B------:R-:W-:Y:S05]  /*2af0*/  BSYNC B0 ;  /* 0x0000000000007941 */ /* 0x000fea0003800000 */
.L_x_1122:
        /* <DEDUP_REMOVED lines=31> */
.L_x_1125:
[----:B------:R-:W-:Y:S05]  /*2cf0*/  BSYNC B0 ;  /* 0x0000000000007941 */ /* 0x000fea0003800000 */
.L_x_1124:
        /* <DEDUP_REMOVED lines=19> */
.L_x_1127:
[----:B------:R-:W-:Y:S05]  /*2e30*/  BSYNC B0 ;  /* 0x0000000000007941 */ /* 0x000fea0003800000 */
.L_x_1126:
        /* <DEDUP_REMOVED lines=25> */
.L_x_1129:
[----:B------:R-:W-:Y:S05]  /*2fd0*/  BSYNC B0 ;  /* 0x0000000000007941 */ /* 0x000fea0003800000 */
.L_x_1128:
        /* <DEDUP_REMOVED lines=14> */
.L_x_1131:
        /* <DEDUP_REMOVED lines=20> */
.L_x_1132:
[----:B------:R-:W-:Y:S05]  /*3200*/  BSYNC B0 ;  /* 0x0000000000007941 */ /* 0x000fea0003800000 */
.L_x_1130:
        /* <DEDUP_REMOVED lines=13> */
.L_x_1134:
[----:B------:R-:W-:Y:S01]  /*32e0*/  ULDC UR15, c[0x0][0x2d0] ;  /* 0x0000b400000f7ab9 */ /* 0x000fe20000000800 */
[----:B---3--:R-:W-:Y:S01]  /*32f0*/  IMAD.U32 R7, RZ, RZ, UR26 ;  /* 0x0000001aff077e24 */ /* 0x008fe2000f8e00ff */
[----:B------:R-:W-:Y:S01]  /*3300*/  ISETP.GE.AND P2, PT, R220, UR15, PT ;  /* 0x0000000fdc007c0c */ /* 0x000fe2000bf46270 */
[----:B------:R-:W-:Y:S01]  /*3310*/  IMAD.U32 R5, RZ, RZ, UR27 ;  /* 0x0000001bff057e24 */ /* 0x000fe2000f8e00ff */
        /* <DEDUP_REMOVED lines=25> */
.L_x_1135:
[----:B------:R-:W-:Y:S05]  /*34b0*/  BSYNC B0 ;  /* 0x0000000000007941 */ /* 0x000fea0003800000 */
.L_x_1133:
        /* <DEDUP_REMOVED lines=45> */
.L_x_1137:
[----:B------:R-:W-:Y:S05]  /*3790*/  BSYNC B0 ;  /* 0x0000000000007941 */ /* 0x000fea0003800000 */
.L_x_1136:
        /* <DEDUP_REMOVED lines=31> */
.L_x_1139:
[----:B------:R-:W-:Y:S05]  /*3990*/  BSYNC B0 ;  /* 0x0000000000007941 */ /* 0x000fea0003800000 */
.L_x_1138:
[----:B------:R-:W0:Y:S01]  /*39a0*/  LDGDEPBAR ;  /* 0x00000000000079af */ /* 0x000e220000000000 */
[----:B------:R-:W2:Y:S01]  /*39b0*/  S2UR UR5, SR_CTAID.Z ;  /* 0x00000000000579c3 */ /* 0x000ea20000002700 */
[----:B------:R-:W-:Y:S01]  /*39c0*/  ULDC.64 UR20, c[0x0][0x3c8] ;  /* 0x0000f20000147ab9 */ /* 0x000fe20000000a00 */
[----:B-1-3--:R-:W-:Y:S01]  /*39d0*/  IMAD.MOV.U32 R4, RZ, RZ, 0x4 ;  /* 0x00000004ff047424 */ /* 0x00afe200078e00ff */
[----:B------:R-:W-:Y:S01]  /*39e0*/  UISETP.NE.U32.AND UP1, UPT, UR20, URZ, UPT ;  /* 0x0000003f1400728c */ /* 0x000fe2000bf25070 */
[----:B------:R-:W-:Y:S02]  /*39f0*/  IMAD.MOV.U32 R239, RZ, RZ, 0x7f800000 ;  /* 0x7f800000ffef7424 */ /* 0x000fe400078e00ff */
[----:B------:R-:W-:Y:S01]  /*3a00*/  IMAD.MOV.U32 R240, RZ, RZ, 0x7f800000 ;  /* 0x7f800000fff07424 */ /* 0x000fe200078e00ff */
[----:B------:R-:W-:Y:S01]  /*3a10*/  UISETP.NE.AND.EX UP1, UPT, UR21, URZ, UPT, UP1 ;  /* 0x0000003f1500728c */ /* 0x000fe2000bf25310 */
[----:B------:R-:W1:Y:S01]  /*3a20*/  S2UR UR15, SR_CTAID.Z ;  /* 0x00000000000f79c3 */ /* 0x000e620000002700 */
[----:B------:R-:W-:-:S04]  /*3a30*/  IMAD.WIDE R20, R219, R4, UR10 ;  /* 0x0000000adb147e25 */ /* 0x000fc8000f8e0204 */
[----:B------:R-:W-:Y:S01]  /*3a40*/  PLOP3.LUT P0, PT, PT, PT, UP1, 0x80, 0x0 ;  /* 0x000000000000781c */ /* 0x000fe20003f0f018 */
[----:B------:R3:W5:Y:S02]  /*3a50*/  @!P2 LDG.E R239, desc[UR8][R20.64] ;  /* 0x0000000814efa981 */ /* 0x000764000c1e1900 */
[----:B------:R-:W4:Y:S02]  /*3a60*/  S2UR UR13, SR_CTAID.Y ;  /* 0x00000000000d79c3 */ /* 0x000f240000002600 */
[----:B------:R3:W5:Y:S01]  /*3a70*/  @!P1 LDG.E R240, desc[UR8][R20.64+0x20] ;  /* 0x0000200814f09981 */ /* 0x000762000c1e1900 */
[----:B------:R-:W-:Y:S01]  /*3a80*/  @UP1 ULDC.64 UR22, c[0x0][0x3d0] ;  /* 0x0000f40000161ab9 */ /* 0x000fe20000000a00 */
[----:B------:R-:W-:-:S04]  /*3a90*/  DEPBAR.LE SB0, 0x1 ;  /* 0x000080400000791a */ /* 0x000fc80000000000 */
[----:B--2---:R-:W-:Y:S01]  /*3aa0*/  USHF.R.S32.HI UR16, URZ, 0x1f, UR5 ;  /* 0x0000001f3f107899 */ /* 0x004fe20008011405 */
[----:B------:R-:W2:Y:S08]  /*3ab0*/  LDC.64 R16, c[0x0][0x3b8] ;  /* 0x0000ee00ff107b82 */ /* 0x000eb00000000a00 */
[----:B------:R-:W-:Y:S01]  /*3ac0*/  BAR.SYNC.DEFER_BLOCKING 0x0 ;  /* 0x0000000000007b1d */ /* 0x000fe20000010000 */
[----:B------:R-:W-:-:S05]  /*3ad0*/  @UP1 UIMAD UR5, UR55, UR22, URZ ;  /* 0x00000016370512a4 */ /* 0x000fca000f8e023f */
[----:B------:R-:W-:Y:S01]  /*3ae0*/  @UP1 UMOV UR17, UR16 ;  /* 0x0000001000111c82 */ /* 0x000fe20008000000 */
[----:B-1----:R-:W-:Y:S02]  /*3af0*/  @UP1 UMOV UR16, UR15 ;  /* 0x0000000f00101c82 */ /* 0x002fe40008000000 */
[----:B----4-:R-:W-:Y:S02]  /*3b00*/  @UP1 UIMAD.WIDE.U32 UR16, UR13, UR22, UR16 ;  /* 0x000000160d1012a5 */ /* 0x010fe4000f8e0010 */
[----:B------:R-:W-:Y:S02]  /*3b10*/  @UP1 UIMAD UR5, UR13, UR23, UR5 ;  /* 0x000000170d0512a4 */ /* 0x000fe4000f8e0205 */
[----:B------:R-:W-:Y:S02]  /*3b20*/  @UP1 ULEA UR20, UP0, UR16, UR20, 0x2 ;  /* 0x0000001410141291 */ /* 0x000fe4000f80103f */
[----:B------:R-:W-:Y:S01]  /*3b30*/  @UP1 UIADD3 UR5, UR17, UR5, URZ ;  /* 0x0000000511051290 */ /* 0x000fe2000fffe03f */
[----:B------:R-:W1:Y:S01]  /*3b40*/  S2R R10, SR_TID.X ;  /* 0x00000000000a7919 */ /* 0x000e620000002100 */
[-C--:B------:R-:W-:Y:S01]  /*3b50*/  LEA.HI R12, R8, R9.reuse, RZ, 0x4 ;  /* 0x00000009080c7211 */ /* 0x080fe200078f20ff */
[----:B------:R-:W-:Y:S01]  /*3b60*/  IMAD.SHL.U32 R13, R214, 0x20, RZ ;  /* 0x00000020d60d7824 */ /* 0x000fe200078e00ff */
[----:B------:R-:W-:Y:S01]  /*3b70*/  @UP1 ULEA.HI.X UR21, UR16, UR21, UR5, 0x2, UP0 ;  /* 0x0000001510151291 */ /* 0x000fe200080f1405 */
[----:B------:R-:W-:Y:S01]  /*3b80*/  IMAD.U32 R18, RZ, RZ, UR20 ;  /* 0x00000014ff127e24 */ /* 0x000fe2000f8e00ff */
[----:B--2---:R-:W2:Y:S04]  /*3b90*/  LDG.E.64 R4, desc[UR8][R16.64] ;  /* 0x0000000810047981 */ /* 0x004ea8000c1e1b00 */
[----:B------:R-:W4:Y:S01]  /*3ba0*/  LDG.E.64 R14, desc[UR8][R16.64+0x8] ;  /* 0x00000808100e7981 */ /* 0x000f22000c1e1b00 */
[----:B------:R-:W-:Y:S01]  /*3bb0*/  IMAD.U32 R19, RZ, RZ, UR21 ;  /* 0x00000015ff137e24 */ /* 0x000fe2000f8e00ff */
[----:B------:R-:W-:Y:S01]  /*3bc0*/  LOP3.LUT R12, R12, 0xfffffff0, RZ, 0xc0, !PT ;  /* 0xfffffff00c0c7812 */ /* 0x000fe200078ec0ff */
[----:B------:R-:W-:Y:S01]  /*3bd0*/  @UP1 ULDC UR5, c[0x0][0x2e8] ;  /* 0x0000ba0000051ab9 */ /* 0x000fe20000000800 */
[----:B------:R-:W1:Y:S04]  /*3be0*/  LDSM.16.M88.4 R112, [R201+0x10000] ;  /* 0x01000000c970783b */ /* 0x000e680000000200 */
[----:B------:R-:W1:Y:S04]  /*3bf0*/  LDSM.16.M88.4 R116, [R201+0x10800] ;  /* 0x01080000c974783b */ /* 0x000e680000000200 */
[----:B------:R-:W1:Y:S04]  /*3c00*/  LDSM.16.M88.4 R120, [R200+0x10000] ;  /* 0x01000000c878783b */ /* 0x000e680000000200 */
[----:B------:R-:W2:Y:S04]  /*3c10*/  LDSM.16.M88.4 R124, [R200+0x10800] ;  /* 0x01080000c87c783b */ /* 0x000ea80000000200 */
[----:B------:R-:W2:Y:S04]  /*3c20*/  LDSM.16.M88.4 R128, [R3+0x10000] ;  /* 0x010000000380783b */ /* 0x000ea80000000200 */
[----:B------:R-:W2:Y:S04]  /*3c30*/  LDSM.16.M88.4 R132, [R3+0x10800] ;  /* 0x010800000384783b */ /* 0x000ea80000000200 */
[----:B------:R-:W2:Y:S04]  /*3c40*/  LDSM.16.M88.4 R144, [R201+0x12000] ;  /* 0x01200000c990783b */ /* 0x000ea80000000200 */
[----:B------:R-:W2:Y:S04]  /*3c50*/  LDSM.16.M88.4 R148, [R201+0x12800] ;  /* 0x01280000c994783b */ /* 0x000ea80000000200 */
[----:B------:R-:W2:Y:S04]  /*3c60*/  LDSM.16.M88.4 R152, [R200+0x12000] ;  /* 0x01200000c898783b */ /* 0x000ea80000000200 */
[----:B------:R-:W2:Y:S04]  /*3c70*/  LDSM.16.M88.4 R156, [R200+0x12800] ;  /* 0x01280000c89c783b */ /* 0x000ea80000000200 */
[----:B------:R-:W2:Y:S04]  /*3c80*/  LDSM.16.M88.4 R160, [R3+0x12000] ;  /* 0x0120000003a0783b */ /* 0x000ea80000000200 */
[----:B------:R-:W2:Y:S01]  /*3c90*/  LDSM.16.M88.4 R164, [R3+0x12800] ;  /* 0x0128000003a4783b */ /* 0x000ea20000000200 */
[----:B------:R-:W-:Y:S01]  /*3ca0*/  LEA.HI R8, R8, R9, RZ, 0x3 ;  /* 0x0000000908087211 */ /* 0x000fe200078f18ff */
[----:B------:R-:W-:-:S02]  /*3cb0*/  USHF.L.U32 UR23, UR12, 0x4, URZ ;  /* 0x000000040c177899 */ /* 0x000fc4000800063f */
[----:B------:R-:W3:Y:S01]  /*3cc0*/  @P0 LDG.E R6, desc[UR8][R18.64] ;  /* 0x0000000812060981 */ /* 0x000ee2000c1e1900 */
[----:B------:R-:W-:Y:S01]  /*3cd0*/  IMAD.IADD R7, R9, 0x1, -R12 ;  /* 0x0000000109077824 */ /* 0x000fe200078e0a0c */
[----:B------:R-:W3:Y:S01]  /*3ce0*/  @P0 MUFU.RCP R11, UR5 ;  /* 0x00000005000b0d08 */ /* 0x000ee20008001000 */
[----:B-1----:R-:W-:Y:S01]  /*3cf0*/  IMAD.SHL.U32 R10, R10, 0x2, RZ ;  /* 0x000000020a0a7824 */ /* 0x002fe200078e00ff */
[----:B------:R-:W-:Y:S02]  /*3d00*/  USHF.L.U32 UR20, UR12, 0x3, URZ ;  /* 0x000000030c147899 */ /* 0x000fe4000800063f */
[----:B------:R-:W-:Y:S01]  /*3d10*/  SHF.R.S32.HI R12, RZ, 0x1f, R7 ;  /* 0x0000001fff0c7819 */ /* 0x000fe20000011407 */
[----:B------:R-:W-:Y:S01]  /*3d20*/  IMAD.MOV.U32 R206, RZ, RZ, 0x20 ;  /* 0x00000020ffce7424 */ /* 0x000fe200078e00ff */
[----:B------:R-:W-:Y:S01]  /*3d30*/  LOP3.LUT R8, R8, 0xfffffff8, RZ, 0xc0, !PT ;  /* 0xfffffff808087812 */ /* 0x000fe200078ec0ff */
[----:B------:R-:W-:Y:S01]  /*3d40*/  IMAD.MOV.U32 R205, RZ, RZ, 0x40 ;  /* 0x00000040ffcd7424 */ /* 0x000fe200078e00ff */
[----:B------:R-:W-:Y:S01]  /*3d50*/  LEA.HI R12, R12, R7, RZ, 0x3 ;  /* 0x000000070c0c7211 */ /* 0x000fe200078f18ff */
[----:B------:R-:W-:-:S02]  /*3d60*/  UIMAD UR5, UR13, UR56, UR15 ;  /* 0x000000380d0572a4 */ /* 0x000fc4000f8e020f */
[----:B------:R-:W-:Y:S01]  /*3d70*/  IMAD.IADD R8, R9, 0x1, -R8 ;  /* 0x0000000109087824 */ /* 0x000fe200078e0a08 */
[----:B------:R-:W-:Y:S01]  /*3d80*/  LOP3.LUT R12, R12, 0xfffffff8, RZ, 0xc0, !PT ;  /* 0xfffffff80c0c7812 */ /* 0x000fe200078ec0ff */
[----:B------:R-:W-:Y:S02]  /*3d90*/  USHF.L.U32 UR5, UR5, 0x5, URZ ;  /* 0x0000000505057899 */ /* 0x000fe4000800063f */
[----:B------:R-:W-:Y:S01]  /*3da0*/  UIADD3 UR38, UR23, 0x20, URZ ;  /* 0x0000002017267890 */ /* 0x000fe2000fffe03f */
[----:B------:R-:W-:Y:S01]  /*3db0*/  LOP3.LUT P4, RZ, R8, 0x2, RZ, 0xc0, !PT ;  /* 0x0000000208ff7812 */ /* 0x000fe2000788c0ff */
[----:B------:R-:W-:Y:S01]  /*3dc0*/  IMAD.IADD R12, R7, 0x1, -R12 ;  /* 0x00000001070c7824 */ /* 0x000fe200078e0a0c */
[----:B------:R-:W-:Y:S02]  /*3dd0*/  UIADD3 UR33, UR23, 0x40, URZ ;  /* 0x0000004017217890 */ /* 0x000fe4000fffe03f */
[----:B------:R-:W-:Y:S01]  /*3de0*/  UIADD3 UR28, UR23, 0x60, URZ ;  /* 0x00000060171c7890 */ /* 0x000fe2000fffe03f */
[----:B------:R-:W-:Y:S01]  /*3df0*/  LOP3.LUT R10, R13, 0x6, R10, 0xf8, !PT ;  /* 0x000000060d0a7812 */ /* 0x000fe200078ef80a */
[----:B------:R-:W-:Y:S01]  /*3e00*/  IMAD.U32 R9, RZ, RZ, UR48 ;  /* 0x00000030ff097e24 */ /* 0x000fe2000f8e00ff */
[----:B------:R-:W-:Y:S01]  /*3e10*/  R2P PR, R12, 0x6 ;  /* 0x000000060c007804 */ /* 0x000fe20000000000 */
[----:B------:R-:W-:Y:S01]  /*3e20*/  USHF.R.S32.HI UR13, URZ, 0x1f, UR5 ;  /* 0x0000001f3f0d7899 */ /* 0x000fe20008011405 */
[----:B------:R-:W-:Y:S01]  /*3e30*/  SHF.R.S32.HI R7, RZ, 0x1f, R237 ;  /* 0x0000001fff077819 */ /* 0x000fe200000114ed */
[----:B------:R-:W-:-:S02]  /*3e40*/  UIADD3 UR37, UR20, UR38, URZ ;  /* 0x0000002614257290 */ /* 0x000fc4000fffe03f */
[----:B------:R-:W-:Y:S02]  /*3e50*/  UIADD3 UR32, UR20, UR33, URZ ;  /* 0x0000002114207290 */ /* 0x000fe4000fffe03f */
[----:B------:R-:W-:Y:S01]  /*3e60*/  UIADD3 UR27, UR20, UR28, URZ ;  /* 0x0000001c141b7290 */ /* 0x000fe2000fffe03f */
[----:B------:R-:W-:Y:S01]  /*3e70*/  IMAD R234, R9, 0x40, R10 ;  /* 0x0000004009ea7824 */ /* 0x000fe200078e020a */
[----:B------:R-:W-:Y:S01]  /*3e80*/  UIADD3 UR36, UR20, UR37, URZ ;  /* 0x0000002514247290 */ /* 0x000fe2000fffe03f */
[----:B------:R-:W-:Y:S01]  /*3e90*/  VIADD R208, R211, 0x2000 ;  /* 0x00002000d3d07836 */ /* 0x000fe20000000000 */
[----:B------:R-:W-:Y:S01]  /*3ea0*/  UIADD3 UR31, UR20, UR32, URZ ;  /* 0x00000020141f7290 */ /* 0x000fe2000fffe03f */
[----:B------:R-:W-:Y:S01]  /*3eb0*/  VIADD R207, R212, 0x2000 ;  /* 0x00002000d4cf7836 */ /* 0x000fe20000000000 */
[----:B------:R-:W-:Y:S01]  /*3ec0*/  UIADD3 UR26, UR20, UR27, URZ ;  /* 0x0000001b141a7290 */ /* 0x000fe2000fffe03f */
[----:B------:R-:W-:Y:S01]  /*3ed0*/  SEL R206, R206, 0xffffffe0, !P1 ;  /* 0xffffffe0cece7807 */ /* 0x000fe20004800000 */
[----:B------:R-:W-:-:S02]  /*3ee0*/  UIMAD UR47, UR12, 0x18, URZ ;  /* 0x000000180c2f78a4 */ /* 0x000fc4000f8e023f */
[----:B------:R-:W-:Y:S02]  /*3ef0*/  USHF.L.U32 UR46, UR12, 0x5, URZ ;  /* 0x000000050c2e7899 */ /* 0x000fe4000800063f */
[----:B------:R-:W-:Y:S02]  /*3f00*/  UIMAD UR45, UR12, 0x28, URZ ;  /* 0x000000280c2d78a4 */ /* 0x000fe4000f8e023f */
[----:B------:R-:W-:Y:S02]  /*3f10*/  UIMAD UR44, UR12, 0x30, URZ ;  /* 0x000000300c2c78a4 */ /* 0x000fe4000f8e023f */
[----:B------:R-:W-:Y:S01]  /*3f20*/  UIMAD UR42, UR12, 0x38, URZ ;  /* 0x000000380c2a78a4 */ /* 0x000fe2000f8e023f */
[----:B------:R-:W-:Y:S01]  /*3f30*/  IADD3 R244, R219, -UR14, -R234 ;  /* 0x8000000edbf47c10 */ /* 0x000fe2000fffe8ea */
[----:B------:R-:W-:Y:S01]  /*3f40*/  UIADD3 UR35, UR20, UR36, URZ ;  /* 0x0000002414237290 */ /* 0x000fe2000fffe03f */
[----:B------:R-:W-:Y:S01]  /*3f50*/  SEL R205, R205, 0xffffffc0, !P2 ;  /* 0xffffffc0cdcd7807 */ /* 0x000fe20005000000 */
[----:B------:R-:W-:Y:S01]  /*3f60*/  UIADD3 UR30, UR20, UR31, URZ ;  /* 0x0000001f141e7290 */ /* 0x000fe2000fffe03f */
[----:B------:R-:W-:Y:S01]  /*3f70*/  SEL R208, R208, R211, !P3 ;  /* 0x000000d3d0d07207 */ /* 0x000fe20005800000 */
[----:B------:R-:W-:Y:S01]  /*3f80*/  UIADD3 UR25, UR20, UR26, URZ ;  /* 0x0000001a14197290 */ /* 0x000fe2000fffe03f */
[----:B------:R-:W-:Y:S01]  /*3f90*/  SEL R207, R207, R212, !P3 ;  /* 0x000000d4cfcf7207 */ /* 0x000fe20005800000 */
[----:B------:R-:W-:Y:S01]  /*3fa0*/  IMAD.IADD R204, R209, 0x1, R206 ;  /* 0x00000001d1cc7824 */ /* 0x000fe200078e02ce */
[----:B------:R-:W-:Y:S01]  /*3fb0*/  UIADD3 UR51, -UR7, 0x40, UR51 ;  /* 0x0000004007337890 */ /* 0x000fe2000fffe133 */
[----:B------:R-:W-:Y:S01]  /*3fc0*/  IMAD.MOV.U32 R238, RZ, RZ, R241 ;  /* 0x000000ffffee7224 */ /* 0x000fe200078e00f1 */
[----:B------:R-:W-:Y:S01]  /*3fd0*/  UIADD3 UR34, UR20, UR35, URZ ;  /* 0x0000002314227290 */ /* 0x000fe2000fffe03f */
[----:B------:R-:W-:Y:S01]  /*3fe0*/  IMAD.MOV.U32 R232, RZ, RZ, 0x4 ;  /* 0x00000004ffe87424 */ /* 0x000fe200078e00ff */
[----:B------:R-:W-:Y:S01]  /*3ff0*/  UIADD3 UR29, UR20, UR30, URZ ;  /* 0x0000001e141d7290 */ /* 0x000fe2000fffe03f */
[----:B------:R-:W-:Y:S01]  /*4000*/  CS2R R94, SRZ ;  /* 0x00000000005e7805 */ /* 0x000fe2000001ff00 */
[----:B------:R-:W-:Y:S01]  /*4010*/  UIADD3 UR24, UR20, UR25, URZ ;  /* 0x0000001914187290 */ /* 0x000fe2000fffe03f */
        /* <DEDUP_REMOVED lines=31> */
[----:B------:R-:W-:Y:S01]  /*4210*/  LEA R208, R208, UR4, 0x1 ;  /* 0x00000004d0d07c11 */ /* 0x000fe2000f8e08ff */
[----:B------:R-:W-:Y:S01]  /*4220*/  VIADD R244, R244, UR7 ;  /* 0x00000007f4f47c36 */ /* 0x000fe20008000000 */
[----:B------:R-:W-:Y:S01]  /*4230*/  LEA R207, R207, UR4, 0x1 ;  /* 0x00000004cfcf7c11 */ /* 0x000fe2000f8e08ff */
[----:B------:R-:W-:Y:S01]  /*4240*/  IMAD.IADD R202, R209, 0x1, R205 ;  /* 0x00000001d1ca7824 */ /* 0x000fe200078e02cd */
[----:B------:R-:W-:Y:S01]  /*4250*/  ULDC UR16, c[0x0][0x394] ;  /* 0x0000e50000107ab9 */ /* 0x000fe20000000800 */
[----:B------:R-:W-:Y:S01]  /*4260*/  IMAD.IADD R203, R205, 0x1, R204 ;  /* 0x00000001cdcb7824 */ /* 0x000fe200078e02cc */
[----:B------:R-:W-:Y:S02]  /*4270*/  UIADD3 UR51, UR51, -UR39, URZ ;  /* 0x8000002733337290 */ /* 0x000fe4000fffe03f */
[----:B------:R-:W-:Y:S02]  /*4280*/  UIADD3 UR41, UR20, UR34, URZ ;  /* 0x0000002214297290 */ /* 0x000fe4000fffe03f */
[----:B------:R-:W-:-:S02]  /*4290*/  UIADD3 UR40, UR20, UR29, URZ ;  /* 0x0000001d14287290 */ /* 0x000fc4000fffe03f */
[----:B------:R-:W-:Y:S01]  /*42a0*/  UIADD3 UR39, UR20, UR24, URZ ;  /* 0x0000001814277290 */ /* 0x000fe2000fffe03f */
[----:B------:R-:W-:Y:S01]  /*42b0*/  UMOV UR17, UR16 ;  /* 0x0000001000117c82 */ /* 0x000fe20008000000 */
[----:B------:R-:W-:Y:S01]  /*42c0*/  ULDC.U8 UR22, c[0x0][0x388] ;  /* 0x0000e20000167ab9 */ /* 0x000fe20000000000 */
[----:B------:R-:W-:Y:S01]  /*42d0*/  ULDC UR21, c[0x0][0x2ec] ;  /* 0x0000bb0000157ab9 */ /* 0x000fe20000000800 */
[----:B--2---:R-:W-:Y:S02]  /*42e0*/  R2UR UR49, R5 ;  /* 0x00000000053172ca */ /* 0x004fe400000e0000 */
[----:B------:R-:W-:Y:S01]  /*42f0*/  R2UR UR50, R4 ;  /* 0x00000000043272ca */ /* 0x000fe200000e0000 */
[----:B------:R-:W-:Y:S01]  /*4300*/  IMAD.MOV.U32 R4, RZ, RZ, 0x20 ;  /* 0x00000020ff047424 */ /* 0x000fe200078e00ff */
[----:B----4-:R-:W-:-:S04]  /*4310*/  IADD3 R237, P6, P5, R14, UR5, R237 ;  /* 0x000000050eed7c10 */ /* 0x010fc8000fdde0ed */
[----:B------:R-:W-:Y:S02]  /*4320*/  SEL R4, R4, 0xffffffe0, !P4 ;  /* 0xffffffe004047807 */ /* 0x000fe40006000000 */
[----:B------:R-:W-:-:S03]  /*4330*/  IADD3.X R236, R15, UR13, R7, P6, P5 ;  /* 0x0000000d0fec7c10 */ /* 0x000fc6000b7ea407 */
[----:B------:R-:W-:Y:S01]  /*4340*/  IMAD.IADD R4, R4, 0x1, R3 ;  /* 0x0000000104047824 */ /* 0x000fe200078e0203 */
[----:B------:R-:W-:Y:S02]  /*4350*/  UIADD3 UR13, UR49, 0x646e171e, URZ ;  /* 0x646e171e310d7890 */ /* 0x000fe4000fffe03f */
[----:B------:R-:W-:Y:S02]  /*4360*/  UIADD3 UR12, UR50, -0x4ab325aa, URZ ;  /* 0xb54cda56320c7890 */ /* 0x000fe4000fffe03f */
[----:B------:R-:W1:Y:S04]  /*4370*/  LDSM.16.M88.4 R136, [R4+0x10000] ;  /* 0x010000000488783b */ /* 0x000e680000000200 */
[----:B------:R-:W2:Y:S04]  /*4380*/  LDSM.16.M88.4 R140, [R4+0x10800] ;  /* 0x01080000048c783b */ /* 0x000ea80000000200 */
[----:B------:R-:W4:Y:S04]  /*4390*/  LDSM.16.M88.4 R168, [R4+0x12000] ;  /* 0x0120000004a8783b */ /* 0x000f280000000200 */
[----:B------:R1:W2:Y:S01]  /*43a0*/  LDSM.16.M88.4 R172, [R4+0x12800] ;  /* 0x0128000004ac783b */ /* 0x0002a20000000200 */
[----:B------:R-:W-:Y:S01]  /*43b0*/  UMOV UR5, URZ ;  /* 0x0000003f00057c82 */ /* 0x000fe20008000000 */
[----:B------:R-:W-:-:S02]  /*43c0*/  UIADD3 UR61, UR49, -0x56f99767, URZ ;  /* 0xa9066899313d7890 */ /* 0x000fc4000fffe03f */
[----:B------:R-:W-:Y:S02]  /*43d0*/  UIADD3 UR60, UR50, 0x1715609d, URZ ;  /* 0x1715609d323c7890 */ /* 0x000fe4000fffe03f */
[----:B------:R-:W-:Y:S02]  /*43e0*/  UIADD3 UR59, UR49, -0x126145ec, URZ ;  /* 0xed9eba14313b7890 */ /* 0x000fe4000fffe03f */
[----:B------:R-:W-:Y:S01]  /*43f0*/  UIADD3 UR58, UR50, 0x78dde6e4, URZ ;  /* 0x78dde6e4323a7890 */ /* 0x000fe2000fffe03f */
[----:B---3--:R-:W-:-:S05]  /*4400*/  @P0 FMUL.FTZ R6, R6, R11 ;  /* 0x0000000b06060220 */ /* 0x008fca0000410000 */
[----:B------:R-:W-:Y:S01]  /*4410*/  @P0 R2UR UR15, R6 ;  /* 0x00000000060f02ca */ /* 0x000fe200000e0000 */
[----:B-1----:R-:W-:Y:S02]  /*4420*/  IMAD.U32 R4, RZ, RZ, UR13 ;  /* 0x0000000dff047e24 */ /* 0x002fe4000f8e00ff */
[----:B------:R-:W-:Y:S01]  /*4430*/  IMAD.U32 R4, RZ, RZ, UR12 ;  /* 0x0000000cff047e24 */ /* 0x000fe2000f8e00ff */
[----:B------:R-:W-:Y:S02]  /*4440*/  UIADD3 UR57, UR49, 0x32370b8f, URZ ;  /* 0x32370b8f31397890 */ /* 0x000fe4000fffe03f */
[----:B------:R-:W-:Y:S02]  /*4450*/  UIADD3 UR56, UR50, -0x255992d5, URZ ;  /* 0xdaa66d2b32387890 */ /* 0x000fe4000fffe03f */
[----:B------:R-:W-:Y:S02]  /*4460*/  UIADD3 UR55, UR49, 0x76cf5d0a, URZ ;  /* 0x76cf5d0a31377890 */ /* 0x000fe4000fffe03f */
[----:B------:R-:W-:-:S02]  /*4470*/  UIADD3 UR54, UR50, 0x3c6ef372, URZ ;  /* 0x3c6ef37232367890 */ /* 0x000fc4000fffe03f */
[----:B------:R-:W-:Y:S01]  /*4480*/  UIADD3 UR53, UR49, -0x4498517b, URZ ;  /* 0xbb67ae8531357890 */ /* 0x000fe2000fffe03f */
[----:B------:R-:W-:Y:S01]  /*4490*/  @UP1 UMOV UR5, UR15 ;  /* 0x0000000f00051c82 */ /* 0x000fe20008000000 */
[----:B--2-4-:R-:W-:-:S12]  /*44a0*/  UIADD3 UR52, UR50, -0x61c88647, URZ ;  /* 0x9e3779b932347890 */ /* 0x014fd8000fffe03f */
.L_x_1144:
[----:B------:R-:W0:Y:S01]  /*44b0*/  LDGDEPBAR ;  /* 0x00000000000079af */ /* 0x000e220000000000 */
[----:B------:R-:W-:Y:S01]  /*44c0*/  IMAD.U32 R180, RZ, RZ, UR19 ;  /* 0x00000013ffb47e24 */ /* 0x000fe2000f8e00ff */
[----:B------:R-:W-:Y:S01]  /*44d0*/  USHF.L.U32 UR12, UR6, 0x6, URZ ;  /* 0x00000006060c7899 */ /* 0x000fe2000800063f */
[----:B------:R-:W-:Y:S01]  /*44e0*/  IMAD.U32 R181, RZ, RZ, UR18 ;  /* 0x00000012ffb57e24 */ /* 0x000fe2000f8e00ff */
[----:B------:R-:W-:Y:S01]  /*44f0*/  ULDC UR13, c[0x0][0x394] ;  /* 0x0000e500000d7ab9 */ /* 0x000fe20000000800 */
[----:B------:R-:W-:Y:S01]  /*4500*/  IMAD.IADD R178, R207, 0x1, R206 ;  /* 0x00000001cfb27824 */ /* 0x000fe200078e02ce */
[----:B------:R-:W-:Y:S01]  /*4510*/  LEA R182, P0, R219, R180, 0x2 ;  /* 0x000000b4dbb67211 */ /* 0x000fe200078010ff */
[--C-:B------:R-:W-:Y:S01]  /*4520*/  IMAD.IADD R177, R207, 0x1, R205.reuse ;  /* 0x00000001cfb17824 */ /* 0x100fe200078e02cd */
[----:B------:R-:W-:Y:S01]  /*4530*/  UISETP.GE.AND UP0, UPT, UR12, UR51, UPT ;  /* 0x000000330c00728c */ /* 0x000fe2000bf06270 */
[----:B------:R-:W-:Y:S01]  /*4540*/  IMAD.IADD R176, R178, 0x1, R205 ;  /* 0x00000001b2b07824 */ /* 0x000fe200078e02cd */
[----:B------:R-:W-:Y:S01]  /*4550*/  LEA.HI.X.SX32 R183, R219, R181, 0x2, P0 ;  /* 0x000000b5dbb77211 */ /* 0x000fe200000f16ff */
[----:B------:R-:W-:Y:S04]  /*4560*/  VIADD R179, R244, UR12 ;  /* 0x0000000cf4b37c36 */ /* 0x000fe80008000000 */
[C---:B------:R-:W-:Y:S02]  /*4570*/  VIADD R184, R179.reuse, 0x8 ;  /* 0x00000008b3b87836 */ /* 0x040fe40000000000 */
[C---:B------:R-:W-:Y:S02]  /*4580*/  VIADD R191, R179.reuse, 0xffffffff ;  /* 0xffffffffb3bf7836 */ /* 0x040fe40000000000 */
[C---:B------:R-:W-:Y:S01]  /*4590*/  VIADD R190, R179.reuse, 0xfffffff8 ;  /* 0xfffffff8b3be7836 */ /* 0x040fe20000000000 */
[----:B------:R-:W-:Y:S01]  /*45a0*/  ISETP.GE.AND P1, PT, R184, RZ, PT ;  /* 0x000000ffb800720c */ /* 0x000fe20003f26270 */
[----:B------:R-:W-:Y:S01]  /*45b0*/  VIADD R189, R179, 0xfffffff7 ;  /* 0xfffffff7b3bd7836 */ /* 0x000fe20000000000 */
[----:B------:R-:W-:Y:S01]  /*45c0*/  ISETP.GE.AND P6, PT, R191, RZ, PT ;  /* 0x000000ffbf00720c */ /* 0x000fe20003fc6270 */
[C---:B------:R-:W-:Y:S01]  /*45d0*/  VIADD R185, R179.reuse, 0xffffffe7 ;  /* 0xffffffe7b3b97836 */ /* 0x040fe20000000000 */
[----:B------:R-:W-:Y:S04]  /*45e0*/  DEPBAR.LE SB0, 0x0 ;  /* 0x000080000000791a */ /* 0x000fe80000000000 */
[----:B------:R-:W-:Y:S01]  /*45f0*/  BAR.SYNC.DEFER_BLOCKING 0x0 ;  /* 0x0000000000007b1d */ /* 0x000fe20000010000 */
[C---:B------:R-:W-:Y:S01]  /*4600*/  VIADD R188, R179.reuse, 0xfffffff0 ;  /* 0xfffffff0b3bc7836 */ /* 0x040fe20000000000 */
[----:B------:R-:W-:Y:S01]  /*4610*/  ISETP.GE.AND P5, PT, R190, RZ, PT ;  /* 0x000000ffbe00720c */ /* 0x000fe20003fa6270 */
[----:B------:R-:W-:Y:S01]  /*4620*/  VIADD R187, R179, 0xffffffef ;  /* 0xffffffefb3bb7836 */ /* 0x000fe20000000000 */
[----:B------:R-:W-:Y:S01]  /*4630*/  ISETP.GE.AND P4, PT, R189, RZ, PT ;  /* 0x000000ffbd00720c */ /* 0x000fe20003f86270 */
[C---:B------:R-:W-:Y:S01]  /*4640*/  VIADD R186, R179.reuse, 0xffffffe8 ;  /* 0xffffffe8b3ba7836 */ /* 0x040fe20000000000 */
[----:B------:R-:W-:Y:S02]  /*4650*/  @!P1 IADD3 R184, -R179, -0x8, RZ ;  /* 0xfffffff8b3b89810 */ /* 0x000fe40007ffe1ff */
[----:B------:R-:W-:Y:S02]  /*4660*/  ISETP.GE.AND P3, PT, R188, RZ, PT ;  /* 0x000000ffbc00720c */ /* 0x000fe40003f66270 */
[----:B------:R-:W-:Y:S02]  /*4670*/  ISETP.GE.AND P2, PT, R187, RZ, PT ;  /* 0x000000ffbb00720c */ /* 0x000fe40003f46270 */
[----:B------:R-:W-:Y:S02]  /*4680*/  ISETP.GE.AND P1, PT, R186, RZ, PT ;  /* 0x000000ffba00720c */ /* 0x000fe40003f26270 */
[C---:B------:R-:W-:Y:S02]  /*4690*/  @!P6 IADD3 R191, -R179.reuse, 0x1, RZ ;  /* 0x00000001b3bfe810 */ /* 0x040fe40007ffe1ff */
[C---:B------:R-:W-:Y:S02]  /*46a0*/  @!P5 IADD3 R190, -R179.reuse, 0x8, RZ ;  /* 0x00000008b3bed810 */ /* 0x040fe40007ffe1ff */
[C---:B------:R-:W-:Y:S02]  /*46b0*/  @!P4 IADD3 R189, -R179.reuse, 0x9, RZ ;  /* 0x00000009b3bdc810 */ /* 0x040fe40007ffe1ff */
[----:B------:R-:W-:Y:S02]  /*46c0*/  I2FP.F32.S32 R195, R184 ;  /* 0x000000b800c37245 */ /* 0x000fe40000201400 */
[C---:B------:R-:W-:Y:S01]  /*46d0*/  @!P3 IADD3 R188, -R179.reuse, 0x10, RZ ;  /* 0x00000010b3bcb810 */ /* 0x040fe20007ffe1ff */
[----:B-----5:R-:W5:Y:S01]  /*46e0*/  LDG.E R181, desc[UR8][R182.64] ;  /* 0x00000008b6b57981 */ /* 0x020f62000c1e1900 */
[C---:B------:R-:W-:Y:S02]  /*46f0*/  @!P2 IADD3 R187, -R179.reuse, 0x11, RZ ;  /* 0x00000011b3bba810 */ /* 0x040fe40007ffe1ff */
[C---:B------:R-:W-:Y:S01]  /*4700*/  @!P1 IADD3 R186, -R179.reuse, 0x18, RZ ;  /* 0x00000018b3ba9810 */ /* 0x040fe20007ffe1ff */
[----:B------:R1:W5:Y:S01]  /*4710*/  LDG.E R180, desc[UR8][R182.64+0x20] ;  /* 0x00002008b6b47981 */ /* 0x000362000c1e1900 */
[----:B------:R-:W-:Y:S03]  /*4720*/  I2FP.F32.S32 R184, R191 ;  /* 0x000000bf00b87245 */ /* 0x000fe60000201400 */
[----:B------:R-:W-:Y:S04]  /*4730*/  LDSM.16.M88.4 R20, [R207] ;  /* 0x00000000cf14783b */ /* 0x000fe80000000200 */
[----:B------:R-:W2:Y:S04]  /*4740*/  LDSM.16.M88.4 R24, [R201+0xc000] ;  /* 0x00c00000c918783b */ /* 0x000ea80000000200 */
[----:B------:R-:W3:Y:S04]  /*4750*/  LDSM.16.M88.4 R28, [R201+0xc800] ;  /* 0x00c80000c91c783b */ /* 0x000ee80000000200 */
[----:B------:R-:W-:Y:S04]  /*4760*/  LDSM.16.M88.4 R32, [R178] ;  /* 0x00000000b220783b */ /* 0x000fe80000000200 */
[----:B------:R-:W4:Y:S04]  /*4770*/  LDSM.16.M88.4 R100, [R200+0xc000] ;  /* 0x00c00000c864783b */ /* 0x000f280000000200 */
[----:B------:R-:W4:Y:S01]  /*4780*/  LDSM.16.M88.4 R104, [R200+0xc800] ;  /* 0x00c80000c868783b */ /* 0x000f220000000200 */
[----:B-1----:R-:W-:Y:S01]  /*4790*/  VIADD R183, R179, 0x7 ;  /* 0x00000007b3b77836 */ /* 0x002fe20000000000 */
[----:B------:R-:W-:Y:S02]  /*47a0*/  IABS R182, R179 ;  /* 0x000000b300b67213 */ /* 0x000fe40000000000 */
[----:B------:R-:W-:Y:S02]  /*47b0*/  LDSM.16.M88.4 R108, [R3+0xc000] ;  /* 0x00c00000036c783b */ /* 0x000fe40000000200 */
[----:B------:R-:W-:Y:S02]  /*47c0*/  ISETP.GE.AND P0, PT, R183, RZ, PT ;  /* 0x000000ffb700720c */ /* 0x000fe40003f06270 */
[----:B------:R-:W-:Y:S11]  /*47d0*/  I2FP.F32.S32 R193, R182 ;  /* 0x000000b600c17245 */ /* 0x000ff60000201400 */
[----:B------:R-:W-:Y:S02]  /*47e0*/  @!P0 IADD3 R183, -R179, -0x7, RZ ;  /* 0xfffffff9b3b78810 */ /* 0x000fe40007ffe1ff */
[----:B------:R-:W-:Y:S02]  /*47f0*/  ISETP.GE.AND P0, PT, R185, RZ, PT ;  /* 0x000000ffb900720c */ /* 0x000fe40003f06270 */
[----:B------:R-:W-:Y:S01]  /*4800*/  I2FP.F32.S32 R182, R183 ;  /* 0x000000b700b67245 */ /* 0x000fe20000201400 */
[C---:B--2---:R-:W-:Y:S03]  /*4810*/  HMMA.16816.F32 R4, R20.reuse, R24, RZ ;  /* 0x000000181404723c */ /* 0x044fe600000018ff */
[----:B------:R-:W-:Y:S03]  /*4820*/  I2FP.F32.S32 R183, R188 ;  /* 0x000000bc00b77245 */ /* 0x000fe60000201400 */
[C---:B------:R-:W-:Y:S01]  /*4830*/  HMMA.16816.F32 R8, R20.reuse, R26, RZ ;  /* 0x0000001a1408723c */ /* 0x040fe200000018ff */
[----:B------:R-:W1:Y:S04]  /*4840*/  LDSM.16.M88.4 R24, [R177] ;  /* 0x00000000b118783b */ /* 0x000e680000000200 */
[----:B------:R-:W-:Y:S01]  /*4850*/  @!P0 IADD3 R185, -R179, 0x19, RZ ;  /* 0x00000019b3b98810 */ /* 0x000fe20007ffe1ff */
[C---:B---3--:R-:W-:Y:S01]  /*4860*/  HMMA.16816.F32 R12, R20.reuse, R28, RZ ;  /* 0x0000001c140c723c */ /* 0x048fe200000018ff */
[----:B------:R-:W-:Y:S04]  /*4870*/  PLOP3.LUT P0, PT, PT, PT, UP0, 0x80, 0x0 ;  /* 0x000000000000781c */ /* 0x000fe80003f0f008 */
[----:B------:R-:W-:Y:S01]  /*4880*/  I2FP.F32.S32 R179, R190 ;  /* 0x000000be00b37245 */ /* 0x000fe20000201400 */
[----:B------:R-:W-:Y:S01]  /*4890*/  HMMA.16816.F32 R16, R20, R30, RZ ;  /* 0x0000001e1410723c */ /* 0x000fe200000018ff */
[----:B------:R-:W2:Y:S04]  /*48a0*/  LDSM.16.M88.4 R20, [R3+0xc800] ;  /* 0x00c800000314783b */ /* 0x000ea80000000200 */
[----:B------:R-:W-:Y:S01]  /*48b0*/  LDSM.16.M88.4 R28, [R176] ;  /* 0x00000000b01c783b */ /* 0x000fe20000000200 */
[C---:B----4-:R-:W-:Y:S06]  /*48c0*/  HMMA.16816.F32 R4, R32.reuse, R100, R4 ;  /* 0x000000642004723c */ /* 0x050fec0000001804 */
[C---:B------:R-:W-:Y:S01]  /*48d0*/  HMMA.16816.F32 R8, R32.reuse, R102, R8 ;  /* 0x000000662008723c */ /* 0x040fe20000001808 */
[----:B------:R-:W3:Y:S05]  /*48e0*/  LDSM.16.M88.4 R100, [R2+0xc000] ;  /* 0x00c000000264783b */ /* 0x000eea0000000200 */
[C---:B------:R-:W-:Y:S06]  /*48f0*/  HMMA.16816.F32 R12, R32.reuse, R104, R12 ;  /* 0x00000068200c723c */ /* 0x040fec000000180c */
[----:B------:R-:W-:Y:S01]  /*4900*/  HMMA.16816.F32 R16, R32, R106, R16 ;  /* 0x0000006a2010723c */ /* 0x000fe20000001810 */
[----:B------:R-:W4:Y:S04]  /*4910*/  LDSM.16.M88.4 R32, [R2+0xc800] ;  /* 0x00c800000220783b */ /* 0x000f280000000200 */
[----:B------:R-:W-:Y:S01]  /*4920*/  LDSM.16.M88.4 R104, [R207+0x2000] ;  /* 0x00200000cf68783b */ /* 0x000fe20000000200 */
[C---:B-1----:R-:W-:Y:S06]  /*4930*/  HMMA.16816.F32 R4, R24.reuse, R108, R4 ;  /* 0x0000006c1804723c */ /* 0x042fec0000001804 */
[C---:B------:R-:W-:Y:S01]  /*4940*/  HMMA.16816.F32 R8, R24.reuse, R110, R8 ;  /* 0x0000006e1808723c */ /* 0x040fe20000001808 */
[----:B------:R-:W1:Y:S05]  /*4950*/  LDSM.16.M88.4 R108, [R201+0xe000] ;  /* 0x00e00000c96c783b */ /* 0x000e6a0000000200 */
[C---:B--2---:R-:W-:Y:S06]  /*4960*/  HMMA.16816.F32 R12, R24.reuse, R20, R12 ;  /* 0x00000014180c723c */ /* 0x044fec000000180c */
[----:B------:R-:W-:Y:S01]  /*4970*/  HMMA.16816.F32 R16, R24, R22, R16 ;  /* 0x000000161810723c */ /* 0x000fe20000001810 */
[----:B------:R-:W2:Y:S04]  /*4980*/  LDSM.16.M88.4 R20, [R201+0xe800] ;  /* 0x00e80000c914783b */ /* 0x000ea80000000200 */
[----:B------:R-:W-:Y:S01]  /*4990*/  LDSM.16.M88.4 R24, [R178+0x2000] ;  /* 0x00200000b218783b */ /* 0x000fe20000000200 */
[C---:B---3--:R-:W-:Y:S06]  /*49a0*/  HMMA.16816.F32 R4, R28.reuse, R100, R4 ;  /* 0x000000641c04723c */ /* 0x048fec0000001804 */
[C---:B------:R-:W-:Y:S01]  /*49b0*/  HMMA.16816.F32 R8, R28.reuse, R102, R8 ;  /* 0x000000661c08723c */ /* 0x040fe20000001808 */
[----:B------:R-:W3:Y:S05]  /*49c0*/  LDSM.16.M88.4 R100, [R200+0xe000] ;  /* 0x00e00000c864783b */ /* 0x000eea0000000200 */
[C---:B----4-:R-:W-:Y:S06]  /*49d0*/  HMMA.16816.F32 R12, R28.reuse, R32, R12 ;  /* 0x000000201c0c723c */ /* 0x050fec000000180c */
        /* <DEDUP_REMOVED lines=15> */
[----:B------:R-:W4:Y:S05]  /*4ad0*/  LDSM.16.M88.4 R24, [R2+0xe800] ;  /* 0x00e800000218783b */ /* 0x000f2a0000000200 */
[C---:B-1----:R-:W-:Y:S06]  /*4ae0*/  HMMA.16816.F32 R4, R32.reuse, R108, R4 ;  /* 0x0000006c2004723c */ /* 0x042fec0000001804 */
[C---:B------:R-:W-:Y:S06]  /*4af0*/  HMMA.16816.F32 R8, R32.reuse, R110, R8 ;  /* 0x0000006e2008723c */ /* 0x040fec0000001808 */
[C---:B--2---:R-:W-:Y:S06]  /*4b00*/  HMMA.16816.F32 R12, R32.reuse, R20, R12 ;  /* 0x00000014200c723c */ /* 0x044fec000000180c */
[----:B------:R-:W-:Y:S06]  /*4b10*/  HMMA.16816.F32 R16, R32, R22, R16 ;  /* 0x000000162010723c */ /* 0x000fec0000001810 */
[C---:B---3--:R-:W-:Y:S06]  /*4b20*/  HMMA.16816.F32 R4, R100.reuse, R104, R4 ;  /* 0x000000686404723c */ /* 0x048fec0000001804 */
[C---:B------:R-:W-:Y:S06]  /*4b30*/  HMMA.16816.F32 R8, R100.reuse, R106, R8 ;  /* 0x0000006a6408723c */ /* 0x040fec0000001808 */
[C---:B----4-:R-:W-:Y:S06]  /*4b40*/  HMMA.16816.F32 R12, R100.reuse, R24, R12 ;  /* 0x00000018640c723c */ /* 0x050fec000000180c */
[----:B------:R-:W-:Y:S06]  /*4b50*/  HMMA.16816.F32 R16, R100, R26, R16 ;  /* 0x0000001a6410723c */ /* 0x000fec0000001810 */
[----:B------:R-:W-:Y:S01]  /*4b60*/  FFMA.FTZ R7, R182, -UR5, R7 ;  /* 0x80000005b6077c23 */ /* 0x000fe20008010007 */
[----:B------:R-:W-:Y:S01]  /*4b70*/  I2FP.F32.S32 R182, R189 ;  /* 0x000000bd00b67245 */ /* 0x000fe20000201400 */
[C---:B------:R-:W-:Y:S03]  /*4b80*/  FFMA.FTZ R5, R184.reuse, -UR5, R5 ;  /* 0x80000005b8057c23 */ /* 0x040fe60008010005 */
[----:B------:R-:W-:Y:S01]  /*4b90*/  FFMA.FTZ R6, R195, -UR5, R6 ;  /* 0x80000005c3067c23 */ /* 0x000fe20008010006 */
[----:B------:R-:W-:Y:S01]  /*4ba0*/  FFMA.FTZ R11, R184, -UR5, R11 ;  /* 0x80000005b80b7c23 */ /* 0x000fe2000801000b */
[----:B------:R-:W-:Y:S01]  /*4bb0*/  FFMA.FTZ R8, R179, -UR5, R8 ;  /* 0x80000005b3087c23 */ /* 0x000fe20008010008 */
[C---:B------:R-:W-:Y:S01]  /*4bc0*/  FFMA.FTZ R9, R182.reuse, -UR5, R9 ;  /* 0x80000005b6097c23 */ /* 0x040fe20008010009 */
[----:B------:R-:W-:Y:S01]  /*4bd0*/  I2FP.F32.S32 R184, R187 ;  /* 0x000000bb00b87245 */ /* 0x000fe20000201400 */
[C---:B------:R-:W-:Y:S01]  /*4be0*/  FFMA.FTZ R4, R193.reuse, -UR5, R4 ;  /* 0x80000005c1047c23 */ /* 0x040fe20008010004 */
[----:B------:R-:W-:Y:S01]  /*4bf0*/  FFMA.FTZ R10, R193, -UR5, R10 ;  /* 0x80000005c10a7c23 */ /* 0x000fe2000801000a */
[----:B------:R-:W-:Y:S01]  /*4c00*/  FFMA.FTZ R14, R179, -UR5, R14 ;  /* 0x80000005b30e7c23 */ /* 0x000fe2000801000e */
[----:B------:R-:W-:Y:S01]  /*4c10*/  FFMA.FTZ R15, R182, -UR5, R15 ;  /* 0x80000005b60f7c23 */ /* 0x000fe2000801000f */
[----:B------:R-:W-:Y:S01]  /*4c20*/  I2FP.F32.S32 R179, R186 ;  /* 0x000000ba00b37245 */ /* 0x000fe20000201400 */
[C---:B------:R-:W-:Y:S01]  /*4c30*/  FFMA.FTZ R12, R183.reuse, -UR5, R12 ;  /* 0x80000005b70c7c23 */ /* 0x040fe2000801000c */
[----:B------:R-:W-:Y:S01]  /*4c40*/  I2FP.F32.S32 R182, R185 ;  /* 0x000000b900b67245 */ /* 0x000fe20000201400 */
[C---:B------:R-:W-:Y:S01]  /*4c50*/  FFMA.FTZ R13, R184.reuse, -UR5, R13 ;  /* 0x80000005b80d7c23 */ /* 0x040fe2000801000d */
[----:B------:R-:W-:Y:S01]  /*4c60*/  FFMA.FTZ R18, R183, -UR5, R18 ;  /* 0x80000005b7127c23 */ /* 0x000fe20008010012 */
[----:B------:R-:W-:Y:S01]  /*4c70*/  FFMA.FTZ R19, R184, -UR5, R19 ;  /* 0x80000005b8137c23 */ /* 0x000fe20008010013 */
[----:B------:R-:W-:Y:S01]  /*4c80*/  FFMA.FTZ R16, R179, -UR5, R16 ;  /* 0x80000005b3107c23 */ /* 0x000fe20008010010 */
[----:B------:R-:W-:Y:S01]  /*4c90*/  FFMA.FTZ R17, R182, -UR5, R17 ;  /* 0x80000005b6117c23 */ /* 0x000fe20008010011 */
[----:B------:R-:W-:Y:S06]  /*4ca0*/  @!P0 BRA `(.L_x_1140) ;  /* 0x0000000000308947 */ /* 0x000fec0003800000 */
        /* <DEDUP_REMOVED lines=12> */
.L_x_1140:
[----:B------:R-:W-:Y:S01]  /*4d70*/  ULDC UR15, c[0x0][0x398] ;  /* 0x0000e600000f7ab9 */ /* 0x000fe20000000800 */
[----:B------:R-:W-:Y:S02]  /*4d80*/  VIADD R22, R219, UR12 ;  /* 0x0000000cdb167c36 */ /* 0x000fe40008000000 */
[----:B------:R-:W-:Y:S01]  /*4d90*/  IMAD.U32 R20, RZ, RZ, UR15 ;  /* 0x0000000fff147e24 */ /* 0x000fe2000f8e00ff */
[----:B------:R-:W-:Y:S01]  /*4da0*/  UIADD3 UR12, UR7, 0x1, -UR14 ;  /* 0x00000001070c7890 */ /* 0x000fe2000fffe80e */
[----:B------:R-:W-:Y:S01]  /*4db0*/  VIADD R21, R22, 0x8 ;  /* 0x0000000816157836 */ /* 0x000fe20000000000 */
[----:B------:R-:W-:Y:S01]  /*4dc0*/  UMOV UR17, UR13 ;  /* 0x0000000d00117c82 */ /* 0x000fe20008000000 */
[C---:B------:R-:W-:Y:S02]  /*4dd0*/  VIADD R34, R234.reuse, 0x1 ;  /* 0x00000001ea227836 */ /* 0x040fe40000000000 */
[C---:B------:R-:W-:Y:S01]  /*4de0*/  VIADD R32, R234.reuse, 0x8 ;  /* 0x00000008ea207836 */ /* 0x040fe20000000000 */
[C---:B------:R-:W-:Y:S01]  /*4df0*/  IADD3 R20, R21.reuse, UR12, R20 ;  /* 0x0000000c15147c10 */ /* 0x040fe2000fffe014 */
[----:B------:R-:W-:Y:S01]  /*4e00*/  UIADD3 UR12, UR12, UR15, URZ ;  /* 0x0000000f0c0c7290 */ /* 0x000fe2000fffe03f */
[C---:B------:R-:W-:Y:S02]  /*4e10*/  VIADD R30, R234.reuse, 0x9 ;  /* 0x00000009ea1e7836 */ /* 0x040fe40000000000 */
[C---:B------:R-:W-:Y:S02]  /*4e20*/  VIADD R28, R234.reuse, 0x10 ;  /* 0x00000010ea1c7836 */ /* 0x040fe40000000000 */
[C---:B------:R-:W-:Y:S02]  /*4e30*/  VIADD R26, R234.reuse, 0x11 ;  /* 0x00000011ea1a7836 */ /* 0x040fe40000000000 */
[----:B------:R-:W-:Y:S01]  /*4e40*/  IMAD.U32 R23, RZ, RZ, UR12 ;  /* 0x0000000cff177e24 */ /* 0x000fe2000f8e00ff */
[----:B------:R-:W-:Y:S01]  /*4e50*/  UIADD3 UR12, -UR13, UR7, -UR14 ;  /* 0x000000070d0c7290 */ /* 0x000fe2000fffe90e */
[----:B------:R-:W-:Y:S03]  /*4e60*/  VIADD R24, R234, 0x18 ;  /* 0x00000018ea187836 */ /* 0x000fe60000000000 */
[C---:B------:R-:W-:Y:S02]  /*4e70*/  VIADDMNMX R23, R22.reuse, R23, UR7, PT ;  /* 0x0000000716177e46 */ /* 0x040fe4000b800117 */
[----:B------:R-:W-:Y:S01]  /*4e80*/  VIADDMNMX R25, R22, UR12, RZ, !PT ;  /* 0x0000000c16197c46 */ /* 0x000fe2000f8001ff */
[C---:B------:R-:W-:Y:S01]  /*4e90*/  VIADD R22, R234.reuse, 0x19 ;  /* 0x00000019ea167836 */ /* 0x040fe20000000000 */
[----:B------:R-:W-:Y:S02]  /*4ea0*/  VIADDMNMX R21, R21, UR12, RZ, !PT ;  /* 0x0000000c15157c46 */ /* 0x000fe4000f8001ff */
[-C--:B------:R-:W-:Y:S02]  /*4eb0*/  ISETP.GE.AND P0, PT, R234, R25.reuse, PT ;  /* 0x00000019ea00720c */ /* 0x080fe40003f06270 */
[----:B------:R-:W-:Y:S02]  /*4ec0*/  ISETP.GE.AND P6, PT, R34, R25, PT ;  /* 0x000000192200720c */ /* 0x000fe40003fc6270 */
        /* <DEDUP_REMOVED lines=47> */
.L_x_1141:
[C---:B------:R-:W-:Y:S01]  /*51c0*/  FSETP.NEU.FTZ.AND P1, PT, R239.reuse, -INF , PT ;  /* 0xff800000ef00780b */ /* 0x040fe20003f3d000 */
[----:B------:R-:W-:Y:S01]  /*51d0*/  IMAD.U32 R188, RZ, RZ, UR6 ;  /* 0x00000006ffbc7e24 */ /* 0x000fe2000f8e00ff */
[----:B------:R-:W-:Y:S01]  /*51e0*/  FSETP.NEU.FTZ.AND P0, PT, R240, -INF , PT ;  /* 0xff800000f000780b */ /* 0x000fe20003f1d000 */
[----:B------:R-:W-:Y:S01]  /*51f0*/  IMAD.U32 R185, RZ, RZ, UR48 ;  /* 0x00000030ffb97e24 */ /* 0x000fe2000f8e00ff */
[----:B------:R-:W-:Y:S01]  /*5200*/  LEA R179, R212, UR4, 0x1 ;  /* 0x00000004d4b37c11 */ /* 0x000fe2000f8e08ff */
[----:B------:R-:W-:Y:S02]  /*5210*/  IMAD R188, R188, 0x4, R215 ;  /* 0x00000004bcbc7824 */ /* 0x000fe400078e02d7 */
[----:B------:R-:W-:Y:S01]  /*5220*/  FMUL.FTZ R183, R239, 1.4426950216293334961 ;  /* 0x3fb8aa3befb77820 */ /* 0x000fe20000410000 */
[----:B------:R-:W-:Y:S02]  /*5230*/  IMAD R196, R185, 0x2, R214 ;  /* 0x00000002b9c47824 */ /* 0x000fe400078e02d6 */
[----:B------:R-:W-:Y:S01]  /*5240*/  FMUL.FTZ R182, R240, 1.4426950216293334961 ;  /* 0x3fb8aa3bf0b67820 */ /* 0x000fe20000410000 */
[----:B------:R-:W-:Y:S01]  /*5250*/  IMAD.WIDE.U32 R188, R188, -0x326172a9, RZ ;  /* 0xcd9e8d57bcbc7825 */ /* 0x000fe200078e00ff */
[----:B------:R-:W-:Y:S02]  /*5260*/  UIADD3 UR12, UR49, 0x646e171e, URZ ;  /* 0x646e171e310c7890 */ /* 0x000fe4000fffe03f */
[----:B------:R-:W-:Y:S01]  /*5270*/  LOP3.LUT R196, R196, UR49, RZ, 0x3c, !PT ;  /* 0x00000031c4c47c12 */ /* 0x000fe2000f8e3cff */
[----:B------:R-:W-:Y:S01]  /*5280*/  IMAD.WIDE.U32 R194, R237, -0x2daee0ad, RZ ;  /* 0xd2511f53edc27825 */ /* 0x000fe200078e00ff */
[----:B------:R-:W-:Y:S01]  /*5290*/  LOP3.LUT R198, R189, UR50, R236, 0x96, !PT ;  /* 0x00000032bdc67c12 */ /* 0x000fe2000f8e96ec */
[----:B------:R-:W-:Y:S01]  /*52a0*/  UIADD3 UR13, UR50, -0x4ab325aa, URZ ;  /* 0xb54cda56320d7890 */ /* 0x000fe2000fffe03f */
[----:B------:R-:W-:Y:S01]  /*52b0*/  FSEL R183, R183, RZ, P1 ;  /* 0x000000ffb7b77208 */ /* 0x000fe20000800000 */
[----:B------:R-:W-:Y:S01]  /*52c0*/  IMAD.IADD R178, R206, 0x1, R179 ;  /* 0x00000001ceb27824 */ /* 0x000fe200078e02b3 */
[----:B------:R-:W-:Y:S01]  /*52d0*/  LOP3.LUT R196, R196, R195, RZ, 0x3c, !PT ;  /* 0x000000c3c4c47212 */ /* 0x000fe200078e3cff */
[----:B------:R-:W-:Y:S01]  /*52e0*/  IMAD.WIDE.U32 R198, R198, -0x2daee0ad, RZ ;  /* 0xd2511f53c6c67825 */ /* 0x000fe200078e00ff */
[----:B------:R-:W-:Y:S03]  /*52f0*/  UISETP.GT.AND UP2, UPT, UR6, UR43, UPT ;  /* 0x0000002b0600728c */ /* 0x000fe6000bf44270 */
[--C-:B------:R-:W-:Y:S01]  /*5300*/  FFMA.FTZ R13, R13, UR21, -R183.reuse ;  /* 0x000000150d0d7c23 */ /* 0x100fe200080108b7 */
[----:B------:R-:W-:Y:S01]  /*5310*/  IMAD.WIDE.U32 R196, R196, -0x326172a9, RZ ;  /* 0xcd9e8d57c4c47825 */ /* 0x000fe200078e00ff */
[----:B------:R-:W-:Y:S03]  /*5320*/  LOP3.LUT R194, R199, UR53, R194, 0x96, !PT ;  /* 0x00000035c7c27c12 */ /* 0x000fe6000f8e96c2 */
[----:B------:R-:W-:Y:S01]  /*5330*/  FFMA.FTZ R12, R12, UR21, -R183 ;  /* 0x000000150c0c7c23 */ /* 0x000fe200080108b7 */
[----:B------:R-:W-:Y:S01]  /*5340*/  IMAD.IADD R177, R205, 0x1, R179 ;  /* 0x00000001cdb17824 */ /* 0x000fe200078e02b3 */
[----:B------:R-:W-:Y:S01]  /*5350*/  LOP3.LUT R188, R197, UR52, R188, 0x96, !PT ;  /* 0x00000034c5bc7c12 */ /* 0x000fe2000f8e96bc */
[----:B------:R-:W-:Y:S04]  /*5360*/  IMAD.WIDE.U32 R194, R194, -0x326172a9, RZ ;  /* 0xcd9e8d57c2c27825 */ /* 0x000fe800078e00ff */
[--C-:B------:R-:W-:Y:S01]  /*5370*/  FFMA.FTZ R191, R8, UR21, -R183.reuse ;  /* 0x0000001508bf7c23 */ /* 0x100fe200080108b7 */
[----:B------:R-:W-:Y:S01]  /*5380*/  FSEL R8, R182, RZ, P0 ;  /* 0x000000ffb6087208 */ /* 0x000fe20000000000 */
[----:B------:R-:W-:Y:S01]  /*5390*/  IMAD.WIDE.U32 R188, R188, -0x2daee0ad, RZ ;  /* 0xd2511f53bcbc7825 */ /* 0x000fe200078e00ff */
[----:B------:R-:W-:Y:S03]  /*53a0*/  LOP3.LUT R196, R195, UR54, R196, 0x96, !PT ;  /* 0x00000036c3c47c12 */ /* 0x000fe6000f8e96c4 */
[--C-:B------:R-:W-:Y:S01]  /*53b0*/  FFMA.FTZ R16, R16, UR21, -R183.reuse ;  /* 0x0000001510107c23 */ /* 0x100fe200080108b7 */
[----:B------:R-:W-:Y:S01]  /*53c0*/  FFMA.FTZ R15, R15, UR21, -R8 ;  /* 0x000000150f0f7c23 */ /* 0x000fe20008010808 */
[----:B------:R-:W-:Y:S01]  /*53d0*/  LOP3.LUT R198, R189, UR55, R198, 0x96, !PT ;  /* 0x00000037bdc67c12 */ /* 0x000fe2000f8e96c6 */
[--C-:B------:R-:W-:Y:S01]  /*53e0*/  FFMA.FTZ R7, R7, UR21, -R8.reuse ;  /* 0x0000001507077c23 */ /* 0x100fe20008010808 */
[----:B------:R-:W-:Y:S04]  /*53f0*/  IMAD.WIDE.U32 R196, R196, -0x2daee0ad, RZ ;  /* 0xd2511f53c4c47825 */ /* 0x000fe800078e00ff */
[--C-:B------:R-:W-:Y:S01]  /*5400*/  FFMA.FTZ R14, R14, UR21, -R8.reuse ;  /* 0x000000150e0e7c23 */ /* 0x100fe20008010808 */
[----:B------:R-:W-:Y:S01]  /*5410*/  MUFU.EX2 R187, R16 ;  /* 0x0000001000bb7308 */ /* 0x000fe20000000800 */
[----:B------:R-:W-:Y:S01]  /*5420*/  FFMA.FTZ R185, R6, UR21, -R8 ;  /* 0x0000001506b97c23 */ /* 0x000fe20008010808 */
[----:B------:R-:W-:Y:S01]  /*5430*/  IMAD.WIDE.U32 R198, R198, -0x326172a9, RZ ;  /* 0xcd9e8d57c6c67825 */ /* 0x000fe200078e00ff */
[----:B------:R-:W-:Y:S03]  /*5440*/  LOP3.LUT R188, R197, UR57, R188, 0x96, !PT ;  /* 0x00000039c5bc7c12 */ /* 0x000fe6000f8e96bc */
[--C-:B------:R-:W-:Y:S01]  /*5450*/  FFMA.FTZ R9, R9, UR21, -R183.reuse ;  /* 0x0000001509097c23 */ /* 0x100fe200080108b7 */
[--C-:B------:R-:W-:Y:S01]  /*5460*/  FFMA.FTZ R193, R4, UR21, -R183.reuse ;  /* 0x0000001504c17c23 */ /* 0x100fe200080108b7 */
[----:B------:R-:W-:Y:S02]  /*5470*/  LOP3.LUT R194, R199, UR56, R194, 0x96, !PT ;  /* 0x00000038c7c27c12 */ /* 0x000fe4000f8e96c2 */
[----:B------:R1:W-:Y:S01]  /*5480*/  MUFU.EX2 R184, R7 ;  /* 0x0000000700b87308 */ /* 0x0003e20000000800 */
[----:B------:R-:W-:Y:S04]  /*5490*/  IMAD.WIDE.U32 R188, R188, -0x326172a9, RZ ;  /* 0xcd9e8d57bcbc7825 */ /* 0x000fe800078e00ff */
[--C-:B------:R-:W-:Y:S01]  /*54a0*/  FFMA.FTZ R192, R5, UR21, -R183.reuse ;  /* 0x0000001505c07c23 */ /* 0x100fe200080108b7 */
[----:B------:R-:W-:Y:S01]  /*54b0*/  FFMA.FTZ R186, R17, UR21, -R183 ;  /* 0x0000001511ba7c23 */ /* 0x000fe200080108b7 */
[----:B------:R-:W-:Y:S01]  /*54c0*/  IMAD.WIDE.U32 R194, R194, -0x2daee0ad, RZ ;  /* 0xd2511f53c2c27825 */ /* 0x000fe200078e00ff */
[----:B------:R-:W-:Y:S02]  /*54d0*/  LOP3.LUT R6, R189, UR58, R198, 0x96, !PT ;  /* 0x0000003abd067c12 */ /* 0x000fe4000f8e96c6 */
[----:B------:R2:W-:Y:S01]  /*54e0*/  MUFU.EX2 R190, R9 ;  /* 0x0000000900be7308 */ /* 0x0005e20000000800 */
[----:B------:R-:W-:Y:S01]  /*54f0*/  FFMA.FTZ R11, R11, UR21, -R8 ;  /* 0x000000150b0b7c23 */ /* 0x000fe20008010808 */
[----:B------:R-:W-:Y:S01]  /*5500*/  LOP3.LUT R4, R195, UR59, R196, 0x96, !PT ;  /* 0x0000003bc3047c12 */ /* 0x000fe2000f8e96c4 */
[--C-:B------:R-:W-:Y:S01]  /*5510*/  FFMA.FTZ R183, R10, UR21, -R8.reuse ;  /* 0x000000150ab77c23 */ /* 0x100fe20008010808 */
[--C-:B------:R-:W-:Y:S01]  /*5520*/  FFMA.FTZ R17, R19, UR21, -R8.reuse ;  /* 0x0000001513117c23 */ /* 0x100fe20008010808 */
[----:B------:R-:W-:Y:S01]  /*5530*/  FFMA.FTZ R8, R18, UR21, -R8 ;  /* 0x0000001512087c23 */ /* 0x000fe20008010808 */
[----:B------:R-:W-:Y:S02]  /*5540*/  IMAD.IADD R176, R205, 0x1, R178 ;  /* 0x00000001cdb07824 */ /* 0x000fe400078e02b2 */
[----:B------:R-:W-:Y:S02]  /*5550*/  IMAD.WIDE.U32 R4, R4, -0x326172a9, RZ ;  /* 0xcd9e8d5704047825 */ /* 0x000fe400078e00ff */
[----:B------:R3:W4:Y:S02]  /*5560*/  MUFU.EX2 R182, R11 ;  /* 0x0000000b00b67308 */ /* 0x0007240000000800 */
[----:B-1----:R-:W-:Y:S01]  /*5570*/  IMAD.WIDE.U32 R6, R6, -0x2daee0ad, RZ ;  /* 0xd2511f5306067825 */ /* 0x002fe200078e00ff */
[----:B------:R-:W-:Y:S04]  /*5580*/  LOP3.LUT R188, R5, UR60, R188, 0x96, !PT ;  /* 0x0000003c05bc7c12 */ /* 0x000fe8000f8e96bc */
[----:B------:R-:W-:Y:S01]  /*5590*/  LOP3.LUT R194, R7, UR61, R194, 0x96, !PT ;  /* 0x0000003d07c27c12 */ /* 0x000fe2000f8e96c2 */
[----:B------:R-:W-:Y:S02]  /*55a0*/  IMAD.WIDE.U32 R188, R188, -0x2daee0ad, RZ ;  /* 0xd2511f53bcbc7825 */ /* 0x000fe400078e00ff */
[----:B------:R-:W1:Y:S02]  /*55b0*/  MUFU.EX2 R193, R193 ;  /* 0x000000c100c17308 */ /* 0x000e640000000800 */
[----:B------:R-:W-:Y:S01]  /*55c0*/  IMAD.WIDE.U32 R194, R194, -0x326172a9, RZ ;  /* 0xcd9e8d57c2c27825 */ /* 0x000fe200078e00ff */
[----:B------:R-:W-:Y:S02]  /*55d0*/  LOP3.LUT R16, R188, 0xff, RZ, 0xc0, !PT ;  /* 0x000000ffbc107812 */ /* 0x000fe400078ec0ff */
[----:B------:R-:W-:Y:S02]  /*55e0*/  SHF.R.U32.HI R10, RZ, 0x18, R188 ;  /* 0x00000018ff0a7819 */ /* 0x000fe400000116bc */
[----:B------:R-:W-:Y:S03]  /*55f0*/  SHF.R.U32.HI R18, RZ, 0x18, R194 ;  /* 0x00000018ff127819 */ /* 0x000fe600000116c2 */
[----:B------:R-:W-:Y:S01]  /*5600*/  MUFU.EX2 R185, R185 ;  /* 0x000000b900b97308 */ /* 0x000fe20000000800 */
[----:B--2---:R-:W-:Y:S02]  /*5610*/  LOP3.LUT R9, R195, UR13, R4, 0x96, !PT ;  /* 0x0000000dc3097c12 */ /* 0x004fe4000f8e9604 */
[----:B------:R-:W-:Y:S02]  /*5620*/  ISETP.LE.U32.AND P1, PT, R18, UR22, PT ;  /* 0x0000001612007c0c */ /* 0x000fe4000bf23070 */
[C---:B------:R-:W-:Y:S02]  /*5630*/  LOP3.LUT R18, R9.reuse, 0xff, RZ, 0xc0, !PT ;  /* 0x000000ff09127812 */ /* 0x040fe400078ec0ff */
[----:B------:R-:W-:Y:S03]  /*5640*/  ISETP.LE.U32.AND P3, PT, R16, UR22, PT ;  /* 0x0000001610007c0c */ /* 0x000fe6000bf63070 */
[----:B------:R-:W-:Y:S01]  /*5650*/  MUFU.EX2 R192, R192 ;  /* 0x000000c000c07308 */ /* 0x000fe20000000800 */
[----:B------:R-:W-:Y:S02]  /*5660*/  ISETP.LE.U32.AND P2, PT, R18, UR22, PT ;  /* 0x0000001612007c0c */ /* 0x000fe4000bf43070 */
[--C-:B------:R-:W-:Y:S02]  /*5670*/  SHF.R.U32.HI R16, RZ, 0x18, R9.reuse ;  /* 0x00000018ff107819 */ /* 0x100fe40000011609 */
[----:B------:R-:W-:Y:S02]  /*5680*/  ISETP.LE.U32.AND P0, PT, R10, UR22, PT ;  /* 0x000000160a007c0c */ /* 0x000fe4000bf03070 */
[----:B------:R-:W-:Y:S03]  /*5690*/  SHF.R.U32.HI R10, RZ, 0x10, R9 ;  /* 0x00000010ff0a7819 */ /* 0x000fe60000011609 */
[----:B------:R-:W2:Y:S01]  /*56a0*/  MUFU.EX2 R191, R191 ;  /* 0x000000bf00bf7308 */ /* 0x000ea20000000800 */
[----:B------:R-:W-:Y:S02]  /*56b0*/  LOP3.LUT R9, R9, 0xffff, RZ, 0xc0, !PT ;  /* 0x0000ffff09097812 */ /* 0x000fe400078ec0ff */
[----:B------:R-:W-:Y:S02]  /*56c0*/  ISETP.LE.U32.AND P4, PT, R16, UR22, PT ;  /* 0x0000001610007c0c */ /* 0x000fe4000bf83070 */
[----:B------:R-:W-:Y:S02]  /*56d0*/  SHF.R.U32.HI R9, RZ, 0x8, R9 ;  /* 0x00000008ff097819 */ /* 0x000fe40000011609 */
[----:B------:R-:W-:Y:S03]  /*56e0*/  LOP3.LUT R7, R194, 0xffff, RZ, 0xc0, !PT ;  /* 0x0000ffffc2077812 */ /* 0x000fe600078ec0ff */
[----:B------:R-:W2:Y:S01]  /*56f0*/  MUFU.EX2 R183, R183 ;  /* 0x000000b700b77308 */ /* 0x000ea20000000800 */
[----:B------:R-:W-:Y:S02]  /*5700*/  LOP3.LUT R9, R9, 0xffff, RZ, 0xc0, !PT ;  /* 0x0000ffff09097812 */ /* 0x000fe400078ec0ff */
[----:B------:R-:W-:Y:S02]  /*5710*/  SHF.R.U32.HI R7, RZ, 0x8, R7 ;  /* 0x00000008ff077819 */ /* 0x000fe40000011607 */
[----:B------:R-:W-:Y:S02]  /*5720*/  LOP3.LUT R10, R10, 0xff, RZ, 0xc0, !PT ;  /* 0x000000ff0a0a7812 */ /* 0x000fe400078ec0ff */
[----:B------:R-:W-:Y:S03]  /*5730*/  LOP3.LUT R6, R189, UR12, R6, 0x96, !PT ;  /* 0x0000000cbd067c12 */ /* 0x000fe6000f8e9606 */
[----:B------:R-:W-:Y:S01]  /*5740*/  MUFU.EX2 R18, R15 ;  /* 0x0000000f00127308 */ /* 0x000fe20000000800 */
[----:B------:R-:W-:Y:S02]  /*5750*/  LOP3.LUT R4, R188, 0xffff, RZ, 0xc0, !PT ;  /* 0x0000ffffbc047812 */ /* 0x000fe400078ec0ff */
[----:B------:R-:W-:Y:S02]  /*5760*/  LOP3.LUT R7, R7, 0xffff, RZ, 0xc0, !PT ;  /* 0x0000ffff07077812 */ /* 0x000fe400078ec0ff */
[----:B------:R-:W-:Y:S02]  /*5770*/  LOP3.LUT R19, R194, 0xff, RZ, 0xc0, !PT ;  /* 0x000000ffc2137812 */ /* 0x000fe400078ec0ff */
[----:B------:R-:W-:Y:S03]  /*5780*/  SHF.R.U32.HI R5, RZ, 0x10, R188 ;  /* 0x00000010ff057819 */ /* 0x000fe600000116bc */
[----:B------:R-:W-:Y:S01]  /*5790*/  MUFU.EX2 R189, R12 ;  /* 0x0000000c00bd7308 */ /* 0x000fe20000000800 */
[----:B------:R-:W-:Y:S02]  /*57a0*/  ISETP.LE.U32.AND P5, PT, R19, UR22, PT ;  /* 0x0000001613007c0c */ /* 0x000fe4000bfa3070 */
[----:B---3--:R-:W-:Y:S02]  /*57b0*/  SHF.R.U32.HI R11, RZ, 0x10, R194 ;  /* 0x00000010ff0b7819 */ /* 0x008fe400000116c2 */
[----:B------:R-:W-:Y:S02]  /*57c0*/  LOP3.LUT R5, R5, 0xff, RZ, 0xc0, !PT ;  /* 0x000000ff05057812 */ /* 0x000fe400078ec0ff */
[----:B------:R-:W-:Y:S03]  /*57d0*/  LOP3.LUT R11, R11, 0xff, RZ, 0xc0, !PT ;  /* 0x000000ff0b0b7812 */ /* 0x000fe600078ec0ff */
[----:B------:R-:W-:Y:S01]  /*57e0*/  MUFU.EX2 R188, R13 ;  /* 0x0000000d00bc7308 */ /* 0x000fe20000000800 */
[----:B------:R-:W-:Y:S02]  /*57f0*/  SHF.R.U32.HI R4, RZ, 0x8, R4 ;  /* 0x00000008ff047819 */ /* 0x000fe40000011604 */
[----:B------:R-:W-:Y:S02]  /*5800*/  ISETP.LE.U32.AND P6, PT, R11, UR22, PT ;  /* 0x000000160b007c0c */ /* 0x000fe4000bfc3070 */
[----:B------:R-:W-:Y:S02]  /*5810*/  LOP3.LUT R11, R6, 0xff, RZ, 0xc0, !PT ;  /* 0x000000ff060b7812 */ /* 0x000fe400078ec0ff */
[----:B------:R-:W-:Y:S03]  /*5820*/  LOP3.LUT R4, R4, 0xffff, RZ, 0xc0, !PT ;  /* 0x0000ffff04047812 */ /* 0x000fe600078ec0ff */
[----:B------:R-:W-:Y:S10]  /*5830*/  MUFU.EX2 R19, R14 ;  /* 0x0000000e00137308 */ /* 0x000ff40000000800 */
[----:B------:R-:W-:Y:S10]  /*5840*/  MUFU.EX2 R16, R8 ;  /* 0x0000000800107308 */ /* 0x000ff40000000800 */
[----:B------:R-:W3:Y:S10]  /*5850*/  MUFU.EX2 R17, R17 ;  /* 0x0000001100117308 */ /* 0x000ef40000000800 */
[----:B------:R-:W3:Y:S01]  /*5860*/  MUFU.EX2 R186, R186 ;  /* 0x000000ba00ba7308 */ /* 0x000ee20000000800 */
[----:B----4-:R-:W-:Y:S01]  /*5870*/  @!P1 FADD.FTZ R182, -R182, -RZ ;  /* 0x800000ffb6b69221 */ /* 0x010fe20000010100 */
[----:B-1----:R-:W-:Y:S01]  /*5880*/  @!P2 FADD.FTZ R193, -R193, -RZ ;  /* 0x800000ffc1c1a221 */ /* 0x002fe20000010100 */
[----:B------:R-:W-:Y:S01]  /*5890*/  ISETP.LE.U32.AND P2, PT, R9, UR22, PT ;  /* 0x0000001609007c0c */ /* 0x000fe2000bf43070 */
[----:B------:R-:W-:Y:S01]  /*58a0*/  @!P4 FADD.FTZ R184, -R184, -RZ ;  /* 0x800000ffb8b8c221 */ /* 0x000fe20000010100 */
[----:B------:R-:W-:Y:S01]  /*58b0*/  ISETP.LE.U32.AND P1, PT, R10, UR22, PT ;  /* 0x000000160a007c0c */ /* 0x000fe2000bf23070 */
[----:B------:R-:W-:Y:S01]  /*58c0*/  @!P3 FADD.FTZ R187, -R187, -RZ ;  /* 0x800000ffbbbbb221 */ /* 0x000fe20000010100 */
[----:B------:R-:W-:Y:S01]  /*58d0*/  ISETP.LE.U32.AND P4, PT, R7, UR22, PT ;  /* 0x0000001607007c0c */ /* 0x000fe2000bf83070 */
[----:B--2---:R-:W-:Y:S01]  /*58e0*/  @!P5 FADD.FTZ R191, -R191, -RZ ;  /* 0x800000ffbfbfd221 */ /* 0x004fe20000010100 */
[--C-:B------:R-:W-:Y:S01]  /*58f0*/  SHF.R.U32.HI R10, RZ, 0x18, R6.reuse ;  /* 0x00000018ff0a7819 */ /* 0x100fe20000011606 */
[----:B------:R-:W-:Y:S01]  /*5900*/  @!P6 FADD.FTZ R183, -R183, -RZ ;  /* 0x800000ffb7b7e221 */ /* 0x000fe20000010100 */
[----:B------:R-:W-:Y:S01]  /*5910*/  ISETP.LE.U32.AND P5, PT, R11, UR22, PT ;  /* 0x000000160b007c0c */ /* 0x000fe2000bfa3070 */
[----:B---3--:R-:W-:Y:S01]  /*5920*/  @!P0 FADD.FTZ R17, -R17, -RZ ;  /* 0x800000ff11118221 */ /* 0x008fe20000010100 */
[----:B------:R-:W-:Y:S02]  /*5930*/  ISETP.LE.U32.AND P3, PT, R10, UR22, PT ;  /* 0x000000160a007c0c */ /* 0x000fe4000bf63070 */
[----:B------:R-:W-:Y:S01]  /*5940*/  F2FP.RELU.F16.F32.PACK_AB R14, R182, R183 ;  /* 0x000000b7b60e723e */ /* 0x000fe200000008ff */
[----:B------:R-:W-:Y:S01]  /*5950*/  @!P2 FADD.FTZ R192, -R192, -RZ ;  /* 0x800000ffc0c0a221 */ /* 0x000fe20000010100 */
[----:B------:R-:W-:Y:S01]  /*5960*/  ISETP.LE.U32.AND P2, PT, R4, UR22, PT ;  /* 0x0000001604007c0c */ /* 0x000fe2000bf43070 */
[----:B------:R-:W-:Y:S01]  /*5970*/  @!P1 FADD.FTZ R185, -R185, -RZ ;  /* 0x800000ffb9b99221 */ /* 0x000fe20000010100 */
[----:B------:R-:W-:Y:S01]  /*5980*/  ISETP.LE.U32.AND P1, PT, R5, UR22, PT ;  /* 0x0000001605007c0c */ /* 0x000fe2000bf23070 */
[----:B------:R-:W-:Y:S01]  /*5990*/  @!P4 FADD.FTZ R190, -R190, -RZ ;  /* 0x800000ffbebec221 */ /* 0x000fe20000010100 */
[----:B------:R-:W-:Y:S02]  /*59a0*/  SHF.R.U32.HI R5, RZ, 0x10, R6 ;  /* 0x00000010ff057819 */ /* 0x000fe40000011606 */
[----:B------:R-:W-:Y:S01]  /*59b0*/  F2FP.RELU.F16.F32.PACK_AB R10, R184, R185 ;  /* 0x000000b9b80a723e */ /* 0x000fe200000008ff */
[----:B------:R-:W-:Y:S01]  /*59c0*/  @!P5 FADD.FTZ R189, -R189, -RZ ;  /* 0x800000ffbdbdd221 */ /* 0x000fe20000010100 */
[----:B------:R-:W-:Y:S01]  /*59d0*/  F2FP.RELU.F16.F32.PACK_AB R12, R192, R193 ;  /* 0x000000c1c00c723e */ /* 0x000fe200000008ff */
[----:B------:R-:W-:Y:S01]  /*59e0*/  @!P3 FADD.FTZ R18, -R18, -RZ ;  /* 0x800000ff1212b221 */ /* 0x000fe20000010100 */
[----:B------:R-:W-:Y:S01]  /*59f0*/  LOP3.LUT R6, R6, 0xffff, RZ, 0xc0, !PT ;  /* 0x0000ffff06067812 */ /* 0x000fe200078ec0ff */
[----:B------:R1:W-:Y:S01]  /*5a00*/  STS [R227+0x12400], R10 ;  /* 0x0124000ae3007388 */ /* 0x0003e20000000800 */
[----:B------:R-:W-:Y:S01]  /*5a10*/  F2FP.RELU.F16.F32.PACK_AB R4, R190, R191 ;  /* 0x000000bfbe04723e */ /* 0x000fe200000008ff */
[----:B------:R-:W-:Y:S01]  /*5a20*/  @!P2 FADD.FTZ R186, -R186, -RZ ;  /* 0x800000ffbabaa221 */ /* 0x000fe20000010100 */
[----:B------:R-:W-:Y:S01]  /*5a30*/  SHF.R.U32.HI R6, RZ, 0x8, R6 ;  /* 0x00000008ff067819 */ /* 0x000fe20000011606 */
[----:B------:R-:W-:Y:S01]  /*5a40*/  STS [R227+0x12000], R12 ;  /* 0x0120000ce3007388 */ /* 0x000fe20000000800 */
[----:B------:R-:W-:Y:S01]  /*5a50*/  LOP3.LUT R5, R5, 0xff, RZ, 0xc0, !PT ;  /* 0x000000ff05057812 */ /* 0x000fe200078ec0ff */
[----:B------:R-:W-:Y:S01]  /*5a60*/  @!P1 FADD.FTZ R16, -R16, -RZ ;  /* 0x800000ff10109221 */ /* 0x000fe20000010100 */
[----:B------:R-:W-:Y:S01]  /*5a70*/  LOP3.LUT R6, R6, 0xffff, RZ, 0xc0, !PT ;  /* 0x0000ffff06067812 */ /* 0x000fe200078ec0ff */
[----:B------:R2:W-:Y:S01]  /*5a80*/  STS [R231+0x12000], R4 ;  /* 0x01200004e7007388 */ /* 0x0005e20000000800 */
[----:B------:R-:W-:Y:S02]  /*5a90*/  ISETP.LE.U32.AND P4, PT, R5, UR22, PT ;  /* 0x0000001605007c0c */ /* 0x000fe4000bf83070 */
[----:B------:R-:W-:Y:S01]  /*5aa0*/  ISETP.LE.U32.AND P6, PT, R6, UR22, PT ;  /* 0x0000001606007c0c */ /* 0x000fe2000bfc3070 */
[----:B------:R-:W-:Y:S01]  /*5ab0*/  STS [R231+0x12400], R14 ;  /* 0x0124000ee7007388 */ /* 0x000fe20000000800 */
[----:B------:R-:W-:Y:S02]  /*5ac0*/  F2FP.RELU.F16.F32.PACK_AB R6, R186, R187 ;  /* 0x000000bbba06723e */ /* 0x000fe400000008ff */
[----:B------:R-:W-:Y:S02]  /*5ad0*/  FSETP.GE.FTZ.AND P2, PT, R192, RZ, PT ;  /* 0x000000ffc000720b */ /* 0x000fe40003f56000 */
[----:B------:R-:W-:Y:S02]  /*5ae0*/  FSETP.GE.FTZ.AND P0, PT, R184, RZ, PT ;  /* 0x000000ffb800720b */ /* 0x000fe40003f16000 */
[----:B------:R-:W-:Y:S02]  /*5af0*/  FSETP.GE.FTZ.AND P1, PT, R185, RZ, PT ;  /* 0x000000ffb900720b */ /* 0x000fe40003f36000 */
[----:B------:R-:W-:Y:S01]  /*5b00*/  FSETP.GE.FTZ.AND P3, PT, R193, RZ, PT ;  /* 0x000000ffc100720b */ /* 0x000fe20003f76000 */
[----:B------:R-:W-:Y:S02]  /*5b10*/  @!P4 FADD.FTZ R19, -R19, -RZ ;  /* 0x800000ff1313c221 */ /* 0x000fe40000010100 */
[----:B------:R-:W-:Y:S03]  /*5b20*/  @!P6 FADD.FTZ R188, -R188, -RZ ;  /* 0x800000ffbcbce221 */ /* 0x000fe60000010100 */
[----:B------:R-:W-:Y:S02]  /*5b30*/  F2FP.RELU.F16.F32.PACK_AB R8, R18, R19 ;  /* 0x000000131208723e */ /* 0x000fe400000008ff */
[----:B-1----:R-:W-:Y:S03]  /*5b40*/  F2FP.RELU.F16.F32.PACK_AB R10, R188, R189 ;  /* 0x000000bdbc0a723e */ /* 0x002fe600000008ff */
[----:B------:R-:W-:Y:S01]  /*5b50*/  STS [R229+0x12400], R8 ;  /* 0x01240008e5007388 */ /* 0x000fe20000000800 */
[----:B--2---:R-:W-:Y:S03]  /*5b60*/  F2FP.RELU.F16.F32.PACK_AB R4, R17, R16 ;  /* 0x000000101104723e */ /* 0x004fe600000008ff */
[----:B------:R-:W-:Y:S04]  /*5b70*/  STS [R229+0x12000], R10 ;  /* 0x0120000ae5007388 */ /* 0x000fe80000000800 */
[----:B------:R-:W-:Y:S04]  /*5b80*/  STS [R235+0x12000], R6 ;  /* 0x01200006eb007388 */ /* 0x000fe80000000800 */
[----:B------:R-:W-:Y:S04]  /*5b90*/  STS [R235+0x12400], R4 ;  /* 0x01240004eb007388 */ /* 0x000fe80000000800 */
[----:B------:R-:W1:Y:S08]  /*5ba0*/  LDSM.16.M88.4 R100, [R179+0x8000] ;  /* 0x00800000b364783b */ /* 0x000e700000000200 */
[----:B------:R-:W2:Y:S08]  /*5bb0*/  LDSM.16.M88.4 R104, [R178+0x8000] ;  /* 0x00800000b268783b */ /* 0x000eb00000000200 */
[----:B------:R-:W3:Y:S08]  /*5bc0*/  LDSM.16.M88.4 R108, [R177+0x8000] ;  /* 0x00800000b16c783b */ /* 0x000ef00000000200 */
[----:B------:R-:W-:Y:S08]  /*5bd0*/  LDSM.16.M88.4 R4, [R178+0xa000] ;  /* 0x00a00000b204783b */ /* 0x000ff00000000200 */
[----:B------:R-:W-:Y:S01]  /*5be0*/  LDSM.16.M88.4 R8, [R177+0xa000] ;  /* 0x00a00000b108783b */ /* 0x000fe20000000200 */
[C---:B-1----:R-:W-:Y:S07]  /*5bf0*/  HMMA.16816.F32 R20, R100.reuse, R112, RZ ;  /* 0x000000706414723c */ /* 0x042fee00000018ff */
[----:B------:R-:W-:Y:S01]  /*5c00*/  LDSM.16.M88.4 R12, [R176+0xa000] ;  /* 0x00a00000b00c783b */ /* 0x000fe20000000200 */
        /* <DEDUP_REMOVED lines=33> */
[C---:B-----5:R-:W-:Y:S01]  /*5e20*/  FADD.FTZ R10, -R181.reuse, R21 ;  /* 0x00000015b50a7221 */ /* 0x060fe20000010100 */
[C---:B------:R-:W-:Y:S01]  /*5e30*/  FADD.FTZ R7, -R180.reuse, R23 ;  /* 0x00000017b4077221 */ /* 0x040fe20000010100 */
[----:B------:R-:W-:Y:S03]  /*5e40*/  FADD.FTZ R5, -R180, R22 ;  /* 0x00000016b4057221 */ /* 0x000fe60000010100 */
[----:B------:R-:W-:Y:S01]  /*5e50*/  FSEL R195, R10, R181, P2 ;  /* 0x000000b50ac37208 */ /* 0x000fe20001000000 */
[----:B------:R-:W-:Y:S01]  /*5e60*/  FADD.FTZ R8, -R181, R25 ;  /* 0x00000019b5087221 */ /* 0x000fe20000010100 */
[-C--:B------:R-:W-:Y:S01]  /*5e70*/  FSEL R7, R7, R180.reuse, P0 ;  /* 0x000000b407077208 */ /* 0x080fe20000000000 */
[C---:B------:R-:W-:Y:S01]  /*5e80*/  FADD.FTZ R11, -R180.reuse, R27 ;  /* 0x0000001bb40b7221 */ /* 0x040fe20000010100 */
[----:B------:R-:W-:Y:S01]  /*5e90*/  FSEL R10, R5, R180, P1 ;  /* 0x000000b4050a7208 */ /* 0x000fe20000800000 */
[----:B------:R-:W-:Y:S01]  /*5ea0*/  FADD.FTZ R9, -R180, R26 ;  /* 0x0000001ab4097221 */ /* 0x000fe20000010100 */
[----:B------:R-:W-:Y:S01]  /*5eb0*/  FSETP.GE.FTZ.AND P2, PT, R190, RZ, PT ;  /* 0x000000ffbe00720b */ /* 0x000fe20003f56000 */
[----:B------:R-:W-:Y:S01]  /*5ec0*/  FADD.FTZ R12, -R181, R28 ;  /* 0x0000001cb50c7221 */ /* 0x000fe20000010100 */
[----:B------:R-:W-:Y:S01]  /*5ed0*/  FSETP.GE.FTZ.AND P0, PT, R182, RZ, PT ;  /* 0x000000ffb600720b */ /* 0x000fe20003f16000 */
[----:B------:R-:W-:Y:S01]  /*5ee0*/  FMUL.FTZ R10, R185, R10 ;  /* 0x0000000ab90a7220 */ /* 0x000fe20000410000 */
[----:B------:R-:W-:Y:S01]  /*5ef0*/  FSETP.GE.FTZ.AND P1, PT, R183, RZ, PT ;  /* 0x000000ffb700720b */ /* 0x000fe20003f36000 */
[----:B------:R-:W-:Y:S01]  /*5f00*/  FMUL.FTZ R7, R184, R7 ;  /* 0x00000007b8077220 */ /* 0x000fe20000410000 */
[----:B------:R-:W-:Y:S01]  /*5f10*/  FSEL R5, R8, R181, P2 ;  /* 0x000000b508057208 */ /* 0x000fe20001000000 */
[----:B------:R-:W-:Y:S01]  /*5f20*/  FADD.FTZ R14, -R181, R29 ;  /* 0x0000001db50e7221 */ /* 0x000fe20000010100 */
[-C--:B------:R-:W-:Y:S01]  /*5f30*/  FSEL R11, R11, R180.reuse, P0 ;  /* 0x000000b40b0b7208 */ /* 0x080fe20000000000 */
[C---:B------:R-:W-:Y:S01]  /*5f40*/  FADD.FTZ R13, -R180.reuse, R31 ;  /* 0x0000001fb40d7221 */ /* 0x040fe20000010100 */
[----:B------:R-:W-:Y:S01]  /*5f50*/  FSEL R8, R9, R180, P1 ;  /* 0x000000b409087208 */ /* 0x000fe20000800000 */
[----:B------:R-:W-:Y:S01]  /*5f60*/  FADD.FTZ R9, -R180, R30 ;  /* 0x0000001eb4097221 */ /* 0x000fe20000010100 */
[----:B------:R-:W-:Y:S01]  /*5f70*/  FSETP.GE.FTZ.AND P0, PT, R189, RZ, PT ;  /* 0x000000ffbd00720b */ /* 0x000fe20003f16000 */
[C---:B------:R-:W-:Y:S01]  /*5f80*/  FADD.FTZ R6, -R181.reuse, R20 ;  /* 0x00000014b5067221 */ /* 0x040fe20000010100 */
[----:B------:R-:W-:Y:S01]  /*5f90*/  FSETP.GE.FTZ.AND P2, PT, R188, RZ, PT ;  /* 0x000000ffbc00720b */ /* 0x000fe20003f56000 */
[----:B------:R-:W-:Y:S01]  /*5fa0*/  FADD.FTZ R4, -R181, R24 ;  /* 0x00000018b5047221 */ /* 0x000fe20000010100 */
[----:B------:R-:W-:Y:S01]  /*5fb0*/  FSETP.GE.FTZ.AND P1, PT, R19, RZ, PT ;  /* 0x000000ff1300720b */ /* 0x000fe20003f36000 */
[----:B------:R-:W-:Y:S01]  /*5fc0*/  FMUL.FTZ R195, R192, R195 ;  /* 0x000000c3c0c37220 */ /* 0x000fe20000410000 */
[----:B------:R-:W-:Y:S01]  /*5fd0*/  FSEL R12, R12, R181, P0 ;  /* 0x000000b50c0c7208 */ /* 0x000fe20000000000 */
[----:B------:R-:W-:Y:S01]  /*5fe0*/  FMUL.FTZ R5, R190, R5 ;  /* 0x00000005be057220 */ /* 0x000fe20000410000 */
[----:B------:R-:W-:Y:S01]  /*5ff0*/  FSETP.GE.FTZ.AND P0, PT, R18, RZ, PT ;  /* 0x000000ff1200720b */ /* 0x000fe20003f16000 */
[----:B------:R-:W-:Y:S01]  /*6000*/  FMUL.FTZ R8, R183, R8 ;  /* 0x00000008b7087220 */ /* 0x000fe20000410000 */
[----:B------:R-:W-:Y:S01]  /*6010*/  FSEL R15, R14, R181, P2 ;  /* 0x000000b50e0f7208 */ /* 0x000fe20001000000 */
[----:B------:R-:W-:Y:S01]  /*6020*/  FMUL.FTZ R11, R182, R11 ;  /* 0x0000000bb60b7220 */ /* 0x000fe20000410000 */
[----:B------:R-:W-:Y:S01]  /*6030*/  F2FP.F16.F32.PACK_AB R10, R7, R10 ;  /* 0x0000000a070a723e */ /* 0x000fe200000000ff */
[----:B------:R-:W-:Y:S01]  /*6040*/  FADD.FTZ R7, -R180, R34 ;  /* 0x00000022b4077221 */ /* 0x000fe20000010100 */
[----:B------:R-:W-:Y:S01]  /*6050*/  FSEL R14, R9, R180, P1 ;  /* 0x000000b4090e7208 */ /* 0x000fe20000800000 */
[----:B------:R-:W-:Y:S01]  /*6060*/  FMUL.FTZ R12, R189, R12 ;  /* 0x0000000cbd0c7220 */ /* 0x000fe20000410000 */
[----:B------:R-:W-:Y:S01]  /*6070*/  FSETP.GE.FTZ.AND P1, PT, R16, RZ, PT ;  /* 0x000000ff1000720b */ /* 0x000fe20003f36000 */
[----:B------:R-:W-:Y:S01]  /*6080*/  FMUL.FTZ R15, R188, R15 ;  /* 0x0000000fbc0f7220 */ /* 0x000fe20000410000 */
[----:B------:R-:W-:Y:S01]  /*6090*/  FSEL R13, R13, R180, P0 ;  /* 0x000000b40d0d7208 */ /* 0x000fe20000000000 */
[----:B------:R-:W-:Y:S01]  /*60a0*/  FMUL.FTZ R14, R19, R14 ;  /* 0x0000000e130e7220 */ /* 0x000fe20000410000 */
[----:B------:R-:W-:Y:S02]  /*60b0*/  FSETP.GE.FTZ.AND P2, PT, R186, RZ, PT ;  /* 0x000000ffba00720b */ /* 0x000fe40003f56000 */
[----:B------:R-:W-:Y:S01]  /*60c0*/  FSETP.GE.FTZ.AND P0, PT, R17, RZ, PT ;  /* 0x000000ff1100720b */ /* 0x000fe20003f16000 */
[----:B------:R-:W-:Y:S01]  /*60d0*/  FMUL.FTZ R13, R18, R13 ;  /* 0x0000000d120d7220 */ /* 0x000fe20000410000 */
[----:B------:R-:W-:Y:S01]  /*60e0*/  FSEL R7, R7, R180, P1 ;  /* 0x000000b407077208 */ /* 0x000fe20000800000 */
[----:B------:R-:W-:Y:S01]  /*60f0*/  FADD.FTZ R18, -R181, R32 ;  /* 0x00000020b5127221 */ /* 0x000fe20000010100 */
[----:B------:R-:W-:Y:S02]  /*6100*/  FSEL R6, R6, R181, P3 ;  /* 0x000000b506067208 */ /* 0x000fe40001800000 */
[----:B------:R-:W-:Y:S01]  /*6110*/  PLOP3.LUT P1, PT, PT, PT, UP2, 0x80, 0x0 ;  /* 0x000000000000781c */ /* 0x000fe20003f2f028 */
[----:B------:R-:W-:Y:S01]  /*6120*/  FMUL.FTZ R7, R16, R7 ;  /* 0x0000000710077220 */ /* 0x000fe20000410000 */
[----:B------:R-:W-:Y:S01]  /*6130*/  FSETP.GE.FTZ.AND P3, PT, R191, RZ, PT ;  /* 0x000000ffbf00720b */ /* 0x000fe20003f76000 */
[----:B------:R-:W-:Y:S01]  /*6140*/  FMUL.FTZ R6, R193, R6 ;  /* 0x00000006c1067220 */ /* 0x000fe20000410000 */
[----:B------:R-:W-:Y:S02]  /*6150*/  F2FP.F16.F32.PACK_AB R184, R11, R8 ;  /* 0x000000080bb8723e */ /* 0x000fe400000000ff */
[-C--:B------:R-:W-:Y:S01]  /*6160*/  FSEL R4, R4, R181.reuse, P3 ;  /* 0x000000b504047208 */ /* 0x080fe20001800000 */
[----:B------:R-:W-:Y:S01]  /*6170*/  @P0 FADD.FTZ R180, -R180, R35 ;  /* 0x00000023b4b40221 */ /* 0x000fe20000010100 */
[----:B------:R-:W-:Y:S02]  /*6180*/  FSETP.GE.FTZ.AND P3, PT, R187, RZ, PT ;  /* 0x000000ffbb00720b */ /* 0x000fe40003f76000 */
[----:B------:R-:W-:Y:S01]  /*6190*/  F2FP.F16.F32.PACK_AB R6, R195, R6 ;  /* 0x00000006c306723e */ /* 0x000fe200000000ff */
[----:B------:R-:W-:Y:S01]  /*61a0*/  FMUL.FTZ R4, R191, R4 ;  /* 0x00000004bf047220 */ /* 0x000fe20000410000 */
[----:B------:R-:W-:Y:S01]  /*61b0*/  FSEL R18, R18, R181, P3 ;  /* 0x000000b512127208 */ /* 0x000fe20001800000 */
        /* <DEDUP_REMOVED lines=65> */
.L_x_1142:
        /* <DEDUP_REMOVED lines=14> */
[----:B---3--:R-:W1:Y:S04]  /*66b0*/  LDSM.16.MT88.4 R8, [R213+0x8000] ;  /* 0x00800000d508783b */ /* 0x008e680000004200 */
        /* <DEDUP_REMOVED lines=94> */
.L_x_1143:
        /* <DEDUP_REMOVED lines=407> */
.L_x_1145:
        /* <DEDUP_REMOVED lines=10> */
[----:B------:R-:W2:Y:S01]  /*86b0*/  S2UR UR16, SR_CTAID.Y ;  /* 0x00000000001079c3 */ /* 0x000ea20000002600 */
[----:B------:R-:W-:Y:S01]  /*86c0*/  R2UR UR17, R242 ;  /* 0x00000000f21172ca */ /* 0x000fe200000e0000 */
[----:B------:R-:W-:-:S06]  /*86d0*/  ULDC.64 UR12, c[0x0][0x458] ;  /* 0x00011600000c7ab9 */ /* 0x000fcc0000000a00 */
[----:B------:R-:W3:Y:S06]  /*86e0*/  S2UR UR18, SR_CTAID.Y ;  /* 0x00000000001279c3 */ /* 0x000eec0000002600 */
[----:B------:R-:W-:Y:S02]  /*86f0*/  USHF.R.S32.HI UR6, URZ, 0x1f, UR17 ;  /* 0x0000001f3f067899 */ /* 0x000fe40008011411 */
[----:B------:R-:W-:Y:S02]  /*8700*/  UIMAD.WIDE.U32 UR14, UR17, UR12, URZ ;  /* 0x0000000c110e72a5 */ /* 0x000fe4000f8e003f */
[----:B------:R-:W-:-:S04]  /*8710*/  UIMAD UR6, UR6, UR12, URZ ;  /* 0x0000000c060672a4 */ /* 0x000fc8000f8e023f */
[----:B------:R-:W-:Y:S02]  /*8720*/  UIMAD UR6, UR17, UR13, UR6 ;  /* 0x0000000d110672a4 */ /* 0x000fe4000f8e0206 */
[----:B--2---:R-:W-:Y:S02]  /*8730*/  USHF.R.S32.HI UR21, URZ, 0x1f, UR16 ;  /* 0x0000001f3f157899 */ /* 0x004fe40008011410 */
[----:B------:R-:W-:Y:S01]  /*8740*/  UIADD3 UR15, UR15, UR6, URZ ;  /* 0x000000060f0f7290 */ /* 0x000fe2000fffe03f */
[----:B------:R-:W-:Y:S02]  /*8750*/  ULDC.64 UR16, c[0x0][0x440] ;  /* 0x0001100000107ab9 */ /* 0x000fe40000000a00 */
[----:B------:R-:W-:Y:S02]  /*8760*/  UIMAD UR6, UR21, UR16, URZ ;  /* 0x00000010150672a4 */ /* 0x000fe4000f8e023f */
[----:B---3--:R-:W-:Y:S02]  /*8770*/  UIMAD.WIDE.U32 UR14, UR18, UR16, UR14 ;  /* 0x00000010120e72a5 */ /* 0x008fe4000f8e000e */
[----:B------:R-:W-:-:S04]  /*8780*/  UIMAD UR6, UR18, UR17, UR6 ;  /* 0x00000011120672a4 */ /* 0x000fc8000f8e0206 */
[----:B------:R-:W-:-:S12]  /*8790*/  UIADD3 UR18, UR15, UR6, URZ ;  /* 0x000000060f127290 */ /* 0x000fd8000fffe03f */
.L_x_1146:
[----:B------:R-:W2:Y:S08]  /*87a0*/  S2UR UR16, SR_CTAID.Z ;  /* 0x00000000001079c3 */ /* 0x000eb00000002700 */
[----:B------:R-:W-:Y:S01]  /*87b0*/  BAR.SYNC.DEFER_BLOCKING 0x0 ;  /* 0x0000000000007b1d */ /* 0x000fe20000010000 */
[----:B------:R-:W-:Y:S01]  /*87c0*/  USHF.R.S32.HI UR6, URZ, 0x1f, UR5 ;  /* 0x0000001f3f067899 */ /* 0x000fe20008011405 */
[--C-:B------:R-:W-:Y:S01]  /*87d0*/  SHF.R.S32.HI R33, RZ, 0x1f, R220.reuse ;  /* 0x0000001fff217819 */ /* 0x100fe200000114dc */
[----:B------:R-:W-:Y:S01]  /*87e0*/  IMAD.U32 R5, RZ, RZ, UR10 ;  /* 0x0000000aff057e24 */ /* 0x000fe2000f8e00ff */
[----:B------:R-:W-:Y:S01]  /*87f0*/  UIMAD UR7, UR48, -0x40, UR7 ;  /* 0xffffffc0300778a4 */ /* 0x000fe2000f8e0207 */
[----:B------:R-:W-:Y:S01]  /*8800*/  IMAD.MOV.U32 R32, RZ, RZ, R220 ;  /* 0x000000ffff207224 */ /* 0x000fe200078e00dc */
[----:B------:R-:W-:Y:S01]  /*8810*/  UIMAD UR15, UR6, UR10, URZ ;  /* 0x0000000a060f72a4 */ /* 0x000fe2000f8e023f */
[----:B------:R-:W-:Y:S01]  /*8820*/  IADD3 R4, R217, 0x20, RZ ;  /* 0x00000020d9047810 */ /* 0x000fe20007ffe0ff */
[----:B------:R-:W-:Y:S01]  /*8830*/  BSSY B0, `(.L_x_1147) ;  /* 0x0000026000007945 */ /* 0x000fe20003800000 */
[----:B------:R-:W-:Y:S01]  /*8840*/  IMAD.WIDE.U32 R6, R5, UR5, R32 ;  /* 0x0000000505067c25 */ /* 0x000fe2000f8e0020 */
[----:B------:R-:W-:Y:S01]  /*8850*/  UIMAD UR15, UR5, UR11, UR15 ;  /* 0x0000000b050f72a4 */ /* 0x000fe2000f8e020f */
[----:B------:R-:W-:-:S02]  /*8860*/  ISETP.GE.AND P3, PT, R217, UR7, PT ;  /* 0x00000007d9007c0c */ /* 0x000fc4000bf66270 */
[----:B------:R-:W-:Y:S02]  /*8870*/  ISETP.GE.AND P2, PT, R4, UR7, PT ;  /* 0x0000000704007c0c */ /* 0x000fe4000bf46270 */
[----:B------:R-:W-:Y:S01]  /*8880*/  IADD3 R6, P0, R6, UR19, RZ ;  /* 0x0000001306067c10 */ /* 0x000fe2000ff1e0ff */
[----:B------:R-:W-:Y:S01]  /*8890*/  IMAD.U32 R5, RZ, RZ, UR15 ;  /* 0x0000000fff057e24 */ /* 0x000fe2000f8e00ff */
[----:B------:R-:W-:-:S04]  /*88a0*/  SHF.R.S32.HI R28, RZ, 0x1f, R217 ;  /* 0x0000001fff1c7819 */ /* 0x000fc800000114d9 */
[----:B------:R-:W-:Y:S01]  /*88b0*/  IADD3.X R7, R7, UR20, R5, P0, !PT ;  /* 0x0000001407077c10 */ /* 0x000fe200087fe405 */
[----:B--2---:R-:W-:Y:S01]  /*88c0*/  USHF.R.S32.HI UR21, URZ, 0x1f, UR16 ;  /* 0x0000001f3f157899 */ /* 0x004fe20008011410 */
[----:B------:R2:W3:Y:S02]  /*88d0*/  LDS.128 R24, [R29+0xd000] ;  /* 0x00d000001d187984 */ /* 0x0004e40000000c00 */
[----:B------:R-:W-:Y:S02]  /*88e0*/  ULDC.64 UR16, c[0x0][0x468] ;  /* 0x00011a0000107ab9 */ /* 0x000fe40000000a00 */
[----:B------:R2:W4:Y:S01]  /*88f0*/  LDS.128 R20, [R29+0xf000] ;  /* 0x00f000001d147984 */ /* 0x0005220000000c00 */
[----:B------:R-:W-:Y:S01]  /*8900*/  UIMAD UR15, UR21, UR16, URZ ;  /* 0x00000010150f72a4 */ /* 0x000fe2000f8e023f */
[----:B------:R-:W-:Y:S02]  /*8910*/  IMAD.U32 R34, RZ, RZ, UR16 ;  /* 0x00000010ff227e24 */ /* 0x000fe4000f8e00ff */
[----:B------:R2:W1:Y:S02]  /*8920*/  LDS.128 R16, [R29+0x11000] ;  /* 0x011000001d107984 */ /* 0x0004640000000c00 */
[----:B------:R-:W2:Y:S02]  /*8930*/  S2UR UR21, SR_CTAID.Z ;  /* 0x00000000001579c3 */ /* 0x000ea40000002700 */
[----:B------:R1:W1:Y:S01]  /*8940*/  LDS.128 R12, [R29+0x13000] ;  /* 0x013000001d0c7984 */ /* 0x0002620000000c00 */
[----:B--2---:R-:W-:Y:S01]  /*8950*/  UIMAD UR17, UR21, UR17, UR15 ;  /* 0x00000011151172a4 */ /* 0x004fe2000f8e020f */
[----:B------:R-:W-:-:S05]  /*8960*/  IMAD.WIDE.U32 R34, R34, UR21, R6 ;  /* 0x0000001522227c25 */ /* 0x000fca000f8e0006 */
[----:B------:R-:W-:Y:S01]  /*8970*/  IADD3 R31, R35, UR17, RZ ;  /* 0x00000011231f7c10 */ /* 0x000fe2000fffe0ff */
[----:B---3--:R-:W-:Y:S06]  /*8980*/  @P3 BRA `(.L_x_1148) ;  /* 0x0000000000403947 */ /* 0x008fec0003800000 */
[----:B------:R-:W-:Y:S01]  /*8990*/  ULDC UR15, c[0x0][0x2d0] ;  /* 0x0000b400000f7ab9 */ /* 0x000fe20000000800 */
[----:B------:R-:W2:Y:S01]  /*89a0*/  LDS.128 R8, [R29+0xe000] ;  /* 0x00e000001d087984 */ /* 0x000ea20000000c00 */
[----:B------:R-:W-:Y:S01]  /*89b0*/  ISETP.GE.AND P1, PT, R220, UR15, PT ;  /* 0x0000000fdc007c0c */ /* 0x000fe2000bf26270 */
[----:B------:R-:W-:Y:S01]  /*89c0*/  IMAD R30, R28, UR10, RZ ;  /* 0x0000000a1c1e7c24 */ /* 0x000fe2000f8e02ff */
[----:B-1----:R-:W-:Y:S01]  /*89d0*/  MOV R37, R31 ;  /* 0x0000001f00257202 */ /* 0x002fe20000000f00 */
[----:B------:R-:W-:Y:S01]  /*89e0*/  IMAD.MOV.U32 R36, RZ, RZ, R34 ;  /* 0x000000ffff247224 */ /* 0x000fe200078e0022 */
[----:B------:R-:W-:Y:S01]  /*89f0*/  ISETP.GE.AND P0, PT, R222, UR15, PT ;  /* 0x0000000fde007c0c */ /* 0x000fe2000bf06270 */
[C---:B------:R-:W-:Y:S01]  /*8a00*/  IMAD R30, R217.reuse, UR11, R30 ;  /* 0x0000000bd91e7c24 */ /* 0x040fe2000f8e021e */
[----:B------:R-:W-:Y:S01]  /*8a10*/  ULDC.64 UR16, c[0x0][0x3f0] ;  /* 0x0000fc0000107ab9 */ /* 0x000fe20000000a00 */
[----:B------:R-:W-:-:S04]  /*8a20*/  IMAD.WIDE.U32 R36, R217, UR10, R36 ;  /* 0x0000000ad9247c25 */ /* 0x000fc8000f8e0024 */
[----:B------:R-:W-:Y:S01]  /*8a30*/  IMAD.IADD R30, R30, 0x1, R37 ;  /* 0x000000011e1e7824 */ /* 0x000fe200078e0225 */
[C---:B------:R-:W-:Y:S01]  /*8a40*/  LEA R38, P4, R36.reuse, UR16, 0x1 ;  /* 0x0000001024267c11 */ /* 0x040fe2000f8808ff */
[----:B------:R-:W1:Y:S03]  /*8a50*/  @!P1 LDS.128 R4, [R29+0xc000] ;  /* 0x00c000001d049984 */ /* 0x000e660000000c00 */
[----:B------:R-:W-:-:S05]  /*8a60*/  LEA.HI.X R39, R36, UR17, R30, 0x1, P4 ;  /* 0x0000001124277c11 */ /* 0x000fca000a0f0c1e */
[----:B--2---:R2:W-:Y:S04]  /*8a70*/  @!P0 STG.E.128 desc[UR8][R38.64+0x80], R8 ;  /* 0x0000800826008986 */ /* 0x0045e8000c101d08 */
[----:B-1----:R2:W-:Y:S02]  /*8a80*/  @!P1 STG.E.128 desc[UR8][R38.64], R4 ;  /* 0x0000000426009986 */ /* 0x0025e4000c101d08 */
.L_x_1148:
[----:B------:R-:W-:Y:S05]  /*8a90*/  BSYNC B0 ;  /* 0x0000000000007941 */ /* 0x000fea0003800000 */
.L_x_1147:
[----:B------:R-:W-:Y:S04]  /*8aa0*/  BSSY B0, `(.L_x_1149) ;  /* 0x0000011000007945 */ /* 0x000fe80003800000 */
[----:B------:R-:W-:Y:S05]  /*8ab0*/  @P2 BRA `(.L_x_1150) ;  /* 0x00000000003c2947 */ /* 0x000fea0003800000 */
[----:B--2---:R-:W-:Y:S01]  /*8ac0*/  IADD3 R5, P0, R217, 0x20, RZ ;  /* 0x00000020d9057810 */ /* 0x004fe20007f1e0ff */
        /* <DEDUP_REMOVED lines=13> */
[----:B----4-:R3:W-:Y:S02]  /*8ba0*/  @!P0 STG.E.128 desc[UR8][R8.64+0x80], R20 ;  /* 0x0000801408008986 */ /* 0x0107e4000c101d08 */
.L_x_1150:
[----:B------:R-:W-:Y:S05]  /*8bb0*/  BSYNC B0 ;  /* 0x0000000000007941 */ /* 0x000fea0003800000 */
.L_x_1149:
[----:B------:R-:W1:Y:S01]  /*8bc0*/  S2UR UR7, SR_CTAID.Z ;  /* 0x00000000000779c3 */ /* 0x000e620000002700 */
[----:B--23--:R2:W3:Y:S01]  /*8bd0*/  LDS.128 R8, [R29+0x10000] ;  /* 0x010000001d087984 */ /* 0x00c4e20000000c00 */
[----:B----4-:R-:W-:Y:S01]  /*8be0*/  IMAD.U32 R21, RZ, RZ, UR12 ;  /* 0x0000000cff157e24 */ /* 0x010fe2000f8e00ff */
[----:B------:R-:W-:Y:S01]  /*8bf0*/  UIMAD UR6, UR6, UR12, URZ ;  /* 0x0000000c060672a4 */ /* 0x000fe2000f8e023f */
[----:B------:R-:W-:Y:S01]  /*8c00*/  BSSY B0, `(.L_x_1151) ;  /* 0x000001e000007945 */ /* 0x000fe20003800000 */
[----:B------:R2:W4:Y:S01]  /*8c10*/  LDS.128 R4, [R29+0x12000] ;  /* 0x012000001d047984 */ /* 0x0005220000000c00 */
[----:B------:R-:W-:Y:S01]  /*8c20*/  IMAD.WIDE.U32 R20, R21, UR5, R32 ;  /* 0x0000000515147c25 */ /* 0x000fe2000f8e0020 */
[----:B------:R-:W-:Y:S01]  /*8c30*/  UIMAD UR5, UR5, UR13, UR6 ;  /* 0x0000000d050572a4 */ /* 0x000fe2000f8e0206 */
[----:B------:R-:W2:Y:S01]  /*8c40*/  S2UR UR10, SR_CTAID.Z ;  /* 0x00000000000a79c3 */ /* 0x000ea20000002700 */
[----:B------:R-:W-:-:S04]  /*8c50*/  IADD3 R22, P0, R20, UR14, RZ ;  /* 0x0000000e14167c10 */ /* 0x000fc8000ff1e0ff */
[----:B------:R-:W-:-:S05]  /*8c60*/  IMAD.U32 R20, RZ, RZ, UR5 ;  /* 0x00000005ff147e24 */ /* 0x000fca000f8e00ff */
[----:B------:R-:W-:Y:S01]  /*8c70*/  IADD3.X R23, R21, UR18, R20, P0, !PT ;  /* 0x0000001215177c10 */ /* 0x000fe200087fe414 */
[----:B-1----:R-:W-:-:S03]  /*8c80*/  USHF.R.S32.HI UR11, URZ, 0x1f, UR7 ;  /* 0x0000001f3f0b7899 */ /* 0x002fc60008011407 */
[----:B------:R-:W-:Y:S02]  /*8c90*/  ULDC.64 UR6, c[0x0][0x470] ;  /* 0x00011c0000067ab9 */ /* 0x000fe40000000a00 */
[----:B------:R-:W-:Y:S01]  /*8ca0*/  UIMAD UR5, UR11, UR6, URZ ;  /* 0x000000060b0572a4 */ /* 0x000fe2000f8e023f */
[----:B------:R-:W-:-:S03]  /*8cb0*/  MOV R20, UR6 ;  /* 0x0000000600147c02 */ /* 0x000fc60008000f00 */
[----:B--2---:R-:W-:Y:S02]  /*8cc0*/  UIMAD UR7, UR10, UR7, UR5 ;  /* 0x000000070a0772a4 */ /* 0x004fe4000f8e0205 */
[----:B------:R-:W-:-:S05]  /*8cd0*/  IMAD.WIDE.U32 R22, R20, UR10, R22 ;  /* 0x0000000a14167c25 */ /* 0x000fca000f8e0016 */
[----:B------:R-:W-:Y:S01]  /*8ce0*/  IADD3 R21, R23, UR7, RZ ;  /* 0x0000000717157c10 */ /* 0x000fe2000fffe0ff */
[----:B---3--:R-:W-:Y:S06]  /*8cf0*/  @P3 BRA `(.L_x_1152) ;  /* 0x0000000000383947 */ /* 0x008fec0003800000 */
        /* <DEDUP_REMOVED lines=12> */
[----:B------:R1:W-:Y:S04]  /*8dc0*/  @!P1 STG.E.128 desc[UR8][R26.64], R8 ;  /* 0x000000081a009986 */ /* 0x0003e8000c101d08 */
[----:B----4-:R1:W-:Y:S02]  /*8dd0*/  @!P0 STG.E.128 desc[UR8][R26.64+0x80], R4 ;  /* 0x000080041a008986 */ /* 0x0103e4000c101d08 */
.L_x_1152:
[----:B------:R-:W-:Y:S05]  /*8de0*/  BSYNC B0 ;  /* 0x0000000000007941 */ /* 0x000fea0003800000 */
.L_x_1151:
[----:B------:R-:W-:Y:S05]  /*8df0*/  @P2 BRA `(.L_x_1121) ;  /* 0x00000000003c2947 */ /* 0x000fea0003800000 */
[----:B-1--4-:R-:W-:Y:S01]  /*8e00*/  IADD3 R4, P0, R217, 0x20, RZ ;  /* 0x00000020d9047810 */ /* 0x012fe20007f1e0ff */
        /* <DEDUP_REMOVED lines=12> */
[----:B------:R2:W-:Y:S04]  /*8ed0*/  @!P1 STG.E.128 desc[UR8][R4.64], R16 ;  /* 0x0000001004009986 */ /* 0x0005e8000c101d08 */
[----:B------:R2:W-:Y:S02]  /*8ee0*/  @!P0 STG.E.128 desc[UR8][R4.64+0x80], R12 ;  /* 0x0000800c04008986 */ /* 0x0005e4000c101d08 */
.L_x_1121:
[----:B------:R-:W-:Y:S05]  /*8ef0*/  BSYNC B1 ;  /* 0x0000000000017941 */ /* 0x000fea0003800000 */
.L_x_1107:
[----:B------:R-:W-:Y:S01]  /*8f00*/  R2UR UR6, R218 ;  /* 0x00000000da0672ca */ /* 0x000fe200000e0000 */
[----:B------:R-:W-:Y:S02]  /*8f10*/  ULDC UR5, c[0x0][0xc] ;  /* 0x0000030000057ab9 */ /* 0x000fe40000000800 */
[----:B------:R-:W-:-:S10]  /*8f20*/  UIADD3 UR48, UR5, UR48, URZ ;  /* 0x0000003005307290 */ /* 0x000fd4000fffe03f */
[----:B------:R-:W-:-:S06]  /*8f30*/  UISETP.GE.AND UP0, UPT, UR48, UR6, UPT ;  /* 0x000000063000728c */ /* 0x000fcc000bf06270 */
[----:B------:R-:W-:-:S13]  /*8f40*/  PLOP3.LUT P0, PT, PT, PT, UP0, 0x80, 0x0 ;  /* 0x000000000000781c */ /* 0x000fda0003f0f008 */
[----:B------:R-:W-:Y:S05]  /*8f50*/  @P0 BRA `(.L_x_1153) ;  /* 0x0000000000040947 */ /* 0x000fea0003800000 */
[----:B------:R-:W-:Y:S05]  /*8f60*/  BRA `(.L_x_1154) ;  /* 0xffffff7800707947 */ /* 0x000fea000383ffff */
.L_x_1153:
[----:B------:R-:W-:Y:S05]  /*8f70*/  EXIT ;  /* 0x000000000000794d */ /* 0x000fea0003800000 */
.L_x_1155:
        /* <DEDUP_REMOVED lines=16> */
.L_x_2077:


//--------------------- .text._ZN5flash44flash_bwd_dq_dk_dv_loop_seqk_parallel_kernelI23Flash_bwd_kernel_traitsILi128ELi64ELi64ELi8ELi4ELi2ELi2ELb1ELb0EN7cutlass6half_tE19Flash_kernel_traitsILi128ELi64ELi64ELi8ES3_EELb0ELb0ELb1ELb1ELb0ELb0ELb1EEEvNS_16Flash_bwd_paramsE --------------------------
	.section	.text._ZN5flash44flash_bwd_dq_dk_dv_loop_seqk_parallel_kernelI23Flash_bwd_kernel_traitsILi128ELi64ELi64ELi8ELi4ELi2ELi2ELb1ELb0EN7cutlass6half_tE19Flash_kernel_traitsILi128ELi64ELi64ELi8ES3_EELb0ELb0ELb1ELb1ELb0ELb0ELb1EEEvNS_16Flash_bwd_paramsE,"ax",@progbits
	.align	128
        .global         _ZN5flash44flash_bwd_dq_dk_dv_loop_seqk_parallel_kernelI23Flash_bwd_kernel_traitsILi128ELi64ELi64ELi8ELi4ELi2ELi2ELb1ELb0EN7cutlass6half_tE19Flash_kernel_traitsILi128ELi64ELi64ELi8ES3_EELb0ELb0ELb1ELb1ELb0ELb0ELb1EEEvNS_16Flash_bwd_paramsE
        .type           _ZN5flash44flash_bwd_dq_dk_dv_loop_seqk_parallel_kernelI23Flash_bwd_kernel_traitsILi128ELi64ELi64ELi8ELi4ELi2ELi2ELb1ELb0EN7cutlass6half_tE19Flash_kernel_traitsILi128ELi64ELi64ELi8ES3_EELb0ELb0ELb1ELb1ELb0ELb0ELb1EEEvNS_16Flash_bwd_paramsE,@function
        .size           _ZN5flash44flash_bwd_dq_dk_dv_loop_seqk_parallel_kernelI23Flash_bwd_kernel_traitsILi128ELi64ELi64ELi8ELi4ELi2ELi2ELb1ELb0EN7cutlass6half_tE19Flash_kernel_traitsILi128ELi64ELi64ELi8ES3_EELb0ELb0ELb1ELb1ELb0ELb0ELb1EEEvNS_16Flash_bwd_paramsE,(.L_x_2078 - _ZN5flash44flash_bwd_dq_dk_dv_loop_seqk_parallel_kernelI23Flash_bwd_kernel_traitsILi128ELi64ELi64ELi8ELi4ELi2ELi2ELb1ELb0EN7cutlass6half_tE19Flash_kernel_traitsILi128ELi64ELi64ELi8ES3_EELb0ELb0ELb1ELb1ELb0ELb0ELb1EEEvNS_16Flash_bwd_paramsE)
        .other          _ZN5flash44flash_bwd_dq_dk_dv_loop_seqk_parallel_kernelI23Flash_bwd_kernel_traitsILi128ELi64ELi64ELi8ELi4ELi2ELi2ELb1ELb0EN7cutlass6half_tE19Flash_kernel_traitsILi128ELi64ELi64ELi8ES3_EELb0ELb0ELb1ELb1ELb0ELb0ELb1EEEvNS_16Flash_bwd_paramsE,@"STO_CUDA_ENTRY STV_DEFAULT"
_ZN5flash44flash_bwd_dq_dk_dv_loop_seqk_parallel_kernelI23Flash_bwd_kernel_traitsILi128ELi64ELi64ELi8ELi4ELi2ELi2ELb1ELb0EN7cutlass6half_tE19Flash_kernel_traitsILi128ELi64ELi64ELi8ES3_EELb0ELb0ELb1ELb1ELb0ELb0ELb1EEEvNS_16Flash_bwd_paramsE:
.text._ZN5flash44flash_bwd_dq_dk_dv_loop_seqk_parallel_kernelI23Flash_bwd_kernel_traitsILi128ELi64ELi64ELi8ELi4ELi2ELi2ELb1ELb0EN7cutlass6half_tE19Flash_kernel_traitsILi128ELi64ELi64ELi8ES3_EELb0ELb0ELb1ELb1ELb0ELb0ELb1EEEvNS_16Flash_bwd_paramsE:
        /* <DEDUP_REMOVED lines=16> */
[----:B------:R-:W-:Y:S01]  /*0100*/  IMAD.MOV.U32 R239, RZ, RZ, -0x10 ;  /* 0xfffffff0ffef7424 */ /* 0x000fe200078e00ff */
[----:B------:R-:W-:-:S03]  /*0110*/  ULDC UR61, c[0x0][0x394] ;  /* 0x0000e500003d7ab9 */ /* 0x000fc60000000800 */
[----:B------:R-:W3:Y:S08]  /*0120*/  S2UR UR57, SR_CTAID.Z ;  /* 0x00000000003979c3 */ /* 0x000ef00000002700 */
[----:B------:R-:W4:Y:S01]  /*0130*/  S2UR UR55, SR_CTAID.Y ;  /* 0x00000000003779c3 */ /* 0x000f220000002600 */
[----:B--2---:R-:W-:Y:S01]  /*0140*/  ULEA UR4, UR4, UR5, 0x18 ;  /* 0x0000000504047291 */ /* 0x004fe2000f8ec03f */
[----:B-1----:R-:W-:Y:S01]  /*0150*/  SHF.R.S32.HI R2, RZ, 0x1f, R8 ;  /* 0x0000001fff027819 */ /* 0x002fe20000011408 */
[----:B---3--:R-:W-:-:S03]  /*0160*/  USHF.R.S32.HI UR5, URZ, 0x1f, UR57 ;  /* 0x0000001f3f057899 */ /* 0x008fc60008011439 */
[CC--:B------:R-:W-:Y:S02]  /*0170*/  LEA.HI R0, R2.reuse, R8.reuse, RZ, 0x5 ;  /* 0x0000000802007211 */ /* 0x0c0fe400078f28ff */
[CC--:B------:R-:W-:Y:S02]  /*0180*/  LEA.HI R11, R2.reuse, R8.reuse, RZ, 0x3 ;  /* 0x00000008020b7211 */ /* 0x0c0fe400078f18ff */
[CC--:B------:R-:W-:Y:S01]  /*0190*/  LEA.HI R3, R2.reuse, R8.reuse, RZ, 0x4 ;  /* 0x0000000802037211 */ /* 0x0c0fe200078f20ff */
[----:B----4-:R-:W-:Y:S01]  /*01a0*/  USHF.L.U32 UR6, UR55, 0x7, URZ ;  /* 0x0000000737067899 */ /* 0x010fe2000800063f */
        /* <DEDUP_REMOVED lines=16> */
[----:B------:R-:W-:Y:S01]  /*02b0*/  SHF.R.S32.HI R2, RZ, 0x1f, R2 ;  /* 0x0000001fff027819 */ /* 0x000fe20000011402 */
[----:B------:R-:W-:Y:S01]  /*02c0*/  VIADD R241, R234, 0x40 ;  /* 0x00000040eaf17836 */ /* 0x000fe20000000000 */
        /* <DEDUP_REMOVED lines=13> */
[----:B------:R-:W-:Y:S02]  /*03a0*/  LOP3.LUT R8, R8, 0xfffffffc, RZ, 0xc0, !PT ;  /* 0xfffffffc08087812 */ /* 0x000fe400078ec0ff */
[----:B------:R-:W-:-:S02]  /*03b0*/  LOP3.LUT R3, R0, 0x38, R234, 0xf8, !PT ;  /* 0x0000003800037812 */ /* 0x000fc400078ef8ea */
[----:B------:R-:W-:Y:S01]  /*03c0*/  SHF.R.U32.HI R2, RZ, 0x3, R0 ;  /* 0x00000003ff027819 */ /* 0x000fe20000011600 */
[C---:B------:R-:W-:Y:S01]  /*03d0*/  IMAD.SHL.U32 R0, R5.reuse, 0x40, RZ ;  /* 0x0000004005007824 */ /* 0x040fe200078e00ff */
[C---:B------:R-:W-:Y:S01]  /*03e0*/  LOP3.LUT P4, RZ, R5.reuse, 0x2, RZ, 0xc0, !PT ;  /* 0x0000000205ff7812 */ /* 0x040fe2000788c0ff */
[----:B------:R-:W-:Y:S01]  /*03f0*/  IMAD.IADD R14, R4, 0x1, -R8 ;  /* 0x00000001040e7824 */ /* 0x000fe200078e0a08 */
[----:B------:R-:W-:Y:S02]  /*0400*/  LOP3.LUT P3, RZ, R5, 0x4, RZ, 0xc0, !PT ;  /* 0x0000000405ff7812 */ /* 0x000fe4000786c0ff */
[----:B------:R-:W-:Y:S02]  /*0410*/  SHF.R.S32.HI R4, RZ, 0x1f, R9 ;  /* 0x0000001fff047819 */ /* 0x000fe40000011409 */
[----:B------:R-:W-:Y:S02]  /*0420*/  SHF.R.S32.HI R5, RZ, 0x1f, R10 ;  /* 0x0000001fff057819 */ /* 0x000fe4000001140a */
[----:B------:R-:W-:-:S02]  /*0430*/  LOP3.LUT R0, R0, 0x1c0, RZ, 0xc0, !PT ;  /* 0x000001c000007812 */ /* 0x000fc400078ec0ff */
[----:B------:R-:W-:Y:S01]  /*0440*/  LOP3.LUT R244, R3, R2, RZ, 0x3c, !PT ;  /* 0x0000000203f47212 */ /* 0x000fe200078e3cff */
[----:B------:R-:W-:Y:S01]  /*0450*/  IMAD.SHL.U32 R2, R218, 0x10, RZ ;  /* 0x00000010da027824 */ /* 0x000fe200078e00ff */
[----:B------:R-:W-:Y:S01]  /*0460*/  LEA.HI R245, R4, R9, RZ, 0x2 ;  /* 0x0000000904f57211 */ /* 0x000fe200078f10ff */
[----:B------:R-:W-:Y:S01]  /*0470*/  IMAD.SHL.U32 R3, R13, 0x200, RZ ;  /* 0x000002000d037824 */ /* 0x000fe200078e00ff */
[----:B------:R-:W-:Y:S02]  /*0480*/  LEA.HI R12, R5, R10, RZ, 0x3 ;  /* 0x0000000a050c7211 */ /* 0x000fe400078f18ff */
[----:B------:R-:W-:Y:S02]  /*0490*/  SHF.R.S32.HI R9, RZ, 0x7, R15 ;  /* 0x00000007ff097819 */ /* 0x000fe4000001140f */
[----:B------:R-:W-:Y:S02]  /*04a0*/  LOP3.LUT R5, R0, 0x8, R11, 0xf8, !PT ;  /* 0x0000000800057812 */ /* 0x000fe400078ef80b */
[----:B------:R-:W-:-:S02]  /*04b0*/  SHF.R.U32.HI R210, RZ, 0x3, R0 ;  /* 0x00000003ffd27819 */ /* 0x000fc40000011600 */
[----:B------:R-:W-:Y:S01]  /*04c0*/  LOP3.LUT R8, R0, 0x10, R2, 0xf8, !PT ;  /* 0x0000001000087812 */ /* 0x000fe200078ef802 */
[----:B------:R-:W-:Y:S01]  /*04d0*/  IMAD R2, R9, 0x800, R3 ;  /* 0x0000080009027824 */ /* 0x000fe200078e0203 */
[----:B------:R-:W-:Y:S02]  /*04e0*/  LOP3.LUT R4, R6, 0x1, RZ, 0xc0, !PT ;  /* 0x0000000106047812 */ /* 0x000fe400078ec0ff */
[----:B------:R-:W-:Y:S01]  /*04f0*/  LOP3.LUT R0, R5, R210, RZ, 0x3c, !PT ;  /* 0x000000d205007212 */ /* 0x000fe200078e3cff */
[----:B------:R-:W-:Y:S01]  /*0500*/  IMAD.SHL.U32 R5, R9, 0x20, RZ ;  /* 0x0000002009057824 */ /* 0x000fe200078e00ff */
[----:B------:R-:W-:Y:S02]  /*0510*/  ISETP.NE.U32.AND P0, PT, R4, 0x1, PT ;  /* 0x000000010400780c */ /* 0x000fe40003f05070 */
[----:B------:R-:W-:Y:S01]  /*0520*/  SHF.R.S32.HI R4, RZ, 0x6, R16 ;  /* 0x00000006ff047819 */ /* 0x000fe20000011410 */
[----:B------:R-:W-:Y:S01]  /*0530*/  IMAD.IADD R223, R2, 0x1, R0 ;  /* 0x0000000102df7824 */ /* 0x000fe200078e0200 */
[----:B------:R-:W-:Y:S01]  /*0540*/  LOP3.LUT R8, R8, 0x8, R11, 0xf8, !PT ;  /* 0x0000000808087812 */ /* 0x000fe200078ef80b */
[----:B------:R-:W-:Y:S01]  /*0550*/  IMAD.SHL.U32 R0, R6, 0x40, RZ ;  /* 0x0000004006007824 */ /* 0x000fe200078e00ff */
[----:B------:R-:W-:Y:S01]  /*0560*/  LOP3.LUT R7, R12, 0xfffffff8, RZ, 0xc0, !PT ;  /* 0xfffffff80c077812 */ /* 0x000fe200078ec0ff */
[C---:B------:R-:W-:Y:S01]  /*0570*/  IMAD.SHL.U32 R2, R4.reuse, 0x8, RZ ;  /* 0x0000000804027824 */ /* 0x040fe200078e00ff */
[----:B------:R-:W-:Y:S01]  /*0580*/  LOP3.LUT R210, R3, R8, R210, 0xf6, !PT ;  /* 0x0000000803d27212 */ /* 0x000fe200078ef6d2 */
[----:B------:R-:W-:Y:S01]  /*0590*/  IMAD R244, R4, 0x200, R244 ;  /* 0x0000020004f47824 */ /* 0x000fe200078e02f4 */
[----:B------:R-:W-:Y:S01]  /*05a0*/  LOP3.LUT R0, R0, 0x1c0, RZ, 0xc0, !PT ;  /* 0x000001c000007812 */ /* 0x000fe200078ec0ff */
[----:B------:R-:W-:Y:S01]  /*05b0*/  IMAD.IADD R10, R10, 0x1, -R7 ;  /* 0x000000010a0a7824 */ /* 0x000fe200078e0a07 */
[----:B------:R-:W-:Y:S01]  /*05c0*/  LOP3.LUT R2, R2, 0x18, RZ, 0xc0, !PT ;  /* 0x0000001802027812 */ /* 0x000fe200078ec0ff */
[----:B------:R-:W-:Y:S01]  /*05d0*/  IMAD.SHL.U32 R4, R13, 0x20, RZ ;  /* 0x000000200d047824 */ /* 0x000fe200078e00ff */
[----:B------:R-:W-:-:S02]  /*05e0*/  SHF.R.U32.HI R3, RZ, 0x3, R0 ;  /* 0x00000003ff037819 */ /* 0x000fc40000011600 */
[----:B------:R-:W-:Y:S02]  /*05f0*/  LOP3.LUT R5, R0, 0x20, R5, 0xf8, !PT ;  /* 0x0000002000057812 */ /* 0x000fe400078ef805 */
[----:B------:R-:W-:Y:S01]  /*0600*/  LOP3.LUT R7, R3, R0, R2, 0x1e, !PT ;  /* 0x0000000003077212 */ /* 0x000fe200078e1e02 */
[----:B------:R-:W-:Y:S01]  /*0610*/  IMAD.SHL.U32 R0, R17, 0x2, RZ ;  /* 0x0000000211007824 */ /* 0x000fe200078e00ff */
[----:B------:R-:W-:Y:S02]  /*0620*/  R2P PR, R6, 0x6 ;  /* 0x0000000606007804 */ /* 0x000fe40000000000 */
[----:B------:R-:W-:Y:S01]  /*0630*/  LOP3.LUT R6, R5, R3, RZ, 0x3c, !PT ;  /* 0x0000000305067212 */ /* 0x000fe200078e3cff */
[----:B------:R-:W-:Y:S01]  /*0640*/  IMAD.SHL.U32 R3, R10, 0x40, RZ ;  /* 0x000000400a037824 */ /* 0x000fe200078e00ff */
[----:B------:R-:W-:Y:S01]  /*0650*/  LOP3.LUT R8, R2, 0x20, R4, 0xf8, !PT ;  /* 0x0000002002087812 */ /* 0x000fe200078ef804 */
[--C-:B------:R-:W-:Y:S01]  /*0660*/  IMAD R5, R14, 0x400, R0.reuse ;  /* 0x000004000e057824 */ /* 0x100fe200078e0200 */
[----:B------:R-:W-:Y:S01]  /*0670*/  SHF.R.S32.HI R245, RZ, 0x2, R245 ;  /* 0x00000002fff57819 */ /* 0x000fe200000114f5 */
        /* <DEDUP_REMOVED lines=10> */
[----:B------:R-:W-:Y:S01]  /*0720*/  IMAD R245, R14, 0x10, R245 ;  /* 0x000000100ef57824 */ /* 0x000fe200078e02f5 */
[----:B------:R-:W-:-:S02]  /*0730*/  LOP3.LUT R0, R0, 0xfffffe00, RZ, 0xc0, !PT ;  /* 0xfffffe0000007812 */ /* 0x000fc400078ec0ff */
[----:B------:R-:W-:Y:S02]  /*0740*/  LOP3.LUT R2, R4, R2, RZ, 0x3c, !PT ;  /* 0x0000000204027212 */ /* 0x000fe400078e3cff */
[----:B------:R-:W-:Y:S01]  /*0750*/  LOP3.LUT R222, R3, R0, RZ, 0xfc, !PT ;  /* 0x0000000003de7212 */ /* 0x000fe200078efcff */
[--C-:B------:R-:W-:Y:S01]  /*0760*/  IMAD R4, R14, 0x400, R0.reuse ;  /* 0x000004000e047824 */ /* 0x100fe200078e0200 */
[----:B------:R-:W-:Y:S01]  /*0770*/  LEA R238, R5, UR4, 0x1 ;  /* 0x0000000405ee7c11 */ /* 0x000fe2000f8e08ff */
[----:B------:R-:W-:Y:S01]  /*0780*/  IMAD R218, R218, 0x400, R0 ;  /* 0x00000400dada7824 */ /* 0x000fe200078e0200 */
[----:B------:R-:W-:Y:S01]  /*0790*/  SEL R239, R239, 0x10, !P0 ;  /* 0x00000010efef7807 */ /* 0x000fe20004000000 */
[----:B------:R-:W-:Y:S01]  /*07a0*/  IMAD.U32 R0, RZ, RZ, UR5 ;  /* 0x00000005ff007e24 */ /* 0x000fe2000f8e00ff */
[----:B------:R-:W-:Y:S01]  /*07b0*/  USHF.R.S32.HI UR5, URZ, 0x1f, UR55 ;  /* 0x0000001f3f057899 */ /* 0x000fe20008011437 */
[----:B------:R-:W-:Y:S01]  /*07c0*/  IMAD.U32 R3, RZ, RZ, UR6 ;  /* 0x00000006ff037e24 */ /* 0x000fe2000f8e00ff */
[----:B------:R-:W-:Y:S01]  /*07d0*/  USHF.R.S32.HI UR6, URZ, 0x1f, UR57 ;  /* 0x0000001f3f067899 */ /* 0x000fe20008011439 */
[----:B------:R-:W-:Y:S01]  /*07e0*/  IMAD.IADD R221, R4, 0x1, R2 ;  /* 0x0000000104dd7824 */ /* 0x000fe200078e0202 */
[----:B------:R-:W-:Y:S01]  /*07f0*/  LEA R210, R210, UR4, 0x1 ;  /* 0x00000004d2d27c11 */ /* 0x000fe2000f8e08ff */
[----:B------:R-:W-:Y:S01]  /*0800*/  IMAD.IADD R218, R2, 0x1, R218 ;  /* 0x0000000102da7824 */ /* 0x000fe200078e02da */
[----:B------:R-:W-:Y:S01]  /*0810*/  SHF.R.S32.HI R251, RZ, 0x1f, R245 ;  /* 0x0000001ffffb7819 */ /* 0x000fe200000114f5 */
[----:B------:R-:W-:Y:S01]  /*0820*/  IMAD.U32 R0, RZ, RZ, UR5 ;  /* 0x00000005ff007e24 */ /* 0x000fe2000f8e00ff */
[----:B------:R-:W-:Y:S01]  /*0830*/  UIADD3 UR5, UR4, 0x10000, URZ ;  /* 0x0001000004057890 */ /* 0x000fe2000fffe03f */
[----:B------:R-:W-:-:S02]  /*0840*/  IMAD.MOV.U32 R2, RZ, RZ, 0x20 ;  /* 0x00000020ff027424 */ /* 0x000fc400078e00ff */
[----:B------:R-:W-:Y:S01]  /*0850*/  IMAD.U32 R0, RZ, RZ, UR6 ;  /* 0x00000006ff007e24 */ /* 0x000fe2000f8e00ff */
[----:B------:R-:W-:Y:S01]  /*0860*/  UIADD3 UR6, UR4, 0xc000, URZ ;  /* 0x0000c00004067890 */ /* 0x000fe2000fffe03f */
[----:B------:R-:W-:Y:S01]  /*0870*/  VIADD R237, R238, 0x20 ;  /* 0x00000020eeed7836 */ /* 0x000fe20000000000 */
[----:B------:R-:W-:Y:S01]  /*0880*/  SEL R2, R2, 0xffffffe0, !P4 ;  /* 0xffffffe002027807 */ /* 0x000fe20006000000 */
[C---:B------:R-:W-:Y:S01]  /*0890*/  @P1 VIADD R237, R238.reuse, 0xffffffe0 ;  /* 0xffffffe0eeed1836 */ /* 0x040fe20000000000 */
[----:B------:R-:W-:Y:S01]  /*08a0*/  LEA R0, R223, UR5, 0x1 ;  /* 0x00000005df007c11 */ /* 0x000fe2000f8e08ff */
[----:B------:R-:W-:Y:S01]  /*08b0*/  IMAD.IADD R240, R238, 0x1, R239 ;  /* 0x00000001eef07824 */ /* 0x000fe200078e02ef */
        /* <DEDUP_REMOVED lines=9> */
[----:B------:R-:W-:-:S07]  /*0950*/  @P2 VIADD R250, R249, 0xffffffc0 ;  /* 0xffffffc0f9fa2836 */ /* 0x000fce0000000000 */
.L_x_1204:
        /* <DEDUP_REMOVED lines=34> */
[----:B---3--:R1:W3:Y:S02]  /*0b80*/  @P0 LDG.E R5, desc[UR8][R2.64] ;  /* 0x0000000802050981 */ /* 0x0082e4000c1e1900 */
[----:B-1----:R-:W-:Y:S02]  /*0b90*/  IMAD.U32 R2, RZ, RZ, UR15 ;  /* 0x0000000fff027e24 */ /* 0x002fe4000f8e00ff */
[----:B------:R-:W-:-:S05]  /*0ba0*/  IMAD.U32 R3, RZ, RZ, UR14 ;  /* 0x0000000eff037e24 */ /* 0x000fca000f8e00ff */
[----:B----4-:R-:W4:Y:S04]  /*0bb0*/  @P3 LDG.E R6, desc[UR8][R2.64] ;  /* 0x0000000802063981 */ /* 0x010f28000c1e1900 */
        /* <DEDUP_REMOVED lines=8> */
[----:B------:R-:W-:Y:S01]  /*0c40*/  UMOV UR14, 0xffffffff ;  /* 0xffffffff000e7882 */ /* 0x000fe20000000000 */
[----:B------:R-:W-:Y:S02]  /*0c50*/  UMOV UR54, 0xffffffff ;  /* 0xffffffff00367882 */ /* 0x000fe40000000000 */
[----:B------:R-:W-:Y:S02]  /*0c60*/  @!UP3 UISETP.NE.AND.EX UP1, UPT, UR7, URZ, UPT, UP1 ;  /* 0x0000003f0700b28c */ /* 0x000fe4000bf25310 */
        /* <DEDUP_REMOVED lines=18> */
.L_x_1156:
        /* <DEDUP_REMOVED lines=74> */
[----:B------:R-:W-:Y:S01]  /*1230*/  UIMAD UR21, UR14, UR29, URZ ;  /* 0x0000001d0e1572a4 */ /* 0x000fe2000f8e023f */
[----:B------:R-:W-:-:S02]  /*1240*/  @UP1 UMOV UR33, UR10 ;  /* 0x0000000a00211c82 */ /* 0x000fc40008000000 */
[C---:B------:R-:W-:Y:S01]  /*1250*/  IMAD R2, R5.reuse, R3, R2 ;  /* 0x0000000305027224 */ /* 0x040fe200078e0202 */
[----:B------:R-:W-:Y:S02]  /*1260*/  USEL UR22, UR22, URZ, UP0 ;  /* 0x0000003f16167287 */ /* 0x000fe40008000000 */
[----:B------:R-:W-:Y:S02]  /*1270*/  @UP3 UIMAD UR18, UR55, UR27, URZ ;  /* 0x0000001b371232a4 */ /* 0x000fe4000f8e023f */
[----:B------:R-:W-:Y:S01]  /*1280*/  ISETP.GT.U32.AND P1, PT, R5, R2, PT ;  /* 0x000000020500720c */ /* 0x000fe20003f24070 */
[----:B------:R-:W-:Y:S02]  /*1290*/  UIMAD.WIDE UR10, UR39, UR38, URZ ;  /* 0x00000026270a72a5 */ /* 0x000fe4000f8e023f */
[----:B------:R-:W-:Y:S02]  /*12a0*/  UISETP.LT.AND UP0, UPT, UR7, UR5, UPT ;  /* 0x000000050700728c */ /* 0x000fe4000bf01270 */
[----:B------:R-:W-:-:S02]  /*12b0*/  @UP2 UIADD3 UR47, UR17, UR21, URZ ;  /* 0x00000015112f2290 */ /* 0x000fc4000fffe03f */
[----:B------:R-:W-:Y:S02]  /*12c0*/  @UP3 USEL UR18, UR18, UR14, !UP2 ;  /* 0x0000000e12123287 */ /* 0x000fe4000d000000 */
[----:B------:R-:W-:Y:S02]  /*12d0*/  @!UP3 UIMAD UR20, UR55, UR38, UR57 ;  /* 0x000000263714b2a4 */ /* 0x000fe4000f8e0239 */
[----:B------:R-:W-:Y:S02]  /*12e0*/  UIMAD.WIDE.U32 UR16, UR10, UR12, URZ ;  /* 0x0000000c0a1072a5 */ /* 0x000fe4000f8e003f */
[----:B------:R-:W-:Y:S01]  /*12f0*/  @!P1 IMAD.IADD R2, R2, 0x1, -R5 ;  /* 0x0000000102029824 */ /* 0x000fe200078e0a05 */
[----:B------:R-:W-:Y:S01]  /*1300*/  UIMAD UR19, UR11, UR12, URZ ;  /* 0x0000000c0b1372a4 */ /* 0x000fe2000f8e023f */
[----:B------:R-:W-:Y:S01]  /*1310*/  @!P1 IADD3 R0, R0, 0x1, RZ ;  /* 0x0000000100009810 */ /* 0x000fe20007ffe0ff */
[----:B------:R-:W-:Y:S01]  /*1320*/  USEL UR38, UR7, UR5, UP0 ;  /* 0x0000000507267287 */ /* 0x000fe20008000000 */
[----:B------:R-:W-:Y:S01]  /*1330*/  PLOP3.LUT P1, PT, PT, PT, UP1, 0x80, 0x0 ;  /* 0x000000000000781c */ /* 0x000fe20003f2f018 */
[----:B------:R-:W-:Y:S01]  /*1340*/  @UP3 ULDC UR12, c[0x0][0x2e4] ;  /* 0x0000b900000c3ab9 */ /* 0x000fe20000000800 */
[----:B------:R-:W-:Y:S01]  /*1350*/  ISETP.GE.U32.AND P0, PT, R2, R5, PT ;  /* 0x000000050200720c */ /* 0x000fe20003f06070 */
[----:B------:R-:W-:Y:S01]  /*1360*/  @UP3 UIMAD UR21, UR57, UR12, UR18 ;  /* 0x0000000c391532a4 */ /* 0x000fe2000f8e0212 */
[----:B------:R-:W-:Y:S01]  /*1370*/  LOP3.LUT R2, R6, UR57, RZ, 0x3c, !PT ;  /* 0x0000003906027c12 */ /* 0x000fe2000f8e3cff */
[----:B------:R-:W-:-:S02]  /*1380*/  ULEA UR18, UR38, 0xffffffc0, 0x6 ;  /* 0xffffffc026127891 */ /* 0x000fc4000f8e303f */
[----:B------:R-:W-:Y:S01]  /*1390*/  UIMAD UR19, UR10, UR13, UR19 ;  /* 0x0000000d0a1372a4 */ /* 0x000fe2000f8e0213 */
[----:B------:R-:W-:Y:S01]  /*13a0*/  ISETP.GE.AND P2, PT, R2, RZ, PT ;  /* 0x000000ff0200720c */ /* 0x000fe20003f46270 */
[----:B------:R-:W-:Y:S02]  /*13b0*/  @!UP2 UIADD3 UR46, UR41, UR23, URZ ;  /* 0x00000017292ea290 */ /* 0x000fe4000fffe03f */
[----:B------:R-:W-:Y:S02]  /*13c0*/  UIMAD.WIDE.U32 UR12, UR10, UR14, URZ ;  /* 0x0000000e0a0c72a5 */ /* 0x000fe4000f8e003f */
[----:B------:R-:W-:Y:S02]  /*13d0*/  USHF.R.S32.HI UR23, URZ, 0x1f, UR18 ;  /* 0x0000001f3f177899 */ /* 0x000fe40008011412 */
[----:B------:R-:W-:Y:S01]  /*13e0*/  UIADD3 UR5, UP0, UR18, UR25, URZ ;  /* 0x0000001912057290 */ /* 0x000fe2000ff1e03f */
[----:B------:R-:W-:Y:S01]  /*13f0*/  @P0 VIADD R0, R0, 0x1 ;  /* 0x0000000100000836 */ /* 0x000fe20000000000 */
[----:B------:R-:W-:Y:S01]  /*1400*/  USEL UR51, UR16, UR12, !UP2 ;  /* 0x0000000c10337287 */ /* 0x000fe2000d000000 */
[----:B------:R-:W-:Y:S01]  /*1410*/  PLOP3.LUT P0, PT, PT, PT, UP3, 0x80, 0x0 ;  /* 0x000000000000781c */ /* 0x000fe20003f0f038 */
[----:B------:R-:W-:Y:S01]  /*1420*/  UIMAD UR7, UR11, UR14, URZ ;  /* 0x0000000e0b0772a4 */ /* 0x000fe2000f8e023f */
[----:B------:R-:W-:Y:S01]  /*1430*/  IMAD.MOV.U32 R16, RZ, RZ, R0 ;  /* 0x000000ffff107224 */ /* 0x000fe200078e0000 */
[----:B------:R-:W-:-:S02]  /*1440*/  UIADD3.X UR12, UR23, UR22, URZ, UP0, !UPT ;  /* 0x00000016170c7290 */ /* 0x000fc400087fe43f */
[----:B------:R-:W-:Y:S02]  /*1450*/  UIMAD UR11, UR11, UR5, URZ ;  /* 0x000000050b0b72a4 */ /* 0x000fe4000f8e023f */
[----:B------:R-:W-:Y:S01]  /*1460*/  @UP1 UIADD3 UR35, UR52, UR54, URZ ;  /* 0x0000003634231290 */ /* 0x000fe2000fffe03f */
[----:B------:R-:W-:Y:S01]  /*1470*/  @!P2 IADD3 R16, -R16, RZ, RZ ;  /* 0x000000ff1010a210 */ /* 0x000fe20007ffe1ff */
[----:B------:R-:W-:Y:S01]  /*1480*/  @!UP3 UIMAD UR21, UR20, UR27, URZ ;  /* 0x0000001b1415b2a4 */ /* 0x000fe2000f8e023f */
[----:B------:R-:W-:Y:S01]  /*1490*/  @!P3 LOP3.LUT R16, RZ, R6, RZ, 0x33, !PT ;  /* 0x00000006ff10b212 */ /* 0x000fe200078e33ff */
[----:B------:R-:W-:Y:S01]  /*14a0*/  @UP1 ULDC.64 UR24, c[0x0][0x250] ;  /* 0x0000940000181ab9 */ /* 0x000fe20000000a00 */
[----:B------:R-:W-:Y:S02]  /*14b0*/  UIMAD.WIDE.U32 UR26, UR10, UR5, URZ ;  /* 0x000000050a1a72a5 */ /* 0x000fe4000f8e003f */
[----:B------:R-:W-:Y:S02]  /*14c0*/  UIMAD UR5, UR10, UR12, UR11 ;  /* 0x0000000c0a0572a4 */ /* 0x000fe4000f8e020b */
[----:B------:R-:W-:-:S02]  /*14d0*/  @UP1 UIMAD.WIDE.U32 UR10, UR35, UR24, URZ ;  /* 0x00000018230a12a5 */ /* 0x000fc4000f8e003f */
[----:B------:R-:W-:Y:S02]  /*14e0*/  UIADD3 UR44, UR17, UR19, URZ ;  /* 0x00000013112c7290 */ /* 0x000fe4000fffe03f */
[----:B------:R-:W-:Y:S02]  /*14f0*/  @UP2 UIADD3 UR44, UR13, UR7, URZ ;  /* 0x000000070d2c2290 */ /* 0x000fe4000fffe03f */
[----:B------:R-:W-:Y:S02]  /*1500*/  UIMAD UR37, UR57, UR39, URZ ;  /* 0x00000027392572a4 */ /* 0x000fe4000f8e023f */
[----:B------:R-:W-:Y:S02]  /*1510*/  @UP1 UIMAD UR7, UR35, UR25, URZ ;  /* 0x00000019230712a4 */ /* 0x000fe4000f8e023f */
[----:B------:R-:W-:Y:S02]  /*1520*/  USEL UR48, UR34, URZ, UP4 ;  /* 0x0000003f22307287 */ /* 0x000fe4000a000000 */
[----:B------:R-:W-:-:S02]  /*1530*/  USEL UR50, UR45, URZ, UP4 ;  /* 0x0000003f2d327287 */ /* 0x000fc4000a000000 */
[----:B------:R-:W-:Y:S02]  /*1540*/  USHF.R.S32.HI UR32, URZ, 0x1f, UR53 ;  /* 0x0000001f3f207899 */ /* 0x000fe40008011435 */
[----:B------:R-:W-:Y:S02]  /*1550*/  USHF.R.S32.HI UR49, URZ, 0x1f, UR37 ;  /* 0x0000001f3f317899 */ /* 0x000fe40008011425 */
[----:B------:R-:W-:Y:S02]  /*1560*/  @UP1 UIADD3 UR39, UR11, UR7, URZ ;  /* 0x000000070b271290 */ /* 0x000fe4000fffe03f */
        /* <DEDUP_REMOVED lines=15> */
.L_x_1158:
        /* <DEDUP_REMOVED lines=13> */
.L_x_1159:
        /* <DEDUP_REMOVED lines=11> */
.L_x_1160:
[----:B------:R-:W-:Y:S02]  /*17e0*/  ULDC UR5, c[0x0][0x270] ;  /* 0x00009c0000057ab9 */ /* 0x000fe40000000800 */
[----:B------:R-:W-:-:S04]  /*17f0*/  UIMAD UR5, UR55, UR5, UR57 ;  /* 0x00000005370572a4 */ /* 0x000fc8000f8e0239 */
[----:B------:R-:W-:-:S12]  /*1800*/  UIMAD UR5, UR5, UR60, URZ ;  /* 0x0000003c050572a4 */ /* 0x000fd8000f8e023f */
.L_x_1161:
[----:B------:R-:W1:Y:S01]  /*1810*/  S2R R25, SR_TID.X ;  /* 0x0000000000197919 */ /* 0x000e620000002100 */
[----:B------:R-:W2:Y:S01]  /*1820*/  LDC.64 R14, c[0x0][0x420] ;  /* 0x00010800ff0e7b82 */ /* 0x000ea20000000a00 */
[----:B------:R-:W-:Y:S01]  /*1830*/  UIADD3 UR35, UR18, UR5, URZ ;  /* 0x0000000512237290 */ /* 0x000fe2000fffe03f */
[----:B------:R-:W-:Y:S01]  /*1840*/  IADD3 R2, P0, R234, UR11, RZ ;  /* 0x0000000bea027c10 */ /* 0x000fe2000ff1e0ff */
[----:B------:R-:W-:Y:S01]  /*1850*/  UIADD3 UR5, UR18, UR21, URZ ;  /* 0x0000001512057290 */ /* 0x000fe2000fffe03f */
[----:B------:R-:W-:Y:S01]  /*1860*/  SHF.R.S32.HI R235, RZ, 0x1f, R234 ;  /* 0x0000001fffeb7819 */ /* 0x000fe200000114ea */
[----:B------:R-:W-:Y:S01]  /*1870*/  USHF.R.S32.HI UR40, URZ, 0x1f, UR57 ;  /* 0x0000001f3f287899 */ /* 0x000fe20008011439 */
[----:B------:R-:W-:Y:S01]  /*1880*/  BSSY B1, `(.L_x_1157) ;  /* 0x00006e8000017945 */ /* 0x000fe20003800000 */
[----:B------:R-:W-:Y:S01]  /*1890*/  ULDC.64 UR20, c[0x0][0x2b0] ;  /* 0x0000ac0000147ab9 */ /* 0x000fe20000000a00 */
[----:B------:R-:W-:Y:S01]  /*18a0*/  ULDC UR7, c[0x0][0x2dc] ;  /* 0x0000b70000077ab9 */ /* 0x000fe20000000800 */
[----:B------:R-:W-:Y:S01]  /*18b0*/  ULDC UR10, c[0x0][0x270] ;  /* 0x00009c00000a7ab9 */ /* 0x000fe20000000800 */
[----:B------:R-:W-:Y:S01]  /*18c0*/  ULDC.64 UR12, c[0x0][0x428] ;  /* 0x00010a00000c7ab9 */ /* 0x000fe20000000a00 */
[----:B------:R-:W-:Y:S01]  /*18d0*/  IADD3.X R3, R235, UR46, RZ, P0, !PT ;  /* 0x0000002eeb037c10 */ /* 0x000fe200087fe4ff */
[----:B------:R-:W-:Y:S01]  /*18e0*/  UIMAD.WIDE UR20, UR5, 0x4, UR20 ;  /* 0x00000004051478a5 */ /* 0x000fe2000f8e0214 */
[----:B------:R-:W-:Y:S01]  /*18f0*/  IMAD.U32 R5, RZ, RZ, UR12 ;  /* 0x0000000cff057e24 */ /* 0x000fe2000f8e00ff */
[----:B------:R-:W-:-:S02]  /*1900*/  UIMAD UR10, UR7, UR10, URZ ;  /* 0x0000000a070a72a4 */ /* 0x000fc4000f8e023f */
[----:B------:R-:W-:Y:S01]  /*1910*/  UIMAD UR5, UR40, UR12, URZ ;  /* 0x0000000c280572a4 */ /* 0x000fe2000f8e023f */
[----:B------:R-:W-:Y:S01]  /*1920*/  ULDC.64 UR16, c[0x0][0x258] ;  /* 0x0000960000107ab9 */ /* 0x000fe20000000a00 */
[----:B------:R-:W-:Y:S01]  /*1930*/  USHF.L.U32 UR14, UR10, 0x6, URZ ;  /* 0x000000060a0e7899 */ /* 0x000fe2000800063f */
[----:B------:R-:W-:Y:S01]  /*1940*/  IMAD.U32 R10, RZ, RZ, UR16 ;  /* 0x00000010ff0a7e24 */ /* 0x000fe2000f8e00ff */
[----:B------:R-:W-:Y:S02]  /*1950*/  UIMAD UR27, UR57, UR13, UR5 ;  /* 0x0000000d391b72a4 */ /* 0x000fe4000f8e0205 */
[----:B------:R-:W-:Y:S01]  /*1960*/  UIMAD UR5, UR40, UR16, URZ ;  /* 0x00000010280572a4 */ /* 0x000fe2000f8e023f */
[C---:B--2---:R-:W-:Y:S01]  /*1970*/  IMAD R0, R14.reuse, UR23, RZ ;  /* 0x000000170e007c24 */ /* 0x044fe2000f8e02ff */
[----:B------:R-:W-:Y:S01]  /*1980*/  UIADD3 UR22, -UR6, UR15, UR53 ;  /* 0x0000000f06167290 */ /* 0x000fe2000fffe135 */
[----:B------:R-:W-:Y:S01]  /*1990*/  IMAD.WIDE.U32 R2, R14, UR18, R2 ;  /* 0x000000120e027c25 */ /* 0x000fe2000f8e0002 */
[----:B------:R-:W-:Y:S01]  /*19a0*/  UIADD3 UR19, UP2, UP0, UR26, UR14, UR37 ;  /* 0x0000000e1a137290 */ /* 0x000fe2000f85e025 */
[----:B------:R-:W-:-:S02]  /*19b0*/  ULDC UR40, c[0x0][0x398] ;  /* 0x0000e60000287ab9 */ /* 0x000fc40000000800 */
[----:B------:R-:W-:Y:S01]  /*19c0*/  IMAD R0, R15, UR18, R0 ;  /* 0x000000120f007c24 */ /* 0x000fe2000f8e0200 */
[----:B-1----:R-:W-:Y:S01]  /*19d0*/  SHF.R.S32.HI R26, RZ, 0x1f, R25 ;  /* 0x0000001fff1a7819 */ /* 0x002fe20000011419 */
[----:B------:R-:W-:Y:S02]  /*19e0*/  UIMAD UR26, UR57, UR17, UR5 ;  /* 0x00000011391a72a4 */ /* 0x000fe4000f8e0205 */
[----:B------:R-:W-:Y:S01]  /*19f0*/  IMAD.IADD R3, R3, 0x1, R0 ;  /* 0x0000000103037824 */ /* 0x000fe200078e0200 */
[CC--:B------:R-:W-:Y:S01]  /*1a00*/  LEA.HI R23, R26.reuse, R25.reuse, RZ, 0x3 ;  /* 0x000000191a177211 */ /* 0x0c0fe200078f18ff */
[----:B------:R-:W-:Y:S01]  /*1a10*/  UIADD3 UR5, UR22, -UR40, URZ ;  /* 0x8000002816057290 */ /* 0x000fe2000fffe03f */
[----:B------:R-:W-:Y:S02]  /*1a20*/  IMAD.WIDE.U32 R2, R5, UR57, R2 ;  /* 0x0000003905027c25 */ /* 0x000fe4000f8e0002 */
[----:B------:R-:W-:Y:S01]  /*1a30*/  SHF.R.S32.HI R13, RZ, 0x3, R23 ;  /* 0x00000003ff0d7819 */ /* 0x000fe20000011417 */
[----:B------:R-:W-:Y:S01]  /*1a40*/  USHF.R.S32.HI UR37, URZ, 0x1f, UR5 ;  /* 0x0000001f3f257899 */ /* 0x000fe20008011405 */
[----:B------:R-:W-:Y:S01]  /*1a50*/  LEA.HI R5, R26, R25, RZ, 0x5 ;  /* 0x000000191a057211 */ /* 0x000fe200078f28ff */
[----:B------:R-:W-:Y:S01]  /*1a60*/  USHF.R.S32.HI UR11, URZ, 0x1f, UR14 ;  /* 0x0000001f3f0b7899 */ /* 0x000fe2000801140e */
[----:B------:R-:W-:Y:S01]  /*1a70*/  SHF.R.S32.HI R24, RZ, 0x1f, R13 ;  /* 0x0000001fff187819 */ /* 0x000fe2000001140d */
[----:B------:R-:W-:Y:S01]  /*1a80*/  ULEA.HI UR37, UR37, UR5, URZ, 0x6 ;  /* 0x0000000525257291 */ /* 0x000fe2000f8f303f */
[----:B------:R-:W-:Y:S01]  /*1a90*/  IADD3 R6, P0, R13, UR18, RZ ;  /* 0x000000120d067c10 */ /* 0x000fe2000ff1e0ff */
[----:B------:R-:W-:Y:S01]  /*1aa0*/  UIADD3.X UR11, UR45, UR11, UR49, UP2, UP0 ;  /* 0x0000000b2d0b7290 */ /* 0x000fe200097e0431 */
[----:B------:R-:W-:Y:S01]  /*1ab0*/  LOP3.LUT R0, R5, 0xffffffe0, RZ, 0xc0, !PT ;  /* 0xffffffe005007812 */ /* 0x000fe200078ec0ff */
[----:B------:R-:W-:Y:S01]  /*1ac0*/  UIADD3 UR17, UP2, UP0, UR48, UR19, UR51 ;  /* 0x0000001330117290 */ /* 0x000fe2000f85e033 */
[----:B------:R-:W-:Y:S01]  /*1ad0*/  IADD3.X R4, R24, UR23, RZ, P0, !PT ;  /* 0x0000001718047c10 */ /* 0x000fe200087fe4ff */
[----:B------:R-:W-:-:S02]  /*1ae0*/  USHF.R.S32.HI UR37, URZ, 0x6, UR37 ;  /* 0x000000063f257899 */ /* 0x000fc40008011425 */
[----:B------:R-:W-:Y:S01]  /*1af0*/  IMAD.IADD R0, R25, 0x1, -R0 ;  /* 0x0000000119007824 */ /* 0x000fe200078e0a00 */
[----:B------:R-:W-:Y:S01]  /*1b00*/  UIADD3.X UR5, UR50, UR11, UR44, UP2, UP0 ;  /* 0x0000000b32057290 */ /* 0x000fe200097e042c */
[----:B------:R-:W-:Y:S01]  /*1b10*/  IMAD R4, R4, UR28, RZ ;  /* 0x0000001c04047c24 */ /* 0x000fe2000f8e02ff */
[----:B------:R-:W-:Y:S01]  /*1b20*/  UISETP.LT.AND UP0, UPT, URZ, UR37, UPT ;  /* 0x000000253f00728c */ /* 0x000fe2000bf01270 */
[----:B------:R-:W-:Y:S02]  /*1b30*/  ULDC.64 UR18, c[0x0][0x400] ;  /* 0x0001000000127ab9 */ /* 0x000fe40000000a00 */
[C---:B------:R-:W-:Y:S01]  /*1b40*/  IMAD R8, R6.reuse, UR29, R4 ;  /* 0x0000001d06087c24 */ /* 0x040fe2000f8e0204 */
[----:B------:R-:W-:Y:S01]  /*1b50*/  SHF.R.S32.HI R4, RZ, 0x5, R5 ;  /* 0x00000005ff047819 */ /* 0x000fe20000011405 */
[----:B------:R-:W-:Y:S01]  /*1b60*/  IMAD.WIDE.U32 R6, R6, UR28, R234 ;  /* 0x0000001c06067c25 */ /* 0x000fe2000f8e00ea */
[----:B------:R-:W-:Y:S01]  /*1b70*/  USEL UR37, URZ, UR37, !UP0 ;  /* 0x000000253f257287 */ /* 0x000fe2000c000000 */
[----:B------:R-:W-:-:S02]  /*1b80*/  ULDC.64 UR42, c[0x0][0x478] ;  /* 0x00011e00002a7ab9 */ /* 0x000fc40000000a00 */
[----:B------:R-:W-:Y:S01]  /*1b90*/  VIADD R5, R3, UR27 ;  /* 0x0000001b03057c36 */ /* 0x000fe20008000000 */
[----:B------:R-:W-:Y:S01]  /*1ba0*/  IADD3 R6, P0, R6, UR58, RZ ;  /* 0x0000003a06067c10 */ /* 0x000fe2000ff1e0ff */
[----:B------:R-:W-:Y:S01]  /*1bb0*/  IMAD R3, R4, UR10, R0 ;  /* 0x0000000a04037c24 */ /* 0x000fe2000f8e0200 */
[----:B------:R-:W-:Y:S01]  /*1bc0*/  UISETP.GT.AND UP0, UPT, UR38, UR37, UPT ;  /* 0x000000252600728c */ /* 0x000fe2000bf04270 */
[----:B------:R-:W-:Y:S01]  /*1bd0*/  IMAD.MOV.U32 R4, RZ, RZ, R2 ;  /* 0x000000ffff047224 */ /* 0x000fe200078e0002 */
[----:B------:R-:W-:Y:S01]  /*1be0*/  IADD3.X R7, R7, UR47, R8, P0, !PT ;  /* 0x0000002f07077c10 */ /* 0x000fe200087fe408 */
[-C--:B------:R-:W-:Y:S01]  /*1bf0*/  IMAD R2, R24, R14.reuse, RZ ;  /* 0x0000000e18027224 */ /* 0x080fe200078e02ff */
[----:B------:R-:W-:Y:S01]  /*1c00*/  IADD3 R0, P0, R3, UR17, RZ ;  /* 0x0000001103007c10 */ /* 0x000fe2000ff1e0ff */
[----:B------:R-:W-:Y:S01]  /*1c10*/  IMAD.WIDE.U32 R4, R13, R14, R4 ;  /* 0x0000000e0d047225 */ /* 0x000fe200078e0004 */
[----:B------:R-:W-:Y:S01]  /*1c20*/  ULDC.64 UR12, c[0x0][0x210] ;  /* 0x00008400000c7ab9 */ /* 0x000fe20000000a00 */
[----:B------:R-:W-:Y:S01]  /*1c30*/  ULDC.64 UR22, c[0x0][0x3e0] ;  /* 0x0000f80000167ab9 */ /* 0x000fe20000000a00 */
[----:B------:R-:W-:Y:S01]  /*1c40*/  LEA.HI.X.SX32 R3, R3, UR5, 0x1, P0 ;  /* 0x0000000503037c11 */ /* 0x000fe200080f0eff */
[----:B------:R-:W-:Y:S01]  /*1c50*/  IMAD R2, R13, R15, R2 ;  /* 0x0000000f0d027224 */ /* 0x000fe200078e0202 */
[----:B------:R-:W-:Y:S01]  /*1c60*/  LEA R184, P0, R0, UR18, 0x2 ;  /* 0x0000001200b87c11 */ /* 0x000fe2000f8010ff */
[----:B------:R-:W-:Y:S01]  /*1c70*/  IMAD.WIDE.U32 R10, R10, UR57, R6 ;  /* 0x000000390a0a7c25 */ /* 0x000fe2000f8e0006 */
[----:B------:R-:W-:Y:S01]  /*1c80*/  LEA R228, P2, R4, UR22, 0x1 ;  /* 0x0000001604e47c11 */ /* 0x000fe2000f8408ff */
[----:B------:R-:W-:Y:S01]  /*1c90*/  UMOV UR17, UR20 ;  /* 0x0000001400117c82 */ /* 0x000fe20008000000 */
[----:B------:R-:W-:Y:S01]  /*1ca0*/  LEA.HI.X R183, R0, UR19, R3, 0x2, P0 ;  /* 0x0000001300b77c11 */ /* 0x000fe200080f1403 */
[----:B------:R-:W-:Y:S01]  /*1cb0*/  UIMAD.WIDE UR18, UR35, 0x4, UR42 ;  /* 0x00000004231278a5 */ /* 0x000fe2000f8e022a */
[----:B------:R-:W-:Y:S01]  /*1cc0*/  PLOP3.LUT P0, PT, PT, PT, UP0, 0x80, 0x0 ;  /* 0x000000000000781c */ /* 0x000fe20003f0f008 */
[----:B------:R-:W-:Y:S01]  /*1cd0*/  IMAD.IADD R20, R5, 0x1, R2 ;  /* 0x0000000105147824 */ /* 0x000fe200078e0202 */
[----:B------:R-:W-:Y:S01]  /*1ce0*/  LEA R230, P3, R10, UR12, 0x1 ;  /* 0x0000000c0ae67c11 */ /* 0x000fe2000f8608ff */
[----:B------:R-:W-:Y:S01]  /*1cf0*/  VIADD R21, R11, UR26 ;  /* 0x0000001a0b157c36 */ /* 0x000fe20008000000 */
[----:B------:R-:W-:Y:S01]  /*1d00*/  UIADD3 UR7, UR38, -0x1, URZ ;  /* 0xffffffff26077890 */ /* 0x000fe2000fffe03f */
[----:B------:R-:W-:Y:S01]  /*1d10*/  UMOV UR16, UR21 ;  /* 0x0000001500107c82 */ /* 0x000fe20008000000 */
[----:B------:R-:W-:Y:S01]  /*1d20*/  UMOV UR20, UR18 ;  /* 0x0000001200147c82 */ /* 0x000fe20008000000 */
[----:B------:R-:W-:-:S02]  /*1d30*/  LEA.HI.X R229, R4, UR23, R20, 0x1, P2 ;  /* 0x0000001704e57c11 */ /* 0x000fc400090f0c14 */
[----:B------:R-:W-:-:S04]  /*1d40*/  LEA.HI.X R231, R10, UR13, R21, 0x1, P3 ;  /* 0x0000000d0ae77c11 */ /* 0x000fc800098f0c15 */
        /* <DEDUP_REMOVED lines=20> */
.L_x_1163:
        /* <DEDUP_REMOVED lines=19> */
.L_x_1164:
        /* <DEDUP_REMOVED lines=13> */
[----:B------:R-:W-:Y:S01]  /*2090*/  ISETP.GE.AND P2, PT, R4, UR6, PT ;  /* 0x0000000604007c0c */ /* 0x000fe2000bf46270 */
[----:B------:R-:W-:Y:S01]  /*20a0*/  UIMAD UR15, UR57, UR15, UR5 ;  /* 0x0000000f390f72a4 */ /* 0x000fe2000f8e0205 */
[----:B------:R-:W-:Y:S02]  /*20b0*/  IADD3.X R3, R3, UR18, R0, P0, !PT ;  /* 0x0000001203037c10 */ /* 0x000fe400087fe400 */
[----:B------:R-:W-:-:S05]  /*20c0*/  MOV R0, UR14 ;  /* 0x0000000e00007c02 */ /* 0x000fca0008000f00 */
[----:B------:R-:W-:-:S04]  /*20d0*/  IMAD.WIDE.U32 R2, R0, UR57, R2 ;  /* 0x0000003900027c25 */ /* 0x000fc8000f8e0002 */
[----:B------:R-:W-:Y:S01]  /*20e0*/  VIADD R8, R3, UR15 ;  /* 0x0000000f03087c36 */ /* 0x000fe20008000000 */
[----:B------:R-:W-:Y:S06]  /*20f0*/  @P3 BRA `(.L_x_1166) ;  /* 0x0000000000383947 */ /* 0x000fec0003800000 */
[----:B------:R-:W-:Y:S01]  /*2100*/  MOV R5, R8 ;  /* 0x0000000800057202 */ /* 0x000fe20000000f00 */
[----:B------:R-:W-:Y:S01]  /*2110*/  IMAD R0, R24, UR12, RZ ;  /* 0x0000000c18007c24 */ /* 0x000fe2000f8e02ff */
[----:B------:R-:W-:Y:S01]  /*2120*/  ULDC UR5, c[0x0][0x2d0] ;  /* 0x0000b40000057ab9 */ /* 0x000fe20000000800 */
[----:B------:R-:W-:Y:S01]  /*2130*/  IMAD.MOV.U32 R4, RZ, RZ, R2 ;  /* 0x000000ffff047224 */ /* 0x000fe200078e0002 */
[----:B------:R-:W-:Y:S01]  /*2140*/  ISETP.GE.AND P4, PT, R234, UR5, PT ;  /* 0x00000005ea007c0c */ /* 0x000fe2000bf86270 */
[----:B------:R-:W-:Y:S01]  /*2150*/  IMAD R0, R13, UR13, R0 ;  /* 0x0000000d0d007c24 */ /* 0x000fe2000f8e0200 */
        /* <DEDUP_REMOVED lines=8> */
.L_x_1166:
[----:B------:R-:W-:Y:S05]  /*21e0*/  BSYNC B0 ;  /* 0x0000000000007941 */ /* 0x000fea0003800000 */
.L_x_1165:
        /* <DEDUP_REMOVED lines=18> */
.L_x_1168:
[----:B------:R-:W-:Y:S05]  /*2310*/  BSYNC B0 ;  /* 0x0000000000007941 */ /* 0x000fea0003800000 */
.L_x_1167:
[----:B------:R-:W-:Y:S01]  /*2320*/  UIMAD UR5, UR32, UR10, URZ ;  /* 0x0000000a200572a4 */ /* 0x000fe2000f8e023f */
[----:B--2---:R-:W-:Y:S01]  /*2330*/  IMAD.U32 R2, RZ, RZ, UR10 ;  /* 0x0000000aff027e24 */ /* 0x004fe2000f8e00ff */
        /* <DEDUP_REMOVED lines=14> */
[----:B-1----:R-:W-:Y:S01]  /*2420*/  MOV R5, R8 ;  /* 0x0000000800057202 */ /* 0x002fe20000000f00 */
        /* <DEDUP_REMOVED lines=13> */
.L_x_1170:
[----:B------:R-:W-:Y:S05]  /*2500*/  BSYNC B0 ;  /* 0x0000000000007941 */ /* 0x000fea0003800000 */
.L_x_1169:
        /* <DEDUP_REMOVED lines=19> */
.L_x_1162:
[----:B------:R-:W-:Y:S01]  /*2640*/  PLOP3.LUT P0, PT, PT, PT, UP4, 0x80, 0x0 ;  /* 0x000000000000781c */ /* 0x000fe20003f0f048 */
[----:B------:R-:W-:Y:S01]  /*2650*/  UIMAD UR18, UR32, UR24, URZ ;  /* 0x00000018201272a4 */ /* 0x000fe2000f8e023f */
[----:B------:R-:W-:Y:S01]  /*2660*/  IMAD.U32 R2, RZ, RZ, UR24 ;  /* 0x00000018ff027e24 */ /* 0x000fe2000f8e00ff */
[----:B------:R-:W-:Y:S01]  /*2670*/  UIMAD UR11, UR56, -0x40, UR6 ;  /* 0xffffffc0380b78a4 */ /* 0x000fe2000f8e0206 */
[C---:B------:R-:W-:Y:S01]  /*2680*/  VIADD R0, R13.reuse, 0x20 ;  /* 0x000000200d007836 */ /* 0x040fe20000000000 */
[----:B------:R-:W-:Y:S01]  /*2690*/  UIMAD UR5, UR7, -0x40, UR15 ;  /* 0xffffffc0070578a4 */ /* 0x000fe2000f8e020f */
[----:B------:R-:W-:Y:S01]  /*26a0*/  IMAD.WIDE.U32 R2, R2, UR53, R234 ;  /* 0x0000003502027c25 */ /* 0x000fe2000f8e00ea */
[----:B------:R-:W-:Y:S01]  /*26b0*/  UIMAD UR18, UR53, UR25, UR18 ;  /* 0x00000019351272a4 */ /* 0x000fe2000f8e0212 */
[----:B------:R-:W-:Y:S05]  /*26c0*/  BSSY B0, `(.L_x_1172) ;  /* 0x0000030000007945 */ /* 0x000fea0003800000 */
[----:B------:R-:W-:Y:S01]  /*26d0*/  @P0 BAR.SYNC.DEFER_BLOCKING 0x0 ;  /* 0x0000000000000b1d */ /* 0x000fe20000010000 */
[----:B------:R-:W-:-:S02]  /*26e0*/  ISETP.GE.AND P1, PT, R13, UR11, PT ;  /* 0x0000000b0d007c0c */ /* 0x000fc4000bf26270 */
[C---:B------:R-:W-:Y:S02]  /*26f0*/  ISETP.GE.AND P3, PT, R0.reuse, UR11, PT ;  /* 0x0000000b00007c0c */ /* 0x040fe4000bf66270 */
[----:B------:R-:W-:Y:S01]  /*2700*/  ISETP.GE.AND P2, PT, R0, UR5, PT ;  /* 0x0000000500007c0c */ /* 0x000fe2000bf46270 */
[----:B------:R-:W-:Y:S01]  /*2710*/  IMAD.U32 R0, RZ, RZ, UR18 ;  /* 0x00000012ff007e24 */ /* 0x000fe2000f8e00ff */
[----:B------:R-:W-:Y:S01]  /*2720*/  IADD3 R6, P4, R2, UR34, RZ ;  /* 0x0000002202067c10 */ /* 0x000fe2000ff9e0ff */
[----:B------:R-:W-:Y:S01]  /*2730*/  ULEA.HI UR18, UR7, UR7, URZ, 0x1 ;  /* 0x0000000707127291 */ /* 0x000fe2000f8f083f */
[----:B------:R-:W-:Y:S02]  /*2740*/  ULDC.64 UR26, c[0x0][0x268] ;  /* 0x00009a00001a7ab9 */ /* 0x000fe40000000a00 */
[----:B------:R-:W-:Y:S01]  /*2750*/  IADD3.X R7, R3, UR39, R0, P4, !PT ;  /* 0x0000002703077c10 */ /* 0x000fe2000a7fe400 */
[----:B------:R-:W-:Y:S01]  /*2760*/  ULOP3.LUT UR18, UR18, 0xfffffffe, URZ, 0xc0, !UPT ;  /* 0xfffffffe12127892 */ /* 0x000fe2000f8ec03f */
[----:B------:R-:W-:Y:S01]  /*2770*/  LEA R0, R244, UR4, 0x1 ;  /* 0x00000004f4007c11 */ /* 0x000fe2000f8e08ff */
[----:B------:R-:W-:Y:S01]  /*2780*/  IMAD R2, R22, UR26, RZ ;  /* 0x0000001a16027c24 */ /* 0x000fe2000f8e02ff */
[----:B------:R-:W-:Y:S01]  /*2790*/  ISETP.GE.AND P4, PT, R13, UR5, PT ;  /* 0x000000050d007c0c */ /* 0x000fe2000bf86270 */
[----:B------:R-:W-:Y:S01]  /*27a0*/  UIADD3 UR18, UR7, -UR18, URZ ;  /* 0x8000001207127290 */ /* 0x000fe2000fffe03f */
[----:B------:R-:W-:-:S03]  /*27b0*/  IMAD.WIDE.U32 R6, R16, UR26, R6 ;  /* 0x0000001a10067c25 */ /* 0x000fc6000f8e0006 */
[----:B------:R-:W-:Y:S01]  /*27c0*/  UISETP.NE.AND UP0, UPT, UR18, 0x1, UPT ;  /* 0x000000011200788c */ /* 0x000fe2000bf05270 */
[----:B------:R-:W-:Y:S01]  /*27d0*/  IMAD R2, R16, UR27, R2 ;  /* 0x0000001b10027c24 */ /* 0x000fe2000f8e0202 */
[----:B------:R1:W-:Y:S03]  /*27e0*/  @P1 STS.128 [R0+0x10000], RZ ;  /* 0x010000ff00001388 */ /* 0x0003e60000000c00 */
[----:B------:R-:W-:Y:S01]  /*27f0*/  IMAD.IADD R17, R7, 0x1, R2 ;  /* 0x0000000107117824 */ /* 0x000fe200078e0202 */
        /* <DEDUP_REMOVED lines=28> */
.L_x_1173:
[----:B------:R-:W-:Y:S05]  /*29c0*/  BSYNC B0 ;  /* 0x0000000000007941 */ /* 0x000fea0003800000 */
.L_x_1172:
        /* <DEDUP_REMOVED lines=12> */
[----:B------:R-:W5:Y:S01]  /*2a90*/  @!P5 LDC.64 R18, c[0x0][0x220] ;  /* 0x00008800ff12db82 */ /* 0x000f620000000a00 */
[----:B--23--:R-:W-:Y:S01]  /*2aa0*/  IMAD R8, R2, UR25, R3 ;  /* 0x0000001902087c24 */ /* 0x00cfe2000f8e0203 */
        /* <DEDUP_REMOVED lines=17> */
.L_x_1175:
[----:B------:R-:W-:Y:S05]  /*2bc0*/  BSYNC B0 ;  /* 0x0000000000007941 */ /* 0x000fea0003800000 */
.L_x_1174:
        /* <DEDUP_REMOVED lines=19> */
.L_x_1177:
[----:B------:R-:W-:Y:S05]  /*2d00*/  BSYNC B0 ;  /* 0x0000000000007941 */ /* 0x000fea0003800000 */
.L_x_1176:
[----:B------:R1:W-:Y:S01]  /*2d10*/  @P2 STS.128 [R0+0x9000], RZ ;  /* 0x009000ff00002388 */ /* 0x0003e20000000c00 */
[----:B------:R-:W-:Y:S01]  /*2d20*/  BSSY B0, `(.L_x_1178) ;  /* 0x0000018000007945 */ /* 0x000fe20003800000 */
[----:B------:R-:W-:Y:S02]  /*2d30*/  IADD3 R224, R244, 0x2000, RZ ;  /* 0x00002000f4e07810 */ /* 0x000fe40007ffe0ff */
[----:B------:R1:W-:Y:S01]  /*2d40*/  @P2 STS.128 [R0+0xb000], RZ ;  /* 0x00b000ff00002388 */ /* 0x0003e20000000c00 */
[----:B------:R-:W-:Y:S05]  /*2d50*/  @P2 BRA `(.L_x_1179) ;  /* 0x0000000000502947 */ /* 0x000fea0003800000 */
[----:B------:R-:W-:Y:S02]  /*2d60*/  ULDC UR11, c[0x0][0x2d0] ;  /* 0x0000b400000b7ab9 */ /* 0x000fe40000000800 */
[----:B------:R-:W-:Y:S02]  /*2d70*/  ISETP.GE.AND P5, PT, R234, UR11, PT ;  /* 0x0000000bea007c0c */ /* 0x000fe4000bfa6270 */
[----:B------:R-:W-:-:S11]  /*2d80*/  ISETP.GE.AND P0, PT, R241, UR11, PT ;  /* 0x0000000bf1007c0c */ /* 0x000fd6000bf06270 */
[C---:B--2---:R-:W-:Y:S01]  /*2d90*/  @!P5 LEA R2, P6, R14.reuse, R228, 0x6 ;  /* 0x000000e40e02d211 */ /* 0x044fe200078c30ff */
        /* <DEDUP_REMOVED lines=16> */
.L_x_1179:
[----:B------:R-:W-:Y:S05]  /*2ea0*/  BSYNC B0 ;  /* 0x0000000000007941 */ /* 0x000fea0003800000 */
.L_x_1178:
        /* <DEDUP_REMOVED lines=14> */
.L_x_1181:
        /* <DEDUP_REMOVED lines=20> */
.L_x_1182:
[----:B------:R-:W-:Y:S05]  /*30d0*/  BSYNC B0 ;  /* 0x0000000000007941 */ /* 0x000fea0003800000 */
.L_x_1180:
        /* <DEDUP_REMOVED lines=13> */
.L_x_1184:
[----:B------:R-:W-:Y:S01]  /*31b0*/  ULDC UR18, c[0x0][0x2d0] ;  /* 0x0000b40000127ab9 */ /* 0x000fe20000000800 */
[----:B--2---:R-:W-:Y:S01]  /*31c0*/  IMAD.U32 R3, RZ, RZ, UR28 ;  /* 0x0000001cff037e24 */ /* 0x004fe2000f8e00ff */
        /* <DEDUP_REMOVED lines=18> */
[----:B-----5:R-:W-:-:S04]  /*32f0*/  IADD3 R3, P4, R10, UR22, RZ ;  /* 0x000000160a037c10 */ /* 0x020fc8000ff9e0ff */
[----:B------:R-:W-:Y:S01]  /*3300*/  IADD3.X R4, R21, UR23, R4, P4, !PT ;  /* 0x0000001715047c10 */ /* 0x000fe2000a7fe404 */
[----:B------:R-:W-:Y:S08]  /*3310*/  @P2 BRA `(.L_x_1185) ;  /* 0x0000000000182947 */ /* 0x000ff00003800000 */
[----:B------:R-:W-:-:S04]  /*3320*/  LEA R2, P2, R3, UR12, 0x1 ;  /* 0x0000000c03027c11 */ /* 0x000fc8000f8408ff */
[----:B------:R-:W-:-:S05]  /*3330*/  LEA.HI.X R3, R3, UR13, R4, 0x1, P2 ;  /* 0x0000000d03037c11 */ /* 0x000fca00090f0c04 */
[----:B------:R-:W-:Y:S01]  /*3340*/  @!PT LDS RZ, [RZ] ;  /* 0x00000000fffff984 */ /* 0x000fe20000000800 */
[----:B------:R-:W-:Y:S01]  /*3350*/  @!PT LDS RZ, [RZ] ;  /* 0x00000000fffff984 */ /* 0x000fe20000000800 */
[----:B------:R-:W-:Y:S01]  /*3360*/  @!PT LDS RZ, [RZ] ;  /* 0x00000000fffff984 */ /* 0x000fe20000000800 */
[----:B------:R1:W-:Y:S04]  /*3370*/  LDGSTS.E.BYPASS.LTC128B.128 [R224+0x3000], desc[UR8][R2.64+0x80] ;  /* 0x0300008002e07fae */ /* 0x0003e8000b901d48 */
.L_x_1185:
[----:B------:R-:W-:Y:S05]  /*3380*/  BSYNC B0 ;  /* 0x0000000000007941 */ /* 0x000fea0003800000 */
.L_x_1183:
[----:B-12---:R-:W-:Y:S01]  /*3390*/  IMAD.U32 R2, RZ, RZ, UR30 ;  /* 0x0000001eff027e24 */ /* 0x006fe2000f8e00ff */
[----:B------:R-:W-:Y:S01]  /*33a0*/  UIMAD UR11, UR32, UR30, URZ ;  /* 0x0000001e200b72a4 */ /* 0x000fe2000f8e023f */
[----:B------:R1:W-:Y:S01]  /*33b0*/  @P1 STS.128 [R0+0xc000], RZ ;  /* 0x00c000ff00001388 */ /* 0x0003e20000000c00 */
[----:B------:R-:W-:Y:S01]  /*33c0*/  ULDC.64 UR12, c[0x0][0x260] ;  /* 0x00009800000c7ab9 */ /* 0x000fe20000000a00 */
[----:B------:R-:W-:Y:S01]  /*33d0*/  IMAD.WIDE.U32 R2, R2, UR53, R234 ;  /* 0x0000003502027c25 */ /* 0x000fe2000f8e00ea */
[----:B------:R-:W-:Y:S01]  /*33e0*/  UIMAD UR11, UR53, UR31, UR11 ;  /* 0x0000001f350b72a4 */ /* 0x000fe2000f8e020b */
[----:B------:R1:W-:Y:S01]  /*33f0*/  @P1 STS.128 [R0+0xe000], RZ ;  /* 0x00e000ff00001388 */ /* 0x0003e20000000c00 */
[----:B------:R-:W-:Y:S01]  /*3400*/  BSSY B0, `(.L_x_1186) ;  /* 0x0000026000007945 */ /* 0x000fe20003800000 */
[----:B---3--:R-:W-:Y:S01]  /*3410*/  IMAD R9, R22, UR12, RZ ;  /* 0x0000000c16097c24 */ /* 0x008fe2000f8e02ff */
        /* <DEDUP_REMOVED lines=36> */
.L_x_1187:
[----:B------:R-:W-:Y:S05]  /*3660*/  BSYNC B0 ;  /* 0x0000000000007941 */ /* 0x000fea0003800000 */
.L_x_1186:
        /* <DEDUP_REMOVED lines=31> */
.L_x_1189:
[----:B------:R-:W-:Y:S05]  /*3860*/  BSYNC B0 ;  /* 0x0000000000007941 */ /* 0x000fea0003800000 */
.L_x_1188:
[----:B------:R-:W0:Y:S01]  /*3870*/  LDGDEPBAR ;  /* 0x00000000000079af */ /* 0x000e220000000000 */
[----:B------:R-:W-:Y:S01]  /*3880*/  ULDC.64 UR22, c[0x0][0x3c8] ;  /* 0x0000f20000167ab9 */ /* 0x000fe20000000a00 */
[C---:B------:R-:W-:Y:S01]  /*3890*/  IMAD.SHL.U32 R242, R245.reuse, 0x4, RZ ;  /* 0x00000004f5f27824 */ /* 0x040fe200078e00ff */
[----:B------:R-:W-:Y:S01]  /*38a0*/  UISETP.NE.U32.AND UP1, UPT, UR22, URZ, UPT ;  /* 0x0000003f1600728c */ /* 0x000fe2000bf25070 */
[----:B-1234-:R-:W-:Y:S01]  /*38b0*/  SHF.L.U64.HI R0, R245, 0x2, R251 ;  /* 0x00000002f5007819 */ /* 0x01efe200000102fb */
[----:B------:R-:W-:Y:S01]  /*38c0*/  IMAD.MOV.U32 R236, RZ, RZ, 0x7f800000 ;  /* 0x7f800000ffec7424 */ /* 0x000fe200078e00ff */
[----:B------:R-:W-:Y:S01]  /*38d0*/  USHF.R.S32.HI UR11, URZ, 0x1f, UR57 ;  /* 0x0000001f3f0b7899 */ /* 0x000fe20008011439 */
[----:B------:R-:W-:Y:S01]  /*38e0*/  IADD3 R2, P1, R242, UR17, RZ ;  /* 0x00000011f2027c10 */ /* 0x000fe2000ff3e0ff */
[----:B------:R-:W-:Y:S01]  /*38f0*/  UISETP.NE.AND.EX UP1, UPT, UR23, URZ, UPT, UP1 ;  /* 0x0000003f1700728c */ /* 0x000fe2000bf25310 */
[----:B------:R-:W-:Y:S01]  /*3900*/  IMAD.MOV.U32 R227, RZ, RZ, 0x7f800000 ;  /* 0x7f800000ffe37424 */ /* 0x000fe200078e00ff */
[----:B------:R-:W-:Y:S01]  /*3910*/  LOP3.LUT R5, R23, 0xfffffff8, RZ, 0xc0, !PT ;  /* 0xfffffff817057812 */ /* 0x000fe200078ec0ff */
[----:B------:R-:W-:Y:S01]  /*3920*/  IMAD.SHL.U32 R4, R25, 0x2, RZ ;  /* 0x0000000219047824 */ /* 0x000fe200078e00ff */
[----:B------:R-:W-:Y:S01]  /*3930*/  IADD3.X R3, R0, UR16, RZ, P1, !PT ;  /* 0x0000001000037c10 */ /* 0x000fe20008ffe4ff */
[----:B------:R-:W-:Y:S01]  /*3940*/  IMAD.U32 R225, RZ, RZ, UR56 ;  /* 0x00000038ffe17e24 */ /* 0x000fe2000f8e00ff */
[----:B------:R-:W-:Y:S01]  /*3950*/  PLOP3.LUT P3, PT, PT, PT, UP1, 0x80, 0x0 ;  /* 0x000000000000781c */ /* 0x000fe20003f6f018 */
[----:B------:R-:W-:Y:S01]  /*3960*/  ULDC UR50, c[0x0][0x2d0] ;  /* 0x0000b40000327ab9 */ /* 0x000fe20000000800 */
[----:B------:R-:W-:Y:S01]  /*3970*/  ULDC UR51, c[0x0][0x398] ;  /* 0x0000e60000337ab9 */ /* 0x000fe20000000800 */
[----:B------:R-:W5:Y:S02]  /*3980*/  @!P6 LDG.E R236, desc[UR8][R2.64] ;  /* 0x0000000802ece981 */ /* 0x000f64000c1e1900 */
[----:B------:R-:W-:Y:S01]  /*3990*/  @UP1 ULDC.64 UR24, c[0x0][0x3d0] ;  /* 0x0000f40000181ab9 */ /* 0x000fe20000000a00 */
[----:B------:R-:W-:Y:S01]  /*39a0*/  @UP1 UMOV UR12, UR57 ;  /* 0x00000039000c1c82 */ /* 0x000fe20008000000 */
[----:B------:R1:W5:Y:S01]  /*39b0*/  @!P5 LDG.E R227, desc[UR8][R2.64+0x20] ;  /* 0x0000200802e3d981 */ /* 0x000362000c1e1900 */
[----:B------:R-:W-:Y:S01]  /*39c0*/  @UP1 UIMAD UR5, UR59, UR24, URZ ;  /* 0x000000183b0512a4 */ /* 0x000fe2000f8e023f */
[----:B------:R-:W-:-:S04]  /*39d0*/  DEPBAR.LE SB0, 0x1 ;  /* 0x000080400000791a */ /* 0x000fc80000000000 */
[----:B------:R-:W-:Y:S01]  /*39e0*/  BAR.SYNC.DEFER_BLOCKING 0x0 ;  /* 0x0000000000007b1d */ /* 0x000fe20000010000 */
[----:B------:R-:W-:-:S05]  /*39f0*/  @UP1 UIMAD UR5, UR55, UR25, UR5 ;  /* 0x00000019370512a4 */ /* 0x000fca000f8e0205 */
[----:B------:R-:W-:Y:S02]  /*3a00*/  @UP1 UMOV UR13, UR11 ;  /* 0x0000000b000d1c82 */ /* 0x000fe40008000000 */
[----:B------:R-:W-:-:S04]  /*3a10*/  @UP1 UIMAD.WIDE.U32 UR12, UR55, UR24, UR12 ;  /* 0x00000018370c12a5 */ /* 0x000fc8000f8e000c */
[----:B------:R-:W-:Y:S02]  /*3a20*/  @UP1 ULEA UR22, UP0, UR12, UR22, 0x2 ;  /* 0x000000160c161291 */ /* 0x000fe4000f80103f */
[----:B------:R-:W-:-:S04]  /*3a30*/  @UP1 UIADD3 UR5, UR13, UR5, URZ ;  /* 0x000000050d051290 */ /* 0x000fc8000fffe03f */
[----:B------:R-:W-:Y:S01]  /*3a40*/  @UP1 ULEA.HI.X UR23, UR12, UR23, UR5, 0x2, UP0 ;  /* 0x000000170c171291 */ /* 0x000fe200080f1405 */
[----:B-1----:R-:W-:Y:S02]  /*3a50*/  IMAD.U32 R2, RZ, RZ, UR22 ;  /* 0x00000016ff027e24 */ /* 0x002fe4000f8e00ff */
[----:B------:R-:W-:Y:S02]  /*3a60*/  IMAD.IADD R5, R25, 0x1, -R5 ;  /* 0x0000000119057824 */ /* 0x000fe400078e0a05 */
[----:B------:R-:W-:Y:S01]  /*3a70*/  IMAD.MOV.U32 R176, RZ, RZ, 0x20 ;  /* 0x00000020ffb07424 */ /* 0x000fe200078e00ff */
[----:B------:R-:W-:Y:S01]  /*3a80*/  LEA.HI R0, R26, R25, RZ, 0x4 ;  /* 0x000000191a007211 */ /* 0x000fe200078f20ff */
[----:B------:R-:W-:Y:S01]  /*3a90*/  IMAD.U32 R3, RZ, RZ, UR23 ;  /* 0x00000017ff037e24 */ /* 0x000fe2000f8e00ff */
[----:B------:R-:W-:Y:S01]  /*3aa0*/  LEA R152, R223, UR4, 0x1 ;  /* 0x00000004df987c11 */ /* 0x000fe2000f8e08ff */
[----:B------:R1:W2:Y:S01]  /*3ab0*/  LDSM.16.M88.4 R124, [R214] ;  /* 0x00000000d67c783b */ /* 0x0002a20000000200 */
[----:B------:R-:W-:-:S03]  /*3ac0*/  @UP1 ULDC UR5, c[0x0][0x2e8] ;  /* 0x0000ba0000051ab9 */ /* 0x000fc60000000800 */
[----:B------:R3:W4:Y:S01]  /*3ad0*/  @P3 LDG.E R7, desc[UR8][R2.64] ;  /* 0x0000000802073981 */ /* 0x000722000c1e1900 */
[----:B------:R-:W-:Y:S02]  /*3ae0*/  LOP3.LUT P4, RZ, R5, 0x2, RZ, 0xc0, !PT ;  /* 0x0000000205ff7812 */ /* 0x000fe4000788c0ff */
[----:B------:R-:W-:Y:S01]  /*3af0*/  LOP3.LUT R0, R0, 0xfffffff0, RZ, 0xc0, !PT ;  /* 0xfffffff000007812 */ /* 0x000fe200078ec0ff */
[----:B------:R1:W1:Y:S01]  /*3b00*/  LDSM.16.M88.4 R116, [R152+0x10000] ;  /* 0x010000009874783b */ /* 0x0002620000000200 */
[----:B------:R-:W-:-:S03]  /*3b10*/  SEL R176, R176, 0xffffffe0, !P4 ;  /* 0xffffffe0b0b07807 */ /* 0x000fc60006000000 */
[----:B------:R1:W1:Y:S02]  /*3b20*/  LDSM.16.M88.4 R120, [R152+0x10800] ;  /* 0x010800009878783b */ /* 0x0002640000000200 */
[----:B------:R-:W-:Y:S02]  /*3b30*/  IMAD.IADD R176, R176, 0x1, R212 ;  /* 0x00000001b0b07824 */ /* 0x000fe400078e02d4 */
[----:B------:R-:W-:Y:S01]  /*3b40*/  IMAD.IADD R0, R25, 0x1, -R0 ;  /* 0x0000000119007824 */ /* 0x000fe200078e0a00 */
[----:B------:R1:W1:Y:S04]  /*3b50*/  LDSM.16.M88.4 R148, [R152+0x12000] ;  /* 0x012000009894783b */ /* 0x0002680000000200 */
[----:B------:R1:W1:Y:S04]  /*3b60*/  LDSM.16.M88.4 R140, [R176] ;  /* 0x00000000b08c783b */ /* 0x0002680000000200 */
[----:B------:R1:W1:Y:S04]  /*3b70*/  LDSM.16.M88.4 R144, [R176+0x800] ;  /* 0x00080000b090783b */ /* 0x0002680000000200 */
[----:B------:R1:W1:Y:S01]  /*3b80*/  LDSM.16.M88.4 R172, [R176+0x2000] ;  /* 0x00200000b0ac783b */ /* 0x0002620000000200 */
[----:B---3--:R-:W-:-:S03]  /*3b90*/  LEA.HI R2, R26, R25, RZ, 0x7 ;  /* 0x000000191a027211 */ /* 0x008fc600078f38ff */
[----:B------:R-:W3:Y:S01]  /*3ba0*/  LDSM.16.M88.4 R152, [R152+0x12800] ;  /* 0x012800009898783b */ /* 0x000ee20000000200 */
[----:B------:R-:W4:Y:S03]  /*3bb0*/  @P3 MUFU.RCP R6, UR5 ;  /* 0x0000000500063d08 */ /* 0x000f260008001000 */
[----:B------:R-:W1:Y:S04]  /*3bc0*/  LDSM.16.M88.4 R176, [R176+0x2800] ;  /* 0x00280000b0b0783b */ /* 0x000e680000000200 */
[----:B------:R1:W1:Y:S04]  /*3bd0*/  LDSM.16.M88.4 R128, [R214+0x800] ;  /* 0x00080000d680783b */ /* 0x0002680000000200 */
[----:B------:R1:W1:Y:S04]  /*3be0*/  LDSM.16.M88.4 R132, [R212] ;  /* 0x00000000d484783b */ /* 0x0002680000000200 */
[----:B------:R1:W1:Y:S04]  /*3bf0*/  LDSM.16.M88.4 R136, [R212+0x800] ;  /* 0x00080000d488783b */ /* 0x0002680000000200 */
[----:B------:R1:W1:Y:S04]  /*3c00*/  LDSM.16.M88.4 R156, [R214+0x2000] ;  /* 0x00200000d69c783b */ /* 0x0002680000000200 */
[----:B------:R1:W1:Y:S04]  /*3c10*/  LDSM.16.M88.4 R160, [R214+0x2800] ;  /* 0x00280000d6a0783b */ /* 0x0002680000000200 */
[----:B------:R1:W1:Y:S04]  /*3c20*/  LDSM.16.M88.4 R164, [R212+0x2000] ;  /* 0x00200000d4a4783b */ /* 0x0002680000000200 */
[----:B------:R1:W1:Y:S01]  /*3c30*/  LDSM.16.M88.4 R168, [R212+0x2800] ;  /* 0x00280000d4a8783b */ /* 0x0002620000000200 */
[----:B------:R-:W-:-:S02]  /*3c40*/  SHF.R.S32.HI R3, RZ, 0x1f, R0 ;  /* 0x0000001fff037819 */ /* 0x000fc40000011400 */
[----:B------:R-:W-:Y:S02]  /*3c50*/  SHF.R.S32.HI R2, RZ, 0x7, R2 ;  /* 0x00000007ff027819 */ /* 0x000fe40000011402 */
[----:B------:R-:W-:-:S03]  /*3c60*/  LEA.HI R3, R3, R0, RZ, 0x3 ;  /* 0x0000000003037211 */ /* 0x000fc600078f18ff */
[----:B------:R-:W-:Y:S01]  /*3c70*/  IMAD.SHL.U32 R2, R2, 0x20, RZ ;  /* 0x0000002002027824 */ /* 0x000fe200078e00ff */
[----:B------:R-:W-:Y:S01]  /*3c80*/  LOP3.LUT R3, R3, 0xfffffff8, RZ, 0xc0, !PT ;  /* 0xfffffff803037812 */ /* 0x000fe200078ec0ff */
[----:B------:R-:W-:-:S03]  /*3c90*/  USHF.L.U32 UR22, UR10, 0x4, URZ ;  /* 0x000000040a167899 */ /* 0x000fc6000800063f */
[----:B------:R-:W-:Y:S01]  /*3ca0*/  LOP3.LUT R4, R2, 0x6, R4, 0xf8, !PT ;  /* 0x0000000602047812 */ /* 0x000fe200078ef804 */
[----:B------:R-:W-:Y:S01]  /*3cb0*/  IMAD.IADD R2, R0, 0x1, -R3 ;  /* 0x0000000100027824 */ /* 0x000fe200078e0a03 */
[----:B------:R-:W-:Y:S02]  /*3cc0*/  USHF.L.U32 UR18, UR10, 0x3, URZ ;  /* 0x000000030a127899 */ /* 0x000fe4000800063f */
[----:B------:R-:W-:Y:S02]  /*3cd0*/  UIMAD UR46, UR10, 0x18, URZ ;  /* 0x000000180a2e78a4 */ /* 0x000fe4000f8e023f */
[----:B------:R-:W-:Y:S02]  /*3ce0*/  USHF.L.U32 UR45, UR10, 0x5, URZ ;  /* 0x000000050a2d7899 */ /* 0x000fe4000800063f */
[----:B------:R-:W-:Y:S02]  /*3cf0*/  UIMAD UR44, UR10, 0x28, URZ ;  /* 0x000000280a2c78a4 */ /* 0x000fe4000f8e023f */
[----:B------:R-:W-:-:S02]  /*3d00*/  UIMAD UR43, UR10, 0x30, URZ ;  /* 0x000000300a2b78a4 */ /* 0x000fc4000f8e023f */
[----:B------:R-:W-:Y:S02]  /*3d10*/  UIMAD UR42, UR10, 0x38, URZ ;  /* 0x000000380a2a78a4 */ /* 0x000fe4000f8e023f */
[----:B------:R-:W-:Y:S02]  /*3d20*/  UIADD3 UR10, UR22, 0x20, URZ ;  /* 0x00000020160a7890 */ /* 0x000fe4000fffe03f */
[----:B------:R-:W-:Y:S02]  /*3d30*/  UIADD3 UR32, UR22, 0x40, URZ ;  /* 0x0000004016207890 */ /* 0x000fe4000fffe03f */
[----:B------:R-:W-:Y:S01]  /*3d40*/  UIADD3 UR27, UR22, 0x60, URZ ;  /* 0x00000060161b7890 */ /* 0x000fe2000fffe03f */
[----:B------:R-:W-:Y:S01]  /*3d50*/  R2P PR, R2, 0x6 ;  /* 0x0000000602007804 */ /* 0x000fe20000000000 */
[----:B------:R-:W-:Y:S01]  /*3d60*/  IMAD.MOV.U32 R216, RZ, RZ, 0x20 ;  /* 0x00000020ffd87424 */ /* 0x000fe200078e00ff */
[----:B------:R-:W-:Y:S02]  /*3d70*/  UIADD3 UR10, UR18, UR10, URZ ;  /* 0x0000000a120a7290 */ /* 0x000fe4000fffe03f */
[----:B------:R-:W-:-:S02]  /*3d80*/  UIADD3 UR31, UR18, UR32, URZ ;  /* 0x00000020121f7290 */ /* 0x000fc4000fffe03f */
[----:B------:R-:W-:Y:S01]  /*3d90*/  UIADD3 UR26, UR18, UR27, URZ ;  /* 0x0000001b121a7290 */ /* 0x000fe2000fffe03f */
[----:B------:R-:W-:Y:S01]  /*3da0*/  IMAD R225, R225, 0x40, R4 ;  /* 0x00000040e1e17824 */ /* 0x000fe200078e0204 */
[----:B------:R-:W-:Y:S01]  /*3db0*/  UIADD3 UR10, UR18, UR10, URZ ;  /* 0x0000000a120a7290 */ /* 0x000fe2000fffe03f */
[----:B------:R-:W-:Y:S01]  /*3dc0*/  IMAD.MOV.U32 R213, RZ, RZ, 0x40 ;  /* 0x00000040ffd57424 */ /* 0x000fe200078e00ff */
[----:B------:R-:W-:Y:S01]  /*3dd0*/  UIADD3 UR30, UR18, UR31, URZ ;  /* 0x0000001f121e7290 */ /* 0x000fe2000fffe03f */
[----:B------:R-:W-:Y:S01]  /*3de0*/  VIADD R208, R222, 0x2000 ;  /* 0x00002000ded07836 */ /* 0x000fe20000000000 */
[----:B------:R-:W-:Y:S01]  /*3df0*/  UIADD3 UR25, UR18, UR26, URZ ;  /* 0x0000001a12197290 */ /* 0x000fe2000fffe03f */
[----:B------:R-:W-:Y:S01]  /*3e00*/  VIADD R211, R221, 0x2000 ;  /* 0x00002000ddd37836 */ /* 0x000fe20000000000 */
[----:B------:R-:W-:Y:S01]  /*3e10*/  SEL R216, R216, 0xffffffe0, !P1 ;  /* 0xffffffe0d8d87807 */ /* 0x000fe20004800000 */
[----:B------:R-:W-:Y:S01]  /*3e20*/  UIADD3 UR47, UR53, UR15, URZ ;  /* 0x0000000f352f7290 */ /* 0x000fe2000fffe03f */
[----:B------:R-:W-:Y:S01]  /*3e30*/  SEL R213, R213, 0xffffffc0, !P2 ;  /* 0xffffffc0d5d57807 */ /* 0x000fe20005000000 */
[----:B------:R-:W-:Y:S01]  /*3e40*/  UIADD3 UR35, UR22, 0x20, URZ ;  /* 0x0000002016237890 */ /* 0x000fe2000fffe03f */
[----:B------:R-:W-:Y:S01]  /*3e50*/  SEL R208, R208, R222, !P0 ;  /* 0x000000ded0d07207 */ /* 0x000fe20004000000 */
[----:B------:R-:W-:Y:S01]  /*3e60*/  UIADD3 UR36, UR18, UR10, URZ ;  /* 0x0000000a12247290 */ /* 0x000fe2000fffe03f */
[----:B------:R-:W-:Y:S01]  /*3e70*/  SEL R211, R211, R221, !P0 ;  /* 0x000000ddd3d37207 */ /* 0x000fe20004000000 */
[----:B------:R-:W-:Y:S01]  /*3e80*/  UIADD3 UR29, UR18, UR30, URZ ;  /* 0x0000001e121d7290 */ /* 0x000fe2000fffe03f */
[----:B------:R-:W-:Y:S01]  /*3e90*/  IMAD.IADD R217, R218, 0x1, R216 ;  /* 0x00000001dad97824 */ /* 0x000fe200078e02d8 */
[----:B------:R-:W-:-:S02]  /*3ea0*/  UIADD3 UR24, UR18, UR25, URZ ;  /* 0x0000001912187290 */ /* 0x000fc4000fffe03f */
[----:B------:R-:W-:Y:S01]  /*3eb0*/  UIADD3 UR48, -UR6, 0x40, UR47 ;  /* 0x0000004006307890 */ /* 0x000fe2000fffe12f */
[----:B------:R-:W-:Y:S01]  /*3ec0*/  IMAD.MOV.U32 R226, RZ, RZ, R224 ;  /* 0x000000ffffe27224 */ /* 0x000fe200078e00e0 */
[----:B------:R-:W-:Y:S01]  /*3ed0*/  UIADD3 UR34, UR18, UR35, URZ ;  /* 0x0000002312227290 */ /* 0x000fe2000fffe03f */
[C-C-:B------:R-:W-:Y:S01]  /*3ee0*/  SHF.L.U64.HI R248, R245.reuse, 0x2, R251.reuse ;  /* 0x00000002f5f87819 */ /* 0x140fe200000102fb */
[----:B------:R-:W-:Y:S01]  /*3ef0*/  UIADD3 UR33, UR18, UR36, URZ ;  /* 0x0000002412217290 */ /* 0x000fe2000fffe03f */
[----:B------:R-:W-:Y:S01]  /*3f00*/  SHF.L.U64.HI R247, R245, 0x2, R251 ;  /* 0x00000002f5f77819 */ /* 0x000fe200000102fb */
[----:B------:R-:W-:Y:S01]  /*3f10*/  UIADD3 UR28, UR18, UR29, URZ ;  /* 0x0000001d121c7290 */ /* 0x000fe2000fffe03f */
[----:B------:R-:W-:Y:S01]  /*3f20*/  CS2R R94, SRZ ;  /* 0x00000000005e7805 */ /* 0x000fe2000001ff00 */
[----:B------:R-:W-:Y:S01]  /*3f30*/  UIADD3 UR23, UR18, UR24, URZ ;  /* 0x0000001812177290 */ /* 0x000fe2000fffe03f */
        /* <DEDUP_REMOVED lines=31> */
[----:B------:R-:W-:Y:S01]  /*4130*/  LEA R208, R208, UR4, 0x1 ;  /* 0x00000004d0d07c11 */ /* 0x000fe2000f8e08ff */
[----:B------:R-:W-:Y:S01]  /*4140*/  ULDC UR21, c[0x0][0x394] ;  /* 0x0000e50000157ab9 */ /* 0x000fe20000000800 */
[----:B------:R-:W-:Y:S01]  /*4150*/  LEA R211, R211, UR4, 0x1 ;  /* 0x00000004d3d37c11 */ /* 0x000fe2000f8e08ff */
[----:B------:R-:W-:Y:S01]  /*4160*/  IMAD.IADD R219, R218, 0x1, R213 ;  /* 0x00000001dadb7824 */ /* 0x000fe200078e02d5 */
[----:B------:R-:W-:Y:S01]  /*4170*/  UMOV UR5, URZ ;  /* 0x0000003f00057c82 */ /* 0x000fe20008000000 */
[----:B------:R-:W-:Y:S01]  /*4180*/  IMAD.IADD R220, R213, 0x1, R217 ;  /* 0x00000001d5dc7824 */ /* 0x000fe200078e02d9 */
[----:B------:R-:W-:Y:S01]  /*4190*/  UIADD3 UR48, UR48, -UR40, URZ ;  /* 0x8000002830307290 */ /* 0x000fe2000fffe03f */
[----:B------:R-:W-:Y:S01]  /*41a0*/  IMAD R243, RZ, RZ, -UR14 ;  /* 0x8000000efff37e24 */ /* 0x000fe2000f8e02ff */
[----:B------:R-:W-:Y:S01]  /*41b0*/  UMOV UR14, UR21 ;  /* 0x00000015000e7c82 */ /* 0x000fe20008000000 */
[----:B------:R-:W-:-:S02]  /*41c0*/  UIADD3 UR49, UR53, 0x40, URZ ;  /* 0x0000004035317890 */ /* 0x000fc4000fffe03f */
[----:B------:R-:W-:Y:S02]  /*41d0*/  UIADD3 UR41, UR18, UR34, URZ ;  /* 0x0000002212297290 */ /* 0x000fe4000fffe03f */
[----:B------:R-:W-:Y:S02]  /*41e0*/  UIADD3 UR40, UR18, UR33, URZ ;  /* 0x0000002112287290 */ /* 0x000fe4000fffe03f */
[----:B------:R-:W-:Y:S02]  /*41f0*/  UIADD3 UR39, UR18, UR28, URZ ;  /* 0x0000001c12277290 */ /* 0x000fe4000fffe03f */
[----:B------:R-:W-:Y:S01]  /*4200*/  UIADD3 UR38, UR18, UR23, URZ ;  /* 0x0000001712267290 */ /* 0x000fe2000fffe03f */
[----:B------:R-:W-:Y:S01]  /*4210*/  ULDC UR21, c[0x0][0x2ec] ;  /* 0x0000bb0000157ab9 */ /* 0x000fe20000000800 */
[----:B----4-:R-:W-:-:S05]  /*4220*/  @P3 FMUL.FTZ R0, R7, R6 ;  /* 0x0000000607003220 */ /* 0x010fca0000410000 */
[----:B------:R-:W-:Y:S02]  /*4230*/  @P3 R2UR UR11, R0 ;  /* 0x00000000000b32ca */ /* 0x000fe400000e0000 */
[----:B------:R-:W-:-:S05]  /*4240*/  IADD3 R0, R245, -UR15, -R225 ;  /* 0x8000000ff5007c10 */ /* 0x000fca000fffe8e1 */
[----:B------:R-:W-:-:S06]  /*4250*/  VIADD R246, R0, UR6 ;  /* 0x0000000600f67c36 */ /* 0x000fcc0008000000 */
[----:B------:R-:W-:Y:S01]  /*4260*/  @UP1 UMOV UR5, UR11 ;  /* 0x0000000b00051c82 */ /* 0x000fe20008000000 */
[----:B-123--:R-:W-:-:S05]  /*4270*/  ULDC UR11, c[0x0][0x39c] ;  /* 0x0000e700000b7ab9 */ /* 0x00efca0000000800 */
.L_x_1194:
[----:B------:R-:W0:Y:S01]  /*4280*/  LDGDEPBAR ;  /* 0x00000000000079af */ /* 0x000e220000000000 */
[----:B------:R-:W-:Y:S01]  /*4290*/  LEA R0, R223, UR4, 0x1 ;  /* 0x00000004df007c11 */ /* 0x000fe2000f8e08ff */
[----:B------:R-:W-:Y:S01]  /*42a0*/  USHF.L.U32 UR10, UR7, 0x6, URZ ;  /* 0x00000006070a7899 */ /* 0x000fe2000800063f */
[C---:B------:R-:W-:Y:S01]  /*42b0*/  IADD3 R2, R211.reuse, R216, RZ ;  /* 0x000000d8d3027210 */ /* 0x040fe20007ffe0ff */
[----:B------:R-:W-:Y:S01]  /*42c0*/  UMOV UR12, UR61 ;  /* 0x0000003d000c7c82 */ /* 0x000fe20008000000 */
[-C--:B------:R-:W-:Y:S01]  /*42d0*/  IADD3 R3, R211, R213.reuse, RZ ;  /* 0x000000d5d3037210 */ /* 0x080fe20007ffe0ff */
[----:B------:R-:W-:Y:S01]  /*42e0*/  UISETP.GE.AND UP0, UPT, UR10, UR48, UPT ;  /* 0x000000300a00728c */ /* 0x000fe2000bf06270 */
[----:B------:R-:W-:Y:S02]  /*42f0*/  IADD3 R180, R2, R213, RZ ;  /* 0x000000d502b47210 */ /* 0x000fe40007ffe0ff */
[----:B------:R-:W-:Y:S02]  /*4300*/  MOV R232, R184 ;  /* 0x000000b800e87202 */ /* 0x000fe40000000f00 */
[----:B------:R-:W-:Y:S01]  /*4310*/  MOV R233, R183 ;  /* 0x000000b700e97202 */ /* 0x000fe20000000f00 */
[----:B------:R-:W-:Y:S04]  /*4320*/  DEPBAR.LE SB0, 0x0 ;  /* 0x000080000000791a */ /* 0x000fe80000000000 */
[----:B------:R-:W-:Y:S06]  /*4330*/  BAR.SYNC.DEFER_BLOCKING 0x0 ;  /* 0x0000000000007b1d */ /* 0x000fec0000010000 */
[----:B------:R-:W-:Y:S06]  /*4340*/  LDSM.16.M88.4 R16, [R211] ;  /* 0x00000000d310783b */ /* 0x000fec0000000200 */
[----:B------:R-:W1:Y:S06]  /*4350*/  LDSM.16.M88.4 R8, [R0+0xc000] ;  /* 0x00c000000008783b */ /* 0x000e6c0000000200 */
[----:B------:R-:W2:Y:S06]  /*4360*/  LDSM.16.M88.4 R52, [R0+0xc800] ;  /* 0x00c800000034783b */ /* 0x000eac0000000200 */
[----:B------:R-:W-:Y:S06]  /*4370*/  LDSM.16.M88.4 R56, [R2] ;  /* 0x000000000238783b */ /* 0x000fec0000000200 */
[----:B------:R-:W3:Y:S06]  /*4380*/  LDSM.16.M88.4 R60, [R214+-0x4000] ;  /* 0xffc00000d63c783b */ /* 0x000eec0000000200 */
[----:B------:R-:W4:Y:S06]  /*4390*/  LDSM.16.M88.4 R64, [R214+-0x3800] ;  /* 0xffc80000d640783b */ /* 0x000f2c0000000200 */
[----:B------:R-:W-:Y:S06]  /*43a0*/  LDSM.16.M88.4 R100, [R3] ;  /* 0x000000000364783b */ /* 0x000fec0000000200 */
[----:B------:R-:W4:Y:S01]  /*43b0*/  LDSM.16.M88.4 R104, [R212+-0x4000] ;  /* 0xffc00000d468783b */ /* 0x000f220000000200 */
[C---:B-1----:R-:W-:Y:S05]  /*43c0*/  HMMA.16816.F32 R4, R16.reuse, R8, RZ ;  /* 0x000000081004723c */ /* 0x042fea00000018ff */
[----:B------:R-:W-:Y:S01]  /*43d0*/  LDSM.16.M88.4 R108, [R180] ;  /* 0x00000000b46c783b */ /* 0x000fe20000000200 */
[C---:B------:R-:W-:Y:S05]  /*43e0*/  HMMA.16816.F32 R8, R16.reuse, R10, RZ ;  /* 0x0000000a1008723c */ /* 0x040fea00000018ff */
[----:B------:R-:W-:Y:S01]  /*43f0*/  LDSM.16.M88.4 R112, [R215] ;  /* 0x00000000d770783b */ /* 0x000fe20000000200 */
[C---:B--2---:R-:W-:Y:S06]  /*4400*/  HMMA.16816.F32 R12, R16.reuse, R52, RZ ;  /* 0x00000034100c723c */ /* 0x044fec00000018ff */
[----:B------:R-:W-:Y:S01]  /*4410*/  HMMA.16816.F32 R16, R16, R54, RZ ;  /* 0x000000361010723c */ /* 0x000fe200000018ff */
[----:B------:R-:W1:Y:S05]  /*4420*/  LDSM.16.M88.4 R52, [R212+-0x3800] ;  /* 0xffc80000d434783b */ /* 0x000e6a0000000200 */
[C---:B---3--:R-:W-:Y:S06]  /*4430*/  HMMA.16816.F32 R4, R56.reuse, R60, R4 ;  /* 0x0000003c3804723c */ /* 0x048fec0000001804 */
[C---:B------:R-:W-:Y:S05]  /*4440*/  HMMA.16816.F32 R8, R56.reuse, R62, R8 ;  /* 0x0000003e3808723c */ /* 0x040fea0000001808 */
[----:B------:R-:W-:Y:S01]  /*4450*/  IADD3 R60, P0, R242, UR20, RZ ;  /* 0x00000014f23c7c10 */ /* 0x000fe2000ff1e0ff */
[C---:B----4-:R-:W-:Y:S05]  /*4460*/  HMMA.16816.F32 R12, R56.reuse, R64, R12 ;  /* 0x00000040380c723c */ /* 0x050fea000000180c */
[----:B------:R-:W-:Y:S01]  /*4470*/  IADD3.X R61, R248, UR19, RZ, P0, !PT ;  /* 0x00000013f83d7c10 */ /* 0x000fe200087fe4ff */
[----:B------:R-:W-:Y:S01]  /*4480*/  HMMA.16816.F32 R16, R56, R66, R16 ;  /* 0x000000423810723c */ /* 0x000fe20000001810 */
[----:B------:R-:W2:Y:S05]  /*4490*/  LDSM.16.M88.4 R56, [R215+0x800] ;  /* 0x00080000d738783b */ /* 0x000eaa0000000200 */
[C---:B------:R-:W-:Y:S01]  /*44a0*/  HMMA.16816.F32 R4, R100.reuse, R104, R4 ;  /* 0x000000686404723c */ /* 0x040fe20000001804 */
[----:B-----5:R-:W5:Y:S06]  /*44b0*/  LDG.E R182, desc[UR8][R60.64] ;  /* 0x000000083cb67981 */ /* 0x020f6c000c1e1900 */
[----:B------:R3:W5:Y:S01]  /*44c0*/  LDG.E R181, desc[UR8][R60.64+0x20] ;  /* 0x000020083cb57981 */ /* 0x000762000c1e1900 */
[C---:B------:R-:W-:Y:S05]  /*44d0*/  HMMA.16816.F32 R8, R100.reuse, R106, R8 ;  /* 0x0000006a6408723c */ /* 0x040fea0000001808 */
[----:B------:R-:W-:Y:S01]  /*44e0*/  LDSM.16.M88.4 R64, [R0+0xe000] ;  /* 0x00e000000040783b */ /* 0x000fe20000000200 */
[C---:B-1----:R-:W-:Y:S05]  /*44f0*/  HMMA.16816.F32 R12, R100.reuse, R52, R12 ;  /* 0x00000034640c723c */ /* 0x042fea000000180c */
[----:B------:R-:W-:Y:S01]  /*4500*/  LDSM.16.M88.4 R104, [R214+-0x2000] ;  /* 0xffe00000d668783b */ /* 0x000fe20000000200 */
[----:B------:R-:W-:Y:S05]  /*4510*/  HMMA.16816.F32 R16, R100, R54, R16 ;  /* 0x000000366410723c */ /* 0x000fea0000001810 */
[----:B------:R1:W-:Y:S01]  /*4520*/  LDSM.16.M88.4 R52, [R0+0xe800] ;  /* 0x00e800000034783b */ /* 0x0003e20000000200 */
[C---:B------:R-:W-:Y:S05]  /*4530*/  HMMA.16816.F32 R4, R108.reuse, R112, R4 ;  /* 0x000000706c04723c */ /* 0x040fea0000001804 */
[----:B------:R4:W-:Y:S01]  /*4540*/  LDSM.16.M88.4 R100, [R2+0x2000] ;  /* 0x002000000264783b */ /* 0x0009e20000000200 */
[C---:B------:R-:W-:Y:S05]  /*4550*/  HMMA.16816.F32 R8, R108.reuse, R114, R8 ;  /* 0x000000726c08723c */ /* 0x040fea0000001808 */
[----:B---3--:R-:W3:Y:S01]  /*4560*/  LDSM.16.M88.4 R60, [R211+0x2000] ;  /* 0x00200000d33c783b */ /* 0x008ee20000000200 */
[C---:B--2---:R-:W-:Y:S05]  /*4570*/  HMMA.16816.F32 R12, R108.reuse, R56, R12 ;  /* 0x000000386c0c723c */ /* 0x044fea000000180c */
[----:B------:R-:W-:Y:S01]  /*4580*/  LDSM.16.M88.4 R112, [R212+-0x2000] ;  /* 0xffe00000d470783b */ /* 0x000fe20000000200 */
[----:B------:R-:W-:Y:S05]  /*4590*/  HMMA.16816.F32 R16, R108, R58, R16 ;  /* 0x0000003a6c10723c */ /* 0x000fea0000001810 */
[----:B------:R-:W2:Y:S01]  /*45a0*/  LDSM.16.M88.4 R56, [R214+-0x1800] ;  /* 0xffe80000d638783b */ /* 0x000ea20000000200 */
[----:B-1----:R-:W-:Y:S05]  /*45b0*/  IADD3 R0, R246, UR10, RZ ;  /* 0x0000000af6007c10 */ /* 0x002fea000fffe0ff */
[----:B------:R1:W2:Y:S01]  /*45c0*/  LDSM.16.M88.4 R108, [R3+0x2000] ;  /* 0x00200000036c783b */ /* 0x0002a20000000200 */
[----:B----4-:R-:W-:Y:S04]  /*45d0*/  IADD3 R2, R0, 0x7, RZ ;  /* 0x0000000700027810 */ /* 0x010fe80007ffe0ff */
[----:B------:R-:W-:Y:S11]  /*45e0*/  ISETP.GE.AND P0, PT, R2, RZ, PT ;  /* 0x000000ff0200720c */ /* 0x000ff60003f06270 */
[----:B------:R-:W-:Y:S02]  /*45f0*/  @!UPT UIADD3 URZ, URZ, URZ, URZ ;  /* 0x0000003f3f3ff290 */ /* 0x000fe4000fffe03f */
[C---:B------:R-:W-:Y:S01]  /*4600*/  @!P0 IADD3 R2, -R0.reuse, -0x7, RZ ;  /* 0xfffffff900028810 */ /* 0x040fe20007ffe1ff */
[C---:B---3--:R-:W-:Y:S05]  /*4610*/  HMMA.16816.F32 R4, R60.reuse, R64, R4 ;  /* 0x000000403c04723c */ /* 0x048fea0000001804 */
[C---:B-1----:R-:W-:Y:S01]  /*4620*/  IADD3 R3, R0.reuse, 0x8, RZ ;  /* 0x0000000800037810 */ /* 0x042fe20007ffe0ff */
[C---:B------:R-:W-:Y:S01]  /*4630*/  HMMA.16816.F32 R8, R60.reuse, R66, R8 ;  /* 0x000000423c08723c */ /* 0x040fe20000001808 */
[----:B------:R-:W-:Y:S02]  /*4640*/  LDSM.16.M88.4 R64, [R215+0x2000] ;  /* 0x00200000d740783b */ /* 0x000fe40000000200 */
[----:B------:R-:W-:Y:S03]  /*4650*/  ISETP.GE.AND P1, PT, R3, RZ, PT ;  /* 0x000000ff0300720c */ /* 0x000fe60003f26270 */
[C---:B------:R-:W-:Y:S06]  /*4660*/  HMMA.16816.F32 R12, R60.reuse, R52, R12 ;  /* 0x000000343c0c723c */ /* 0x040fec000000180c */
[----:B------:R-:W-:Y:S01]  /*4670*/  HMMA.16816.F32 R16, R60, R54, R16 ;  /* 0x000000363c10723c */ /* 0x000fe20000001810 */
[----:B------:R-:W1:Y:S04]  /*4680*/  LDSM.16.M88.4 R52, [R212+-0x1800] ;  /* 0xffe80000d434783b */ /* 0x000e680000000200 */
[----:B------:R-:W-:Y:S01]  /*4690*/  @!P1 IADD3 R3, -R0, -0x8, RZ ;  /* 0xfffffff800039810 */ /* 0x000fe20007ffe1ff */
[C---:B------:R-:W-:Y:S01]  /*46a0*/  HMMA.16816.F32 R4, R100.reuse, R104, R4 ;  /* 0x000000686404723c */ /* 0x040fe20000001804 */
[----:B------:R-:W3:Y:S05]  /*46b0*/  LDSM.16.M88.4 R60, [R180+0x2000] ;  /* 0x00200000b43c783b */ /* 0x000eea0000000200 */
[C---:B------:R-:W-:Y:S06]  /*46c0*/  HMMA.16816.F32 R8, R100.reuse, R106, R8 ;  /* 0x0000006a6408723c */ /* 0x040fec0000001808 */
[C---:B--2---:R-:W-:Y:S06]  /*46d0*/  HMMA.16816.F32 R12, R100.reuse, R56, R12 ;  /* 0x00000038640c723c */ /* 0x044fec000000180c */
[----:B------:R-:W-:Y:S06]  /*46e0*/  HMMA.16816.F32 R16, R100, R58, R16 ;  /* 0x0000003a6410723c */ /* 0x000fec0000001810 */
[C---:B------:R-:W-:Y:S06]  /*46f0*/  HMMA.16816.F32 R4, R108.reuse, R112, R4 ;  /* 0x000000706c04723c */ /* 0x040fec0000001804 */
[C---:B------:R-:W-:Y:S06]  /*4700*/  HMMA.16816.F32 R8, R108.reuse, R114, R8 ;  /* 0x000000726c08723c */ /* 0x040fec0000001808 */
[C---:B-1----:R-:W-:Y:S06]  /*4710*/  HMMA.16816.F32 R12, R108.reuse, R52, R12 ;  /* 0x000000346c0c723c */ /* 0x042fec000000180c */
        /* <DEDUP_REMOVED lines=9> */
[----:B------:R2:W-:Y:S02]  /*47b0*/  MUFU.TANH R58, R5 ;  /* 0x00000005003a7308 */ /* 0x0005e40000002400 */
[----:B------:R-:W-:Y:S01]  /*47c0*/  FMUL.FTZ R10, R10, UR11 ;  /* 0x0000000b0a0a7c20 */ /* 0x000fe20008410000 */
[----:B------:R-:W-:Y:S01]  /*47d0*/  FMUL.FTZ R56, R9, UR11 ;  /* 0x0000000b09387c20 */ /* 0x000fe20008410000 */
[----:B------:R-:W-:Y:S01]  /*47e0*/  IADD3 R9, R0, -0x9, RZ ;  /* 0xfffffff700097810 */ /* 0x000fe20007ffe0ff */
[C---:B-1----:R-:W-:Y:S05]  /*47f0*/  HMMA.16816.F32 R12, R60.reuse, R52, R12 ;  /* 0x000000343c0c723c */ /* 0x042fea000000180c */
[----:B------:R1:W-:Y:S01]  /*4800*/  MUFU.TANH R64, R6 ;  /* 0x0000000600407308 */ /* 0x0003e20000002400 */
[----:B------:R-:W-:Y:S01]  /*4810*/  ISETP.GE.AND P4, PT, R9, RZ, PT ;  /* 0x000000ff0900720c */ /* 0x000fe20003f86270 */
[----:B------:R-:W-:Y:S08]  /*4820*/  HMMA.16816.F32 R16, R60, R54, R16 ;  /* 0x000000363c10723c */ /* 0x000ff00000001810 */
[----:B------:R3:W-:Y:S03]  /*4830*/  MUFU.TANH R65, R7 ;  /* 0x0000000700417308 */ /* 0x0007e60000002400 */
[----:B--2---:R-:W-:Y:S01]  /*4840*/  FMUL.FTZ R5, R8, UR11 ;  /* 0x0000000b08057c20 */ /* 0x004fe20008410000 */
[----:B------:R-:W-:Y:S01]  /*4850*/  FMUL.FTZ R53, R11, UR11 ;  /* 0x0000000b0b357c20 */ /* 0x000fe20008410000 */
[C---:B------:R-:W-:Y:S05]  /*4860*/  IADD3 R11, R0.reuse, -0x1, RZ ;  /* 0xffffffff000b7810 */ /* 0x040fea0007ffe0ff */
[----:B------:R2:W4:Y:S01]  /*4870*/  MUFU.TANH R59, R10 ;  /* 0x0000000a003b7308 */ /* 0x0005220000002400 */
[C---:B------:R-:W-:Y:S02]  /*4880*/  IADD3 R8, R0.reuse, -0x10, RZ ;  /* 0xfffffff000087810 */ /* 0x040fe40007ffe0ff */
[----:B-1----:R-:W-:Y:S02]  /*4890*/  IADD3 R6, R0, -0x18, RZ ;  /* 0xffffffe800067810 */ /* 0x002fe40007ffe0ff */
[----:B------:R-:W-:Y:S02]  /*48a0*/  ISETP.GE.AND P6, PT, R11, RZ, PT ;  /* 0x000000ff0b00720c */ /* 0x000fe40003fc6270 */
[----:B------:R-:W-:Y:S03]  /*48b0*/  ISETP.GE.AND P3, PT, R8, RZ, PT ;  /* 0x000000ff0800720c */ /* 0x000fe60003f66270 */
[----:B------:R1:W-:Y:S01]  /*48c0*/  MUFU.TANH R55, R5 ;  /* 0x0000000500377308 */ /* 0x0003e20000002400 */
[----:B---3--:R-:W-:Y:S01]  /*48d0*/  IADD3 R7, R0, -0x11, RZ ;  /* 0xffffffef00077810 */ /* 0x008fe20007ffe0ff */
[----:B------:R-:W-:Y:S01]  /*48e0*/  FMUL.FTZ R12, R12, UR11 ;  /* 0x0000000b0c0c7c20 */ /* 0x000fe20008410000 */
[----:B------:R-:W-:Y:S01]  /*48f0*/  ISETP.GE.AND P1, PT, R6, RZ, PT ;  /* 0x000000ff0600720c */ /* 0x000fe20003f26270 */
[----:B------:R-:W-:Y:S01]  /*4900*/  FMUL.FTZ R15, R15, UR11 ;  /* 0x0000000b0f0f7c20 */ /* 0x000fe20008410000 */
[----:B------:R-:W-:Y:S01]  /*4910*/  ISETP.GE.AND P2, PT, R7, RZ, PT ;  /* 0x000000ff0700720c */ /* 0x000fe20003f46270 */
[----:B------:R-:W-:Y:S01]  /*4920*/  FMUL.FTZ R13, R13, UR11 ;  /* 0x0000000b0d0d7c20 */ /* 0x000fe20008410000 */
[----:B------:R-:W-:Y:S03]  /*4930*/  FMUL.FTZ R14, R14, UR11 ;  /* 0x0000000b0e0e7c20 */ /* 0x000fe60008410000 */
[----:B------:R3:W-:Y:S01]  /*4940*/  MUFU.TANH R62, R12 ;  /* 0x0000000c003e7308 */ /* 0x0007e20000002400 */
[C---:B--2---:R-:W-:Y:S01]  /*4950*/  IADD3 R10, R0.reuse, -0x8, RZ ;  /* 0xfffffff8000a7810 */ /* 0x044fe20007ffe0ff */
[----:B------:R-:W-:Y:S01]  /*4960*/  FMUL.FTZ R66, R17, UR11 ;  /* 0x0000000b11427c20 */ /* 0x000fe20008410000 */
[----:B------:R-:W-:Y:S01]  /*4970*/  @!P6 IADD3 R11, -R0, 0x1, RZ ;  /* 0x00000001000be810 */ /* 0x000fe20007ffe1ff */
[----:B------:R-:W-:Y:S01]  /*4980*/  FMUL.FTZ R16, R16, UR11 ;  /* 0x0000000b10107c20 */ /* 0x000fe20008410000 */
[----:B------:R-:W-:Y:S01]  /*4990*/  ISETP.GE.AND P5, PT, R10, RZ, PT ;  /* 0x000000ff0a00720c */ /* 0x000fe20003fa6270 */
[----:B----4-:R-:W-:Y:S01]  /*49a0*/  FFMA.FTZ R54, -R59, R59, 1 ;  /* 0x3f8000003b367423 */ /* 0x010fe2000001013b */
[C---:B------:R-:W-:Y:S03]  /*49b0*/  @!P4 IADD3 R9, -R0.reuse, 0x9, RZ ;  /* 0x000000090009c810 */ /* 0x040fe60007ffe1ff */
[----:B------:R-:W-:Y:S01]  /*49c0*/  MUFU.TANH R63, R15 ;  /* 0x0000000f003f7308 */ /* 0x000fe20000002400 */
[----:B-1----:R-:W-:Y:S01]  /*49d0*/  IADD3 R5, R0, -0x19, RZ ;  /* 0xffffffe700057810 */ /* 0x002fe20007ffe0ff */
[----:B------:R-:W-:Y:S01]  /*49e0*/  FMUL.FTZ R18, R18, UR11 ;  /* 0x0000000b12127c20 */ /* 0x000fe20008410000 */
[----:B------:R-:W-:Y:S01]  /*49f0*/  @!P3 IADD3 R8, -R0, 0x10, RZ ;  /* 0x000000100008b810 */ /* 0x000fe20007ffe1ff */
[----:B------:R-:W-:Y:S01]  /*4a00*/  FMUL.FTZ R67, R19, UR11 ;  /* 0x0000000b13437c20 */ /* 0x000fe20008410000 */
[----:B------:R-:W-:Y:S01]  /*4a10*/  ISETP.GE.AND P0, PT, R5, RZ, PT ;  /* 0x000000ff0500720c */ /* 0x000fe20003f06270 */
[----:B------:R-:W-:Y:S01]  /*4a20*/  FMUL.FTZ R112, R54, UR11 ;  /* 0x0000000b36707c20 */ /* 0x000fe20008410000 */
[C---:B------:R-:W-:Y:S03]  /*4a30*/  @!P2 IADD3 R7, -R0.reuse, 0x11, RZ ;  /* 0x000000110007a810 */ /* 0x040fe60007ffe1ff */
[----:B------:R-:W1:Y:S01]  /*4a40*/  MUFU.TANH R15, R13 ;  /* 0x0000000d000f7308 */ /* 0x000e620000002400 */
[C---:B------:R-:W-:Y:S02]  /*4a50*/  @!P1 IADD3 R6, -R0.reuse, 0x18, RZ ;  /* 0x0000001800069810 */ /* 0x040fe40007ffe1ff */
[C---:B------:R-:W-:Y:S02]  /*4a60*/  @!P5 IADD3 R10, -R0.reuse, 0x8, RZ ;  /* 0x00000008000ad810 */ /* 0x040fe40007ffe1ff */
[----:B---3--:R-:W-:Y:S02]  /*4a70*/  I2FP.F32.S32 R12, R3 ;  /* 0x00000003000c7245 */ /* 0x008fe40000201400 */
[----:B------:R-:W-:Y:S03]  /*4a80*/  I2FP.F32.S32 R3, R10 ;  /* 0x0000000a00037245 */ /* 0x000fe60000201400 */
[----:B------:R2:W-:Y:S01]  /*4a90*/  MUFU.TANH R57, R14 ;  /* 0x0000000e00397308 */ /* 0x0005e20000002400 */
[----:B------:R-:W-:Y:S01]  /*4aa0*/  I2FP.F32.S32 R52, R7 ;  /* 0x0000000700347245 */ /* 0x000fe20000201400 */
[----:B------:R-:W-:Y:S01]  /*4ab0*/  FFMA.FTZ R7, -R65, R65, 1 ;  /* 0x3f80000041077423 */ /* 0x000fe20000010141 */
[----:B------:R-:W-:Y:S01]  /*4ac0*/  @!P0 IADD3 R5, -R0, 0x19, RZ ;  /* 0x0000001900058810 */ /* 0x000fe20007ffe1ff */
[----:B------:R-:W-:Y:S01]  /*4ad0*/  FFMA.FTZ R12, R12, -UR5, R64 ;  /* 0x800000050c0c7c23 */ /* 0x000fe20008010040 */
[----:B------:R-:W-:Y:S01]  /*4ae0*/  IABS R0, R0 ;  /* 0x0000000000007213 */ /* 0x000fe20000000000 */
[----:B------:R-:W-:Y:S01]  /*4af0*/  FMUL.FTZ R104, R7, UR11 ;  /* 0x0000000b07687c20 */ /* 0x000fe20008410000 */
[----:B------:R-:W-:Y:S03]  /*4b00*/  PLOP3.LUT P0, PT, PT, PT, UP0, 0x80, 0x0 ;  /* 0x000000000000781c */ /* 0x000fe60003f0f008 */
[----:B------:R-:W3:Y:S01]  /*4b10*/  MUFU.TANH R4, R4 ;  /* 0x0000000400047308 */ /* 0x000ee20000002400 */
[----:B------:R-:W-:Y:S01]  /*4b20*/  I2FP.F32.S32 R17, R0 ;  /* 0x0000000000117245 */ /* 0x000fe20000201400 */
[----:B-1----:R-:W-:Y:S01]  /*4b30*/  FFMA.FTZ R54, -R15, R15, 1 ;  /* 0x3f8000000f367423 */ /* 0x002fe2000001010f */
[----:B------:R-:W-:Y:S01]  /*4b40*/  I2FP.F32.S32 R0, R11 ;  /* 0x0000000b00007245 */ /* 0x000fe20000201400 */
[----:B------:R-:W-:Y:S01]  /*4b50*/  FFMA.FTZ R15, R52, -UR5, R15 ;  /* 0x80000005340f7c23 */ /* 0x000fe2000801000f */
[----:B------:R-:W-:Y:S01]  /*4b60*/  I2FP.F32.S32 R13, R8 ;  /* 0x00000008000d7245 */ /* 0x000fe20000201400 */
[C---:B------:R-:W-:Y:S01]  /*4b70*/  FFMA.FTZ R10, R17.reuse, -UR5, R59 ;  /* 0x80000005110a7c23 */ /* 0x040fe2000801003b */
[----:B------:R-:W-:Y:S03]  /*4b80*/  FFMA.FTZ R8, -R58, R58, 1 ;  /* 0x3f8000003a087423 */ /* 0x000fe6000001013a */
[----:B------:R1:W-:Y:S01]  /*4b90*/  MUFU.TANH R59, R66 ;  /* 0x00000042003b7308 */ /* 0x0003e20000002400 */
[----:B------:R-:W-:Y:S01]  /*4ba0*/  FFMA.FTZ R19, R0, -UR5, R58 ;  /* 0x8000000500137c23 */ /* 0x000fe2000801003a */
[----:B--2---:R-:W-:Y:S02]  /*4bb0*/  I2FP.F32.S32 R14, R2 ;  /* 0x00000002000e7245 */ /* 0x004fe40000201400 */
[----:B------:R-:W-:Y:S02]  /*4bc0*/  I2FP.F32.S32 R2, R9 ;  /* 0x0000000900027245 */ /* 0x000fe40000201400 */
[----:B------:R-:W-:Y:S01]  /*4bd0*/  I2FP.F32.S32 R6, R6 ;  /* 0x0000000600067245 */ /* 0x000fe20000201400 */
[----:B------:R-:W-:Y:S03]  /*4be0*/  FFMA.FTZ R11, R14, -UR5, R65 ;  /* 0x800000050e0b7c23 */ /* 0x000fe60008010041 */
[----:B------:R-:W2:Y:S01]  /*4bf0*/  MUFU.TANH R53, R53 ;  /* 0x0000003500357308 */ /* 0x000ea20000002400 */
[----:B---3--:R-:W-:Y:S01]  /*4c00*/  FFMA.FTZ R14, -R4, R4, 1 ;  /* 0x3f800000040e7423 */ /* 0x008fe20000010104 */
[----:B------:R-:W-:Y:S01]  /*4c10*/  I2FP.F32.S32 R5, R5 ;  /* 0x0000000500057245 */ /* 0x000fe20000201400 */
[----:B------:R-:W-:Y:S01]  /*4c20*/  FFMA.FTZ R4, R17, -UR5, R4 ;  /* 0x8000000511047c23 */ /* 0x000fe20008010004 */
[----:B------:R-:W-:Y:S01]  /*4c30*/  FMUL.FTZ R65, R8, UR11 ;  /* 0x0000000b08417c20 */ /* 0x000fe20008410000 */
[----:B------:R-:W-:Y:S01]  /*4c40*/  FFMA.FTZ R8, R3, -UR5, R57 ;  /* 0x8000000503087c23 */ /* 0x000fe20008010039 */
[----:B------:R-:W-:Y:S01]  /*4c50*/  FFMA.FTZ R7, R2, -UR5, R63 ;  /* 0x8000000502077c23 */ /* 0x000fe2000801003f */
[----:B------:R-:W-:Y:S03]  /*4c60*/  FFMA.FTZ R57, -R57, R57, 1 ;  /* 0x3f80000039397423 */ /* 0x000fe60000010139 */
[----:B------:R-:W3:Y:S01]  /*4c70*/  MUFU.TANH R56, R56 ;  /* 0x0000003800387308 */ /* 0x000ee20000002400 */
[----:B-1----:R-:W-:Y:S01]  /*4c80*/  FMUL.FTZ R66, R14, UR11 ;  /* 0x0000000b0e427c20 */ /* 0x002fe20008410000 */
[----:B------:R-:W-:Y:S01]  /*4c90*/  FFMA.FTZ R14, -R55, R55, 1 ;  /* 0x3f800000370e7423 */ /* 0x000fe20000010137 */
[----:B------:R-:W-:Y:S03]  /*4ca0*/  FMUL.FTZ R107, R57, UR11 ;  /* 0x0000000b396b7c20 */ /* 0x000fe60008410000 */
[----:B------:R-:W-:Y:S04]  /*4cb0*/  FMUL.FTZ R109, R14, UR11 ;  /* 0x0000000b0e6d7c20 */ /* 0x000fe80008410000 */
[----:B------:R1:W4:Y:S01]  /*4cc0*/  MUFU.TANH R61, R16 ;  /* 0x00000010003d7308 */ /* 0x0003220000002400 */
[----:B--2---:R-:W-:Y:S01]  /*4cd0*/  FFMA.FTZ R9, R0, -UR5, R53 ;  /* 0x8000000500097c23 */ /* 0x004fe20008010035 */
[----:B------:R-:W-:Y:S04]  /*4ce0*/  FFMA.FTZ R53, -R53, R53, 1 ;  /* 0x3f80000035357423 */ /* 0x000fe80000010135 */
[----:B------:R-:W-:Y:S04]  /*4cf0*/  FMUL.FTZ R111, R53, UR11 ;  /* 0x0000000b356f7c20 */ /* 0x000fe80008410000 */
[----:B------:R2:W2:Y:S01]  /*4d00*/  MUFU.TANH R60, R18 ;  /* 0x00000012003c7308 */ /* 0x0004a20000002400 */
[----:B---3--:R-:W-:Y:S01]  /*4d10*/  FFMA.FTZ R0, -R56, R56, 1 ;  /* 0x3f80000038007423 */ /* 0x008fe20000010138 */
[----:B------:R-:W-:Y:S01]  /*4d20*/  FFMA.FTZ R17, R2, -UR5, R56 ;  /* 0x8000000502117c23 */ /* 0x000fe20008010038 */
[----:B------:R-:W-:Y:S01]  /*4d30*/  FFMA.FTZ R56, -R63, R63, 1 ;  /* 0x3f8000003f387423 */ /* 0x000fe2000001013f */
[----:B------:R-:W-:Y:S01]  /*4d40*/  FFMA.FTZ R2, -R59, R59, 1 ;  /* 0x3f8000003b027423 */ /* 0x000fe2000001013b */
[----:B------:R-:W-:Y:S02]  /*4d50*/  FMUL.FTZ R108, R0, UR11 ;  /* 0x0000000b006c7c20 */ /* 0x000fe40008410000 */
[----:B------:R-:W-:Y:S03]  /*4d60*/  FMUL.FTZ R106, R56, UR11 ;  /* 0x0000000b386a7c20 */ /* 0x000fe60008410000 */
[----:B------:R-:W3:Y:S01]  /*4d70*/  MUFU.TANH R58, R67 ;  /* 0x00000043003a7308 */ /* 0x000ee20000002400 */
[----:B-1----:R-:W-:Y:S01]  /*4d80*/  FFMA.FTZ R16, -R64, R64, 1 ;  /* 0x3f80000040107423 */ /* 0x002fe20000010140 */
[----:B----4-:R-:W-:Y:S01]  /*4d90*/  FFMA.FTZ R14, R6, -UR5, R61 ;  /* 0x80000005060e7c23 */ /* 0x010fe2000801003d */
[----:B------:R-:W-:Y:S01]  /*4da0*/  FFMA.FTZ R53, -R61, R61, 1 ;  /* 0x3f8000003d357423 */ /* 0x000fe2000001013d */
[----:B------:R-:W-:Y:S01]  /*4db0*/  FMUL.FTZ R101, R2, UR11 ;  /* 0x0000000b02657c20 */ /* 0x000fe20008410000 */
[----:B------:R-:W-:Y:S01]  /*4dc0*/  FMUL.FTZ R110, R16, UR11 ;  /* 0x0000000b106e7c20 */ /* 0x000fe20008410000 */
[----:B------:R-:W-:Y:S01]  /*4dd0*/  FFMA.FTZ R16, R13, -UR5, R62 ;  /* 0x800000050d107c23 */ /* 0x000fe2000801003e */
[----:B------:R-:W-:Y:S01]  /*4de0*/  FMUL.FTZ R103, R53, UR11 ;  /* 0x0000000b35677c20 */ /* 0x000fe20008410000 */
[----:B--2---:R-:W-:Y:S01]  /*4df0*/  FFMA.FTZ R18, R3, -UR5, R55 ;  /* 0x8000000503127c23 */ /* 0x004fe20008010037 */
[----:B------:R-:W-:Y:S01]  /*4e00*/  FFMA.FTZ R55, -R62, R62, 1 ;  /* 0x3f8000003e377423 */ /* 0x000fe2000001013e */
[----:B------:R-:W-:Y:S01]  /*4e10*/  FFMA.FTZ R6, R13, -UR5, R60 ;  /* 0x800000050d067c23 */ /* 0x000fe2000801003c */
[----:B------:R-:W-:Y:S01]  /*4e20*/  FFMA.FTZ R3, -R60, R60, 1 ;  /* 0x3f8000003c037423 */ /* 0x000fe2000001013c */
[----:B------:R-:W-:Y:S01]  /*4e30*/  FFMA.FTZ R13, R5, -UR5, R59 ;  /* 0x80000005050d7c23 */ /* 0x000fe2000801003b */
[----:B------:R-:W-:Y:S02]  /*4e40*/  FMUL.FTZ R100, R55, UR11 ;  /* 0x0000000b37647c20 */ /* 0x000fe40008410000 */
[----:B------:R-:W-:Y:S01]  /*4e50*/  FMUL.FTZ R105, R3, UR11 ;  /* 0x0000000b03697c20 */ /* 0x000fe20008410000 */
[----:B---3--:R-:W-:Y:S01]  /*4e60*/  FFMA.FTZ R0, -R58, R58, 1 ;  /* 0x3f8000003a007423 */ /* 0x008fe2000001013a */
[----:B------:R-:W-:Y:S01]  /*4e70*/  FFMA.FTZ R5, R52, -UR5, R58 ;  /* 0x8000000534057c23 */ /* 0x000fe2000801003a */
[----:B------:R-:W-:Y:S02]  /*4e80*/  FMUL.FTZ R67, R54, UR11 ;  /* 0x0000000b36437c20 */ /* 0x000fe40008410000 */
[----:B------:R-:W-:Y:S01]  /*4e90*/  FMUL.FTZ R102, R0, UR11 ;  /* 0x0000000b00667c20 */ /* 0x000fe20008410000 */
[----:B------:R-:W-:Y:S06]  /*4ea0*/  @!P0 BRA `(.L_x_1190) ;  /* 0x0000000000248947 */ /* 0x000fec0003800000 */
[----:B------:R-:W-:Y:S01]  /*4eb0*/  UIADD3 UR13, UR14, UR47, -UR6 ;  /* 0x0000002f0e0d7290 */ /* 0x000fe2000fffe806 */
[----:B------:R-:W-:Y:S01]  /*4ec0*/  IMAD.U32 R0, RZ, RZ, UR49 ;  /* 0x00000031ff007e24 */ /* 0x000fe2000f8e00ff */
[----:B------:R-:W-:Y:S04]  /*4ed0*/  UIADD3 UR12, UR10, 0x40, URZ ;  /* 0x000000400a0c7890 */ /* 0x000fe8000fffe03f */
[----:B------:R-:W-:Y:S01]  /*4ee0*/  ISETP.LT.AND P0, PT, R0, UR6, PT ;  /* 0x0000000600007c0c */ /* 0x000fe2000bf01270 */
[----:B------:R-:W-:Y:S03]  /*4ef0*/  UISETP.GE.AND UP0, UPT, UR12, UR13, UPT ;  /* 0x0000000d0c00728c */ /* 0x000fe6000bf06270 */
[----:B------:R-:W-:Y:S03]  /*4f00*/  UMOV UR12, UR14 ;  /* 0x0000000e000c7c82 */ /* 0x000fe60008000000 */
[----:B------:R-:W-:Y:S11]  /*4f10*/  PLOP3.LUT P1, PT, PT, PT, UP0, 0x80, 0x0 ;  /* 0x000000000000781c */ /* 0x000ff60003f2f008 */
[----:B------:R-:W-:Y:S02]  /*4f20*/  @!UPT UIADD3 URZ, URZ, URZ, URZ ;  /* 0x0000003f3f3ff290 */ /* 0x000fe4000fffe03f */
[----:B------:R-:W-:Y:S05]  /*4f30*/  @!P1 BRA P0, `(.L_x_1191) ;  /* 0x0000000400109947 */ /* 0x000fea0000000000 */
.L_x_1190:
[----:B------:R-:W-:Y:S01]  /*4f40*/  VIADD R3, R245, UR10 ;  /* 0x0000000af5037c36 */ /* 0x000fe20008000000 */
[----:B------:R-:W-:Y:S01]  /*4f50*/  UIADD3 UR10, UR6, 0x1, -UR15 ;  /* 0x00000001060a7890 */ /* 0x000fe2000fffe80f */
[----:B------:R-:W-:Y:S01]  /*4f60*/  IMAD.U32 R59, RZ, RZ, UR51 ;  /* 0x00000033ff3b7e24 */ /* 0x000fe2000f8e00ff */
[----:B------:R-:W-:Y:S01]  /*4f70*/  UMOV UR14, UR12 ;  /* 0x0000000c000e7c82 */ /* 0x000fe20008000000 */
[----:B------:R-:W-:Y:S02]  /*4f80*/  VIADD R2, R3, 0x8 ;  /* 0x0000000803027836 */ /* 0x000fe40000000000 */
[C---:B------:R-:W-:Y:S02]  /*4f90*/  VIADD R58, R225.reuse, 0x1 ;  /* 0x00000001e13a7836 */ /* 0x040fe40000000000 */
[C---:B------:R-:W-:Y:S01]  /*4fa0*/  VIADD R57, R225.reuse, 0x8 ;  /* 0x00000008e1397836 */ /* 0x040fe20000000000 */
[----:B------:R-:W-:Y:S01]  /*4fb0*/  IADD3 R59, R2, UR10, R59 ;  /* 0x0000000a023b7c10 */ /* 0x000fe2000fffe03b */
[----:B------:R-:W-:Y:S01]  /*4fc0*/  UIADD3 UR10, UR10, UR51, URZ ;  /* 0x000000330a0a7290 */ /* 0x000fe2000fffe03f */
[C---:B------:R-:W-:Y:S02]  /*4fd0*/  VIADD R56, R225.reuse, 0x9 ;  /* 0x00000009e1387836 */ /* 0x040fe40000000000 */
[C---:B------:R-:W-:Y:S02]  /*4fe0*/  VIADD R55, R225.reuse, 0x10 ;  /* 0x00000010e1377836 */ /* 0x040fe40000000000 */
[C---:B------:R-:W-:Y:S02]  /*4ff0*/  VIADD R54, R225.reuse, 0x11 ;  /* 0x00000011e1367836 */ /* 0x040fe40000000000 */
[----:B------:R-:W-:Y:S01]  /*5000*/  IMAD.U32 R52, RZ, RZ, UR10 ;  /* 0x0000000aff347e24 */ /* 0x000fe2000f8e00ff */
[----:B------:R-:W-:Y:S01]  /*5010*/  UIADD3 UR10, -UR12, UR6, -UR15 ;  /* 0x000000060c0a7290 */ /* 0x000fe2000fffe90f */
[----:B------:R-:W-:Y:S05]  /*5020*/  VIADD R53, R225, 0x18 ;  /* 0x00000018e1357836 */ /* 0x000fea0000000000 */
[C---:B------:R-:W-:Y:S02]  /*5030*/  VIADDMNMX R0, R3.reuse, UR10, RZ, !PT ;  /* 0x0000000a03007c46 */ /* 0x040fe4000f8001ff */
[----:B------:R-:W-:Y:S01]  /*5040*/  VIADDMNMX R3, R3, R52, UR6, PT ;  /* 0x0000000603037e46 */ /* 0x000fe2000b800134 */
[C---:B------:R-:W-:Y:S01]  /*5050*/  VIADD R52, R225.reuse, 0x19 ;  /* 0x00000019e1347836 */ /* 0x040fe20000000000 */
[CC--:B------:R-:W-:Y:S02]  /*5060*/  ISETP.GE.AND P0, PT, R225.reuse, R0.reuse, PT ;  /* 0x00000000e100720c */ /* 0x0c0fe40003f06270 */
[CC--:B------:R-:W-:Y:S02]  /*5070*/  ISETP.GE.AND P6, PT, R58.reuse, R0.reuse, PT ;  /* 0x000000003a00720c */ /* 0x0c0fe40003fc6270 */
[-C--:B------:R-:W-:Y:S02]  /*5080*/  ISETP.GE.OR P0, PT, R225, R3.reuse, !P0 ;  /* 0x00000003e100720c */ /* 0x080fe40004706670 */
[-C--:B------:R-:W-:Y:S02]  /*5090*/  ISETP.GE.OR P6, PT, R58, R3.reuse, !P6 ;  /* 0x000000033a00720c */ /* 0x080fe400077c6670 */
[----:B------:R-:W-:Y:S02]  /*50a0*/  VIADDMNMX R2, R2, UR10, RZ, !PT ;  /* 0x0000000a02027c46 */ /* 0x000fe4000f8001ff */
        /* <DEDUP_REMOVED lines=45> */
.L_x_1191:
[C---:B------:R-:W-:Y:S01]  /*5380*/  FMUL.FTZ R2, R236.reuse, 1.4426950216293334961 ;  /* 0x3fb8aa3bec027820 */ /* 0x040fe20000410000 */
[----:B------:R-:W-:Y:S01]  /*5390*/  FSETP.NEU.FTZ.AND P0, PT, R236, -INF , PT ;  /* 0xff800000ec00780b */ /* 0x000fe20003f1d000 */
[C---:B------:R-:W-:Y:S01]  /*53a0*/  FMUL.FTZ R0, R227.reuse, 1.4426950216293334961 ;  /* 0x3fb8aa3be3007820 */ /* 0x040fe20000410000 */
[----:B------:R-:W-:Y:S02]  /*53b0*/  UISETP.GT.AND UP1, UPT, UR7, UR37, UPT ;  /* 0x000000250700728c */ /* 0x000fe4000bf24270 */
[----:B------:R-:W-:Y:S02]  /*53c0*/  FSEL R2, R2, RZ, P0 ;  /* 0x000000ff02027208 */ /* 0x000fe40000000000 */
[----:B------:R-:W-:Y:S02]  /*53d0*/  FSETP.NEU.FTZ.AND P0, PT, R227, -INF , PT ;  /* 0xff800000e300780b */ /* 0x000fe40003f1d000 */
[----:B------:R-:W-:Y:S01]  /*53e0*/  PLOP3.LUT P1, PT, PT, PT, UP1, 0x80, 0x0 ;  /* 0x000000000000781c */ /* 0x000fe20003f2f018 */
        /* <DEDUP_REMOVED lines=10> */
[----:B------:R-:W-:Y:S01]  /*5490*/  MUFU.EX2 R184, R19 ;  /* 0x0000001300b87308 */ /* 0x000fe20000000800 */
[----:B------:R-:W-:Y:S01]  /*54a0*/  FFMA.FTZ R2, R13, UR21, -R2 ;  /* 0x000000150d027c23 */ /* 0x000fe20008010802 */
[--C-:B------:R-:W-:Y:S01]  /*54b0*/  FFMA.FTZ R10, R10, UR21, -R0.reuse ;  /* 0x000000150a0a7c23 */ /* 0x100fe20008010800 */
[--C-:B------:R-:W-:Y:S01]  /*54c0*/  FFMA.FTZ R9, R9, UR21, -R0.reuse ;  /* 0x0000001509097c23 */ /* 0x100fe20008010800 */
[--C-:B------:R-:W-:Y:S01]  /*54d0*/  FFMA.FTZ R8, R8, UR21, -R0.reuse ;  /* 0x0000001508087c23 */ /* 0x100fe20008010800 */
[--C-:B------:R-:W-:Y:S01]  /*54e0*/  FFMA.FTZ R7, R7, UR21, -R0.reuse ;  /* 0x0000001507077c23 */ /* 0x100fe20008010800 */
[--C-:B------:R-:W-:Y:S01]  /*54f0*/  FFMA.FTZ R6, R6, UR21, -R0.reuse ;  /* 0x0000001506067c23 */ /* 0x100fe20008010800 */
[----:B------:R-:W-:Y:S03]  /*5500*/  FFMA.FTZ R0, R5, UR21, -R0 ;  /* 0x0000001505007c23 */ /* 0x000fe60008010800 */
        /* <DEDUP_REMOVED lines=31> */
[----:B------:R2:W-:Y:S04]  /*5700*/  STS [R239+0x12400], R2 ;  /* 0x01240002ef007388 */ /* 0x0005e80000000800 */
[----:B------:R-:W3:Y:S01]  /*5710*/  LDSM.16.M88.4 R16, [R0+0x8000] ;  /* 0x008000000010783b */ /* 0x000ee20000000200 */
[CC--:B-1----:R-:W-:Y:S02]  /*5720*/  IADD3 R3, R213.reuse, R0.reuse, RZ ;  /* 0x00000000d5037210 */ /* 0x0c2fe40007ffe0ff */
[----:B--2---:R-:W-:Y:S05]  /*5730*/  IADD3 R2, R216, R0, RZ ;  /* 0x00000000d8027210 */ /* 0x004fea0007ffe0ff */
[----:B------:R-:W-:Y:S01]  /*5740*/  LDSM.16.M88.4 R56, [R3+0x8000] ;  /* 0x008000000338783b */ /* 0x000fe20000000200 */
[----:B------:R-:W-:Y:S07]  /*5750*/  IADD3 R64, R213, R2, RZ ;  /* 0x00000002d5407210 */ /* 0x000fee0007ffe0ff */
[----:B------:R-:W1:Y:S08]  /*5760*/  LDSM.16.M88.4 R52, [R2+0x8000] ;  /* 0x008000000234783b */ /* 0x000e700000000200 */
[----:B------:R-:W2:Y:S01]  /*5770*/  LDSM.16.M88.4 R60, [R64+0x8000] ;  /* 0x00800000403c783b */ /* 0x000ea20000000200 */
        /* <DEDUP_REMOVED lines=27> */
[----:B------:R-:W-:Y:S06]  /*5930*/  HMMA.16816.F32 R16, R56, R162, R16 ;  /* 0x000000a23810723c */ /* 0x000fec0000001810 */
        /* <DEDUP_REMOVED lines=8> */
[C---:B-----5:R-:W-:Y:S01]  /*59c0*/  FADD.FTZ R4, -R182.reuse, R4 ;  /* 0x00000004b6047221 */ /* 0x060fe20000010100 */
[----:B------:R-:W-:Y:S01]  /*59d0*/  FADD.FTZ R5, -R182, R5 ;  /* 0x00000005b6057221 */ /* 0x000fe20000010100 */
[C---:B------:R-:W-:Y:S03]  /*59e0*/  FADD.FTZ R6, -R181.reuse, R6 ;  /* 0x00000006b5067221 */ /* 0x040fe60000010100 */
        /* <DEDUP_REMOVED lines=16> */
[----:B------:R-:W-:Y:S01]  /*5af0*/  FMUL.FTZ R5, R115, R10 ;  /* 0x0000000a73057220 */ /* 0x000fe20000410000 */
        /* <DEDUP_REMOVED lines=56> */
[----:B------:R-:W-:Y:S02]  /*5e80*/  LEA.HI.X.SX32 R3, R3, R231, 0x1, P0 ;  /* 0x000000e703037211 */ /* 0x000fe400000f0eff */
[C---:B------:R-:W-:Y:S01]  /*5e90*/  @!P2 LEA R4, P0, R0.reuse, R230, 0x1 ;  /* 0x000000e60004a211 */ /* 0x040fe200078008ff */
[----:B------:R-:W-:Y:S01]  /*5ea0*/  IMAD.MOV.U32 R230, RZ, RZ, R2 ;  /* 0x000000ffffe67224 */ /* 0x000fe200078e0002 */
[C-C-:B--2---:R-:W-:Y:S01]  /*5eb0*/  LEA.HI.X R5, R7.reuse, R5, R16.reuse, 0x5, P4 ;  /* 0x0000000507057211 */ /* 0x144fe200020f2c10 */
[----:B------:R-:W-:Y:S01]  /*5ec0*/  @!PT LDS RZ, [RZ] ;  /* 0x00000000fffff984 */ /* 0x000fe20000000800 */
[----:B------:R-:W-:Y:S01]  /*5ed0*/  @!PT LDS RZ, [RZ] ;  /* 0x00000000fffff984 */ /* 0x000fe20000000800 */
[----:B------:R-:W-:Y:S01]  /*5ee0*/  @!PT LDS RZ, [RZ] ;  /* 0x00000000fffff984 */ /* 0x000fe20000000800 */
[----:B------:R3:W-:Y:S01]  /*5ef0*/  @!P3 LDGSTS.E.BYPASS.LTC128B.128 [R226], desc[UR8][R2.64] ;  /* 0x0000000002e2bfae */ /* 0x0007e2000b901d48 */
[C---:B------:R-:W-:Y:S02]  /*5f00*/  @!P3 LEA R6, P4, R7.reuse, R2, 0x6 ;  /* 0x000000020706b211 */ /* 0x040fe400078830ff */
[----:B------:R-:W-:Y:S01]  /*5f10*/  @!P2 LEA.HI.X R5, R0, R231, R5, 0x1, P0 ;  /* 0x000000e70005a211 */ /* 0x000fe200000f0c05 */
[----:B------:R3:W-:Y:S01]  /*5f20*/  @P2 STS [R224+0x2000], RZ ;  /* 0x002000ffe0002388 */ /* 0x0007e20000000800 */
[----:B------:R-:W-:Y:S01]  /*5f30*/  @!P3 LEA.HI.X R7, R7, R3, R16, 0x6, P4 ;  /* 0x000000030707b211 */ /* 0x000fe200020f3410 */
[----:B------:R-:W-:Y:S02]  /*5f40*/  IMAD.MOV.U32 R231, RZ, RZ, R3 ;  /* 0x000000ffffe77224 */ /* 0x000fe400078e0003 */
        /* <DEDUP_REMOVED lines=24> */
.L_x_1192:
        /* <DEDUP_REMOVED lines=65> */
[----:B------:R-:W2:Y:S08]  /*64e0*/  @!P2 LDC R7, c[0x0][0x424] ;  /* 0x00010900ff07ab82 */ /* 0x000eb00000000800 */
[----:B------:R-:W3:Y:S01]  /*64f0*/  @!P3 LDC R8, c[0x0][0x424] ;  /* 0x00010900ff08bb82 */ /* 0x000ee20000000800 */
[C---:B-1----:R-:W-:Y:S05]  /*6500*/  IMAD.U32 R0, R9.reuse, -0x40, RZ ;  /* 0xffffffc009007824 */ /* 0x042fea00078e00ff */
[C---:B------:R-:W-:Y:S02]  /*6510*/  LEA R2, P0, R0.reuse, R228, 0x1 ;  /* 0x000000e400027211 */ /* 0x040fe400078008ff */
[----:B------:R-:W-:Y:S02]  /*6520*/  SHF.R.S32.HI R4, RZ, 0x1f, R0 ;  /* 0x0000001fff047819 */ /* 0x000fe40000011400 */
[-C--:B------:R-:W-:Y:S02]  /*6530*/  LEA.HI.X.SX32 R3, R0, R229.reuse, 0x1, P0 ;  /* 0x000000e500037211 */ /* 0x080fe400000f0eff */
[C---:B------:R-:W-:Y:S02]  /*6540*/  @!P2 LEA R5, P4, R9.reuse, R0, 0x5 ;  /* 0x000000000905a211 */ /* 0x040fe400078828ff */
[----:B------:R-:W-:Y:S02]  /*6550*/  LEA R0, R244, UR4, 0x1 ;  /* 0x00000004f4007c11 */ /* 0x000fe4000f8e08ff */
[----:B--2---:R-:W-:Y:S02]  /*6560*/  @!P2 LEA.HI.X R7, R9, R4, R7, 0x5, P4 ;  /* 0x000000040907a211 */ /* 0x004fe400020f2c07 */
[----:B------:R-:W-:Y:S01]  /*6570*/  @!P2 LEA R4, P0, R5, R228, 0x1 ;  /* 0x000000e40504a211 */ /* 0x000fe200078008ff */
[----:B------:R1:W-:Y:S01]  /*6580*/  @P3 STS.128 [R0+0x8000], RZ ;  /* 0x008000ff00003388 */ /* 0x0003e20000000c00 */
[----:B------:R-:W-:Y:S01]  /*6590*/  @!P3 LEA R6, P4, R9, R2, 0x6 ;  /* 0x000000020906b211 */ /* 0x000fe200078830ff */
[----:B------:R-:W-:Y:S01]  /*65a0*/  IMAD.MOV.U32 R228, RZ, RZ, R2 ;  /* 0x000000ffffe47224 */ /* 0x000fe200078e0002 */
[----:B------:R-:W-:Y:S01]  /*65b0*/  @!P2 LEA.HI.X R5, R5, R229, R7, 0x1, P0 ;  /* 0x000000e50505a211 */ /* 0x000fe200000f0c07 */
[----:B------:R-:W-:Y:S01]  /*65c0*/  @!PT LDS RZ, [RZ] ;  /* 0x00000000fffff984 */ /* 0x000fe20000000800 */
[----:B------:R-:W-:Y:S01]  /*65d0*/  @!PT LDS RZ, [RZ] ;  /* 0x00000000fffff984 */ /* 0x000fe20000000800 */
[----:B------:R-:W-:Y:S01]  /*65e0*/  @!PT LDS RZ, [RZ] ;  /* 0x00000000fffff984 */ /* 0x000fe20000000800 */
[----:B------:R1:W-:Y:S01]  /*65f0*/  @!P3 LDGSTS.E.BYPASS.LTC128B.128 [R0+0x8000], desc[UR8][R2.64] ;  /* 0x080000000200bfae */ /* 0x0003e2000b901d48 */
[----:B---3--:R-:W-:Y:S01]  /*6600*/  @!P3 LEA.HI.X R7, R9, R3, R8, 0x6, P4 ;  /* 0x000000030907b211 */ /* 0x008fe200020f3408 */
        /* <DEDUP_REMOVED lines=17> */
.L_x_1193:
[----:B------:R-:W-:Y:S01]  /*6720*/  LDSM.16.M88.4 R64, [R218] ;  /* 0x00000000da40783b */ /* 0x000fe20000000200 */
[----:B-1----:R-:W-:Y:S01]  /*6730*/  @P1 IADD3 R2, P0, R242, UR17, RZ ;  /* 0x00000011f2021c10 */ /* 0x002fe2000ff1e0ff */
[----:B------:R-:W-:Y:S01]  /*6740*/  IMAD.U32 R0, RZ, RZ, UR18 ;  /* 0x00000012ff007e24 */ /* 0x000fe2000f8e00ff */
[----:B------:R-:W-:Y:S01]  /*6750*/  ULOP3.LUT UR10, UR7, 0x1, URZ, 0xc0, !UPT ;  /* 0x00000001070a7892 */ /* 0x000fe2000f8ec03f */
[----:B------:R-:W1:Y:S01]  /*6760*/  LDSM.16.MT88.4 R16, [R204+0xc000] ;  /* 0x00c00000cc10783b */ /* 0x000e620000004200 */
[----:B------:R-:W-:Y:S02]  /*6770*/  @P1 IADD3.X R3, R247, UR16, RZ, P0, !PT ;  /* 0x00000010f7031c10 */ /* 0x000fe400087fe4ff */
[----:B------:R-:W-:Y:S01]  /*6780*/  UISETP.NE.U32.AND UP0, UPT, UR10, 0x1, UPT ;  /* 0x000000010a00788c */ /* 0x000fe2000bf05070 */
[----:B------:R-:W2:Y:S01]  /*6790*/  LDSM.16.M88.4 R60, [R218+0x1000] ;  /* 0x00100000da3c783b */ /* 0x000ea20000000200 */
[----:B------:R-:W-:Y:S03]  /*67a0*/  @UP1 UIADD3 UR10, UP2, UR17, -0x100, URZ ;  /* 0xffffff00110a1890 */ /* 0x000fe6000ff5e03f */
[----:B------:R-:W3:Y:S04]  /*67b0*/  LDSM.16.MT88.4 R100, [R204+0xe000] ;  /* 0x00e00000cc64783b */ /* 0x000ee80000004200 */
[----:B------:R-:W-:Y:S01]  /*67c0*/  LDSM.16.M88.4 R104, [R217] ;  /* 0x00000000d968783b */ /* 0x000fe20000000200 */
[----:B------:R-:W-:Y:S01]  /*67d0*/  @UP1 UMOV UR17, UR10 ;  /* 0x0000000a00111c82 */ /* 0x000fe20008000000 */
[----:B------:R-:W-:Y:S02]  /*67e0*/  @UP1 UIADD3.X UR10, UR16, -0x1, URZ, UP2, !UPT ;  /* 0xffffffff100a1890 */ /* 0x000fe400097fe43f */
[----:B------:R-:W4:Y:S01]  /*67f0*/  LDSM.16.MT88.4 R108, [R204+0xc800] ;  /* 0x00c80000cc6c783b */ /* 0x000f220000004200 */
[----:B------:R-:W-:Y:S02]  /*6800*/  UISETP.GT.AND UP2, UPT, UR7, UR37, UPT ;  /* 0x000000250700728c */ /* 0x000fe4000bf44270 */
[----:B------:R-:W-:Y:S01]  /*6810*/  UIADD3 UR7, UR7, -0x1, URZ ;  /* 0xffffffff07077890 */ /* 0x000fe2000fffe03f */
[----:B------:R-:W4:Y:S01]  /*6820*/  LDSM.16.M88.4 R112, [R217+0x1000] ;  /* 0x00100000d970783b */ /* 0x000f220000000200 */
[----:B------:R-:W-:Y:S03]  /*6830*/  @UP1 UMOV UR16, UR10 ;  /* 0x0000000a00101c82 */ /* 0x000fe60008000000 */
[----:B------:R-:W4:Y:S04]  /*6840*/  LDSM.16.MT88.4 R180, [R204+0xe800] ;  /* 0x00e80000ccb4783b */ /* 0x000f280000004200 */
[----:B------:R-:W-:Y:S04]  /*6850*/  LDSM.16.M88.4 R184, [R219] ;  /* 0x00000000dbb8783b */ /* 0x000fe80000000200 */
[----:B------:R-:W4:Y:S04]  /*6860*/  LDSM.16.MT88.4 R188, [R204+0xd000] ;  /* 0x00d00000ccbc783b */ /* 0x000f280000004200 */
[----:B------:R-:W4:Y:S01]  /*6870*/  LDSM.16.M88.4 R192, [R219+0x1000] ;  /* 0x00100000dbc0783b */ /* 0x000f220000000200 */
[-C--:B-1----:R-:W-:Y:S03]  /*6880*/  HMMA.16816.F32 R4, R64, R16.reuse, RZ ;  /* 0x000000104004723c */ /* 0x082fe600000018ff */
[----:B------:R-:W1:Y:S04]  /*6890*/  LDSM.16.MT88.4 R196, [R204+0xf000] ;  /* 0x00f00000ccc4783b */ /* 0x000e680000004200 */
        /* <DEDUP_REMOVED lines=15> */
[----:B------:R-:W3:Y:S04]  /*6990*/  LDSM.16.MT88.4 R108, [R204+0xd800] ;  /* 0x00d80000cc6c783b */ /* 0x000ee80000004200 */
[----:B------:R-:W4:Y:S01]  /*69a0*/  LDSM.16.MT88.4 R204, [R204+0xf800] ;  /* 0x00f80000cccc783b */ /* 0x000f220000004200 */
[-C--:B------:R-:W-:Y:S06]  /*69b0*/  HMMA.16816.F32 R52, R104, R180.reuse, R52 ;  /* 0x000000b46834723c */ /* 0x080fec0000001834 */
[C---:B------:R-:W-:Y:S06]  /*69c0*/  HMMA.16816.F32 R56, R112.reuse, R180, R56 ;  /* 0x000000b47038723c */ /* 0x040fec0000001838 */
[-C--:B------:R-:W-:Y:S06]  /*69d0*/  HMMA.16816.F32 R60, R112, R182.reuse, R60 ;  /* 0x000000b6703c723c */ /* 0x080fec000000183c */
[----:B------:R-:W-:Y:S06]  /*69e0*/  HMMA.16816.F32 R64, R104, R182, R64 ;  /* 0x000000b66840723c */ /* 0x000fec0000001840 */
[-C--:B------:R-:W-:Y:S01]  /*69f0*/  HMMA.16816.F32 R4, R184, R188.reuse, R4 ;  /* 0x000000bcb804723c */ /* 0x080fe20000001804 */
[----:B------:R-:W-:Y:S04]  /*6a00*/  IMAD.U32 R104, RZ, RZ, UR18 ;  /* 0x00000012ff687e24 */ /* 0x000fe8000f8e00ff */
[----:B------:R-:W-:Y:S01]  /*6a10*/  IMAD.U32 R106, RZ, RZ, UR46 ;  /* 0x0000002eff6a7e24 */ /* 0x000fe2000f8e00ff */
[C---:B------:R-:W-:Y:S01]  /*6a20*/  HMMA.16816.F32 R8, R192.reuse, R188, R8 ;  /* 0x000000bcc008723c */ /* 0x040fe20000001808 */
[----:B------:R-:W-:Y:S05]  /*6a30*/  IMAD.U32 R107, RZ, RZ, UR46 ;  /* 0x0000002eff6b7e24 */ /* 0x000fea000f8e00ff */
[-C--:B------:R-:W-:Y:S06]  /*6a40*/  HMMA.16816.F32 R12, R192, R190.reuse, R12 ;  /* 0x000000bec00c723c */ /* 0x080fec000000180c */
[C---:B------:R-:W-:Y:S06]  /*6a50*/  HMMA.16816.F32 R16, R184.reuse, R190, R16 ;  /* 0x000000beb810723c */ /* 0x040fec0000001810 */
[-C--:B-1----:R-:W-:Y:S06]  /*6a60*/  HMMA.16816.F32 R52, R184, R196.reuse, R52 ;  /* 0x000000c4b834723c */ /* 0x082fec0000001834 */
[C---:B------:R-:W-:Y:S06]  /*6a70*/  HMMA.16816.F32 R56, R192.reuse, R196, R56 ;  /* 0x000000c4c038723c */ /* 0x040fec0000001838 */
[-C--:B------:R-:W-:Y:S06]  /*6a80*/  HMMA.16816.F32 R60, R192, R198.reuse, R60 ;  /* 0x000000c6c03c723c */ /* 0x080fec000000183c */
[----:B------:R-:W-:Y:S06]  /*6a90*/  HMMA.16816.F32 R64, R184, R198, R64 ;  /* 0x000000c6b840723c */ /* 0x000fec0000001840 */
[-C--:B---3--:R-:W-:Y:S05]  /*6aa0*/  HMMA.16816.F32 R4, R100, R108.reuse, R4 ;  /* 0x0000006c6404723c */ /* 0x088fea0000001804 */
[C---:B------:R-:W-:Y:S01]  /*6ab0*/  LEA R184, P0, R243.reuse, R232, 0x2 ;  /* 0x000000e8f3b87211 */ /* 0x040fe200078010ff */
[C---:B------:R-:W-:Y:S05]  /*6ac0*/  HMMA.16816.F32 R8, R200.reuse, R108, R8 ;  /* 0x0000006cc808723c */ /* 0x040fea0000001808 */
[----:B------:R-:W-:Y:S01]  /*6ad0*/  LEA.HI.X.SX32 R183, R243, R233, 0x2, P0 ;  /* 0x000000e9f3b77211 */ /* 0x000fe200000f16ff */
[-C--:B------:R-:W-:Y:S01]  /*6ae0*/  HMMA.16816.F32 R12, R200, R110.reuse, R12 ;  /* 0x0000006ec80c723c */ /* 0x080fe2000000180c */
[----:B------:R-:W-:Y:S04]  /*6af0*/  IMAD.U32 R108, RZ, RZ, UR22 ;  /* 0x00000016ff6c7e24 */ /* 0x000fe8000f8e00ff */
[----:B--2---:R-:W-:Y:S01]  /*6b00*/  IMAD.MOV.U32 R2, RZ, RZ, R184 ;  /* 0x000000ffff027224 */ /* 0x004fe200078e00b8 */
[C---:B------:R-:W-:Y:S01]  /*6b10*/  HMMA.16816.F32 R16, R100.reuse, R110, R16 ;  /* 0x0000006e6410723c */ /* 0x040fe20000001810 */
[----:B------:R-:W-:Y:S04]  /*6b20*/  IMAD.U32 R109, RZ, RZ, UR22 ;  /* 0x00000016ff6d7e24 */ /* 0x000fe8000f8e00ff */
[----:B------:R-:W-:Y:S01]  /*6b30*/  IMAD.MOV.U32 R3, RZ, RZ, R183 ;  /* 0x000000ffff037224 */ /* 0x000fe200078e00b7 */
[-C--:B----4-:R-:W-:Y:S04]  /*6b40*/  HMMA.16816.F32 R52, R100, R204.reuse, R52 ;  /* 0x000000cc6434723c */ /* 0x090fe80000001834 */
[----:B------:R1:W-:Y:S01]  /*6b50*/  REDG.E.ADD.F32.FTZ.RN.STRONG.GPU desc[UR8][R2.64], R4 ;  /* 0x00000004020079a6 */ /* 0x0003e2000c10f388 */
[-C--:B------:R-:W-:Y:S01]  /*6b60*/  LEA R104, P2, R104, R2.reuse, 0x2 ;  /* 0x0000000268687211 */ /* 0x080fe200078410ff */
[C---:B------:R-:W-:Y:S05]  /*6b70*/  HMMA.16816.F32 R56, R200.reuse, R204, R56 ;  /* 0x000000ccc838723c */ /* 0x040fea0000001838 */
[-C--:B------:R-:W-:Y:S01]  /*6b80*/  LEA R108, P1, R108, R2.reuse, 0x2 ;  /* 0x000000026c6c7211 */ /* 0x080fe200078210ff */
[-C--:B------:R-:W-:Y:S05]  /*6b90*/  HMMA.16816.F32 R60, R200, R206.reuse, R60 ;  /* 0x000000cec83c723c */ /* 0x080fea000000183c */
[-C--:B------:R-:W-:Y:S01]  /*6ba0*/  LEA.HI.X.SX32 R105, R0, R3.reuse, 0x2, P2 ;  /* 0x0000000300697211 */ /* 0x080fe200010f16ff */
[----:B------:R-:W-:Y:S01]  /*6bb0*/  HMMA.16816.F32 R64, R100, R206, R64 ;  /* 0x000000ce6440723c */ /* 0x000fe20000001840 */
[----:B------:R-:W-:Y:S03]  /*6bc0*/  IMAD.U32 R0, RZ, RZ, UR45 ;  /* 0x0000002dff007e24 */ /* 0x000fe6000f8e00ff */
[----:B------:R2:W-:Y:S01]  /*6bd0*/  REDG.E.ADD.F32.FTZ.RN.STRONG.GPU desc[UR8][R104.64], R5 ;  /* 0x00000005680079a6 */ /* 0x0005e2000c10f388 */
[-C--:B------:R-:W-:Y:S02]  /*6be0*/  LEA R106, P0, R106, R2.reuse, 0x2 ;  /* 0x000000026a6a7211 */ /* 0x080fe400078010ff */
[-C--:B------:R-:W-:Y:S01]  /*6bf0*/  LEA.HI.X.SX32 R109, R109, R3.reuse, 0x2, P1 ;  /* 0x000000036d6d7211 */ /* 0x080fe200008f16ff */
[----:B------:R-:W-:Y:S03]  /*6c00*/  IMAD.U32 R102, RZ, RZ, UR45 ;  /* 0x0000002dff667e24 */ /* 0x000fe6000f8e00ff */
[-C--:B------:R-:W-:Y:S01]  /*6c10*/  LEA.HI.X.SX32 R107, R107, R3.reuse, 0x2, P0 ;  /* 0x000000036b6b7211 */ /* 0x080fe200000f16ff */
[----:B------:R3:W-:Y:S01]  /*6c20*/  REDG.E.ADD.F32.FTZ.RN.STRONG.GPU desc[UR8][R108.64], R6 ;  /* 0x000000066c0079a6 */ /* 0x0007e2000c10f388 */
[----:B------:R-:W-:Y:S01]  /*6c30*/  IMAD.U32 R100, RZ, RZ, UR44 ;  /* 0x0000002cff647e24 */ /* 0x000fe2000f8e00ff */
[-C--:B------:R-:W-:Y:S01]  /*6c40*/  LEA R102, P0, R102, R2.reuse, 0x2 ;  /* 0x0000000266667211 */ /* 0x080fe200078010ff */
[----:B-1----:R-:W-:Y:S01]  /*6c50*/  IMAD.U32 R4, RZ, RZ, UR42 ;  /* 0x0000002aff047e24 */ /* 0x002fe2000f8e00ff */
[----:B------:R1:W-:Y:S02]  /*6c60*/  REDG.E.ADD.F32.FTZ.RN.STRONG.GPU desc[UR8][R106.64], R7 ;  /* 0x000000076a0079a6 */ /* 0x0003e4000c10f388 */
[-C--:B------:R-:W-:Y:S02]  /*6c70*/  LEA R100, P2, R100, R2.reuse, 0x2 ;  /* 0x0000000264647211 */ /* 0x080fe400078410ff */
[-C--:B------:R-:W-:Y:S01]  /*6c80*/  LEA.HI.X.SX32 R103, R0, R3.reuse, 0x2, P0 ;  /* 0x0000000300677211 */ /* 0x080fe200000f16ff */
[----:B------:R-:W-:Y:S01]  /*6c90*/  IMAD.U32 R0, RZ, RZ, UR42 ;  /* 0x0000002aff007e24 */ /* 0x000fe2000f8e00ff */
[-C--:B------:R-:W-:Y:S03]  /*6ca0*/  LEA R4, P0, R4, R2.reuse, 0x2 ;  /* 0x0000000204047211 */ /* 0x080fe600078010ff */
[----:B------:R4:W-:Y:S01]  /*6cb0*/  REDG.E.ADD.F32.FTZ.RN.STRONG.GPU desc[UR8][R102.64], R8 ;  /* 0x00000008660079a6 */ /* 0x0009e2000c10f388 */
[----:B--2---:R-:W-:Y:S02]  /*6cc0*/  IMAD.U32 R5, RZ, RZ, UR43 ;  /* 0x0000002bff057e24 */ /* 0x004fe4000f8e00ff */
[----:B---3--:R-:W-:Y:S02]  /*6cd0*/  IMAD.U32 R6, RZ, RZ, UR43 ;  /* 0x0000002bff067e24 */ /* 0x008fe4000f8e00ff */
[----:B-1----:R-:W-:Y:S03]  /*6ce0*/  IMAD.U32 R7, RZ, RZ, UR44 ;  /* 0x0000002cff077e24 */ /* 0x002fe6000f8e00ff */
[-C--:B------:R-:W-:Y:S02]  /*6cf0*/  LEA R6, P1, R6, R2.reuse, 0x2 ;  /* 0x0000000206067211 */ /* 0x080fe400078210ff */
[-C--:B------:R-:W-:Y:S02]  /*6d00*/  LEA.HI.X.SX32 R101, R7, R3.reuse, 0x2, P2 ;  /* 0x0000000307657211 */ /* 0x080fe400010f16ff */
[-C--:B------:R-:W-:Y:S02]  /*6d10*/  LEA.HI.X.SX32 R7, R5, R3.reuse, 0x2, P1 ;  /* 0x0000000305077211 */ /* 0x080fe400008f16ff */
[-C--:B------:R-:W-:Y:S01]  /*6d20*/  LEA.HI.X.SX32 R5, R0, R3.reuse, 0x2, P0 ;  /* 0x0000000300057211 */ /* 0x080fe200000f16ff */
[----:B------:R-:W-:Y:S01]  /*6d30*/  REDG.E.ADD.F32.FTZ.RN.STRONG.GPU desc[UR8][R100.64], R9 ;  /* 0x00000009640079a6 */ /* 0x000fe2000c10f388 */
[----:B----4-:R-:W-:Y:S02]  /*6d40*/  IMAD.U32 R8, RZ, RZ, UR34 ;  /* 0x00000022ff087e24 */ /* 0x010fe4000f8e00ff */
[----:B------:R-:W-:Y:S01]  /*6d50*/  IMAD.U32 R0, RZ, RZ, UR35 ;  /* 0x00000023ff007e24 */ /* 0x000fe2000f8e00ff */
[----:B------:R1:W-:Y:S02]  /*6d60*/  REDG.E.ADD.F32.FTZ.RN.STRONG.GPU desc[UR8][R6.64], R10 ;  /* 0x0000000a060079a6 */ /* 0x0003e4000c10f388 */
[-C--:B------:R-:W-:Y:S02]  /*6d70*/  LEA R8, P2, R8, R2.reuse, 0x2 ;  /* 0x0000000208087211 */ /* 0x080fe400078410ff */
[----:B------:R2:W-:Y:S04]  /*6d80*/  REDG.E.ADD.F32.FTZ.RN.STRONG.GPU desc[UR8][R4.64], R11 ;  /* 0x0000000b040079a6 */ /* 0x0005e8000c10f388 */
[----:B------:R-:W-:Y:S04]  /*6d90*/  REDG.E.ADD.F32.FTZ.RN.STRONG.GPU desc[UR8][R2.64+0x80], R16 ;  /* 0x00008010020079a6 */ /* 0x000fe8000c10f388 */
[----:B------:R-:W-:Y:S04]  /*6da0*/  REDG.E.ADD.F32.FTZ.RN.STRONG.GPU desc[UR8][R104.64+0x80], R17 ;  /* 0x00008011680079a6 */ /* 0x000fe8000c10f388 */
[----:B------:R-:W-:Y:S01]  /*6db0*/  LDSM.16.MT88.4 R100, [R208+0x2800] ;  /* 0x00280000d064783b */ /* 0x000fe20000004200 */
[----:B-1----:R-:W-:Y:S02]  /*6dc0*/  IMAD.U32 R10, RZ, RZ, UR35 ;  /* 0x00000023ff0a7e24 */ /* 0x002fe4000f8e00ff */
[----:B------:R-:W-:Y:S02]  /*6dd0*/  IMAD.U32 R6, RZ, RZ, UR41 ;  /* 0x00000029ff067e24 */ /* 0x000fe4000f8e00ff */
[----:B------:R-:W-:Y:S01]  /*6de0*/  IMAD.U32 R7, RZ, RZ, UR34 ;  /* 0x00000022ff077e24 */ /* 0x000fe2000f8e00ff */
[-C--:B------:R-:W-:Y:S01]  /*6df0*/  LEA R10, P0, R10, R2.reuse, 0x2 ;  /* 0x000000020a0a7211 */ /* 0x080fe200078010ff */
[----:B--2---:R-:W-:Y:S01]  /*6e00*/  IMAD.U32 R4, RZ, RZ, UR36 ;  /* 0x00000024ff047e24 */ /* 0x004fe2000f8e00ff */
        /* <DEDUP_REMOVED lines=21> */
[----:B------:R-:W-:Y:S02]  /*6f60*/  IMAD.U32 R0, RZ, RZ, UR40 ;  /* 0x00000028ff007e24 */ /* 0x000fe4000f8e00ff */
[----:B------:R-:W-:Y:S01]  /*6f70*/  IMAD.U32 R12, RZ, RZ, UR26 ;  /* 0x0000001aff0c7e24 */ /* 0x000fe2000f8e00ff */
[-C--:B------:R-:W-:Y:S01]  /*6f80*/  LEA.HI.X.SX32 R5, R5, R3.reuse, 0x2, P1 ;  /* 0x0000000305057211 */ /* 0x080fe200008f16ff */
[----:B------:R-:W-:Y:S01]  /*6f90*/  IMAD.U32 R13, RZ, RZ, UR27 ;  /* 0x0000001bff0d7e24 */ /* 0x000fe2000f8e00ff */
[-C--:B------:R-:W-:Y:S01]  /*6fa0*/  LEA.HI.X.SX32 R9, R0, R3.reuse, 0x2, P0 ;  /* 0x0000000300097211 */ /* 0x080fe200000f16ff */
[----:B------:R-:W-:Y:S01]  /*6fb0*/  IMAD.U32 R0, RZ, RZ, UR31 ;  /* 0x0000001fff007e24 */ /* 0x000fe2000f8e00ff */
[-C--:B------:R-:W-:Y:S01]  /*6fc0*/  LEA R6, P1, R6, R2.reuse, 0x2 ;  /* 0x0000000206067211 */ /* 0x080fe200078210ff */
[----:B------:R1:W-:Y:S01]  /*6fd0*/  REDG.E.ADD.F32.FTZ.RN.STRONG.GPU desc[UR8][R4.64], R14 ;  /* 0x0000000e040079a6 */ /* 0x0003e2000c10f388 */
[-C--:B------:R-:W-:Y:S03]  /*6fe0*/  LEA R12, P4, R12, R2.reuse, 0x2 ;  /* 0x000000020c0c7211 */ /* 0x080fe600078810ff */
[----:B------:R2:W-:Y:S04]  /*6ff0*/  REDG.E.ADD.F32.FTZ.RN.STRONG.GPU desc[UR8][R8.64], R15 ;  /* 0x0000000f080079a6 */ /* 0x0005e8000c10f388 */
[----:B------:R-:W-:Y:S04]  /*7000*/  REDG.E.ADD.F32.FTZ.RN.STRONG.GPU desc[UR8][R2.64+0x100], R52 ;  /* 0x00010034020079a6 */ /* 0x000fe8000c10f388 */
[----:B------:R-:W-:Y:S01]  /*7010*/  REDG.E.ADD.F32.FTZ.RN.STRONG.GPU desc[UR8][R104.64+0x100], R53 ;  /* 0x00010035680079a6 */ /* 0x000fe2000c10f388 */
[-C--:B-1----:R-:W-:Y:S01]  /*7020*/  LEA R4, P0, R7, R2.reuse, 0x2 ;  /* 0x0000000207047211 */ /* 0x082fe200078010ff */
[----:B------:R-:W-:Y:S01]  /*7030*/  IMAD.U32 R14, RZ, RZ, UR27 ;  /* 0x0000001bff0e7e24 */ /* 0x000fe2000f8e00ff */
[-C--:B------:R-:W-:Y:S01]  /*7040*/  LEA.HI.X.SX32 R7, R10, R3.reuse, 0x2, P1 ;  /* 0x000000030a077211 */ /* 0x080fe200008f16ff */
[----:B------:R-:W-:Y:S01]  /*7050*/  IMAD.U32 R10, RZ, RZ, UR30 ;  /* 0x0000001eff0a7e24 */ /* 0x000fe2000f8e00ff */
[-C--:B------:R-:W-:Y:S01]  /*7060*/  LEA.HI.X.SX32 R5, R0, R3.reuse, 0x2, P0 ;  /* 0x0000000300057211 */ /* 0x080fe200000f16ff */
[----:B--2---:R-:W-:Y:S01]  /*7070*/  IMAD.U32 R8, RZ, RZ, UR29 ;  /* 0x0000001dff087e24 */ /* 0x004fe2000f8e00ff */
[-C--:B------:R-:W-:Y:S01]  /*7080*/  LEA R14, P5, R14, R2.reuse, 0x2 ;  /* 0x000000020e0e7211 */ /* 0x080fe200078a10ff */
[----:B------:R1:W-:Y:S01]  /*7090*/  REDG.E.ADD.F32.FTZ.RN.STRONG.GPU desc[UR8][R6.64], R54 ;  /* 0x00000036060079a6 */ /* 0x0003e2000c10f388 */
[----:B------:R-:W-:Y:S01]  /*70a0*/  IMAD.U32 R0, RZ, RZ, UR30 ;  /* 0x0000001eff007e24 */ /* 0x000fe2000f8e00ff */
[-C--:B------:R-:W-:Y:S02]  /*70b0*/  LEA R10, P0, R10, R2.reuse, 0x2 ;  /* 0x000000020a0a7211 */ /* 0x080fe400078010ff */
[----:B------:R2:W-:Y:S01]  /*70c0*/  REDG.E.ADD.F32.FTZ.RN.STRONG.GPU desc[UR8][R4.64], R55 ;  /* 0x00000037040079a6 */ /* 0x0005e2000c10f388 */
[-C--:B------:R-:W-:Y:S02]  /*70d0*/  LEA R8, P2, R8, R2.reuse, 0x2 ;  /* 0x0000000208087211 */ /* 0x080fe400078410ff */
[-C--:B------:R-:W-:Y:S01]  /*70e0*/  LEA.HI.X.SX32 R11, R0, R3.reuse, 0x2, P0 ;  /* 0x00000003000b7211 */ /* 0x080fe200000f16ff */
[----:B------:R-:W-:Y:S01]  /*70f0*/  IMAD.U32 R0, RZ, RZ, UR39 ;  /* 0x00000027ff007e24 */ /* 0x000fe2000f8e00ff */
[-C--:B------:R-:W-:Y:S01]  /*7100*/  LEA.HI.X.SX32 R15, R13, R3.reuse, 0x2, P5 ;  /* 0x000000030d0f7211 */ /* 0x080fe200028f16ff */
        /* <DEDUP_REMOVED lines=12> */
[----:B---3--:R-:W-:Y:S02]  /*71d0*/  IMAD.U32 R10, RZ, RZ, UR25 ;  /* 0x00000019ff0a7e24 */ /* 0x008fe4000f8e00ff */
[----:B------:R2:W-:Y:S01]  /*71e0*/  REDG.E.ADD.F32.FTZ.RN.STRONG.GPU desc[UR8][R6.64], R58 ;  /* 0x0000003a060079a6 */ /* 0x0005e2000c10f388 */
[----:B------:R-:W-:Y:S02]  /*71f0*/  IMAD.U32 R11, RZ, RZ, UR26 ;  /* 0x0000001aff0b7e24 */ /* 0x000fe4000f8e00ff */
[-C--:B------:R-:W-:Y:S01]  /*7200*/  LEA R10, P3, R10, R2.reuse, 0x2 ;  /* 0x000000020a0a7211 */ /* 0x080fe200078610ff */
[----:B------:R3:W-:Y:S01]  /*7210*/  REDG.E.ADD.F32.FTZ.RN.STRONG.GPU desc[UR8][R4.64], R59 ;  /* 0x0000003b040079a6 */ /* 0x0007e2000c10f388 */
[----:B------:R-:W-:Y:S01]  /*7220*/  IMAD.U32 R0, RZ, RZ, UR38 ;  /* 0x00000026ff007e24 */ /* 0x000fe2000f8e00ff */
[-C--:B------:R-:W-:Y:S02]  /*7230*/  LEA.HI.X.SX32 R13, R11, R3.reuse, 0x2, P4 ;  /* 0x000000030b0d7211 */ /* 0x080fe400020f16ff */
[----:B------:R-:W-:Y:S04]  /*7240*/  REDG.E.ADD.F32.FTZ.RN.STRONG.GPU desc[UR8][R2.64+0x180], R64 ;  /* 0x00018040020079a6 */ /* 0x000fe8000c10f388 */
        /* <DEDUP_REMOVED lines=8> */
[----:B------:R-:W-:Y:S01]  /*72d0*/  IMAD.U32 R7, RZ, RZ, UR24 ;  /* 0x00000018ff077e24 */ /* 0x000fe2000f8e00ff */
[-C--:B------:R-:W-:Y:S01]  /*72e0*/  LEA.HI.X.SX32 R11, R9, R3.reuse, 0x2, P3 ;  /* 0x00000003090b7211 */ /* 0x080fe200018f16ff */
[----:B---3--:R-:W-:Y:S01]  /*72f0*/  IMAD.U32 R4, RZ, RZ, UR38 ;  /* 0x00000026ff047e24 */ /* 0x008fe2000f8e00ff */
[-C--:B------:R-:W-:Y:S01]  /*7300*/  LEA R6, P1, R6, R2.reuse, 0x2 ;  /* 0x0000000206067211 */ /* 0x080fe200078210ff */
[----:B------:R-:W-:Y:S01]  /*7310*/  IMAD.U32 R5, RZ, RZ, UR23 ;  /* 0x00000017ff057e24 */ /* 0x000fe2000f8e00ff */
[-C--:B------:R-:W-:Y:S01]  /*7320*/  LEA.HI.X.SX32 R9, R7, R3.reuse, 0x2, P2 ;  /* 0x0000000307097211 */ /* 0x080fe200010f16ff */
[----:B------:R-:W-:Y:S01]  /*7330*/  REDG.E.ADD.F32.FTZ.RN.STRONG.GPU desc[UR8][R10.64], R60 ;  /* 0x0000003c0a0079a6 */ /* 0x000fe2000c10f388 */
[----:B------:R-:W-:Y:S02]  /*7340*/  LEA R4, P0, R4, R2, 0x2 ;  /* 0x0000000204047211 */ /* 0x000fe400078010ff */
        /* <DEDUP_REMOVED lines=10> */
[----:B------:R-:W-:Y:S04]  /*73f0*/  LDSM.16.MT88.4 R4, [R210+0x10000] ;  /* 0x01000000d204783b */ /* 0x000fe80000004200 */
[----:B------:R-:W1:Y:S01]  /*7400*/  LDSM.16.MT88.4 R8, [R208] ;  /* 0x00000000d008783b */ /* 0x000e620000004200 */
[----:B------:R-:W-:Y:S03]  /*7410*/  @P1 VIADD R0, R208, 0x4000 ;  /* 0x00004000d0001836 */ /* 0x000fe60000000000 */
[----:B------:R-:W2:Y:S04]  /*7420*/  LDSM.16.MT88.4 R56, [R208+0x800] ;  /* 0x00080000d038783b */ /* 0x000ea80000004200 */
[----:B------:R-:W3:Y:S04]  /*7430*/  LDSM.16.MT88.4 R64, [R209+0x10800] ;  /* 0x01080000d140783b */ /* 0x000ee80000004200 */
        /* <DEDUP_REMOVED lines=13> */
[-C--:B--2---:R-:W-:Y:S06]  /*7510*/  HMMA.16816.F32 R68, R52, R56.reuse, R68 ;  /* 0x000000383444723c */ /* 0x084fec0000001844 */
[C---:B---3--:R-:W-:Y:S06]  /*7520*/  HMMA.16816.F32 R72, R64.reuse, R56, R72 ;  /* 0x000000384048723c */ /* 0x048fec0000001848 */
[-C--:B------:R-:W-:Y:S06]  /*7530*/  HMMA.16816.F32 R76, R64, R58.reuse, R76 ;  /* 0x0000003a404c723c */ /* 0x080fec000000184c */
[C---:B------:R-:W-:Y:S01]  /*7540*/  HMMA.16816.F32 R80, R52.reuse, R58, R80 ;  /* 0x0000003a3450723c */ /* 0x040fe20000001850 */
[----:B------:R-:W-:Y:S05]  /*7550*/  LDSM.16.MT88.4 R56, [R208+0x1800] ;  /* 0x00180000d038783b */ /* 0x000fea0000004200 */
[-C--:B------:R-:W-:Y:S06]  /*7560*/  HMMA.16816.F32 R84, R52, R100.reuse, R84 ;  /* 0x000000643454723c */ /* 0x080fec0000001854 */
[C---:B------:R-:W-:Y:S06]  /*7570*/  HMMA.16816.F32 R88, R64.reuse, R100, R88 ;  /* 0x000000644058723c */ /* 0x040fec0000001858 */
[-C--:B------:R-:W-:Y:S01]  /*7580*/  HMMA.16816.F32 R92, R64, R102.reuse, R92 ;  /* 0x00000066405c723c */ /* 0x080fe2000000185c */
[----:B------:R2:W-:Y:S05]  /*7590*/  LDSM.16.MT88.4 R64, [R208+0x3800] ;  /* 0x00380000d040783b */ /* 0x0005ea0000004200 */
[----:B------:R-:W-:Y:S01]  /*75a0*/  HMMA.16816.F32 R96, R52, R102, R96 ;  /* 0x000000663460723c */ /* 0x000fe20000001860 */
[----:B------:R-:W3:Y:S05]  /*75b0*/  LDSM.16.MT88.4 R52, [R210+0x11800] ;  /* 0x01180000d234783b */ /* 0x000eea0000004200 */
[-C--:B-1----:R-:W-:Y:S06]  /*75c0*/  HMMA.16816.F32 R68, R4, R8.reuse, R68 ;  /* 0x000000080444723c */ /* 0x082fec0000001844 */
[C---:B------:R-:W-:Y:S06]  /*75d0*/  HMMA.16816.F32 R72, R12.reuse, R8, R72 ;  /* 0x000000080c48723c */ /* 0x040fec0000001848 */
[-C--:B------:R-:W-:Y:S05]  /*75e0*/  HMMA.16816.F32 R76, R12, R10.reuse, R76 ;  /* 0x0000000a0c4c723c */ /* 0x080fea000000184c */
[----:B--2---:R-:W-:Y:S01]  /*75f0*/  IMAD.MOV.U32 R208, RZ, RZ, R0 ;  /* 0x000000ffffd07224 */ /* 0x004fe200078e0000 */
[C---:B------:R-:W-:Y:S06]  /*7600*/  HMMA.16816.F32 R80, R4.reuse, R10, R80 ;  /* 0x0000000a0450723c */ /* 0x040fec0000001850 */
[-C--:B----4-:R-:W-:Y:S06]  /*7610*/  HMMA.16816.F32 R84, R4, R16.reuse, R84 ;  /* 0x000000100454723c */ /* 0x090fec0000001854 */
[C---:B------:R-:W-:Y:S06]  /*7620*/  HMMA.16816.F32 R88, R12.reuse, R16, R88 ;  /* 0x000000100c58723c */ /* 0x040fec0000001858 */
[-C--:B------:R-:W-:Y:S06]  /*7630*/  HMMA.16816.F32 R92, R12, R18.reuse, R92 ;  /* 0x000000120c5c723c */ /* 0x080fec000000185c */
[----:B------:R-:W-:Y:S06]  /*7640*/  HMMA.16816.F32 R96, R4, R18, R96 ;  /* 0x000000120460723c */ /* 0x000fec0000001860 */
[-C--:B---3--:R-:W-:Y:S06]  /*7650*/  HMMA.16816.F32 R68, R52, R56.reuse, R68 ;  /* 0x000000383444723c */ /* 0x088fec0000001844 */
        /* <DEDUP_REMOVED lines=56> */
[----:B------:R-:W-:Y:S01]  /*79e0*/  @UP0 UIADD3 UR5, UR52, UR54, URZ ;  /* 0x0000003634050290 */ /* 0x000fe2000fffe03f */
[----:B------:R-:W-:Y:S01]  /*79f0*/  F2FP.F16.F32.PACK_AB R10, R10, R76 ;  /* 0x0000004c0a0a723e */ /* 0x000fe200000000ff */
[----:B------:R-:W-:Y:S01]  /*7a00*/  STS [R249+0x400], R15 ;  /* 0x0004000ff9007388 */ /* 0x000fe20000000800 */
[----:B------:R-:W-:Y:S01]  /*7a10*/  F2FP.F16.F32.PACK_AB R9, R9, R78 ;  /* 0x0000004e0909723e */ /* 0x000fe200000000ff */
[----:B------:R-:W-:Y:S01]  /*7a20*/  @UP0 ULDC.64 UR10, c[0x0][0x450] ;  /* 0x00011400000a0ab9 */ /* 0x000fe20000000a00 */
[----:B------:R-:W-:Y:S01]  /*7a30*/  F2FP.F16.F32.PACK_AB R8, R8, R84 ;  /* 0x000000540808723e */ /* 0x000fe200000000ff */
[----:B------:R-:W-:Y:S01]  /*7a40*/  STS [R250], R12 ;  /* 0x0000000cfa007388 */ /* 0x000fe20000000800 */
[----:B------:R-:W-:Y:S01]  /*7a50*/  F2FP.F16.F32.PACK_AB R7, R7, R86 ;  /* 0x000000560707723e */ /* 0x000fe200000000ff */
[----:B------:R-:W-:Y:S01]  /*7a60*/  @UP0 UIMAD.WIDE.U32 UR12, UR5, UR10, URZ ;  /* 0x0000000a050c02a5 */ /* 0x000fe2000f8e003f */
[----:B------:R-:W-:Y:S01]  /*7a70*/  F2FP.F16.F32.PACK_AB R4, R4, R96 ;  /* 0x000000600404723e */ /* 0x000fe200000000ff */
[----:B------:R-:W-:Y:S01]  /*7a80*/  STS [R250+0x400], R11 ;  /* 0x0004000bfa007388 */ /* 0x000fe20000000800 */
[----:B------:R-:W-:Y:S01]  /*7a90*/  F2FP.F16.F32.PACK_AB R3, R3, R98 ;  /* 0x000000620303723e */ /* 0x000fe200000000ff */
[----:B------:R-:W-:Y:S01]  /*7aa0*/  @UP0 UIMAD UR5, UR5, UR11, URZ ;  /* 0x0000000b050502a4 */ /* 0x000fe2000f8e023f */
[----:B------:R-:W-:Y:S01]  /*7ab0*/  F2FP.F16.F32.PACK_AB R6, R6, R88 ;  /* 0x000000580606723e */ /* 0x000fe200000000ff */
[----:B------:R-:W-:Y:S01]  /*7ac0*/  STS [R249+0x1000], R14 ;  /* 0x0010000ef9007388 */ /* 0x000fe20000000800 */
[----:B------:R-:W-:Y:S01]  /*7ad0*/  F2FP.F16.F32.PACK_AB R5, R5, R90 ;  /* 0x0000005a0505723e */ /* 0x000fe200000000ff */
[----:B------:R-:W-:Y:S01]  /*7ae0*/  @UP0 UIADD3 UR19, UR13, UR5, URZ ;  /* 0x000000050d130290 */ /* 0x000fe2000fffe03f */
[----:B------:R-:W-:Y:S01]  /*7af0*/  F2FP.F16.F32.PACK_AB R2, R2, R92 ;  /* 0x0000005c0202723e */ /* 0x000fe200000000ff */
[----:B------:R-:W-:Y:S01]  /*7b00*/  STS [R249+0x1400], R13 ;  /* 0x0014000df9007388 */ /* 0x000fe20000000800 */
[----:B------:R-:W-:Y:S01]  /*7b10*/  F2FP.F16.F32.PACK_AB R0, R0, R94 ;  /* 0x0000005e0000723e */ /* 0x000fe200000000ff */
[----:B------:R-:W-:Y:S01]  /*7b20*/  @UP0 UMOV UR18, UR12 ;  /* 0x0000000c00120c82 */ /* 0x000fe20008000000 */
        /* <DEDUP_REMOVED lines=54> */
.L_x_1195:
[----:B------:R-:W-:Y:S01]  /*7e90*/  @UP0 UIADD3 UR5, UR52, UR54, URZ ;  /* 0x0000003634050290 */ /* 0x000fe2000fffe03f */
[----:B--2---:R-:W-:Y:S01]  /*7ea0*/  LEA R2, R244, UR4, 0x1 ;  /* 0x00000004f4027c11 */ /* 0x004fe2000f8e08ff */
[----:B------:R-:W-:Y:S02]  /*7eb0*/  @UP0 ULDC.64 UR12, c[0x0][0x458] ;  /* 0x00011600000c0ab9 */ /* 0x000fe40000000a00 */
        /* <DEDUP_REMOVED lines=16> */
.L_x_1196:
[----:B------:R-:W-:Y:S01]  /*7fc0*/  BAR.SYNC.DEFER_BLOCKING 0x0 ;  /* 0x0000000000007b1d */ /* 0x000fe20000010000 */
[----:B------:R-:W-:Y:S01]  /*7fd0*/  USHF.R.S32.HI UR5, URZ, 0x1f, UR53 ;  /* 0x0000001f3f057899 */ /* 0x000fe20008011435 */
[----:B-1----:R-:W-:Y:S01]  /*7fe0*/  SHF.R.S32.HI R4, RZ, 0x1f, R3 ;  /* 0x0000001fff047819 */ /* 0x002fe20000011403 */
[----:B------:R-:W-:Y:S01]  /*7ff0*/  IMAD.U32 R0, RZ, RZ, UR10 ;  /* 0x0000000aff007e24 */ /* 0x000fe2000f8e00ff */
[--C-:B------:R-:W-:Y:S01]  /*8000*/  SHF.R.S32.HI R5, RZ, 0x1f, R234.reuse ;  /* 0x0000001fff057819 */ /* 0x100fe200000114ea */
[----:B------:R-:W-:Y:S01]  /*8010*/  UIMAD UR7, UR5, UR10, URZ ;  /* 0x0000000a050772a4 */ /* 0x000fe2000f8e023f */
[----:B------:R-:W-:Y:S01]  /*8020*/  LEA.HI R3, R4, R3, RZ, 0x3 ;  /* 0x0000000304037211 */ /* 0x000fe200078f18ff */
[----:B------:R-:W-:Y:S01]  /*8030*/  IMAD.MOV.U32 R4, RZ, RZ, R234 ;  /* 0x000000ffff047224 */ /* 0x000fe200078e00ea */
[----:B------:R-:W-:Y:S01]  /*8040*/  UIMAD UR6, UR56, -0x40, UR6 ;  /* 0xffffffc0380678a4 */ /* 0x000fe2000f8e0206 */
[----:B------:R-:W-:Y:S01]  /*8050*/  BSSY B0, `(.L_x_1197) ;  /* 0x0000027000007945 */ /* 0x000fe20003800000 */
[----:B------:R-:W-:Y:S01]  /*8060*/  UIMAD UR7, UR53, UR11, UR7 ;  /* 0x0000000b350772a4 */ /* 0x000fe2000f8e0207 */
[----:B------:R-:W-:Y:S01]  /*8070*/  IMAD.WIDE.U32 R6, R0, UR53, R4 ;  /* 0x0000003500067c25 */ /* 0x000fe2000f8e0004 */
[----:B------:R-:W-:Y:S01]  /*8080*/  SHF.R.S32.HI R0, RZ, 0x3, R3 ;  /* 0x00000003ff007819 */ /* 0x000fe20000011403 */
[----:B------:R-:W-:Y:S01]  /*8090*/  USHF.R.S32.HI UR20, URZ, 0x1f, UR57 ;  /* 0x0000001f3f147899 */ /* 0x000fe20008011439 */
[----:B------:R-:W-:-:S02]  /*80a0*/  ULDC.64 UR16, c[0x0][0x468] ;  /* 0x00011a0000107ab9 */ /* 0x000fc40000000a00 */
[----:B------:R-:W-:Y:S01]  /*80b0*/  IMAD.U32 R3, RZ, RZ, UR7 ;  /* 0x00000007ff037e24 */ /* 0x000fe2000f8e00ff */
[----:B------:R-:W-:Y:S01]  /*80c0*/  IADD3 R6, P0, R6, UR18, RZ ;  /* 0x0000001206067c10 */ /* 0x000fe2000ff1e0ff */
[----:B------:R-:W-:Y:S01]  /*80d0*/  UIMAD UR7, UR20, UR16, URZ ;  /* 0x00000010140772a4 */ /* 0x000fe2000f8e023f */
[C---:B------:R-:W-:Y:S01]  /*80e0*/  ISETP.GE.AND P3, PT, R0.reuse, UR6, PT ;  /* 0x0000000600007c0c */ /* 0x040fe2000bf66270 */
[----:B------:R-:W-:Y:S01]  /*80f0*/  VIADD R8, R0, 0x20 ;  /* 0x0000002000087836 */ /* 0x000fe20000000000 */
[----:B------:R-:W-:Y:S01]  /*8100*/  IADD3.X R7, R7, UR19, R3, P0, !PT ;  /* 0x0000001307077c10 */ /* 0x000fe200087fe403 */
[----:B------:R-:W-:Y:S01]  /*8110*/  IMAD.U32 R3, RZ, RZ, UR16 ;  /* 0x00000010ff037e24 */ /* 0x000fe2000f8e00ff */
[----:B------:R-:W-:Y:S01]  /*8120*/  UIMAD UR17, UR57, UR17, UR7 ;  /* 0x00000011391172a4 */ /* 0x000fe2000f8e0207 */
[----:B------:R1:W2:Y:S01]  /*8130*/  LDS.128 R28, [R2+0xd000] ;  /* 0x00d00000021c7984 */ /* 0x0002a20000000c00 */
[----:B------:R-:W-:Y:S01]  /*8140*/  ISETP.GE.AND P2, PT, R8, UR6, PT ;  /* 0x0000000608007c0c */ /* 0x000fe2000bf46270 */
[----:B------:R-:W-:Y:S01]  /*8150*/  IMAD.WIDE.U32 R6, R3, UR57, R6 ;  /* 0x0000003903067c25 */ /* 0x000fe2000f8e0006 */
[----:B------:R-:W-:Y:S01]  /*8160*/  SHF.R.S32.HI R21, RZ, 0x1f, R0 ;  /* 0x0000001fff157819 */ /* 0x000fe20000011400 */
[----:B------:R1:W3:Y:S02]  /*8170*/  LDS.128 R24, [R2+0xf000] ;  /* 0x00f0000002187984 */ /* 0x0002e40000000c00 */
[----:B------:R-:W-:-:S02]  /*8180*/  VIADD R3, R7, UR17 ;  /* 0x0000001107037c36 */ /* 0x000fc40008000000 */
[----:B------:R1:W4:Y:S04]  /*8190*/  LDS.128 R36, [R2+0x11000] ;  /* 0x0110000002247984 */ /* 0x0003280000000c00 */
[----:B------:R1:W1:Y:S01]  /*81a0*/  LDS.128 R32, [R2+0x13000] ;  /* 0x0130000002207984 */ /* 0x0002620000000c00 */
[----:B------:R-:W-:Y:S05]  /*81b0*/  @P3 BRA `(.L_x_1198) ;  /* 0x0000000000403947 */ /* 0x000fea0003800000 */
[----:B------:R-:W-:Y:S01]  /*81c0*/  ULDC UR7, c[0x0][0x2d0] ;  /* 0x0000b40000077ab9 */ /* 0x000fe20000000800 */
[----:B------:R-:W2:Y:S01]  /*81d0*/  LDS.128 R16, [R2+0xe000] ;  /* 0x00e0000002107984 */ /* 0x000ea20000000c00 */
[----:B------:R-:W-:Y:S01]  /*81e0*/  ISETP.GE.AND P1, PT, R234, UR7, PT ;  /* 0x00000007ea007c0c */ /* 0x000fe2000bf26270 */
[----:B------:R-:W-:Y:S01]  /*81f0*/  IMAD.MOV.U32 R8, RZ, RZ, R6 ;  /* 0x000000ffff087224 */ /* 0x000fe200078e0006 */
[----:B------:R-:W-:Y:S01]  /*8200*/  MOV R9, R3 ;  /* 0x0000000300097202 */ /* 0x000fe20000000f00 */
[----:B------:R-:W-:Y:S01]  /*8210*/  IMAD R20, R21, UR10, RZ ;  /* 0x0000000a15147c24 */ /* 0x000fe2000f8e02ff */
[----:B------:R-:W-:Y:S01]  /*8220*/  ISETP.GE.AND P0, PT, R241, UR7, PT ;  /* 0x00000007f1007c0c */ /* 0x000fe2000bf06270 */
[----:B------:R-:W-:Y:S01]  /*8230*/  ULDC.64 UR16, c[0x0][0x3f0] ;  /* 0x0000fc0000107ab9 */ /* 0x000fe20000000a00 */
[----:B------:R-:W-:-:S04]  /*8240*/  IMAD.WIDE.U32 R10, R0, UR10, R8 ;  /* 0x0000000a000a7c25 */ /* 0x000fc8000f8e0008 */
[----:B------:R-:W-:-:S03]  /*8250*/  IMAD R8, R0, UR11, R20 ;  /* 0x0000000b00087c24 */ /* 0x000fc6000f8e0214 */
[----:B------:R-:W3:Y:S01]  /*8260*/  @!P1 LDS.128 R12, [R2+0xc000] ;  /* 0x00c00000020c9984 */ /* 0x000ee20000000c00 */
[----:B------:R-:W-:Y:S01]  /*8270*/  IMAD.IADD R9, R8, 0x1, R11 ;  /* 0x0000000108097824 */ /* 0x000fe200078e020b */
[----:B------:R-:W-:-:S04]  /*8280*/  LEA R8, P4, R10, UR16, 0x1 ;  /* 0x000000100a087c11 */ /* 0x000fc8000f8808ff */
[----:B------:R-:W-:-:S05]  /*8290*/  LEA.HI.X R9, R10, UR17, R9, 0x1, P4 ;  /* 0x000000110a097c11 */ /* 0x000fca000a0f0c09 */
[----:B--2---:R2:W-:Y:S04]  /*82a0*/  @!P0 STG.E.128 desc[UR8][R8.64+0x80], R16 ;  /* 0x0000801008008986 */ /* 0x0045e8000c101d08 */
[----:B---3--:R2:W-:Y:S02]  /*82b0*/  @!P1 STG.E.128 desc[UR8][R8.64], R12 ;  /* 0x0000000c08009986 */ /* 0x0085e4000c101d08 */
.L_x_1198:
[----:B------:R-:W-:Y:S05]  /*82c0*/  BSYNC B0 ;  /* 0x0000000000007941 */ /* 0x000fea0003800000 */
.L_x_1197:
        /* <DEDUP_REMOVED lines=10> */
[C---:B------:R-:W-:Y:S02]  /*8370*/  IMAD R3, R10.reuse, UR11, R11 ;  /* 0x0000000b0a037c24 */ /* 0x040fe4000f8e020b */
[----:B--2---:R-:W-:-:S04]  /*8380*/  IMAD.WIDE.U32 R8, R10, UR10, R6 ;  /* 0x0000000a0a087c25 */ /* 0x004fc8000f8e0006 */
[----:B------:R-:W-:Y:S01]  /*8390*/  IMAD.IADD R3, R3, 0x1, R9 ;  /* 0x0000000103037824 */ /* 0x000fe200078e0209 */
[----:B------:R-:W-:-:S04]  /*83a0*/  LEA R6, P4, R8, UR6, 0x1 ;  /* 0x0000000608067c11 */ /* 0x000fc8000f8808ff */
[----:B------:R-:W-:-:S05]  /*83b0*/  LEA.HI.X R7, R8, UR7, R3, 0x1, P4 ;  /* 0x0000000708077c11 */ /* 0x000fca000a0f0c03 */
[----:B------:R2:W-:Y:S04]  /*83c0*/  @!P1 STG.E.128 desc[UR8][R6.64], R28 ;  /* 0x0000001c06009986 */ /* 0x0005e8000c101d08 */
[----:B---3--:R2:W-:Y:S02]  /*83d0*/  @!P0 STG.E.128 desc[UR8][R6.64+0x80], R24 ;  /* 0x0000801806008986 */ /* 0x0085e4000c101d08 */
.L_x_1200:
[----:B------:R-:W-:Y:S05]  /*83e0*/  BSYNC B0 ;  /* 0x0000000000007941 */ /* 0x000fea0003800000 */
.L_x_1199:
[----:B------:R-:W-:Y:S01]  /*83f0*/  UIMAD UR5, UR5, UR12, URZ ;  /* 0x0000000c050572a4 */ /* 0x000fe2000f8e023f */
[----:B------:R-:W-:Y:S01]  /*8400*/  IMAD.U32 R3, RZ, RZ, UR12 ;  /* 0x0000000cff037e24 */ /* 0x000fe2000f8e00ff */
[----:B--2---:R-:W2:Y:S01]  /*8410*/  LDS.128 R16, [R2+0x10000] ;  /* 0x0100000002107984 */ /* 0x004ea20000000c00 */
[----:B------:R-:W-:Y:S01]  /*8420*/  USHF.R.S32.HI UR10, URZ, 0x1f, UR57 ;  /* 0x0000001f3f0a7899 */ /* 0x000fe20008011439 */
[----:B------:R-:W-:Y:S01]  /*8430*/  BSSY B0, `(.L_x_1201) ;  /* 0x000001c000007945 */ /* 0x000fe20003800000 */
[----:B------:R-:W-:Y:S01]  /*8440*/  UIMAD UR5, UR53, UR13, UR5 ;  /* 0x0000000d350572a4 */ /* 0x000fe2000f8e0205 */
[----:B------:R1:W2:Y:S01]  /*8450*/  LDS.128 R12, [R2+0x12000] ;  /* 0x01200000020c7984 */ /* 0x0002a20000000c00 */
[----:B------:R-:W-:Y:S01]  /*8460*/  ULDC.64 UR6, c[0x0][0x470] ;  /* 0x00011c0000067ab9 */ /* 0x000fe20000000a00 */
[----:B-1----:R-:W-:-:S04]  /*8470*/  IMAD.WIDE.U32 R2, R3, UR53, R4 ;  /* 0x0000003503027c25 */ /* 0x002fc8000f8e0004 */
        /* <DEDUP_REMOVED lines=8> */
[----:B--2---:R-:W-:Y:S06]  /*8500*/  @P3 BRA `(.L_x_1202) ;  /* 0x0000000000383947 */ /* 0x004fec0003800000 */
        /* <DEDUP_REMOVED lines=12> */
[----:B------:R1:W-:Y:S04]  /*85d0*/  @!P1 STG.E.128 desc[UR8][R4.64], R16 ;  /* 0x0000001004009986 */ /* 0x0003e8000c101d08 */
[----:B------:R1:W-:Y:S02]  /*85e0*/  @!P0 STG.E.128 desc[UR8][R4.64+0x80], R12 ;  /* 0x0000800c04008986 */ /* 0x0003e4000c101d08 */
.L_x_1202:
[----:B------:R-:W-:Y:S05]  /*85f0*/  BSYNC B0 ;  /* 0x0000000000007941 */ /* 0x000fea0003800000 */
.L_x_1201:
        /* <DEDUP_REMOVED lines=9> */
[----:B-1----:R-:W-:-:S04]  /*8690*/  IMAD.WIDE.U32 R4, R0, UR12, R2 ;  /* 0x0000000c00047c25 */ /* 0x002fc8000f8e0002 */
[----:B------:R-:W-:Y:S01]  /*86a0*/  IMAD R0, R0, UR13, R6 ;  /* 0x0000000d00007c24 */ /* 0x000fe2000f8e0206 */
[----:B------:R-:W-:-:S03]  /*86b0*/  LEA R2, P2, R4, UR6, 0x1 ;  /* 0x0000000604027c11 */ /* 0x000fc6000f8408ff */
[----:B------:R-:W-:-:S05]  /*86c0*/  IMAD.IADD R0, R0, 0x1, R5 ;  /* 0x0000000100007824 */ /* 0x000fca00078e0205 */
[----:B------:R-:W-:-:S05]  /*86d0*/  LEA.HI.X R3, R4, UR7, R0, 0x1, P2 ;  /* 0x0000000704037c11 */ /* 0x000fca00090f0c00 */
[----:B----4-:R2:W-:Y:S04]  /*86e0*/  @!P1 STG.E.128 desc[UR8][R2.64], R36 ;  /* 0x0000002402009986 */ /* 0x0105e8000c101d08 */
[----:B------:R2:W-:Y:S02]  /*86f0*/  @!P0 STG.E.128 desc[UR8][R2.64+0x80], R32 ;  /* 0x0000802002008986 */ /* 0x0005e4000c101d08 */
.L_x_1171:
[----:B------:R-:W-:Y:S05]  /*8700*/  BSYNC B1 ;  /* 0x0000000000017941 */ /* 0x000fea0003800000 */
.L_x_1157:
[----:B------:R-:W-:Y:S01]  /*8710*/  R2UR UR6, R252 ;  /* 0x00000000fc0672ca */ /* 0x000fe200000e0000 */
[----:B------:R-:W-:Y:S02]  /*8720*/  ULDC UR5, c[0x0][0xc] ;  /* 0x0000030000057ab9 */ /* 0x000fe40000000800 */
[----:B------:R-:W-:-:S10]  /*8730*/  UIADD3 UR56, UR5, UR56, URZ ;  /* 0x0000003805387290 */ /* 0x000fd4000fffe03f */
[----:B------:R-:W-:-:S06]  /*8740*/  UISETP.GE.AND UP0, UPT, UR56, UR6, UPT ;  /* 0x000000063800728c */ /* 0x000fcc000bf06270 */
[----:B------:R-:W-:-:S13]  /*8750*/  PLOP3.LUT P0, PT, PT, PT, UP0, 0x80, 0x0 ;  /* 0x000000000000781c */ /* 0x000fda0003f0f008 */
[----:B------:R-:W-:Y:S05]  /*8760*/  @P0 BRA `(.L_x_1203) ;  /* 0x0000000000040947 */ /* 0x000fea0003800000 */
[----:B------:R-:W-:Y:S05]  /*8770*/  BRA `(.L_x_1204) ;  /* 0xffffff8000787947 */ /* 0x000fea000383ffff */
.L_x_1203:
[----:B------:R-:W-:Y:S05]  /*8780*/  EXIT ;  /* 0x000000000000794d */ /* 0x000fea0003800000 */
.L_x_1205:
        /* <DEDUP_REMOVED lines=15> */
.L_x_2078:


//--------------------- .text._ZN5flash25flash_bwd_dot_do_o_kernelILb0E23Flash_bwd_kernel_traitsILi128ELi64ELi64ELi8ELi4ELi2ELi2ELb1ELb0EN7cutlass6half_tE19Flash_kernel_traitsILi128ELi64ELi64ELi8ES3_EEEEvNS_16Flash_bwd_paramsE --------------------------
	.section	.text._ZN5flash25flash_bwd_dot_do_o_kernelILb0E23Flash_bwd_kernel_traitsILi128ELi64ELi64ELi8ELi4ELi2ELi2ELb1ELb0EN7cutlass6half_tE19Flash_kernel_traitsILi128ELi64ELi64ELi8ES3_EEEEvNS_16Flash_bwd_paramsE,"ax",@progbits
	.align	128
        .global         _ZN5flash25flash_bwd_dot_do_o_kernelILb0E23Flash_bwd_kernel_traitsILi128ELi64ELi64ELi8ELi4ELi2ELi2ELb1ELb0EN7cutlass6half_tE19Flash_kernel_traitsILi128ELi64ELi64ELi8ES3_EEEEvNS_16Flash_bwd_paramsE
        .type           _ZN5flash25flash_bwd_dot_do_o_kernelILb0E23Flash_bwd_kernel_traitsILi128ELi64ELi64ELi8ELi4ELi2ELi2ELb1ELb0EN7cutlass6half_tE19Flash_kernel_traitsILi128ELi64ELi64ELi8ES3_EEEEvNS_16Flash_bwd_paramsE,@function
        .size           _ZN5flash25flash_bwd_dot_do_o_kernelILb0E23Flash_bwd_kernel_traitsILi128ELi64ELi64ELi8ELi4ELi2ELi2ELb1ELb0EN7cutlass6half_tE19Flash_kernel_traitsILi128ELi64ELi64ELi8ES3_EEEEvNS_16Flash_bwd_paramsE,(.L_x_2079 - _ZN5flash25flash_bwd_dot_do_o_kernelILb0E23Flash_bwd_kernel_traitsILi128ELi64ELi64ELi8ELi4ELi2ELi2ELb1ELb0EN7cutlass6half_tE19Flash_kernel_traitsILi128ELi64ELi64ELi8ES3_EEEEvNS_16Flash_bwd_paramsE)
        .other          _ZN5flash25flash_bwd_dot_do_o_kernelILb0E23Flash_bwd_kernel_traitsILi128ELi64ELi64ELi8ELi4ELi2ELi2ELb1ELb0EN7cutlass6half_tE19Flash_kernel_traitsILi128ELi64ELi64ELi8ES3_EEEEvNS_16Flash_bwd_paramsE,@"STO_CUDA_ENTRY STV_DEFAULT"
_ZN5flash25flash_bwd_dot_do_o_kernelILb0E23Flash_bwd_kernel_traitsILi128ELi64ELi64ELi8ELi4ELi2ELi2ELb1ELb0EN7cutlass6half_tE19Flash_kernel_traitsILi128ELi64ELi64ELi8ES3_EEEEvNS_16Flash_bwd_paramsE:
.text._ZN5flash25flash_bwd_dot_do_o_kernelILb0E23Flash_bwd_kernel_traitsILi128ELi64ELi64ELi8ELi4ELi2ELi2ELb1ELb0EN7cutlass6half_tE19Flash_kernel_traitsILi128ELi64ELi64ELi8ES3_EEEEvNS_16Flash_bwd_paramsE:
        /* <DEDUP_REMOVED lines=11> */
[----:B------:R-:W0:Y:S02]  /*00b0*/  S2UR UR4, SR_CTAID.X ;  /* 0x00000000000479c3 */ /* 0x000e240000002500 */
[----:B0-----:R-:W-:Y:S01]  /*00c0*/  USHF.L.U32 UR4, UR4, 0x6, URZ ;  /* 0x0000000604047899 */ /* 0x001fe2000800063f */
[----:B--2---:R-:W-:-:S06]  /*00d0*/  @P0 IADD3 R0, R0, -R11, RZ ;  /* 0x8000000b00000210 */ /* 0x004fcc0007ffe0ff */
[----:B------:R-:W0:Y:S02]  /*00e0*/  @!P0 LDC R0, c[0x0][0x2c4] ;  /* 0x0000b100ff008b82 */ /* 0x000e240000000800 */
[----:B0-----:R-:W-:-:S13]  /*00f0*/  ISETP.GT.AND P0, PT, R0, UR4, PT ;  /* 0x0000000400007c0c */ /* 0x001fda000bf04270 */
[----:B------:R-:W-:Y:S05]  /*0100*/  @!P0 EXIT ;  /* 0x000000000000894d */ /* 0x000fea0003800000 */
[----:B------:R-:W-:Y:S01]  /*0110*/  ISETP.NE.AND P1, PT, R11, -0x1, PT ;  /* 0xffffffff0b00780c */ /* 0x000fe20003f25270 */
[----:B------:R-:W0:Y:S01]  /*0120*/  S2R R35, SR_TID.X ;  /* 0x0000000000237919 */ /* 0x000e220000002100 */
[----:B------:R-:W-:Y:S01]  /*0130*/  ULDC.U8 UR8, c[0x0][0x3d8] ;  /* 0x0000f60000087ab9 */ /* 0x000fe20000000000 */
[----:B------:R-:W1:Y:S01]  /*0140*/  S2UR UR5, SR_CTAID.Z ;  /* 0x00000000000579c3 */ /* 0x000e620000002700 */
[----:B------:R-:W-:-:S09]  /*0150*/  ISETP.NE.AND P0, PT, RZ, UR8, PT ;  /* 0x00000008ff007c0c */ /* 0x000fd2000bf05270 */
[----:B------:R-:W2:Y:S01]  /*0160*/  @!P1 LDC.64 R12, c[0x0][0x418] ;  /* 0x00010600ff0c9b82 */ /* 0x000ea20000000a00 */
[--C-:B------:R-:W-:Y:S02]  /*0170*/  @!P1 SHF.R.S32.HI R3, RZ, 0x1f, R9.reuse ;  /* 0x0000001fff039819 */ /* 0x100fe40000011409 */
[----:B------:R-:W-:-:S05]  /*0180*/  @!P1 SHF.R.S32.HI R17, RZ, 0x1f, R9 ;  /* 0x0000001fff119819 */ /* 0x000fca0000011409 */
[----:B------:R-:W3:Y:S08]  /*0190*/  @P1 LDC.64 R6, c[0x0][0x420] ;  /* 0x00010800ff061b82 */ /* 0x000ef00000000a00 */
[----:B------:R-:W4:Y:S08]  /*01a0*/  @!P1 LDC.64 R14, c[0x0][0x290] ;  /* 0x0000a400ff0e9b82 */ /* 0x000f300000000a00 */
[----:B------:R-:W5:Y:S01]  /*01b0*/  @P1 LDC.64 R28, c[0x0][0x298] ;  /* 0x0000a600ff1c1b82 */ /* 0x000f620000000a00 */
[----:B--2---:R-:W-:-:S04]  /*01c0*/  @!P1 IMAD R2, R3, R12, RZ ;  /* 0x0000000c03029224 */ /* 0x004fc800078e02ff */
[----:B------:R-:W-:Y:S02]  /*01d0*/  @!P1 IMAD R3, R9, R13, R2 ;  /* 0x0000000d09039224 */ /* 0x000fe400078e0202 */
[----:B---3--:R-:W-:-:S04]  /*01e0*/  @P1 IMAD.WIDE.U32 R4, R11, R6, RZ ;  /* 0x000000060b041225 */ /* 0x008fc800078e00ff */
[----:B------:R-:W-:Y:S01]  /*01f0*/  @P1 IMAD R2, R11, R7, R5 ;  /* 0x000000070b021224 */ /* 0x000fe200078e0205 */
[----:B------:R-:W-:Y:S01]  /*0200*/  @P1 MOV R27, R4 ;  /* 0x00000004001b1202 */ /* 0x000fe20000000f00 */
[----:B------:R-:W-:-:S04]  /*0210*/  @!P1 IMAD.WIDE.U32 R4, R9, R12, RZ ;  /* 0x0000000c09049225 */ /* 0x000fc800078e00ff */
[----:B----4-:R-:W-:Y:S01]  /*0220*/  @!P1 IMAD R6, R17, R14, RZ ;  /* 0x0000000e11069224 */ /* 0x010fe200078e02ff */
[----:B------:R-:W-:Y:S02]  /*0230*/  @!P1 IADD3 R2, R5, R3, RZ ;  /* 0x0000000305029210 */ /* 0x000fe40007ffe0ff */
[----:B------:R-:W-:Y:S01]  /*0240*/  @!P1 MOV R27, R4 ;  /* 0x00000004001b9202 */ /* 0x000fe20000000f00 */
[----:B------:R-:W-:Y:S02]  /*0250*/  @!P1 IMAD R13, R9, R15, R6 ;  /* 0x0000000f090d9224 */ /* 0x000fe400078e0206 */
[----:B-----5:R-:W-:-:S04]  /*0260*/  @P1 IMAD.WIDE.U32 R42, R11, R28, RZ ;  /* 0x0000001c0b2a1225 */ /* 0x020fc800078e00ff */
[----:B------:R-:W-:-:S04]  /*0270*/  @!P1 IMAD.WIDE.U32 R6, R9, R14, RZ ;  /* 0x0000000e09069225 */ /* 0x000fc800078e00ff */
[----:B------:R-:W-:Y:S01]  /*0280*/  @P1 IMAD R29, R11, R29, R43 ;  /* 0x0000001d0b1d1224 */ /* 0x000fe200078e022b */
[----:B------:R-:W-:Y:S02]  /*0290*/  @!P1 IADD3 R29, R7, R13, RZ ;  /* 0x0000000d071d9210 */ /* 0x000fe40007ffe0ff */
[----:B------:R-:W-:Y:S01]  /*02a0*/  @!P1 MOV R42, R6 ;  /* 0x00000006002a9202 */ /* 0x000fe20000000f00 */
[----:B01----:R-:W-:Y:S06]  /*02b0*/  @!P0 BRA `(.L_x_1206) ;  /* 0x0000000000208947 */ /* 0x003fec0003800000 */
[----:B------:R-:W0:Y:S08]  /*02c0*/  LDC R6, c[0x0][0x2d4] ;  /* 0x0000b500ff067b82 */ /* 0x000e300000000800 */
[----:B------:R-:W1:Y:S08]  /*02d0*/  LDC R3, c[0x0][0x2c0] ;  /* 0x0000b000ff037b82 */ /* 0x000e700000000800 */
[----:B------:R-:W1:Y:S01]  /*02e0*/  LDC R4, c[0x0][0x2e4] ;  /* 0x0000b900ff047b82 */ /* 0x000e620000000800 */
[----:B0-----:R-:W-:Y:S01]  /*02f0*/  @!P1 IMAD R11, R9, R6, RZ ;  /* 0x00000006090b9224 */ /* 0x001fe200078e02ff */
[----:B-1----:R-:W-:-:S04]  /*0300*/  LEA R3, R3, R4, 0x7 ;  /* 0x0000000403037211 */ /* 0x002fc800078e38ff */
[----:B------:R-:W-:-:S05]  /*0310*/  LEA R4, R9, R11, 0x7 ;  /* 0x0000000b09047211 */ /* 0x000fca00078e38ff */
[----:B------:R-:W-:Y:S01]  /*0320*/  IMAD R4, R3, UR5, R4 ;  /* 0x0000000503047c24 */ /* 0x000fe2000f8e0204 */
[----:B------:R-:W-:Y:S06]  /*0330*/  BRA `(.L_x_1207) ;  /* 0x0000000000107947 */ /* 0x000fec0003800000 */
.L_x_1206:
[----:B------:R-:W0:Y:S08]  /*0340*/  LDC R4, c[0x0][0x270] ;  /* 0x00009c00ff047b82 */ /* 0x000e300000000800 */
[----:B------:R-:W1:Y:S01]  /*0350*/  LDC R3, c[0x0][0x2d4] ;  /* 0x0000b500ff037b82 */ /* 0x000e620000000800 */
[----:B0-----:R-:W-:-:S04]  /*0360*/  IMAD R4, R9, R4, UR5 ;  /* 0x0000000509047e24 */ /* 0x001fc8000f8e0204 */
[----:B-1----:R-:W-:-:S07]  /*0370*/  IMAD R4, R4, R3, RZ ;  /* 0x0000000304047224 */ /* 0x002fce00078e02ff */
.L_x_1207:
[----:B------:R-:W-:Y:S01]  /*0380*/  SHF.R.S32.HI R6, RZ, 0x1f, R35 ;  /* 0x0000001fff067819 */ /* 0x000fe20000011423 */
[----:B------:R-:W0:Y:S01]  /*0390*/  LDC.64 R24, c[0x0][0x420] ;  /* 0x00010800ff187b82 */ /* 0x000e220000000a00 */
[----:B------:R-:W-:Y:S01]  /*03a0*/  USHF.R.S32.HI UR8, URZ, 0x1f, UR4 ;  /* 0x0000001f3f087899 */ /* 0x000fe20008011404 */
[----:B------:R-:W-:Y:S01]  /*03b0*/  BSSY B0, `(.L_x_1208) ;  /* 0x000002f000007945 */ /* 0x000fe20003800000 */
[----:B------:R-:W-:Y:S01]  /*03c0*/  LEA.HI R5, R6, R35, RZ, 0x3 ;  /* 0x0000002306057211 */ /* 0x000fe200078f18ff */
[----:B------:R-:W-:Y:S01]  /*03d0*/  USHF.R.S32.HI UR9, URZ, 0x1f, UR5 ;  /* 0x0000001f3f097899 */ /* 0x000fe20008011405 */
[----:B------:R-:W-:Y:S01]  /*03e0*/  HFMA2.MMA R14, -RZ, RZ, 0, 0 ;  /* 0x00000000ff0e7435 */ /* 0x000fe200000001ff */
[----:B------:R-:W-:Y:S02]  /*03f0*/  IADD3 R4, R4, UR4, RZ ;  /* 0x0000000404047c10 */ /* 0x000fe4000fffe0ff */
[----:B------:R-:W-:Y:S02]  /*0400*/  CS2R R22, SRZ ;  /* 0x0000000000167805 */ /* 0x000fe4000001ff00 */
[----:B------:R-:W-:Y:S01]  /*0410*/  LOP3.LUT R6, R5, 0x1ffffff8, RZ, 0xc0, !PT ;  /* 0x1ffffff805067812 */ /* 0x000fe200078ec0ff */
[----:B------:R-:W1:Y:S01]  /*0420*/  LDC.64 R30, c[0x0][0x428] ;  /* 0x00010a00ff1e7b82 */ /* 0x000e620000000a00 */
[----:B------:R-:W-:-:S02]  /*0430*/  SHF.R.S32.HI R5, RZ, 0x3, R5 ;  /* 0x00000003ff057819 */ /* 0x000fc40000011405 */
[----:B------:R-:W-:Y:S02]  /*0440*/  CS2R R18, SRZ ;  /* 0x0000000000127805 */ /* 0x000fe4000001ff00 */
[----:B------:R-:W-:Y:S02]  /*0450*/  IADD3 R6, -R6, R35, RZ ;  /* 0x0000002306067210 */ /* 0x000fe40007ffe1ff */
[----:B------:R-:W-:Y:S02]  /*0460*/  CS2R R16, SRZ ;  /* 0x0000000000107805 */ /* 0x000fe4000001ff00 */
[----:B------:R-:W-:Y:S02]  /*0470*/  CS2R R20, SRZ ;  /* 0x0000000000147805 */ /* 0x000fe4000001ff00 */
[----:B------:R-:W-:Y:S01]  /*0480*/  SHF.L.U32 R6, R6, 0x3, RZ ;  /* 0x0000000306067819 */ /* 0x000fe200000006ff */
[----:B------:R-:W2:Y:S03]  /*0490*/  LDC.64 R32, c[0x0][0x298] ;  /* 0x0000a600ff207b82 */ /* 0x000ea60000000a00 */
[----:B------:R-:W-:Y:S01]  /*04a0*/  SHF.R.S32.HI R7, RZ, 0x1f, R6 ;  /* 0x0000001fff077819 */ /* 0x000fe20000011406 */
[----:B0-----:R-:W-:-:S02]  /*04b0*/  IMAD R10, R24, UR8, RZ ;  /* 0x00000008180a7c24 */ /* 0x001fc4000f8e02ff */
[----:B------:R-:W-:-:S04]  /*04c0*/  IMAD.WIDE.U32 R8, R24, UR4, R6 ;  /* 0x0000000418087c25 */ /* 0x000fc8000f8e0006 */
[----:B------:R-:W-:Y:S01]  /*04d0*/  IMAD R3, R25, UR4, R10 ;  /* 0x0000000419037c24 */ /* 0x000fe2000f8e020a */
[----:B------:R-:W-:Y:S02]  /*04e0*/  IADD3 R26, P0, R27, R8, RZ ;  /* 0x000000081b1a7210 */ /* 0x000fe40007f1e0ff */
[----:B------:R-:W-:Y:S02]  /*04f0*/  CS2R R10, SRZ ;  /* 0x00000000000a7805 */ /* 0x000fe4000001ff00 */
[----:B------:R-:W-:Y:S01]  /*0500*/  IADD3.X R27, R2, R9, R3, P0, !PT ;  /* 0x00000009021b7210 */ /* 0x000fe200007fe403 */
[----:B-1----:R-:W-:Y:S01]  /*0510*/  IMAD R2, R30, UR9, RZ ;  /* 0x000000091e027c24 */ /* 0x002fe2000f8e02ff */
[----:B------:R-:W-:Y:S02]  /*0520*/  IADD3 R3, R0, -UR4, RZ ;  /* 0x8000000400037c10 */ /* 0x000fe4000fffe0ff */
[----:B------:R-:W-:Y:S02]  /*0530*/  CS2R R8, SRZ ;  /* 0x0000000000087805 */ /* 0x000fe4000001ff00 */
[----:B------:R-:W-:Y:S01]  /*0540*/  IADD3 R0, R5, 0x20, RZ ;  /* 0x0000002005007810 */ /* 0x000fe20007ffe0ff */
[----:B------:R-:W-:Y:S01]  /*0550*/  IMAD R31, R31, UR5, R2 ;  /* 0x000000051f1f7c24 */ /* 0x000fe2000f8e0202 */
[-C--:B------:R-:W-:Y:S01]  /*0560*/  ISETP.GE.AND P0, PT, R5, R3.reuse, PT ;  /* 0x000000030500720c */ /* 0x080fe20003f06270 */
[----:B------:R-:W-:Y:S01]  /*0570*/  IMAD.WIDE.U32 R26, R30, UR5, R26 ;  /* 0x000000051e1a7c25 */ /* 0x000fe2000f8e001a */
[----:B------:R-:W-:-:S02]  /*0580*/  ISETP.GE.AND P1, PT, R0, R3, PT ;  /* 0x000000030000720c */ /* 0x000fc40003f26270 */
[----:B------:R-:W-:Y:S02]  /*0590*/  SHF.R.S32.HI R3, RZ, 0x1f, R5 ;  /* 0x0000001fff037819 */ /* 0x000fe40000011405 */
[----:B------:R-:W-:Y:S02]  /*05a0*/  IADD3 R2, R6, 0x40, RZ ;  /* 0x0000004006027810 */ /* 0x000fe40007ffe0ff */
[----:B------:R-:W-:-:S05]  /*05b0*/  IADD3 R31, R27, R31, RZ ;  /* 0x0000001f1b1f7210 */ /* 0x000fca0007ffe0ff */
[----:B--2---:R-:W-:Y:S05]  /*05c0*/  @P0 BRA `(.L_x_1209) ;  /* 0x0000000000340947 */ /* 0x004fea0003800000 */
[----:B------:R-:W-:Y:S01]  /*05d0*/  MOV R30, R26 ;  /* 0x0000001a001e7202 */ /* 0x000fe20000000f00 */
[-C--:B------:R-:W-:Y:S01]  /*05e0*/  IMAD R0, R3, R24.reuse, RZ ;  /* 0x0000001803007224 */ /* 0x080fe200078e02ff */
[----:B------:R-:W-:Y:S01]  /*05f0*/  ULDC UR10, c[0x0][0x2d0] ;  /* 0x0000b400000a7ab9 */ /* 0x000fe20000000800 */
[----:B------:R-:W-:Y:S01]  /*0600*/  ULDC.64 UR12, c[0x0][0x3e0] ;  /* 0x0000f800000c7ab9 */ /* 0x000fe20000000a00 */
[----:B------:R-:W-:Y:S01]  /*0610*/  ISETP.GE.AND P2, PT, R6, UR10, PT ;  /* 0x0000000a06007c0c */ /* 0x000fe2000bf46270 */
[----:B------:R-:W-:Y:S01]  /*0620*/  IMAD.WIDE.U32 R12, R5, R24, R30 ;  /* 0x00000018050c7225 */ /* 0x000fe200078e001e */
[----:B------:R-:W-:-:S03]  /*0630*/  ISETP.GE.AND P3, PT, R2, UR10, PT ;  /* 0x0000000a02007c0c */ /* 0x000fc6000bf66270 */
[----:B------:R-:W-:Y:S01]  /*0640*/  IMAD R15, R5, R25, R0 ;  /* 0x00000019050f7224 */ /* 0x000fe200078e0200 */
[----:B------:R-:W-:-:S04]  /*0650*/  LEA R36, P4, R12, UR12, 0x1 ;  /* 0x0000000c0c247c11 */ /* 0x000fc8000f8808ff */
[----:B------:R-:W-:-:S04]  /*0660*/  IADD3 R13, R13, R15, RZ ;  /* 0x0000000f0d0d7210 */ /* 0x000fc80007ffe0ff */
[----:B------:R-:W-:-:S05]  /*0670*/  LEA.HI.X R37, R12, UR13, R13, 0x1, P4 ;  /* 0x0000000d0c257c11 */ /* 0x000fca000a0f0c0d */
[----:B------:R0:W5:Y:S04]  /*0680*/  @!P2 LDG.E.128 R16, desc[UR6][R36.64] ;  /* 0x000000062410a981 */ /* 0x000168000c1e1d00 */
[----:B------:R0:W5:Y:S02]  /*0690*/  @!P3 LDG.E.128 R8, desc[UR6][R36.64+0x80] ;  /* 0x000080062408b981 */ /* 0x000164000c1e1d00 */
.L_x_1209:
[----:B------:R-:W-:Y:S05]  /*06a0*/  BSYNC B0 ;  /* 0x0000000000007941 */ /* 0x000fea0003800000 */
.L_x_1208:
[----:B------:R-:W-:Y:S01]  /*06b0*/  BSSY B0, `(.L_x_1210) ;  /* 0x0000013000007945 */ /* 0x000fe20003800000 */
[----:B------:R-:W-:Y:S02]  /*06c0*/  MOV R15, RZ ;  /* 0x000000ff000f7202 */ /* 0x000fe40000000f00 */
[----:B------:R-:W-:Y:S01]  /*06d0*/  CS2R R12, SRZ ;  /* 0x00000000000c7805 */ /* 0x000fe2000001ff00 */
[----:B------:R-:W-:Y:S06]  /*06e0*/  @P1 BRA `(.L_x_1211) ;  /* 0x00000000003c1947 */ /* 0x000fec0003800000 */
[----:B0-----:R-:W-:Y:S01]  /*06f0*/  IADD3 R37, P2, R5, 0x20, RZ ;  /* 0x0000002005257810 */ /* 0x001fe20007f5e0ff */
[----:B------:R-:W-:Y:S01]  /*0700*/  ULDC UR10, c[0x0][0x2d0] ;  /* 0x0000b400000a7ab9 */ /* 0x000fe20000000800 */
[----:B------:R-:W-:Y:S01]  /*0710*/  ULDC.64 UR12, c[0x0][0x3e0] ;  /* 0x0000f800000c7ab9 */ /* 0x000fe20000000a00 */
[----:B------:R-:W-:Y:S02]  /*0720*/  ISETP.GE.AND P3, PT, R6, UR10, PT ;  /* 0x0000000a06007c0c */ /* 0x000fe4000bf66270 */
[----:B------:R-:W-:Y:S02]  /*0730*/  IADD3.X R27, RZ, R3, RZ, P2, !PT ;  /* 0x00000003ff1b7210 */ /* 0x000fe400017fe4ff */
[----:B------:R-:W-:-:S03]  /*0740*/  ISETP.GE.AND P4, PT, R2, UR10, PT ;  /* 0x0000000a02007c0c */ /* 0x000fc6000bf86270 */
[----:B------:R-:W-:Y:S01]  /*0750*/  IMAD R0, R27, R24, RZ ;  /* 0x000000181b007224 */ /* 0x000fe200078e02ff */
[----:B------:R-:W-:-:S03]  /*0760*/  MOV R27, R31 ;  /* 0x0000001f001b7202 */ /* 0x000fc60000000f00 */
[C---:B------:R-:W-:Y:S02]  /*0770*/  IMAD R25, R37.reuse, R25, R0 ;  /* 0x0000001925197224 */ /* 0x040fe400078e0200 */
[----:B------:R-:W-:-:S03]  /*0780*/  IMAD.WIDE.U32 R26, R37, R24, R26 ;  /* 0x00000018251a7225 */ /* 0x000fc600078e001a */
[----:B------:R-:W-:Y:S02]  /*0790*/  LEA R24, P2, R26, UR12, 0x1 ;  /* 0x0000000c1a187c11 */ /* 0x000fe4000f8408ff */
[----:B------:R-:W-:-:S04]  /*07a0*/  IADD3 R25, R27, R25, RZ ;  /* 0x000000191b197210 */ /* 0x000fc80007ffe0ff */
[----:B------:R-:W-:-:S05]  /*07b0*/  LEA.HI.X R25, R26, UR13, R25, 0x1, P2 ;  /* 0x0000000d1a197c11 */ /* 0x000fca00090f0c19 */
[----:B------:R1:W5:Y:S04]  /*07c0*/  @!P3 LDG.E.128 R20, desc[UR6][R24.64] ;  /* 0x000000061814b981 */ /* 0x000368000c1e1d00 */
[----:B------:R1:W5:Y:S02]  /*07d0*/  @!P4 LDG.E.128 R12, desc[UR6][R24.64+0x80] ;  /* 0x00008006180cc981 */ /* 0x000364000c1e1d00 */
.L_x_1211:
[----:B------:R-:W-:Y:S05]  /*07e0*/  BSYNC B0 ;  /* 0x0000000000007941 */ /* 0x000fea0003800000 */
.L_x_1210:
[----:B-1----:R-:W1:Y:S01]  /*07f0*/  LDC.64 R24, c[0x0][0x2a0] ;  /* 0x0000a800ff187b82 */ /* 0x002e620000000a00 */
[C---:B------:R-:W-:Y:S01]  /*0800*/  IMAD R0, R32.reuse, UR8, RZ ;  /* 0x0000000820007c24 */ /* 0x040fe2000f8e02ff */
[----:B-----5:R-:W-:Y:S01]  /*0810*/  MOV R34, R16 ;  /* 0x0000001000227202 */ /* 0x020fe20000000f00 */
[----:B------:R-:W-:Y:S01]  /*0820*/  IMAD.WIDE.U32 R26, R32, UR4, R6 ;  /* 0x00000004201a7c25 */ /* 0x000fe2000f8e0006 */
[----:B------:R-:W-:Y:S01]  /*0830*/  BSSY B0, `(.L_x_1212) ;  /* 0x0000023000007945 */ /* 0x000fe20003800000 */
[----:B0-----:R-:W-:Y:S02]  /*0840*/  MOV R36, R19 ;  /* 0x0000001300247202 */ /* 0x001fe40000000f00 */
[----:B------:R-:W-:Y:S01]  /*0850*/  CS2R R30, SRZ ;  /* 0x00000000001e7805 */ /* 0x000fe2000001ff00 */
[----:B------:R-:W-:Y:S01]  /*0860*/  IMAD R28, R33, UR4, R0 ;  /* 0x00000004211c7c24 */ /* 0x000fe2000f8e0200 */
[----:B------:R-:W-:Y:S01]  /*0870*/  IADD3 R42, P2, R42, R26, RZ ;  /* 0x0000001a2a2a7210 */ /* 0x000fe20007f5e0ff */
[----:B------:R-:W-:Y:S01]  /*0880*/  HFMA2.MMA R26, -RZ, RZ, 0, 0 ;  /* 0x00000000ff1a7435 */ /* 0x000fe200000001ff */
[----:B------:R-:W-:-:S02]  /*0890*/  MOV R0, R18 ;  /* 0x0000001200007202 */ /* 0x000fc40000000f00 */
[----:B------:R-:W-:Y:S02]  /*08a0*/  CS2R R18, SRZ ;  /* 0x0000000000127805 */ /* 0x000fe4000001ff00 */
[----:B------:R-:W-:Y:S02]  /*08b0*/  IADD3.X R43, R29, R27, R28, P2, !PT ;  /* 0x0000001b1d2b7210 */ /* 0x000fe400017fe41c */
[----:B------:R-:W-:Y:S02]  /*08c0*/  MOV R38, R17 ;  /* 0x0000001100267202 */ /* 0x000fe40000000f00 */
[----:B------:R-:W-:Y:S02]  /*08d0*/  MOV R37, R22 ;  /* 0x0000001600257202 */ /* 0x000fe40000000f00 */
[----:B------:R-:W-:Y:S02]  /*08e0*/  MOV R40, R23 ;  /* 0x0000001700287202 */ /* 0x000fe40000000f00 */
[----:B------:R-:W-:-:S02]  /*08f0*/  CS2R R22, SRZ ;  /* 0x0000000000167805 */ /* 0x000fc4000001ff00 */
[----:B------:R-:W-:Y:S02]  /*0900*/  MOV R39, R20 ;  /* 0x0000001400277202 */ /* 0x000fe40000000f00 */
[----:B------:R-:W-:Y:S02]  /*0910*/  MOV R41, R21 ;  /* 0x0000001500297202 */ /* 0x000fe40000000f00 */
[----:B------:R-:W-:Y:S01]  /*0920*/  CS2R R20, SRZ ;  /* 0x0000000000147805 */ /* 0x000fe2000001ff00 */
[C---:B-1----:R-:W-:Y:S02]  /*0930*/  IMAD R16, R24.reuse, UR9, RZ ;  /* 0x0000000918107c24 */ /* 0x042fe4000f8e02ff */
[----:B------:R-:W-:-:S04]  /*0940*/  IMAD.WIDE.U32 R42, R24, UR5, R42 ;  /* 0x00000005182a7c25 */ /* 0x000fc8000f8e002a */
[----:B------:R-:W-:Y:S01]  /*0950*/  IMAD R25, R25, UR5, R16 ;  /* 0x0000000519197c24 */ /* 0x000fe2000f8e0210 */
[----:B------:R-:W-:-:S04]  /*0960*/  CS2R R16, SRZ ;  /* 0x0000000000107805 */ /* 0x000fc8000001ff00 */
[----:B------:R-:W-:Y:S01]  /*0970*/  IADD3 R45, R43, R25, RZ ;  /* 0x000000192b2d7210 */ /* 0x000fe20007ffe0ff */
[----:B------:R-:W-:Y:S06]  /*0980*/  @P0 BRA `(.L_x_1213) ;  /* 0x0000000000340947 */ /* 0x000fec0003800000 */
        /* <DEDUP_REMOVED lines=13> */
.L_x_1213:
[----:B------:R-:W-:Y:S05]  /*0a60*/  BSYNC B0 ;  /* 0x0000000000007941 */ /* 0x000fea0003800000 */
.L_x_1212:
[----:B------:R-:W-:Y:S01]  /*0a70*/  BSSY B0, `(.L_x_1214) ;  /* 0x0000014000007945 */ /* 0x000fe20003800000 */
[----:B------:R-:W-:Y:S02]  /*0a80*/  MOV R27, RZ ;  /* 0x000000ff001b7202 */ /* 0x000fe40000000f00 */
[----:B0-----:R-:W-:Y:S02]  /*0a90*/  CS2R R24, SRZ ;  /* 0x0000000000187805 */ /* 0x001fe4000001ff00 */
[----:B------:R-:W-:Y:S01]  /*0aa0*/  CS2R R28, SRZ ;  /* 0x00000000001c7805 */ /* 0x000fe2000001ff00 */
[----:B------:R-:W-:Y:S06]  /*0ab0*/  @P1 BRA `(.L_x_1215) ;  /* 0x00000000003c1947 */ /* 0x000fec0003800000 */
[----:B------:R-:W-:Y:S01]  /*0ac0*/  IADD3 R5, P0, R5, 0x20, RZ ;  /* 0x0000002005057810 */ /* 0x000fe20007f1e0ff */
[----:B------:R-:W-:Y:S01]  /*0ad0*/  ULDC UR4, c[0x0][0x2d0] ;  /* 0x0000b40000047ab9 */ /* 0x000fe20000000800 */
[----:B------:R-:W-:Y:S01]  /*0ae0*/  MOV R43, R45 ;  /* 0x0000002d002b7202 */ /* 0x000fe20000000f00 */
[----:B------:R-:W-:Y:S01]  /*0af0*/  ULDC.64 UR8, c[0x0][0x280] ;  /* 0x0000a00000087ab9 */ /* 0x000fe20000000a00 */
[----:B------:R-:W-:Y:S02]  /*0b00*/  IADD3.X R3, RZ, R3, RZ, P0, !PT ;  /* 0x00000003ff037210 */ /* 0x000fe400007fe4ff */
[----:B------:R-:W-:Y:S01]  /*0b10*/  ISETP.GE.AND P1, PT, R6, UR4, PT ;  /* 0x0000000406007c0c */ /* 0x000fe2000bf26270 */
[----:B------:R-:W-:Y:S01]  /*0b20*/  IMAD.WIDE.U32 R42, R5, R32, R42 ;  /* 0x00000020052a7225 */ /* 0x000fe200078e002a */
[----:B------:R-:W-:-:S03]  /*0b30*/  ISETP.GE.AND P2, PT, R2, UR4, PT ;  /* 0x0000000402007c0c */ /* 0x000fc6000bf46270 */
[----:B------:R-:W-:Y:S01]  /*0b40*/  IMAD R6, R3, R32, RZ ;  /* 0x0000002003067224 */ /* 0x000fe200078e02ff */
[----:B------:R-:W-:-:S03]  /*0b50*/  LEA R2, P0, R42, UR8, 0x1 ;  /* 0x000000082a027c11 */ /* 0x000fc6000f8008ff */
[----:B------:R-:W-:-:S05]  /*0b60*/  IMAD R3, R5, R33, R6 ;  /* 0x0000002105037224 */ /* 0x000fca00078e0206 */
[----:B------:R-:W-:-:S04]  /*0b70*/  IADD3 R3, R43, R3, RZ ;  /* 0x000000032b037210 */ /* 0x000fc80007ffe0ff */
[----:B------:R-:W-:-:S05]  /*0b80*/  LEA.HI.X R3, R42, UR9, R3, 0x1, P0 ;  /* 0x000000092a037c11 */ /* 0x000fca00080f0c03 */
[----:B------:R0:W5:Y:S04]  /*0b90*/  @!P1 LDG.E.128 R28, desc[UR6][R2.64] ;  /* 0x00000006021c9981 */ /* 0x000168000c1e1d00 */
[----:B------:R0:W5:Y:S02]  /*0ba0*/  @!P2 LDG.E.128 R24, desc[UR6][R2.64+0x80] ;  /* 0x000080060218a981 */ /* 0x000164000c1e1d00 */
.L_x_1215:
[----:B------:R-:W-:Y:S05]  /*0bb0*/  BSYNC B0 ;  /* 0x0000000000007941 */ /* 0x000fea0003800000 */
.L_x_1214:
[----:B0-----:R-:W-:Y:S01]  /*0bc0*/  HADD2.F32 R2, -RZ, R34.H1_H1 ;  /* 0x30000022ff027230 */ /* 0x001fe20000004100 */
[----:B------:R-:W-:Y:S01]  /*0bd0*/  LOP3.LUT P0, RZ, R35, 0x7, RZ, 0xc0, !PT ;  /* 0x0000000723ff7812 */ /* 0x000fe2000780c0ff */
[----:B-----5:R-:W-:Y:S01]  /*0be0*/  HADD2.F32 R5, -RZ, R16.H1_H1 ;  /* 0x30000010ff057230 */ /* 0x020fe20000004100 */
[----:B------:R-:W-:Y:S01]  /*0bf0*/  ULDC.64 UR4, c[0x0][0x478] ;  /* 0x00011e0000047ab9 */ /* 0x000fe20000000a00 */
[----:B------:R-:W-:Y:S02]  /*0c00*/  HADD2.F32 R34, -RZ, R34.H0_H0 ;  /* 0x20000022ff227230 */ /* 0x000fe40000004100 */
[----:B------:R-:W-:Y:S02]  /*0c10*/  HADD2.F32 R3, -RZ, R16.H0_H0 ;  /* 0x20000010ff037230 */ /* 0x000fe40000004100 */
[----:B------:R-:W-:Y:S01]  /*0c20*/  FMUL.FTZ R5, R2, R5 ;  /* 0x0000000502057220 */ /* 0x000fe20000410000 */
[----:B------:R-:W-:Y:S02]  /*0c30*/  HADD2.F32 R2, -RZ, R38.H0_H0 ;  /* 0x20000026ff027230 */ /* 0x000fe40000004100 */
[----:B------:R-:W-:-:S02]  /*0c40*/  HADD2.F32 R6, -RZ, R39.H1_H1 ;  /* 0x30000027ff067230 */ /* 0x000fc40000004100 */
[----:B------:R-:W-:Y:S01]  /*0c50*/  FFMA.FTZ R5, R34, R3, R5 ;  /* 0x0000000322057223 */ /* 0x000fe20000010005 */
[----:B------:R-:W-:Y:S02]  /*0c60*/  HADD2.F32 R3, -RZ, R17.H0_H0 ;  /* 0x20000011ff037230 */ /* 0x000fe40000004100 */
[--C-:B------:R-:W-:Y:S02]  /*0c70*/  HADD2.F32 R7, -RZ, R28.reuse.H1_H1 ;  /* 0x3000001cff077230 */ /* 0x100fe40000004100 */
[----:B------:R-:W-:Y:S02]  /*0c80*/  HADD2.F32 R39, -RZ, R39.H0_H0 ;  /* 0x20000027ff277230 */ /* 0x000fe40000004100 */
[----:B------:R-:W-:Y:S01]  /*0c90*/  FFMA.FTZ R3, R2, R3, R5 ;  /* 0x0000000302037223 */ /* 0x000fe20000010005 */
[----:B------:R-:W-:Y:S02]  /*0ca0*/  HADD2.F32 R28, -RZ, R28.H0_H0 ;  /* 0x2000001cff1c7230 */ /* 0x000fe40000004100 */
[----:B------:R-:W-:Y:S01]  /*0cb0*/  FMUL.FTZ R2, R6, R7 ;  /* 0x0000000706027220 */ /* 0x000fe20000410000 */
[----:B------:R-:W-:-:S02]  /*0cc0*/  HADD2.F32 R38, -RZ, R38.H1_H1 ;  /* 0x30000026ff267230 */ /* 0x000fc40000004100 */
[----:B------:R-:W-:Y:S02]  /*0cd0*/  HADD2.F32 R17, -RZ, R17.H1_H1 ;  /* 0x30000011ff117230 */ /* 0x000fe40000004100 */
[----:B------:R-:W-:Y:S01]  /*0ce0*/  FFMA.FTZ R2, R39, R28, R2 ;  /* 0x0000001c27027223 */ /* 0x000fe20000010002 */
[----:B------:R-:W-:Y:S02]  /*0cf0*/  HADD2.F32 R5, -RZ, R41.H0_H0 ;  /* 0x20000029ff057230 */ /* 0x000fe40000004100 */
[----:B------:R-:W-:Y:S02]  /*0d00*/  HADD2.F32 R16, -RZ, R29.H0_H0 ;  /* 0x2000001dff107230 */ /* 0x000fe40000004100 */
[----:B------:R-:W-:Y:S01]  /*0d10*/  FFMA.FTZ R17, R38, R17, R3 ;  /* 0x0000001126117223 */ /* 0x000fe20000010003 */
[----:B------:R-:W-:Y:S02]  /*0d20*/  HADD2.F32 R28, -RZ, R0.H0_H0 ;  /* 0x20000000ff1c7230 */ /* 0x000fe40000004100 */
[----:B------:R-:W-:-:S02]  /*0d30*/  HADD2.F32 R7, -RZ, R18.H0_H0 ;  /* 0x20000012ff077230 */ /* 0x000fc40000004100 */
[----:B------:R-:W-:Y:S01]  /*0d40*/  FFMA.FTZ R16, R5, R16, R2 ;  /* 0x0000001005107223 */ /* 0x000fe20000010002 */
[----:B------:R-:W-:Y:S02]  /*0d50*/  HADD2.F32 R41, -RZ, R41.H1_H1 ;  /* 0x30000029ff297230 */ /* 0x000fe40000004100 */
[----:B------:R-:W-:Y:S02]  /*0d60*/  HADD2.F32 R34, -RZ, R29.H1_H1 ;  /* 0x3000001dff227230 */ /* 0x000fe40000004100 */
[----:B------:R-:W-:Y:S01]  /*0d70*/  FFMA.FTZ R28, R28, R7, R17 ;  /* 0x000000071c1c7223 */ /* 0x000fe20000010011 */
[----:B------:R-:W-:Y:S02]  /*0d80*/  HADD2.F32 R33, -RZ, R0.H1_H1 ;  /* 0x30000000ff217230 */ /* 0x000fe40000004100 */
[----:B------:R-:W-:Y:S02]  /*0d90*/  HADD2.F32 R32, -RZ, R18.H1_H1 ;  /* 0x30000012ff207230 */ /* 0x000fe40000004100 */
[----:B------:R-:W-:Y:S01]  /*0da0*/  FFMA.FTZ R34, R41, R34, R16 ;  /* 0x0000002229227223 */ /* 0x000fe20000010010 */
[----:B------:R-:W-:-:S02]  /*0db0*/  HADD2.F32 R39, -RZ, R37.H0_H0 ;  /* 0x20000025ff277230 */ /* 0x000fc40000004100 */
[--C-:B------:R-:W-:Y:S02]  /*0dc0*/  HADD2.F32 R7, -RZ, R20.reuse.H0_H0 ;  /* 0x20000014ff077230 */ /* 0x100fe40000004100 */
[----:B------:R-:W-:Y:S01]  /*0dd0*/  FFMA.FTZ R33, R33, R32, R28 ;  /* 0x0000002021217223 */ /* 0x000fe2000001001c */
[----:B------:R-:W-:Y:S02]  /*0de0*/  HADD2.F32 R17, -RZ, R20.H1_H1 ;  /* 0x30000014ff117230 */ /* 0x000fe40000004100 */
[--C-:B------:R-:W-:Y:S02]  /*0df0*/  HADD2.F32 R0, -RZ, R21.reuse.H0_H0 ;  /* 0x20000015ff007230 */ /* 0x100fe40000004100 */
[----:B------:R-:W-:Y:S02]  /*0e00*/  HADD2.F32 R18, -RZ, R21.H1_H1 ;  /* 0x30000015ff127230 */ /* 0x000fe40000004100 */
[----:B------:R-:W-:Y:S02]  /*0e10*/  HADD2.F32 R38, -RZ, R30.H0_H0 ;  /* 0x2000001eff267230 */ /* 0x000fe40000004100 */
[----:B------:R-:W-:-:S02]  /*0e20*/  HADD2.F32 R16, -RZ, R22.H0_H0 ;  /* 0x20000016ff107230 */ /* 0x000fc40000004100 */
[----:B------:R-:W-:Y:S02]  /*0e30*/  HADD2.F32 R29, -RZ, R22.H1_H1 ;  /* 0x30000016ff1d7230 */ /* 0x000fe40000004100 */
[----:B------:R-:W-:Y:S01]  /*0e40*/  FFMA.FTZ R34, R39, R38, R34 ;  /* 0x0000002627227223 */ /* 0x000fe20000010022 */
[--C-:B------:R-:W-:Y:S02]  /*0e50*/  HADD2.F32 R21, -RZ, R23.reuse.H0_H0 ;  /* 0x20000017ff157230 */ /* 0x100fe40000004100 */
[----:B------:R-:W-:Y:S02]  /*0e60*/  HADD2.F32 R20, -RZ, R23.H1_H1 ;  /* 0x30000017ff147230 */ /* 0x000fe40000004100 */
[----:B------:R-:W-:Y:S02]  /*0e70*/  HADD2.F32 R22, -RZ, R36.H0_H0 ;  /* 0x20000024ff167230 */ /* 0x000fe40000004100 */
[----:B------:R-:W-:Y:S02]  /*0e80*/  HADD2.F32 R23, -RZ, R19.H0_H0 ;  /* 0x20000013ff177230 */ /* 0x000fe40000004100 */
[----:B------:R-:W-:-:S02]  /*0e90*/  HADD2.F32 R37, -RZ, R37.H1_H1 ;  /* 0x30000025ff257230 */ /* 0x000fc40000004100 */
[----:B------:R-:W-:Y:S02]  /*0ea0*/  HADD2.F32 R30, -RZ, R30.H1_H1 ;  /* 0x3000001eff1e7230 */ /* 0x000fe40000004100 */
[----:B------:R-:W-:Y:S01]  /*0eb0*/  FFMA.FTZ R23, R22, R23, R33 ;  /* 0x0000001716177223 */ /* 0x000fe20000010021 */
[----:B------:R-:W-:Y:S02]  /*0ec0*/  HADD2.F32 R36, -RZ, R36.H1_H1 ;  /* 0x30000024ff247230 */ /* 0x000fe40000004100 */
[----:B------:R-:W-:Y:S02]  /*0ed0*/  HADD2.F32 R19, -RZ, R19.H1_H1 ;  /* 0x30000013ff137230 */ /* 0x000fe40000004100 */
[----:B------:R-:W-:Y:S01]  /*0ee0*/  FFMA.FTZ R34, R37, R30, R34 ;  /* 0x0000001e25227223 */ /* 0x000fe20000010022 */
[----:B------:R-:W-:Y:S02]  /*0ef0*/  HADD2.F32 R33, -RZ, R40.H0_H0 ;  /* 0x20000028ff217230 */ /* 0x000fe40000004100 */
[----:B------:R-:W-:-:S02]  /*0f00*/  HADD2.F32 R22, -RZ, R31.H0_H0 ;  /* 0x2000001fff167230 */ /* 0x000fc40000004100 */
[----:B------:R-:W-:Y:S01]  /*0f10*/  FFMA.FTZ R19, R36, R19, R23 ;  /* 0x0000001324137223 */ /* 0x000fe20000010017 */
[----:B------:R-:W-:Y:S02]  /*0f20*/  HADD2.F32 R2, -RZ, R8.H0_H0 ;  /* 0x20000008ff027230 */ /* 0x000fe40000004100 */
[----:B------:R-:W-:Y:S02]  /*0f30*/  HADD2.F32 R23, -RZ, R40.H1_H1 ;  /* 0x30000028ff177230 */ /* 0x000fe40000004100 */
[----:B------:R-:W-:Y:S01]  /*0f40*/  FFMA.FTZ R34, R33, R22, R34 ;  /* 0x0000001621227223 */ /* 0x000fe20000010022 */
[----:B------:R-:W-:Y:S02]  /*0f50*/  HADD2.F32 R31, -RZ, R31.H1_H1 ;  /* 0x3000001fff1f7230 */ /* 0x000fe40000004100 */
[----:B------:R-:W-:Y:S01]  /*0f60*/  FFMA.FTZ R7, R2, R7, R19 ;  /* 0x0000000702077223 */ /* 0x000fe20000010013 */
[----:B------:R-:W-:Y:S02]  /*0f70*/  HADD2.F32 R8, -RZ, R8.H1_H1 ;  /* 0x30000008ff087230 */ /* 0x000fe40000004100 */
[----:B------:R-:W-:-:S02]  /*0f80*/  HADD2.F32 R19, -RZ, R12.H0_H0 ;  /* 0x2000000cff137230 */ /* 0x000fc40000004100 */
[----:B------:R-:W-:Y:S01]  /*0f90*/  FFMA.FTZ R34, R23, R31, R34 ;  /* 0x0000001f17227223 */ /* 0x000fe20000010022 */
[----:B------:R-:W-:Y:S02]  /*0fa0*/  HADD2.F32 R2, -RZ, R24.H0_H0 ;  /* 0x20000018ff027230 */ /* 0x000fe40000004100 */
[----:B------:R-:W-:Y:S01]  /*0fb0*/  FFMA.FTZ R8, R8, R17, R7 ;  /* 0x0000001108087223 */ /* 0x000fe20000010007 */
[--C-:B------:R-:W-:Y:S02]  /*0fc0*/  HADD2.F32 R3, -RZ, R9.reuse.H0_H0 ;  /* 0x20000009ff037230 */ /* 0x100fe40000004100 */
[----:B------:R-:W-:Y:S02]  /*0fd0*/  HADD2.F32 R7, -RZ, R12.H1_H1 ;  /* 0x3000000cff077230 */ /* 0x000fe40000004100 */
[----:B------:R-:W-:Y:S01]  /*0fe0*/  FFMA.FTZ R34, R19, R2, R34 ;  /* 0x0000000213227223 */ /* 0x000fe20000010022 */
[----:B------:R-:W-:Y:S02]  /*0ff0*/  HADD2.F32 R24, -RZ, R24.H1_H1 ;  /* 0x30000018ff187230 */ /* 0x000fe40000004100 */
[----:B------:R-:W-:Y:S01]  /*1000*/  FFMA.FTZ R0, R3, R0, R8 ;  /* 0x0000000003007223 */ /* 0x000fe20000010008 */
[----:B------:R-:W-:-:S02]  /*1010*/  HADD2.F32 R9, -RZ, R9.H1_H1 ;  /* 0x30000009ff097230 */ /* 0x000fc40000004100 */
[----:B------:R-:W-:Y:S02]  /*1020*/  HADD2.F32 R3, -RZ, R13.H0_H0 ;  /* 0x2000000dff037230 */ /* 0x000fe40000004100 */
[----:B------:R-:W-:Y:S01]  /*1030*/  FFMA.FTZ R34, R7, R24, R34 ;  /* 0x0000001807227223 */ /* 0x000fe20000010022 */
[----:B------:R-:W-:Y:S02]  /*1040*/  HADD2.F32 R2, -RZ, R25.H0_H0 ;  /* 0x20000019ff027230 */ /* 0x000fe40000004100 */
[----:B------:R-:W-:Y:S01]  /*1050*/  FFMA.FTZ R0, R9, R18, R0 ;  /* 0x0000001209007223 */ /* 0x000fe20000010000 */
[----:B------:R-:W-:Y:S02]  /*1060*/  HADD2.F32 R5, -RZ, R10.H0_H0 ;  /* 0x2000000aff057230 */ /* 0x000fe40000004100 */
[----:B------:R-:W-:Y:S02]  /*1070*/  HADD2.F32 R13, -RZ, R13.H1_H1 ;  /* 0x3000000dff0d7230 */ /* 0x000fe40000004100 */
[----:B------:R-:W-:Y:S01]  /*1080*/  FFMA.FTZ R34, R3, R2, R34 ;  /* 0x0000000203227223 */ /* 0x000fe20000010022 */
[----:B------:R-:W-:-:S02]  /*1090*/  HADD2.F32 R25, -RZ, R25.H1_H1 ;  /* 0x30000019ff197230 */ /* 0x000fc40000004100 */
[----:B------:R-:W-:Y:S01]  /*10a0*/  FFMA.FTZ R5, R5, R16, R0 ;  /* 0x0000001005057223 */ /* 0x000fe20000010000 */
[----:B------:R-:W-:Y:S02]  /*10b0*/  HADD2.F32 R10, -RZ, R10.H1_H1 ;  /* 0x3000000aff0a7230 */ /* 0x000fe40000004100 */
[----:B------:R-:W-:Y:S02]  /*10c0*/  HADD2.F32 R3, -RZ, R14.H0_H0 ;  /* 0x2000000eff037230 */ /* 0x000fe40000004100 */
[----:B------:R-:W-:Y:S01]  /*10d0*/  FFMA.FTZ R34, R13, R25, R34 ;  /* 0x000000190d227223 */ /* 0x000fe20000010022 */
[----:B------:R-:W-:Y:S02]  /*10e0*/  HADD2.F32 R0, -RZ, R26.H0_H0 ;  /* 0x2000001aff007230 */ /* 0x000fe40000004100 */
[----:B------:R-:W-:Y:S01]  /*10f0*/  FFMA.FTZ R5, R10, R29, R5 ;  /* 0x0000001d0a057223 */ /* 0x000fe20000010005 */
[----:B------:R-:W-:Y:S02]  /*1100*/  HADD2.F32 R6, -RZ, R11.H0_H0 ;  /* 0x2000000bff067230 */ /* 0x000fe40000004100 */
[----:B------:R-:W-:-:S02]  /*1110*/  HADD2.F32 R7, -RZ, R14.H1_H1 ;  /* 0x3000000eff077230 */ /* 0x000fc40000004100 */
[----:B------:R-:W-:Y:S01]  /*1120*/  FFMA.FTZ R34, R3, R0, R34 ;  /* 0x0000000003227223 */ /* 0x000fe20000010022 */
[----:B------:R-:W-:Y:S02]  /*1130*/  HADD2.F32 R26, -RZ, R26.H1_H1 ;  /* 0x3000001aff1a7230 */ /* 0x000fe40000004100 */
[----:B------:R-:W-:Y:S01]  /*1140*/  FFMA.FTZ R6, R6, R21, R5 ;  /* 0x0000001506067223 */ /* 0x000fe20000010005 */
[----:B------:R-:W-:Y:S02]  /*1150*/  HADD2.F32 R11, -RZ, R11.H1_H1 ;  /* 0x3000000bff0b7230 */ /* 0x000fe40000004100 */
[----:B------:R-:W-:Y:S02]  /*1160*/  HADD2.F32 R3, -RZ, R15.H0_H0 ;  /* 0x2000000fff037230 */ /* 0x000fe40000004100 */
[----:B------:R-:W-:Y:S01]  /*1170*/  FFMA.FTZ R34, R7, R26, R34 ;  /* 0x0000001a07227223 */ /* 0x000fe20000010022 */
[----:B------:R-:W-:Y:S02]  /*1180*/  HADD2.F32 R0, -RZ, R27.H0_H0 ;  /* 0x2000001bff007230 */ /* 0x000fe40000004100 */
[----:B------:R-:W-:Y:S01]  /*1190*/  FFMA.FTZ R6, R11, R20, R6 ;  /* 0x000000140b067223 */ /* 0x000fe20000010006 */
[----:B------:R-:W-:-:S02]  /*11a0*/  HADD2.F32 R15, -RZ, R15.H1_H1 ;  /* 0x3000000fff0f7230 */ /* 0x000fc40000004100 */
[----:B------:R-:W-:Y:S02]  /*11b0*/  HADD2.F32 R27, -RZ, R27.H1_H1 ;  /* 0x3000001bff1b7230 */ /* 0x000fe40000004100 */
[----:B------:R-:W-:Y:S02]  /*11c0*/  FFMA.FTZ R34, R3, R0, R34 ;  /* 0x0000000003227223 */ /* 0x000fe40000010022 */
[----:B------:R-:W0:Y:S02]  /*11d0*/  SHFL.BFLY PT, R3, R6, 0x4, 0x1f ;  /* 0x0c801f0006037f89 */ /* 0x000e2400000e0000 */
[----:B------:R-:W-:-:S05]  /*11e0*/  FFMA.FTZ R34, R15, R27, R34 ;  /* 0x0000001b0f227223 */ /* 0x000fca0000010022 */
[----:B------:R-:W1:Y:S01]  /*11f0*/  SHFL.BFLY PT, R5, R34, 0x4, 0x1f ;  /* 0x0c801f0022057f89 */ /* 0x000e6200000e0000 */
[----:B0-----:R-:W-:-:S05]  /*1200*/  FADD.FTZ R3, R6, R3 ;  /* 0x0000000306037221 */ /* 0x001fca0000010000 */
[----:B------:R-:W0:Y:S01]  /*1210*/  SHFL.BFLY PT, R0, R3, 0x2, 0x1f ;  /* 0x0c401f0003007f89 */ /* 0x000e2200000e0000 */
[----:B-1----:R-:W-:-:S05]  /*1220*/  FADD.FTZ R7, R34, R5 ;  /* 0x0000000522077221 */ /* 0x002fca0000010000 */
[----:B------:R-:W1:Y:S01]  /*1230*/  SHFL.BFLY PT, R2, R7, 0x2, 0x1f ;  /* 0x0c401f0007027f89 */ /* 0x000e6200000e0000 */
[----:B0-----:R-:W-:-:S05]  /*1240*/  FADD.FTZ R0, R3, R0 ;  /* 0x0000000003007221 */ /* 0x001fca0000010000 */
[----:B------:R-:W0:Y:S01]  /*1250*/  SHFL.BFLY PT, R5, R0, 0x1, 0x1f ;  /* 0x0c201f0000057f89 */ /* 0x000e2200000e0000 */
[----:B-1----:R-:W-:Y:S01]  /*1260*/  FADD.FTZ R8, R7, R2 ;  /* 0x0000000207087221 */ /* 0x002fe20000010000 */
[----:B------:R-:W-:Y:S02]  /*1270*/  SHF.R.S32.HI R2, RZ, 0x1f, R4 ;  /* 0x0000001fff027819 */ /* 0x000fe40000011404 */
[----:B------:R-:W-:Y:S02]  /*1280*/  LEA.HI R4, P1, R35, R4, RZ, 0x1d ;  /* 0x0000000423047211 */ /* 0x000fe4000783e8ff */
[----:B------:R-:W1:Y:S02]  /*1290*/  SHFL.BFLY PT, R9, R8, 0x1, 0x1f ;  /* 0x0c201f0008097f89 */ /* 0x000e6400000e0000 */
[----:B------:R-:W-:Y:S02]  /*12a0*/  IADD3.X R3, RZ, R2, RZ, P1, !PT ;  /* 0x00000002ff037210 */ /* 0x000fe40000ffe4ff */
[----:B------:R-:W-:Y:S01]  /*12b0*/  LEA R2, P1, R4, UR4, 0x2 ;  /* 0x0000000404027c11 */ /* 0x000fe2000f8210ff */
[----:B------:R-:W-:-:S03]  /*12c0*/  ULDC UR4, c[0x0][0x384] ;  /* 0x0000e10000047ab9 */ /* 0x000fc60000000800 */
[----:B------:R-:W-:Y:S01]  /*12d0*/  LEA.HI.X R3, R4, UR5, R3, 0x2, P1 ;  /* 0x0000000504037c11 */ /* 0x000fe200088f1403 */
[----:B0-----:R-:W-:-:S04]  /*12e0*/  FADD.FTZ R5, R0, R5 ;  /* 0x0000000500057221 */ /* 0x001fc80000010000 */
[----:B------:R-:W-:Y:S01]  /*12f0*/  FMUL.FTZ R5, R5, UR4 ;  /* 0x0000000405057c20 */ /* 0x000fe20008410000 */
[----:B-1----:R-:W-:-:S04]  /*1300*/  FADD.FTZ R9, R8, R9 ;  /* 0x0000000908097221 */ /* 0x002fc80000010000 */
[----:B------:R0:W-:Y:S01]  /*1310*/  @!P0 STG.E desc[UR6][R2.64], R5 ;  /* 0x0000000502008986 */ /* 0x0001e2000c101906 */
[----:B------:R-:W-:Y:S01]  /*1320*/  FMUL.FTZ R9, R9, UR4 ;  /* 0x0000000409097c20 */ /* 0x000fe20008410000 */
[----:B------:R-:W-:Y:S06]  /*1330*/  @P0 EXIT ;  /* 0x000000000000094d */ /* 0x000fec0003800000 */
[----:B------:R-:W-:Y:S01]  /*1340*/  STG.E desc[UR6][R2.64+0x80], R9 ;  /* 0x0000800902007986 */ /* 0x000fe2000c101906 */
[----:B------:R-:W-:Y:S05]  /*1350*/  EXIT ;  /* 0x000000000000794d */ /* 0x000fea0003800000 */
.L_x_1216:
        /* <DEDUP_REMOVED lines=10> */
.L_x_2079:


//--------------------- .text._ZN5flash25flash_bwd_dot_do_o_kernelILb1E23Flash_bwd_kernel_traitsILi128ELi64ELi64ELi8ELi4ELi2ELi2ELb1ELb0EN7cutlass6half_tE19Flash_kernel_traitsILi128ELi64ELi64ELi8ES3_EEEEvNS_16Flash_bwd_paramsE --------------------------
	.section	.text._ZN5flash25flash_bwd_dot_do_o_kernelILb1E23Flash_bwd_kernel_traitsILi128ELi64ELi64ELi8ELi4ELi2ELi2ELb1ELb0EN7cutlass6half_tE19Flash_kernel_traitsILi128ELi64ELi64ELi8ES3_EEEEvNS_16Flash_bwd_paramsE,"ax",@progbits
	.align	128
        .global         _ZN5flash25flash_bwd_dot_do_o_kernelILb1E23Flash_bwd_kernel_traitsILi128ELi64ELi64ELi8ELi4ELi2ELi2ELb1ELb0EN7cutlass6half_tE19Flash_kernel_traitsILi128ELi64ELi64ELi8ES3_EEEEvNS_16Flash_bwd_paramsE
        .type           _ZN5flash25flash_bwd_dot_do_o_kernelILb1E23Flash_bwd_kernel_traitsILi128ELi64ELi64ELi8ELi4ELi2ELi2ELb1ELb0EN7cutlass6half_tE19Flash_kernel_traitsILi128ELi64ELi64ELi8ES3_EEEEvNS_16Flash_bwd_paramsE,@function
        .size           _ZN5flash25flash_bwd_dot_do_o_kernelILb1E23Flash_bwd_kernel_traitsILi128ELi64ELi64ELi8ELi4ELi2ELi2ELb1ELb0EN7cutlass6half_tE19Flash_kernel_traitsILi128ELi64ELi64ELi8ES3_EEEEvNS_16Flash_bwd_paramsE,(.L_x_2080 - _ZN5flash25flash_bwd_dot_do_o_kernelILb1E23Flash_bwd_kernel_traitsILi128ELi64ELi64ELi8ELi4ELi2ELi2ELb1ELb0EN7cutlass6half_tE19Flash_kernel_traitsILi128ELi64ELi64ELi8ES3_EEEEvNS_16Flash_bwd_paramsE)
        .other          _ZN5flash25flash_bwd_dot_do_o_kernelILb1E23Flash_bwd_kernel_traitsILi128ELi64ELi64ELi8ELi4ELi2ELi2ELb1ELb0EN7cutlass6half_tE19Flash_kernel_traitsILi128ELi64ELi64ELi8ES3_EEEEvNS_16Flash_bwd_paramsE,@"STO_CUDA_ENTRY STV_DEFAULT"
_ZN5flash25flash_bwd_dot_do_o_kernelILb1E23Flash_bwd_kernel_traitsILi128ELi64ELi64ELi8ELi4ELi2ELi2ELb1ELb0EN7cutlass6half_tE19Flash_kernel_traitsILi128ELi64ELi64ELi8ES3_EEEEvNS_16Flash_bwd_paramsE:
.text._ZN5flash25flash_bwd_dot_do_o_kernelILb1E23Flash_bwd_kernel_traitsILi128ELi64ELi64ELi8ELi4ELi2ELi2ELb1ELb0EN7cutlass6half_tE19Flash_kernel_traitsILi128ELi64ELi64ELi8ES3_EEEEvNS_16Flash_bwd_paramsE:
[----:B------:R-:W-:Y:S01]  /*0000*/  LDC R1, c[0x0][0x28] ;  /* 0x00000a00ff017b82 */ /* 0x000fe20000000800 */
[----:B------:R-:W0:Y:S07]  /*0010*/  S2R R12, SR_CTAID.Y ;  /* 0x00000000000c7919 */ /* 0x000e2e0000002600 */
[----:B------:R-:W0:Y:S01]  /*0020*/  LDC.64 R2, c[0x0][0x2f0] ;  /* 0x0000bc00ff027b82 */ /* 0x000e220000000a00 */
[----:B------:R-:W-:Y:S01]  /*0030*/  ULDC.64 UR4, c[0x0][0x2f0] ;  /* 0x0000bc0000047ab9 */ /* 0x000fe20000000a00 */
[----:B------:R-:W-:-:S02]  /*0040*/  MOV R9, 0xffffffff ;  /* 0xffffffff00097802 */ /* 0x000fc40000000f00 */
[----:B------:R-:W-:-:S04]  /*0050*/  ISETP.NE.U32.AND P0, PT, RZ, UR4, PT ;  /* 0x00000004ff007c0c */ /* 0x000fc8000bf05070 */
[----:B------:R-:W-:Y:S01]  /*0060*/  ISETP.NE.AND.EX P0, PT, RZ, UR5, PT, P0 ;  /* 0x00000005ff007c0c */ /* 0x000fe2000bf05300 */
[----:B------:R-:W-:Y:S01]  /*0070*/  ULDC.64 UR4, c[0x0][0x208] ;  /* 0x0000820000047ab9 */ /* 0x000fe20000000a00 */
[----:B0-----:R-:W-:-:S11]  /*0080*/  IMAD.WIDE R2, R12, 0x4, R2 ;  /* 0x000000040c027825 */ /* 0x001fd600078e0202 */
[----:B------:R-:W2:Y:S04]  /*0090*/  @P0 LDG.E R9, desc[UR4][R2.64] ;  /* 0x0000000402090981 */ /* 0x000ea8000c1e1900 */
[----:B------:R-:W2:Y:S01]  /*00a0*/  @P0 LDG.E R0, desc[UR4][R2.64+0x4] ;  /* 0x0000040402000981 */ /* 0x000ea2000c1e1900 */
[----:B------:R-:W0:Y:S02]  /*00b0*/  S2R R5, SR_CTAID.X ;  /* 0x0000000000057919 */ /* 0x000e240000002500 */
[----:B0-----:R-:W-:Y:S02]  /*00c0*/  SHF.L.U32 R5, R5, 0x6, RZ ;  /* 0x0000000605057819 */ /* 0x001fe400000006ff */
[----:B--2---:R-:W-:-:S06]  /*00d0*/  @P0 IADD3 R0, R0, -R9, RZ ;  /* 0x8000000900000210 */ /* 0x004fcc0007ffe0ff */
[----:B------:R-:W0:Y:S02]  /*00e0*/  @!P0 LDC R0, c[0x0][0x2c4] ;  /* 0x0000b100ff008b82 */ /* 0x000e240000000800 */
[----:B0-----:R-:W-:-:S13]  /*00f0*/  ISETP.GT.AND P1, PT, R0, R5, PT ;  /* 0x000000050000720c */ /* 0x001fda0003f24270 */
[----:B------:R-:W-:Y:S05]  /*0100*/  @!P1 EXIT ;  /* 0x000000000000994d */ /* 0x000fea0003800000 */
[----:B------:R-:W-:Y:S01]  /*0110*/  ISETP.NE.AND P1, PT, R9, -0x1, PT ;  /* 0xffffffff0900780c */ /* 0x000fe20003f25270 */
[----:B------:R-:W0:Y:S01]  /*0120*/  LDC R11, c[0x0][0x2d4] ;  /* 0x0000b500ff0b7b82 */ /* 0x000e220000000800 */
[----:B------:R-:W-:Y:S01]  /*0130*/  IMAD.WIDE R18, R12, 0x80, RZ ;  /* 0x000000800c127825 */ /* 0x000fe200078e02ff */
[----:B------:R-:W1:Y:S01]  /*0140*/  S2R R39, SR_TID.X ;  /* 0x0000000000277919 */ /* 0x000e620000002100 */
[----:B------:R-:W2:Y:S01]  /*0150*/  S2R R21, SR_CTAID.Z ;  /* 0x0000000000157919 */ /* 0x000ea20000002700 */
[----:B------:R-:W-:-:S04]  /*0160*/  SEL R20, R18, RZ, P0 ;  /* 0x000000ff12147207 */ /* 0x000fc80000000000 */
[----:B------:R-:W3:Y:S01]  /*0170*/  LDC R37, c[0x0][0x270] ;  /* 0x00009c00ff257b82 */ /* 0x000ee20000000800 */
[----:B------:R-:W-:-:S03]  /*0180*/  SEL R18, R19, RZ, P0 ;  /* 0x000000ff13127207 */ /* 0x000fc60000000000 */
[----:B------:R-:W-:-:S04]  /*0190*/  @!P1 SHF.R.S32.HI R3, RZ, 0x1f, R12 ;  /* 0x0000001fff039819 */ /* 0x000fc8000001140c */
[----:B------:R-:W4:Y:S08]  /*01a0*/  @P1 LDC.64 R22, c[0x0][0x420] ;  /* 0x00010800ff161b82 */ /* 0x000f300000000a00 */
[----:B------:R-:W5:Y:S01]  /*01b0*/  @!P1 LDC.64 R24, c[0x0][0x418] ;  /* 0x00010600ff189b82 */ /* 0x000f620000000a00 */
[----:B0-----:R-:W-:-:S07]  /*01c0*/  IMAD.WIDE R16, R12, R11, RZ ;  /* 0x0000000b0c107225 */ /* 0x001fce00078e02ff */
[----:B------:R-:W0:Y:S01]  /*01d0*/  @P1 LDC.64 R6, c[0x0][0x298] ;  /* 0x0000a600ff061b82 */ /* 0x000e220000000a00 */
[----:B---3--:R-:W-:-:S07]  /*01e0*/  SHF.R.S32.HI R13, RZ, 0x1f, R37 ;  /* 0x0000001fff0d7819 */ /* 0x008fce0000011425 */
[----:B------:R-:W3:Y:S01]  /*01f0*/  LDC R10, c[0x0][0x2dc] ;  /* 0x0000b700ff0a7b82 */ /* 0x000ee20000000800 */
[----:B----4-:R-:W-:-:S04]  /*0200*/  @P1 IMAD.WIDE.U32 R14, R9, R22, RZ ;  /* 0x00000016090e1225 */ /* 0x010fc800078e00ff */
[----:B------:R-:W-:Y:S01]  /*0210*/  @P1 IMAD R4, R9, R23, R15 ;  /* 0x0000001709041224 */ /* 0x000fe200078e020f */
[----:B------:R-:W-:Y:S01]  /*0220*/  IADD3 R23, P0, R5, R20, RZ ;  /* 0x0000001405177210 */ /* 0x000fe20007f1e0ff */
[----:B------:R-:W-:Y:S01]  /*0230*/  IMAD R15, R17, R37, RZ ;  /* 0x00000025110f7224 */ /* 0x000fe200078e02ff */
[----:B------:R-:W-:Y:S01]  /*0240*/  @P1 MOV R8, R14 ;  /* 0x0000000e00081202 */ /* 0x000fe20000000f00 */
[-C--:B-----5:R-:W-:Y:S02]  /*0250*/  @!P1 IMAD R3, R3, R24.reuse, RZ ;  /* 0x0000001803039224 */ /* 0x0a0fe400078e02ff */
[----:B------:R-:W-:Y:S02]  /*0260*/  IMAD R13, R16, R13, R15 ;  /* 0x0000000d100d7224 */ /* 0x000fe400078e020f */
[C---:B------:R-:W-:Y:S01]  /*0270*/  @!P1 IMAD R19, R12.reuse, R25, R3 ;  /* 0x000000190c139224 */ /* 0x040fe200078e0203 */
[----:B------:R-:W-:Y:S01]  /*0280*/  HFMA2.MMA R25, -RZ, RZ, 0, 0 ;  /* 0x00000000ff197435 */ /* 0x000fe200000001ff */
[----:B------:R-:W-:-:S04]  /*0290*/  @!P1 IMAD.WIDE.U32 R2, R12, R24, RZ ;  /* 0x000000180c029225 */ /* 0x000fc800078e00ff */
[----:B------:R-:W-:Y:S01]  /*02a0*/  IMAD.WIDE.U32 R16, R16, R37, RZ ;  /* 0x0000002510107225 */ /* 0x000fe200078e00ff */
[----:B------:R-:W-:-:S03]  /*02b0*/  @!P1 IADD3 R4, R3, R19, RZ ;  /* 0x0000001303049210 */ /* 0x000fc60007ffe0ff */
[----:B0-----:R-:W-:Y:S01]  /*02c0*/  @P1 IMAD.WIDE.U32 R30, R9, R6, RZ ;  /* 0x00000006091e1225 */ /* 0x001fe200078e00ff */
[----:B------:R-:W-:Y:S02]  /*02d0*/  IADD3 R19, R17, R13, RZ ;  /* 0x0000000d11137210 */ /* 0x000fe40007ffe0ff */
[----:B---3--:R-:W-:Y:S01]  /*02e0*/  SHF.R.S32.HI R13, RZ, 0x1f, R10 ;  /* 0x0000001fff0d7819 */ /* 0x008fe2000001140a */
[----:B------:R-:W-:Y:S01]  /*02f0*/  @P1 IMAD R6, R9, R7, R31 ;  /* 0x0000000709061224 */ /* 0x000fe200078e021f */
[----:B------:R-:W-:Y:S01]  /*0300*/  SHF.R.S32.HI R7, RZ, 0x1f, R5 ;  /* 0x0000001fff077819 */ /* 0x000fe20000011405 */
[-C--:B------:R-:W-:Y:S01]  /*0310*/  IMAD R20, R19, R10.reuse, RZ ;  /* 0x0000000a13147224 */ /* 0x080fe200078e02ff */
[----:B------:R-:W-:Y:S01]  /*0320*/  @P1 MOV R19, R9 ;  /* 0x0000000900131202 */ /* 0x000fe20000000f00 */
[----:B------:R-:W-:Y:S01]  /*0330*/  IMAD.WIDE R14, R37, R10, RZ ;  /* 0x0000000a250e7225 */ /* 0x000fe200078e02ff */
[----:B-12---:R-:W-:Y:S06]  /*0340*/  @P1 BRA `(.L_x_1217) ;  /* 0x00000000001c1947 */ /* 0x006fec0003800000 */
[----:B------:R-:W0:Y:S01]  /*0350*/  LDC.64 R26, c[0x0][0x290] ;  /* 0x0000a400ff1a7b82 */ /* 0x000e220000000a00 */
[----:B------:R-:W-:-:S05]  /*0360*/  SHF.R.S32.HI R19, RZ, 0x1f, R12 ;  /* 0x0000001fff137819 */ /* 0x000fca000001140c */
[-C--:B0-----:R-:W-:Y:S01]  /*0370*/  IMAD R6, R19, R26.reuse, RZ ;  /* 0x0000001a13067224 */ /* 0x081fe200078e02ff */
[----:B------:R-:W-:Y:S01]  /*0380*/  MOV R19, 0xffffffff ;  /* 0xffffffff00137802 */ /* 0x000fe20000000f00 */
[----:B------:R-:W-:-:S04]  /*0390*/  IMAD.WIDE.U32 R30, R12, R26, RZ ;  /* 0x0000001a0c1e7225 */ /* 0x000fc800078e00ff */
[----:B------:R-:W-:-:S05]  /*03a0*/  IMAD R27, R12, R27, R6 ;  /* 0x0000001b0c1b7224 */ /* 0x000fca00078e0206 */
[----:B------:R-:W-:-:S07]  /*03b0*/  IADD3 R6, R31, R27, RZ ;  /* 0x0000001b1f067210 */ /* 0x000fce0007ffe0ff */
.L_x_1217:
[----:B------:R-:W-:Y:S01]  /*03c0*/  ULDC.U8 UR6, c[0x0][0x3d8] ;  /* 0x0000f60000067ab9 */ /* 0x000fe20000000000 */
[----:B------:R-:W-:Y:S01]  /*03d0*/  IADD3.X R3, R7, R18, RZ, P0, !PT ;  /* 0x0000001207037210 */ /* 0x000fe200007fe4ff */
[----:B------:R-:W-:Y:S01]  /*03e0*/  IMAD R17, R15, R19, RZ ;  /* 0x000000130f117224 */ /* 0x000fe200078e02ff */
[----:B------:R-:W-:Y:S01]  /*03f0*/  ISETP.NE.AND P0, PT, RZ, UR6, PT ;  /* 0x00000006ff007c0c */ /* 0x000fe2000bf05270 */
[----:B------:R-:W-:Y:S01]  /*0400*/  IMAD R27, R13, R16, R20 ;  /* 0x000000100d1b7224 */ /* 0x000fe200078e0214 */
[----:B------:R-:W-:Y:S01]  /*0410*/  @!P1 MOV R8, R2 ;  /* 0x0000000200089202 */ /* 0x000fe20000000f00 */
[----:B------:R-:W-:Y:S02]  /*0420*/  IMAD R20, R3, R14, RZ ;  /* 0x0000000e03147224 */ /* 0x000fe400078e02ff */
[----:B------:R-:W-:Y:S02]  /*0430*/  IMAD R25, R14, R25, R17 ;  /* 0x000000190e197224 */ /* 0x000fe400078e0211 */
[----:B------:R-:W-:-:S04]  /*0440*/  IMAD.WIDE.U32 R16, R16, R10, RZ ;  /* 0x0000000a10107225 */ /* 0x000fc800078e00ff */
[----:B------:R-:W-:Y:S01]  /*0450*/  IMAD.WIDE.U32 R18, R14, R19, RZ ;  /* 0x000000130e127225 */ /* 0x000fe200078e00ff */
[----:B------:R-:W-:-:S03]  /*0460*/  IADD3 R27, R17, R27, RZ ;  /* 0x0000001b111b7210 */ /* 0x000fc60007ffe0ff */
[----:B------:R-:W-:Y:S01]  /*0470*/  IMAD.WIDE.U32 R2, R23, R14, RZ ;  /* 0x0000000e17027225 */ /* 0x000fe200078e00ff */
[----:B------:R-:W-:Y:S02]  /*0480*/  SEL R22, R16, R18, !P1 ;  /* 0x0000001210167207 */ /* 0x000fe40004800000 */
[----:B------:R-:W-:Y:S01]  /*0490*/  @P1 IADD3 R27, R19, R25, RZ ;  /* 0x00000019131b1210 */ /* 0x000fe20007ffe0ff */
[----:B------:R-:W-:Y:S02]  /*04a0*/  IMAD R13, R21, R10, RZ ;  /* 0x0000000a150d7224 */ /* 0x000fe400078e02ff */
[----:B------:R-:W-:Y:S01]  /*04b0*/  IMAD R23, R15, R23, R20 ;  /* 0x000000170f177224 */ /* 0x000fe200078e0214 */
[----:B------:R-:W-:Y:S02]  /*04c0*/  SHF.R.S32.HI R20, RZ, 0x1f, R21 ;  /* 0x0000001fff147819 */ /* 0x000fe40000011415 */
[----:B------:R-:W-:Y:S02]  /*04d0*/  SHF.R.S32.HI R15, RZ, 0x1f, R13 ;  /* 0x0000001fff0f7819 */ /* 0x000fe4000001140d */
[----:B------:R-:W-:Y:S01]  /*04e0*/  IADD3 R18, R3, R23, RZ ;  /* 0x0000001703127210 */ /* 0x000fe20007ffe0ff */
[----:B------:R-:W-:Y:S06]  /*04f0*/  @!P0 BRA `(.L_x_1218) ;  /* 0x00000000001c8947 */ /* 0x000fec0003800000 */
[----:B------:R-:W0:Y:S01]  /*0500*/  LDC R14, c[0x0][0x2c0] ;  /* 0x0000b000ff0e7b82 */ /* 0x000e220000000800 */
[----:B------:R-:W-:-:S05]  /*0510*/  @!P1 IMAD R9, R12, R11, RZ ;  /* 0x0000000b0c099224 */ /* 0x000fca00078e02ff */
[----:B------:R-:W-:Y:S02]  /*0520*/  LEA R9, R12, R9, 0x7 ;  /* 0x000000090c097211 */ /* 0x000fe400078e38ff */
[----:B------:R-:W0:Y:S02]  /*0530*/  LDC R17, c[0x0][0x2e4] ;  /* 0x0000b900ff117b82 */ /* 0x000e240000000800 */
[----:B0-----:R-:W-:-:S05]  /*0540*/  LEA R12, R14, R17, 0x7 ;  /* 0x000000110e0c7211 */ /* 0x001fca00078e38ff */
[----:B------:R-:W-:Y:S01]  /*0550*/  IMAD R36, R12, R21, R9 ;  /* 0x000000150c247224 */ /* 0x000fe200078e0209 */
[----:B------:R-:W-:Y:S06]  /*0560*/  BRA `(.L_x_1219) ;  /* 0x0000000000087947 */ /* 0x000fec0003800000 */
.L_x_1218:
[----:B------:R-:W-:-:S04]  /*0570*/  IMAD R12, R12, R37, R21 ;  /* 0x000000250c0c7224 */ /* 0x000fc800078e0215 */
[----:B------:R-:W-:-:S07]  /*0580*/  IMAD R36, R12, R11, RZ ;  /* 0x0000000b0c247224 */ /* 0x000fce00078e02ff */
.L_x_1219:
[----:B------:R-:W-:Y:S01]  /*0590*/  SHF.R.S32.HI R12, RZ, 0x1f, R39 ;  /* 0x0000001fff0c7819 */ /* 0x000fe20000011427 */
[----:B------:R-:W-:Y:S01]  /*05a0*/  IMAD R37, R37, R10, RZ ;  /* 0x0000000a25257224 */ /* 0x000fe200078e02ff */
[----:B------:R-:W-:Y:S01]  /*05b0*/  IADD3 R13, P0, P1, R2, R22, R13 ;  /* 0x00000016020d7210 */ /* 0x000fe2000791e00d */
[----:B------:R-:W-:Y:S01]  /*05c0*/  ULDC.64 UR10, c[0x0][0x420] ;  /* 0x00010800000a7ab9 */ /* 0x000fe20000000a00 */
[CC--:B------:R-:W-:Y:S01]  /*05d0*/  LEA.HI R3, R12.reuse, R39.reuse, RZ, 0x4 ;  /* 0x000000270c037211 */ /* 0x0c0fe200078f20ff */
[----:B------:R-:W-:Y:S01]  /*05e0*/  ULDC.64 UR12, c[0x0][0x298] ;  /* 0x0000a600000c7ab9 */ /* 0x000fe20000000a00 */
[-C--:B------:R-:W-:Y:S01]  /*05f0*/  LEA.HI R12, R12, R39.reuse, RZ, 0x3 ;  /* 0x000000270c0c7211 */ /* 0x080fe200078f18ff */
[----:B------:R-:W-:Y:S01]  /*0600*/  ULDC.64 UR8, c[0x0][0x428] ;  /* 0x00010a0000087ab9 */ /* 0x000fe20000000a00 */
[----:B------:R-:W-:Y:S01]  /*0610*/  LOP3.LUT R16, R3, 0x3ffffff0, RZ, 0xc0, !PT ;  /* 0x3ffffff003107812 */ /* 0x000fe200078ec0ff */
[----:B------:R-:W-:Y:S01]  /*0620*/  ULDC.64 UR6, c[0x0][0x400] ;  /* 0x0001000000067ab9 */ /* 0x000fe20000000a00 */
[----:B------:R-:W-:Y:S01]  /*0630*/  LOP3.LUT R14, R12, 0x1ffffff8, RZ, 0xc0, !PT ;  /* 0x1ffffff80c0e7812 */ /* 0x000fe200078ec0ff */
[----:B------:R-:W-:Y:S01]  /*0640*/  BSSY B0, `(.L_x_1220) ;  /* 0x0000037000007945 */ /* 0x000fe20003800000 */
[----:B------:R-:W-:-:S02]  /*0650*/  IADD3 R16, -R16, R39, RZ ;  /* 0x0000002710107210 */ /* 0x000fc40007ffe1ff */
[----:B------:R-:W-:Y:S02]  /*0660*/  IADD3 R14, -R14, R39, RZ ;  /* 0x000000270e0e7210 */ /* 0x000fe40007ffe1ff */
[----:B------:R-:W-:Y:S02]  /*0670*/  SHF.R.S32.HI R3, RZ, 0x4, R3 ;  /* 0x00000004ff037819 */ /* 0x000fe40000011403 */
[----:B------:R-:W-:Y:S02]  /*0680*/  SHF.L.U32 R16, R16, 0x2, RZ ;  /* 0x0000000210107819 */ /* 0x000fe400000006ff */
[----:B------:R-:W-:Y:S01]  /*0690*/  SHF.L.U32 R2, R14, 0x3, RZ ;  /* 0x000000030e027819 */ /* 0x000fe200000006ff */
[----:B------:R-:W-:Y:S01]  /*06a0*/  IMAD R14, R7, UR10, RZ ;  /* 0x0000000a070e7c24 */ /* 0x000fe2000f8e02ff */
[----:B------:R-:W-:Y:S01]  /*06b0*/  IADD3.X R15, R18, R27, R15, P0, P1 ;  /* 0x0000001b120f7210 */ /* 0x000fe200007e240f */
[----:B------:R-:W-:Y:S01]  /*06c0*/  IMAD R16, R3, R37, R16 ;  /* 0x0000002503107224 */ /* 0x000fe200078e0210 */
[----:B------:R-:W-:Y:S01]  /*06d0*/  SHF.R.S32.HI R3, RZ, 0x1f, R2 ;  /* 0x0000001fff037819 */ /* 0x000fe20000011402 */
[----:B------:R-:W-:Y:S01]  /*06e0*/  IMAD R18, R7, UR12, RZ ;  /* 0x0000000c07127c24 */ /* 0x000fe2000f8e02ff */
[----:B------:R-:W-:Y:S01]  /*06f0*/  SHF.R.S32.HI R35, RZ, 0x3, R12 ;  /* 0x00000003ff237819 */ /* 0x000fe2000001140c */
[C---:B------:R-:W-:Y:S01]  /*0700*/  IMAD R7, R5.reuse, UR11, R14 ;  /* 0x0000000b05077c24 */ /* 0x040fe2000f8e020e */
[----:B------:R-:W-:Y:S01]  /*0710*/  IADD3 R13, P0, R16, R13, RZ ;  /* 0x0000000d100d7210 */ /* 0x000fe20007f1e0ff */
[C---:B------:R-:W-:Y:S01]  /*0720*/  IMAD.WIDE.U32 R10, R5.reuse, UR10, R2 ;  /* 0x0000000a050a7c25 */ /* 0x040fe2000f8e0002 */
[----:B------:R-:W-:-:S02]  /*0730*/  IADD3 R36, R5, R36, RZ ;  /* 0x0000002405247210 */ /* 0x000fc40007ffe0ff */
[----:B------:R-:W-:Y:S01]  /*0740*/  LEA.HI.X.SX32 R16, R16, R15, 0x1, P0 ;  /* 0x0000000f10107211 */ /* 0x000fe200000f0eff */
[C---:B------:R-:W-:Y:S01]  /*0750*/  IMAD R15, R5.reuse, UR13, R18 ;  /* 0x0000000d050f7c24 */ /* 0x040fe2000f8e0212 */
[----:B------:R-:W-:Y:S01]  /*0760*/  IADD3 R22, P0, R8, R10, RZ ;  /* 0x0000000a08167210 */ /* 0x000fe20007f1e0ff */
[C---:B------:R-:W-:Y:S01]  /*0770*/  IMAD.WIDE.U32 R8, R5.reuse, UR12, R2 ;  /* 0x0000000c05087c25 */ /* 0x040fe2000f8e0002 */
[----:B------:R-:W-:Y:S02]  /*0780*/  IADD3 R10, -R5, R0, RZ ;  /* 0x00000000050a7210 */ /* 0x000fe40007ffe1ff */
[----:B------:R-:W-:Y:S01]  /*0790*/  IADD3.X R23, R4, R11, R7, P0, !PT ;  /* 0x0000000b04177210 */ /* 0x000fe200007fe407 */
[----:B------:R-:W-:Y:S01]  /*07a0*/  IMAD R4, R20, UR8, RZ ;  /* 0x0000000814047c24 */ /* 0x000fe2000f8e02ff */
[----:B------:R-:W-:Y:S02]  /*07b0*/  ISETP.GE.AND P0, PT, R35, R10, PT ;  /* 0x0000000a2300720c */ /* 0x000fe40003f06270 */
[----:B------:R-:W-:Y:S01]  /*07c0*/  LEA R28, P2, R13, UR6, 0x2 ;  /* 0x000000060d1c7c11 */ /* 0x000fe2000f8410ff */
[C---:B------:R-:W-:Y:S01]  /*07d0*/  IMAD R25, R21.reuse, UR9, R4 ;  /* 0x0000000915197c24 */ /* 0x040fe2000f8e0204 */
[----:B------:R-:W-:Y:S01]  /*07e0*/  IADD3 R30, P3, R30, R8, RZ ;  /* 0x000000081e1e7210 */ /* 0x000fe20007f7e0ff */
[----:B------:R-:W-:Y:S01]  /*07f0*/  IMAD.WIDE.U32 R22, R21, UR8, R22 ;  /* 0x0000000815167c25 */ /* 0x000fe2000f8e0016 */
[----:B------:R-:W-:Y:S01]  /*0800*/  IADD3 R0, R35, 0x20, RZ ;  /* 0x0000002023007810 */ /* 0x000fe20007ffe0ff */
[----:B------:R-:W-:Y:S01]  /*0810*/  HFMA2.MMA R8, -RZ, RZ, 0, 0 ;  /* 0x00000000ff087435 */ /* 0x000fe200000001ff */
[----:B------:R-:W-:-:S02]  /*0820*/  LEA.HI.X R29, R13, UR7, R16, 0x2, P2 ;  /* 0x000000070d1d7c11 */ /* 0x000fc400090f1410 */
[----:B------:R-:W-:Y:S02]  /*0830*/  CS2R R16, SRZ ;  /* 0x0000000000107805 */ /* 0x000fe4000001ff00 */
[----:B------:R-:W-:Y:S02]  /*0840*/  IADD3.X R31, R6, R9, R15, P3, !PT ;  /* 0x00000009061f7210 */ /* 0x000fe40001ffe40f */
[----:B------:R-:W-:Y:S02]  /*0850*/  CS2R R12, SRZ ;  /* 0x00000000000c7805 */ /* 0x000fe4000001ff00 */
[----:B------:R-:W-:Y:S02]  /*0860*/  ISETP.GE.AND P1, PT, R0, R10, PT ;  /* 0x0000000a0000720c */ /* 0x000fe40003f26270 */
[----:B------:R-:W-:Y:S02]  /*0870*/  CS2R R14, SRZ ;  /* 0x00000000000e7805 */ /* 0x000fe4000001ff00 */
[----:B------:R-:W-:-:S02]  /*0880*/  CS2R R4, SRZ ;  /* 0x0000000000047805 */ /* 0x000fc4000001ff00 */
[----:B------:R-:W-:Y:S02]  /*0890*/  CS2R R6, SRZ ;  /* 0x0000000000067805 */ /* 0x000fe4000001ff00 */
[----:B------:R-:W-:Y:S02]  /*08a0*/  SHF.R.S32.HI R34, RZ, 0x1f, R35 ;  /* 0x0000001fff227819 */ /* 0x000fe40000011423 */
[----:B------:R-:W-:Y:S02]  /*08b0*/  IADD3 R41, R2, 0x40, RZ ;  /* 0x0000004002297810 */ /* 0x000fe40007ffe0ff */
[----:B------:R-:W-:Y:S01]  /*08c0*/  IADD3 R25, R23, R25, RZ ;  /* 0x0000001917197210 */ /* 0x000fe20007ffe0ff */
[----:B------:R-:W-:Y:S06]  /*08d0*/  @P0 BRA `(.L_x_1221) ;  /* 0x0000000000340947 */ /* 0x000fec0003800000 */
[----:B------:R-:W-:Y:S01]  /*08e0*/  MOV R24, R22 ;  /* 0x0000001600187202 */ /* 0x000fe20000000f00 */
[----:B------:R-:W-:Y:S01]  /*08f0*/  IMAD R0, R34, UR10, RZ ;  /* 0x0000000a22007c24 */ /* 0x000fe2000f8e02ff */
[----:B------:R-:W-:Y:S01]  /*0900*/  ULDC UR6, c[0x0][0x2d0] ;  /* 0x0000b40000067ab9 */ /* 0x000fe20000000800 */
[----:B------:R-:W-:Y:S01]  /*0910*/  ULDC.64 UR8, c[0x0][0x3e0] ;  /* 0x0000f80000087ab9 */ /* 0x000fe20000000a00 */
[----:B------:R-:W-:Y:S01]  /*0920*/  ISETP.GE.AND P2, PT, R2, UR6, PT ;  /* 0x0000000602007c0c */ /* 0x000fe2000bf46270 */
[----:B------:R-:W-:Y:S01]  /*0930*/  IMAD.WIDE.U32 R10, R35, UR10, R24 ;  /* 0x0000000a230a7c25 */ /* 0x000fe2000f8e0018 */
[----:B------:R-:W-:-:S03]  /*0940*/  ISETP.GE.AND P3, PT, R41, UR6, PT ;  /* 0x0000000629007c0c */ /* 0x000fc6000bf66270 */
[----:B------:R-:W-:Y:S01]  /*0950*/  IMAD R9, R35, UR11, R0 ;  /* 0x0000000b23097c24 */ /* 0x000fe2000f8e0200 */
[----:B------:R-:W-:-:S04]  /*0960*/  LEA R18, P4, R10, UR8, 0x1 ;  /* 0x000000080a127c11 */ /* 0x000fc8000f8808ff */
[----:B------:R-:W-:-:S04]  /*0970*/  IADD3 R9, R11, R9, RZ ;  /* 0x000000090b097210 */ /* 0x000fc80007ffe0ff */
[----:B------:R-:W-:-:S05]  /*0980*/  LEA.HI.X R19, R10, UR9, R9, 0x1, P4 ;  /* 0x000000090a137c11 */ /* 0x000fca000a0f0c09 */
[----:B------:R0:W5:Y:S04]  /*0990*/  @!P2 LDG.E.128 R12, desc[UR4][R18.64] ;  /* 0x00000004120ca981 */ /* 0x000168000c1e1d00 */
[----:B------:R0:W5:Y:S02]  /*09a0*/  @!P3 LDG.E.128 R4, desc[UR4][R18.64+0x80] ;  /* 0x000080041204b981 */ /* 0x000164000c1e1d00 */
.L_x_1221:
[----:B------:R-:W-:Y:S05]  /*09b0*/  BSYNC B0 ;  /* 0x0000000000007941 */ /* 0x000fea0003800000 */
.L_x_1220:
[----:B------:R-:W-:Y:S01]  /*09c0*/  BSSY B0, `(.L_x_1222) ;  /* 0x0000019000007945 */ /* 0x000fe20003800000 */
[----:B------:R-:W-:Y:S01]  /*09d0*/  HFMA2.MMA R9, -RZ, RZ, 0, 0 ;  /* 0x00000000ff097435 */ /* 0x000fe200000001ff */
[----:B-----5:R-:W-:Y:S02]  /*09e0*/  MOV R0, R12 ;  /* 0x0000000c00007202 */ /* 0x020fe40000000f00 */
[----:B0-----:R-:W-:Y:S02]  /*09f0*/  CS2R R18, SRZ ;  /* 0x0000000000127805 */ /* 0x001fe4000001ff00 */
[----:B------:R-:W-:Y:S02]  /*0a00*/  MOV R40, R13 ;  /* 0x0000000d00287202 */ /* 0x000fe40000000f00 */
[----:B------:R-:W-:Y:S02]  /*0a10*/  CS2R R10, SRZ ;  /* 0x00000000000a7805 */ /* 0x000fe4000001ff00 */
[----:B------:R-:W-:-:S02]  /*0a20*/  MOV R38, R14 ;  /* 0x0000000e00267202 */ /* 0x000fc40000000f00 */
[----:B------:R-:W-:Y:S01]  /*0a30*/  MOV R43, R15 ;  /* 0x0000000f002b7202 */ /* 0x000fe20000000f00 */
[----:B------:R-:W-:Y:S06]  /*0a40*/  @P1 BRA `(.L_x_1223) ;  /* 0x0000000000401947 */ /* 0x000fec0003800000 */
[----:B------:R-:W-:Y:S01]  /*0a50*/  IADD3 R15, P2, R35, 0x20, RZ ;  /* 0x00000020230f7810 */ /* 0x000fe20007f5e0ff */
[----:B------:R-:W-:Y:S01]  /*0a60*/  ULDC UR6, c[0x0][0x2d0] ;  /* 0x0000b40000067ab9 */ /* 0x000fe20000000800 */
[----:B------:R-:W-:Y:S01]  /*0a70*/  MOV R13, R25 ;  /* 0x00000019000d7202 */ /* 0x000fe20000000f00 */
[----:B------:R-:W-:Y:S01]  /*0a80*/  ULDC.64 UR8, c[0x0][0x3e0] ;  /* 0x0000f80000087ab9 */ /* 0x000fe20000000a00 */
[----:B------:R-:W-:Y:S02]  /*0a90*/  IADD3.X R12, RZ, R34, RZ, P2, !PT ;  /* 0x00000022ff0c7210 */ /* 0x000fe400017fe4ff */
[----:B------:R-:W-:Y:S02]  /*0aa0*/  ISETP.GE.AND P3, PT, R2, UR6, PT ;  /* 0x0000000602007c0c */ /* 0x000fe4000bf66270 */
[----:B------:R-:W-:Y:S01]  /*0ab0*/  ISETP.GE.AND P4, PT, R41, UR6, PT ;  /* 0x0000000629007c0c */ /* 0x000fe2000bf86270 */
[----:B------:R-:W-:Y:S01]  /*0ac0*/  IMAD R14, R12, UR10, RZ ;  /* 0x0000000a0c0e7c24 */ /* 0x000fe2000f8e02ff */
[----:B------:R-:W-:-:S05]  /*0ad0*/  MOV R12, R22 ;  /* 0x00000016000c7202 */ /* 0x000fca0000000f00 */
[----:B------:R-:W-:-:S04]  /*0ae0*/  IMAD.WIDE.U32 R12, R15, UR10, R12 ;  /* 0x0000000a0f0c7c25 */ /* 0x000fc8000f8e000c */
[----:B------:R-:W-:Y:S01]  /*0af0*/  IMAD R15, R15, UR11, R14 ;  /* 0x0000000b0f0f7c24 */ /* 0x000fe2000f8e020e */
[----:B------:R-:W-:-:S04]  /*0b00*/  LEA R14, P2, R12, UR8, 0x1 ;  /* 0x000000080c0e7c11 */ /* 0x000fc8000f8408ff */
[----:B------:R-:W-:-:S04]  /*0b10*/  IADD3 R13, R13, R15, RZ ;  /* 0x0000000f0d0d7210 */ /* 0x000fc80007ffe0ff */
[----:B------:R-:W-:-:S05]  /*0b20*/  LEA.HI.X R15, R12, UR9, R13, 0x1, P2 ;  /* 0x000000090c0f7c11 */ /* 0x000fca00090f0c0d */
[----:B------:R0:W5:Y:S04]  /*0b30*/  @!P3 LDG.E.128 R16, desc[UR4][R14.64] ;  /* 0x000000040e10b981 */ /* 0x000168000c1e1d00 */
[----:B------:R0:W5:Y:S02]  /*0b40*/  @!P4 LDG.E.128 R8, desc[UR4][R14.64+0x80] ;  /* 0x000080040e08c981 */ /* 0x000164000c1e1d00 */
.L_x_1223:
[----:B------:R-:W-:Y:S05]  /*0b50*/  BSYNC B0 ;  /* 0x0000000000007941 */ /* 0x000fea0003800000 */
.L_x_1222:
[----:B------:R-:W-:Y:S01]  /*0b60*/  ULDC.64 UR6, c[0x0][0x2a0] ;  /* 0x0000a80000067ab9 */ /* 0x000fe20000000a00 */
[----:B------:R-:W-:Y:S01]  /*0b70*/  BSSY B0, `(.L_x_1224) ;  /* 0x000001d000007945 */ /* 0x000fe20003800000 */
[----:B------:R-:W-:Y:S01]  /*0b80*/  IMAD R20, R20, UR6, RZ ;  /* 0x0000000614147c24 */ /* 0x000fe2000f8e02ff */
[----:B-----5:R-:W-:Y:S01]  /*0b90*/  MOV R42, R16 ;  /* 0x00000010002a7202 */ /* 0x020fe20000000f00 */
[C---:B------:R-:W-:Y:S01]  /*0ba0*/  IMAD.WIDE.U32 R30, R21.reuse, UR6, R30 ;  /* 0x00000006151e7c25 */ /* 0x040fe2000f8e001e */
[----:B------:R-:W-:Y:S02]  /*0bb0*/  MOV R44, R17 ;  /* 0x00000011002c7202 */ /* 0x000fe40000000f00 */
[----:B------:R-:W-:Y:S02]  /*0bc0*/  CS2R R24, SRZ ;  /* 0x0000000000187805 */ /* 0x000fe4000001ff00 */
[----:B------:R-:W-:Y:S01]  /*0bd0*/  MOV R45, R18 ;  /* 0x00000012002d7202 */ /* 0x000fe20000000f00 */
[----:B------:R-:W-:Y:S01]  /*0be0*/  IMAD R21, R21, UR7, R20 ;  /* 0x0000000715157c24 */ /* 0x000fe2000f8e0214 */
[----:B------:R-:W-:Y:S01]  /*0bf0*/  HFMA2.MMA R20, -RZ, RZ, 0, 0 ;  /* 0x00000000ff147435 */ /* 0x000fe200000001ff */
[----:B------:R-:W-:-:S02]  /*0c00*/  MOV R46, R19 ;  /* 0x00000013002e7202 */ /* 0x000fc40000000f00 */
[----:B------:R-:W-:Y:S02]  /*0c10*/  CS2R R12, SRZ ;  /* 0x00000000000c7805 */ /* 0x000fe4000001ff00 */
[----:B0-----:R-:W-:Y:S02]  /*0c20*/  CS2R R14, SRZ ;  /* 0x00000000000e7805 */ /* 0x001fe4000001ff00 */
[----:B------:R-:W-:Y:S02]  /*0c30*/  CS2R R16, SRZ ;  /* 0x0000000000107805 */ /* 0x000fe4000001ff00 */
[----:B------:R-:W-:Y:S02]  /*0c40*/  CS2R R18, SRZ ;  /* 0x0000000000127805 */ /* 0x000fe4000001ff00 */
        /* <DEDUP_REMOVED lines=15> */
.L_x_1225:
[----:B------:R-:W-:Y:S05]  /*0d40*/  BSYNC B0 ;  /* 0x0000000000007941 */ /* 0x000fea0003800000 */
.L_x_1224:
[----:B------:R-:W-:Y:S01]  /*0d50*/  BSSY B0, `(.L_x_1226) ;  /* 0x0000018000007945 */ /* 0x000fe20003800000 */
[----:B------:R-:W-:Y:S01]  /*0d60*/  HFMA2.MMA R21, -RZ, RZ, 0, 0 ;  /* 0x00000000ff157435 */ /* 0x000fe200000001ff */
[----:B-----5:R-:W-:Y:S02]  /*0d70*/  MOV R47, R13 ;  /* 0x0000000d002f7202 */ /* 0x020fe40000000f00 */
[----:B------:R-:W-:Y:S02]  /*0d80*/  CS2R R22, SRZ ;  /* 0x0000000000167805 */ /* 0x000fe4000001ff00 */
[----:B------:R-:W-:Y:S02]  /*0d90*/  MOV R13, R14 ;  /* 0x0000000e000d7202 */ /* 0x000fe40000000f00 */
[----:B0-----:R-:W-:Y:S02]  /*0da0*/  CS2R R26, SRZ ;  /* 0x00000000001a7805 */ /* 0x001fe4000001ff00 */
[----:B------:R-:W-:Y:S01]  /*0db0*/  MOV R48, R15 ;  /* 0x0000000f00307202 */ /* 0x000fe20000000f00 */
[----:B------:R-:W-:Y:S06]  /*0dc0*/  @P1 BRA `(.L_x_1227) ;  /* 0x0000000000401947 */ /* 0x000fec0003800000 */
[----:B------:R-:W-:Y:S01]  /*0dd0*/  IADD3 R15, P0, R35, 0x20, RZ ;  /* 0x00000020230f7810 */ /* 0x000fe20007f1e0ff */
[----:B------:R-:W-:Y:S01]  /*0de0*/  ULDC UR6, c[0x0][0x2d0] ;  /* 0x0000b40000067ab9 */ /* 0x000fe20000000800 */
[----:B------:R-:W-:Y:S02]  /*0df0*/  MOV R3, R33 ;  /* 0x0000002100037202 */ /* 0x000fe40000000f00 */
[----:B------:R-:W-:Y:S02]  /*0e00*/  IADD3.X R14, RZ, R34, RZ, P0, !PT ;  /* 0x00000022ff0e7210 */ /* 0x000fe400007fe4ff */
[----:B------:R-:W-:Y:S02]  /*0e10*/  ISETP.GE.AND P1, PT, R2, UR6, PT ;  /* 0x0000000602007c0c */ /* 0x000fe4000bf26270 */
[----:B------:R-:W-:Y:S01]  /*0e20*/  MOV R2, R30 ;  /* 0x0000001e00027202 */ /* 0x000fe20000000f00 */
[----:B------:R-:W-:Y:S01]  /*0e30*/  IMAD R14, R14, UR12, RZ ;  /* 0x0000000c0e0e7c24 */ /* 0x000fe2000f8e02ff */
[----:B------:R-:W-:Y:S01]  /*0e40*/  ISETP.GE.AND P2, PT, R41, UR6, PT ;  /* 0x0000000629007c0c */ /* 0x000fe2000bf46270 */
[----:B------:R-:W-:-:S02]  /*0e50*/  ULDC.64 UR6, c[0x0][0x280] ;  /* 0x0000a00000067ab9 */ /* 0x000fc40000000a00 */
[----:B------:R-:W-:-:S04]  /*0e60*/  IMAD.WIDE.U32 R2, R15, UR12, R2 ;  /* 0x0000000c0f027c25 */ /* 0x000fc8000f8e0002 */
[----:B------:R-:W-:Y:S01]  /*0e70*/  IMAD R15, R15, UR13, R14 ;  /* 0x0000000d0f0f7c24 */ /* 0x000fe2000f8e020e */
[----:B------:R-:W-:-:S04]  /*0e80*/  LEA R14, P0, R2, UR6, 0x1 ;  /* 0x00000006020e7c11 */ /* 0x000fc8000f8008ff */
[----:B------:R-:W-:-:S04]  /*0e90*/  IADD3 R3, R3, R15, RZ ;  /* 0x0000000f03037210 */ /* 0x000fc80007ffe0ff */
[----:B------:R-:W-:-:S05]  /*0ea0*/  LEA.HI.X R15, R2, UR7, R3, 0x1, P0 ;  /* 0x00000007020f7c11 */ /* 0x000fca00080f0c03 */
[----:B------:R0:W5:Y:S04]  /*0eb0*/  @!P1 LDG.E.128 R24, desc[UR4][R14.64] ;  /* 0x000000040e189981 */ /* 0x000168000c1e1d00 */
[----:B------:R0:W5:Y:S02]  /*0ec0*/  @!P2 LDG.E.128 R20, desc[UR4][R14.64+0x80] ;  /* 0x000080040e14a981 */ /* 0x000164000c1e1d00 */
.L_x_1227:
[----:B------:R-:W-:Y:S05]  /*0ed0*/  BSYNC B0 ;  /* 0x0000000000007941 */ /* 0x000fea0003800000 */
.L_x_1226:
[----:B------:R-:W-:Y:S01]  /*0ee0*/  HADD2.F32 R2, -RZ, R0.H1_H1 ;  /* 0x30000000ff027230 */ /* 0x000fe20000004100 */
[----:B------:R-:W-:Y:S01]  /*0ef0*/  LOP3.LUT P0, RZ, R39, 0x7, RZ, 0xc0, !PT ;  /* 0x0000000727ff7812 */ /* 0x000fe2000780c0ff */
[----:B0-----:R-:W-:Y:S01]  /*0f00*/  HADD2.F32 R15, -RZ, R12.H1_H1 ;  /* 0x3000000cff0f7230 */ /* 0x001fe20000004100 */
[----:B------:R-:W-:Y:S01]  /*0f10*/  ULDC.64 UR6, c[0x0][0x478] ;  /* 0x00011e0000067ab9 */ /* 0x000fe20000000a00 */
[----:B------:R-:W-:Y:S02]  /*0f20*/  HADD2.F32 R0, -RZ, R0.H0_H0 ;  /* 0x20000000ff007230 */ /* 0x000fe40000004100 */
[----:B------:R-:W-:Y:S02]  /*0f30*/  HADD2.F32 R3, -RZ, R12.H0_H0 ;  /* 0x2000000cff037230 */ /* 0x000fe40000004100 */
[----:B------:R-:W-:Y:S01]  /*0f40*/  FMUL.FTZ R15, R2, R15 ;  /* 0x0000000f020f7220 */ /* 0x000fe20000410000 */
[----:B------:R-:W-:Y:S02]  /*0f50*/  HADD2.F32 R2, -RZ, R42.H1_H1 ;  /* 0x3000002aff027230 */ /* 0x000fe40000004100 */
[----:B-----5:R-:W-:-:S02]  /*0f60*/  HADD2.F32 R12, -RZ, R24.H0_H0 ;  /* 0x20000018ff0c7230 */ /* 0x020fc40000004100 */
[----:B------:R-:W-:Y:S01]  /*0f70*/  FFMA.FTZ R15, R0, R3, R15 ;  /* 0x00000003000f7223 */ /* 0x000fe2000001000f */
[--C-:B------:R-:W-:Y:S02]  /*0f80*/  HADD2.F32 R0, -RZ, R40.reuse.H0_H0 ;  /* 0x20000028ff007230 */ /* 0x100fe40000004100 */
[--C-:B------:R-:W-:Y:S02]  /*0f90*/  HADD2.F32 R3, -RZ, R47.reuse.H0_H0 ;  /* 0x2000002fff037230 */ /* 0x100fe40000004100 */
[----:B------:R-:W-:Y:S02]  /*0fa0*/  HADD2.F32 R40, -RZ, R40.H1_H1 ;  /* 0x30000028ff287230 */ /* 0x000fe40000004100 */
[----:B------:R-:W-:Y:S02]  /*0fb0*/  HADD2.F32 R47, -RZ, R47.H1_H1 ;  /* 0x3000002fff2f7230 */ /* 0x000fe40000004100 */
[----:B------:R-:W-:Y:S01]  /*0fc0*/  FFMA.FTZ R3, R0, R3, R15 ;  /* 0x0000000300037223 */ /* 0x000fe2000001000f */
[----:B------:R-:W-:-:S02]  /*0fd0*/  HADD2.F32 R15, -RZ, R24.H1_H1 ;  /* 0x30000018ff0f7230 */ /* 0x000fc40000004100 */
[----:B------:R-:W-:Y:S02]  /*0fe0*/  HADD2.F32 R0, -RZ, R38.H0_H0 ;  /* 0x20000026ff007230 */ /* 0x000fe40000004100 */
[----:B------:R-:W-:Y:S01]  /*0ff0*/  FFMA.FTZ R47, R40, R47, R3 ;  /* 0x0000002f282f7223 */ /* 0x000fe20000010003 */
[----:B------:R-:W-:Y:S02]  /*1000*/  HADD2.F32 R3, -RZ, R13.H0_H0 ;  /* 0x2000000dff037230 */ /* 0x000fe40000004100 */
[----:B------:R-:W-:Y:S01]  /*1010*/  FMUL.FTZ R2, R2, R15 ;  /* 0x0000000f02027220 */ /* 0x000fe20000410000 */
[----:B------:R-:W-:Y:S02]  /*1020*/  HADD2.F32 R15, -RZ, R42.H0_H0 ;  /* 0x2000002aff0f7230 */ /* 0x000fe40000004100 */
[----:B------:R-:W-:Y:S02]  /*1030*/  HADD2.F32 R38, -RZ, R38.H1_H1 ;  /* 0x30000026ff267230 */ /* 0x000fe40000004100 */
[----:B------:R-:W-:Y:S01]  /*1040*/  FFMA.FTZ R3, R0, R3, R47 ;  /* 0x0000000300037223 */ /* 0x000fe2000001002f */
[----:B------:R-:W-:-:S02]  /*1050*/  HADD2.F32 R0, -RZ, R25.H0_H0 ;  /* 0x20000019ff007230 */ /* 0x000fc40000004100 */
[----:B------:R-:W-:Y:S01]  /*1060*/  FFMA.FTZ R2, R15, R12, R2 ;  /* 0x0000000c0f027223 */ /* 0x000fe20000010002 */
[--C-:B------:R-:W-:Y:S02]  /*1070*/  HADD2.F32 R15, -RZ, R44.reuse.H0_H0 ;  /* 0x2000002cff0f7230 */ /* 0x100fe40000004100 */
[----:B------:R-:W-:Y:S02]  /*1080*/  HADD2.F32 R13, -RZ, R13.H1_H1 ;  /* 0x3000000dff0d7230 */ /* 0x000fe40000004100 */
[----:B------:R-:W-:Y:S02]  /*1090*/  HADD2.F32 R31, -RZ, R44.H1_H1 ;  /* 0x3000002cff1f7230 */ /* 0x000fe40000004100 */
[----:B------:R-:W-:Y:S01]  /*10a0*/  FFMA.FTZ R2, R15, R0, R2 ;  /* 0x000000000f027223 */ /* 0x000fe20000010002 */
[----:B------:R-:W-:Y:S02]  /*10b0*/  HADD2.F32 R25, -RZ, R25.H1_H1 ;  /* 0x30000019ff197230 */ /* 0x000fe40000004100 */
[----:B------:R-:W-:Y:S01]  /*10c0*/  FFMA.FTZ R38, R38, R13, R3 ;  /* 0x0000000d26267223 */ /* 0x000fe20000010003 */
[----:B------:R-:W-:-:S02]  /*10d0*/  HADD2.F32 R30, -RZ, R45.H0_H0 ;  /* 0x2000002dff1e7230 */ /* 0x000fc40000004100 */
[----:B------:R-:W-:Y:S02]  /*10e0*/  HADD2.F32 R24, -RZ, R26.H0_H0 ;  /* 0x2000001aff187230 */ /* 0x000fe40000004100 */
[----:B------:R-:W-:Y:S01]  /*10f0*/  FFMA.FTZ R15, R31, R25, R2 ;  /* 0x000000191f0f7223 */ /* 0x000fe20000010002 */
[----:B------:R-:W-:Y:S02]  /*1100*/  HADD2.F32 R13, -RZ, R43.H0_H0 ;  /* 0x2000002bff0d7230 */ /* 0x000fe40000004100 */
[----:B------:R-:W-:Y:S02]  /*1110*/  HADD2.F32 R14, -RZ, R48.H0_H0 ;  /* 0x20000030ff0e7230 */ /* 0x000fe40000004100 */
[----:B------:R-:W-:Y:S01]  /*1120*/  FFMA.FTZ R30, R30, R24, R15 ;  /* 0x000000181e1e7223 */ /* 0x000fe2000001000f */
[----:B------:R-:W-:Y:S02]  /*1130*/  HADD2.F32 R45, -RZ, R45.H1_H1 ;  /* 0x3000002dff2d7230 */ /* 0x000fe40000004100 */
[----:B------:R-:W-:-:S02]  /*1140*/  HADD2.F32 R26, -RZ, R26.H1_H1 ;  /* 0x3000001aff1a7230 */ /* 0x000fc40000004100 */
[----:B------:R-:W-:Y:S01]  /*1150*/  FFMA.FTZ R38, R13, R14, R38 ;  /* 0x0000000e0d267223 */ /* 0x000fe20000010026 */
[--C-:B------:R-:W-:Y:S02]  /*1160*/  HADD2.F32 R25, -RZ, R16.reuse.H0_H0 ;  /* 0x20000010ff197230 */ /* 0x100fe40000004100 */
[----:B------:R-:W-:Y:S02]  /*1170*/  HADD2.F32 R31, -RZ, R16.H1_H1 ;  /* 0x30000010ff1f7230 */ /* 0x000fe40000004100 */
[----:B------:R-:W-:Y:S01]  /*1180*/  FFMA.FTZ R30, R45, R26, R30 ;  /* 0x0000001a2d1e7223 */ /* 0x000fe2000001001e */
[----:B------:R-:W-:Y:S02]  /*1190*/  HADD2.F32 R43, -RZ, R43.H1_H1 ;  /* 0x3000002bff2b7230 */ /* 0x000fe40000004100 */
[----:B------:R-:W-:Y:S02]  /*11a0*/  HADD2.F32 R48, -RZ, R48.H1_H1 ;  /* 0x30000030ff307230 */ /* 0x000fe40000004100 */
[----:B------:R-:W-:-:S02]  /*11b0*/  HADD2.F32 R24, -RZ, R17.H0_H0 ;  /* 0x20000011ff187230 */ /* 0x000fc40000004100 */
[----:B------:R-:W-:Y:S02]  /*11c0*/  HADD2.F32 R16, -RZ, R17.H1_H1 ;  /* 0x30000011ff107230 */ /* 0x000fe40000004100 */
[----:B------:R-:W-:Y:S01]  /*11d0*/  FFMA.FTZ R43, R43, R48, R38 ;  /* 0x000000302b2b7223 */ /* 0x000fe20000010026 */
[--C-:B------:R-:W-:Y:S02]  /*11e0*/  HADD2.F32 R17, -RZ, R18.reuse.H0_H0 ;  /* 0x20000012ff117230 */ /* 0x100fe40000004100 */
[----:B------:R-:W-:Y:S02]  /*11f0*/  HADD2.F32 R15, -RZ, R18.H1_H1 ;  /* 0x30000012ff0f7230 */ /* 0x000fe40000004100 */
[--C-:B------:R-:W-:Y:S02]  /*1200*/  HADD2.F32 R13, -RZ, R19.reuse.H0_H0 ;  /* 0x20000013ff0d7230 */ /* 0x100fe40000004100 */
[----:B------:R-:W-:Y:S02]  /*1210*/  HADD2.F32 R14, -RZ, R19.H1_H1 ;  /* 0x30000013ff0e7230 */ /* 0x000fe40000004100 */
[----:B------:R-:W-:-:S02]  /*1220*/  HADD2.F32 R19, -RZ, R46.H0_H0 ;  /* 0x2000002eff137230 */ /* 0x000fc40000004100 */
[--C-:B------:R-:W-:Y:S02]  /*1230*/  HADD2.F32 R18, -RZ, R27.reuse.H0_H0 ;  /* 0x2000001bff127230 */ /* 0x100fe40000004100 */
[----:B------:R-:W-:Y:S02]  /*1240*/  HADD2.F32 R12, -RZ, R4.H0_H0 ;  /* 0x20000004ff0c7230 */ /* 0x000fe40000004100 */
        /* <DEDUP_REMOVED lines=29> */
[----:B------:R-:W-:-:S02]  /*1420*/  HADD2.F32 R0, -RZ, R7.H0_H0 ;  /* 0x20000007ff007230 */ /* 0x000fc40000004100 */
[----:B------:R-:W-:Y:S02]  /*1430*/  HADD2.F32 R9, -RZ, R10.H1_H1 ;  /* 0x3000000aff097230 */ /* 0x000fe40000004100 */
[----:B------:R-:W-:Y:S01]  /*1440*/  FFMA.FTZ R30, R3, R2, R30 ;  /* 0x00000002031e7223 */ /* 0x000fe2000001001e */
[----:B------:R-:W-:Y:S02]  /*1450*/  HADD2.F32 R22, -RZ, R22.H1_H1 ;  /* 0x30000016ff167230 */ /* 0x000fe40000004100 */
[----:B------:R-:W-:Y:S01]  /*1460*/  FFMA.FTZ R0, R0, R13, R5 ;  /* 0x0000000d00007223 */ /* 0x000fe20000010005 */
[----:B------:R-:W-:Y:S02]  /*1470*/  HADD2.F32 R7, -RZ, R7.H1_H1 ;  /* 0x30000007ff077230 */ /* 0x000fe40000004100 */
[----:B------:R-:W-:Y:S02]  /*1480*/  HADD2.F32 R3, -RZ, R11.H0_H0 ;  /* 0x2000000bff037230 */ /* 0x000fe40000004100 */
[----:B------:R-:W-:Y:S01]  /*1490*/  FFMA.FTZ R30, R9, R22, R30 ;  /* 0x00000016091e7223 */ /* 0x000fe2000001001e */
[----:B------:R-:W-:-:S02]  /*14a0*/  HADD2.F32 R2, -RZ, R23.H0_H0 ;  /* 0x20000017ff027230 */ /* 0x000fc40000004100 */
[----:B------:R-:W-:Y:S01]  /*14b0*/  FFMA.FTZ R0, R7, R14, R0 ;  /* 0x0000000e07007223 */ /* 0x000fe20000010000 */
[----:B------:R-:W-:Y:S01]  /*14c0*/  HADD2.F32 R11, -RZ, R11.H1_H1 ;  /* 0x3000000bff0b7230 */ /* 0x000fe20000004100 */
[----:B------:R-:W-:Y:S01]  /*14d0*/  SHF.L.U32 R9, R37, 0x2, RZ ;  /* 0x0000000225097819 */ /* 0x000fe200000006ff */
[----:B------:R-:W-:Y:S02]  /*14e0*/  HADD2.F32 R23, -RZ, R23.H1_H1 ;  /* 0x30000017ff177230 */ /* 0x000fe40000004100 */
[----:B------:R-:W-:Y:S02]  /*14f0*/  FFMA.FTZ R30, R3, R2, R30 ;  /* 0x00000002031e7223 */ /* 0x000fe4000001001e */
[----:B------:R-:W0:Y:S01]  /*1500*/  SHFL.BFLY PT, R3, R0, 0x4, 0x1f ;  /* 0x0c801f0000037f89 */ /* 0x000e2200000e0000 */
[----:B------:R-:W-:Y:S01]  /*1510*/  IADD3 R8, R9, 0x10, R9 ;  /* 0x0000001009087810 */ /* 0x000fe20007ffe009 */
[----:B------:R-:W-:Y:S01]  /*1520*/  FFMA.FTZ R30, R11, R23, R30 ;  /* 0x000000170b1e7223 */ /* 0x000fe2000001001e */
[----:B------:R-:W-:-:S02]  /*1530*/  SHF.R.S32.HI R11, RZ, 0x1f, R36 ;  /* 0x0000001fff0b7819 */ /* 0x000fc40000011424 */
[----:B------:R-:W-:Y:S02]  /*1540*/  LEA.HI R36, P1, R39, R36, RZ, 0x1d ;  /* 0x0000002427247211 */ /* 0x000fe4000783e8ff */
[----:B------:R-:W1:Y:S02]  /*1550*/  SHFL.BFLY PT, R5, R30, 0x4, 0x1f ;  /* 0x0c801f001e057f89 */ /* 0x000e6400000e0000 */
[----:B------:R-:W-:Y:S02]  /*1560*/  IADD3.X R11, RZ, R11, RZ, P1, !PT ;  /* 0x0000000bff0b7210 */ /* 0x000fe40000ffe4ff */
[----:B------:R-:W-:Y:S01]  /*1570*/  LEA R12, P1, R36, UR6, 0x2 ;  /* 0x00000006240c7c11 */ /* 0x000fe2000f8210ff */
[----:B------:R-:W-:-:S03]  /*1580*/  ULDC UR6, c[0x0][0x384] ;  /* 0x0000e10000067ab9 */ /* 0x000fc60000000800 */
[----:B------:R-:W-:Y:S02]  /*1590*/  LEA.HI.X R13, R36, UR7, R11, 0x2, P1 ;  /* 0x00000007240d7c11 */ /* 0x000fe400088f140b */
[----:B------:R-:W-:-:S05]  /*15a0*/  IADD3 R11, R9, R8, RZ ;  /* 0x00000008090b7210 */ /* 0x000fca0007ffe0ff */
[----:B------:R-:W-:-:S04]  /*15b0*/  IMAD.WIDE R10, R11, 0x10, R28 ;  /* 0x000000100b0a7825 */ /* 0x000fc800078e021c */
[----:B0-----:R-:W-:-:S05]  /*15c0*/  FADD.FTZ R3, R0, R3 ;  /* 0x0000000300037221 */ /* 0x001fca0000010000 */
[----:B------:R-:W0:Y:S01]  /*15d0*/  SHFL.BFLY PT, R2, R3, 0x2, 0x1f ;  /* 0x0c401f0003027f89 */ /* 0x000e2200000e0000 */
[----:B-1----:R-:W-:-:S05]  /*15e0*/  FADD.FTZ R4, R30, R5 ;  /* 0x000000051e047221 */ /* 0x002fca0000010000 */
[----:B------:R-:W1:Y:S01]  /*15f0*/  SHFL.BFLY PT, R7, R4, 0x2, 0x1f ;  /* 0x0c401f0004077f89 */ /* 0x000e6200000e0000 */
[----:B0-----:R-:W-:-:S05]  /*1600*/  FADD.FTZ R2, R3, R2 ;  /* 0x0000000203027221 */ /* 0x001fca0000010000 */
[----:B------:R-:W0:Y:S01]  /*1610*/  SHFL.BFLY PT, R5, R2, 0x1, 0x1f ;  /* 0x0c201f0002057f89 */ /* 0x000e2200000e0000 */
[----:B-1----:R-:W-:-:S05]  /*1620*/  FADD.FTZ R7, R4, R7 ;  /* 0x0000000704077221 */ /* 0x002fca0000010000 */
[----:B------:R-:W1:Y:S01]  /*1630*/  SHFL.BFLY PT, R6, R7, 0x1, 0x1f ;  /* 0x0c201f0007067f89 */ /* 0x000e6200000e0000 */
[----:B0-----:R-:W-:Y:S01]  /*1640*/  FADD.FTZ R5, R2, R5 ;  /* 0x0000000502057221 */ /* 0x001fe20000010000 */
[----:B------:R-:W-:-:S04]  /*1650*/  IMAD.WIDE R2, R9, 0x10, R28 ;  /* 0x0000001009027825 */ /* 0x000fc800078e021c */
[----:B------:R-:W-:Y:S01]  /*1660*/  FMUL.FTZ R15, R5, UR6 ;  /* 0x00000006050f7c20 */ /* 0x000fe20008410000 */
[----:B------:R-:W-:-:S04]  /*1670*/  IMAD.WIDE R8, R8, 0x10, R28 ;  /* 0x0000001008087825 */ /* 0x000fc800078e021c */
[----:B-1----:R-:W-:Y:S01]  /*1680*/  FADD.FTZ R6, R7, R6 ;  /* 0x0000000607067221 */ /* 0x002fe20000010000 */
[C---:B------:R-:W-:Y:S01]  /*1690*/  IMAD.WIDE R4, R37.reuse, 0x40, R2 ;  /* 0x0000004025047825 */ /* 0x040fe200078e0202 */
[----:B------:R-:W-:Y:S03]  /*16a0*/  @!P0 STG.E desc[UR4][R12.64], R15 ;  /* 0x0000000f0c008986 */ /* 0x000fe6000c101904 */
[----:B------:R-:W-:Y:S01]  /*16b0*/  FMUL.FTZ R17, R6, UR6 ;  /* 0x0000000606117c20 */ /* 0x000fe20008410000 */
[----:B------:R-:W-:-:S04]  /*16c0*/  IMAD.WIDE R6, R37, 0x40, R4 ;  /* 0x0000004025067825 */ /* 0x000fc800078e0204 */
[----:B------:R-:W-:Y:S04]  /*16d0*/  @!P0 STG.E desc[UR4][R12.64+0x80], R17 ;  /* 0x000080110c008986 */ /* 0x000fe8000c101904 */
[----:B------:R-:W-:Y:S04]  /*16e0*/  STG.E.128 desc[UR4][R28.64], RZ ;  /* 0x000000ff1c007986 */ /* 0x000fe8000c101d04 */
[----:B------:R-:W-:Y:S04]  /*16f0*/  STG.E.128 desc[UR4][R2.64], RZ ;  /* 0x000000ff02007986 */ /* 0x000fe8000c101d04 */
[----:B------:R-:W-:Y:S04]  /*1700*/  STG.E.128 desc[UR4][R4.64], RZ ;  /* 0x000000ff04007986 */ /* 0x000fe8000c101d04 */
[----:B------:R-:W-:Y:S04]  /*1710*/  STG.E.128 desc[UR4][R6.64], RZ ;  /* 0x000000ff06007986 */ /* 0x000fe8000c101d04 */
[----:B------:R-:W-:Y:S04]  /*1720*/  STG.E.128 desc[UR4][R28.64+0x100], RZ ;  /* 0x000100ff1c007986 */ /* 0x000fe8000c101d04 */
[----:B------:R-:W-:Y:S04]  /*1730*/  STG.E.128 desc[UR4][R2.64+0x100], RZ ;  /* 0x000100ff02007986 */ /* 0x000fe8000c101d04 */
[----:B------:R-:W-:Y:S04]  /*1740*/  STG.E.128 desc[UR4][R8.64], RZ ;  /* 0x000000ff08007986 */ /* 0x000fe8000c101d04 */
[----:B------:R-:W-:Y:S01]  /*1750*/  STG.E.128 desc[UR4][R10.64], RZ ;  /* 0x000000ff0a007986 */ /* 0x000fe2000c101d04 */
[----:B------:R-:W-:Y:S05]  /*1760*/  EXIT ;  /* 0x000000000000794d */ /* 0x000fea0003800000 */
.L_x_1228:
        /* <DEDUP_REMOVED lines=9> */
.L_x_2080:


//--------------------- .text._ZN5flash27flash_bwd_convert_dq_kernelI23Flash_bwd_kernel_traitsILi128ELi64ELi128ELi8ELi2ELi4ELi2ELb0ELb0EN7cutlass6half_tE19Flash_kernel_traitsILi128ELi64ELi128ELi8ES3_EEEEvNS_16Flash_bwd_paramsEi --------------------------
	.section	.text._ZN5flash27flash_bwd_convert_dq_kernelI23Flash_bwd_kernel_traitsILi128ELi64ELi128ELi8ELi2ELi4ELi2ELb0ELb0EN7cutlass6half_tE19Flash_kernel_traitsILi128ELi64ELi128ELi8ES3_EEEEvNS_16Flash_bwd_paramsEi,"ax",@progbits
	.align	128
        .global         _ZN5flash27flash_bwd_convert_dq_kernelI23Flash_bwd_kernel_traitsILi128ELi64ELi128ELi8ELi2ELi4ELi2ELb0ELb0EN7cutlass6half_tE19Flash_kernel_traitsILi128ELi64ELi128ELi8ES3_EEEEvNS_16Flash_bwd_paramsEi
        .type           _ZN5flash27flash_bwd_convert_dq_kernelI23Flash_bwd_kernel_traitsILi128ELi64ELi128ELi8ELi2ELi4ELi2ELb0ELb0EN7cutlass6half_tE19Flash_kernel_traitsILi128ELi64ELi128ELi8ES3_EEEEvNS_16Flash_bwd_paramsEi,@function
        .size           _ZN5flash27flash_bwd_convert_dq_kernelI23Flash_bwd_kernel_traitsILi128ELi64ELi128ELi8ELi2ELi4ELi2ELb0ELb0EN7cutlass6half_tE19Flash_kernel_traitsILi128ELi64ELi128ELi8ES3_EEEEvNS_16Flash_bwd_paramsEi,(.L_x_2081 - _ZN5flash27flash_bwd_convert_dq_kernelI23Flash_bwd_kernel_traitsILi128ELi64ELi128ELi8ELi2ELi4ELi2ELb0ELb0EN7cutlass6half_tE19Flash_kernel_traitsILi128ELi64ELi128ELi8ES3_EEEEvNS_16Flash_bwd_paramsEi)
        .other          _ZN5flash27flash_bwd_convert_dq_kernelI23Flash_bwd_kernel_traitsILi128ELi64ELi128ELi8ELi2ELi4ELi2ELb0ELb0EN7cutlass6half_tE19Flash_kernel_traitsILi128ELi64ELi128ELi8ES3_EEEEvNS_16Flash_bwd_paramsEi,@"STO_CUDA_ENTRY STV_DEFAULT"
_ZN5flash27flash_bwd_convert_dq_kernelI23Flash_bwd_kernel_traitsILi128ELi64ELi128ELi8ELi2ELi4ELi2ELb0ELb0EN7cutlass6half_tE19Flash_kernel_traitsILi128ELi64ELi128ELi8ES3_EEEEvNS_16Flash_bwd_paramsEi:
.text._ZN5flash27flash_bwd_convert_dq_kernelI23Flash_bwd_kernel_traitsILi128ELi64ELi128ELi8ELi2ELi4ELi2ELb0ELb0EN7cutlass6half_tE19Flash_kernel_traitsILi128ELi64ELi128ELi8ES3_EEEEvNS_16Flash_bwd_paramsEi:
        /* <DEDUP_REMOVED lines=55> */
.L_x_1229:
        /* <DEDUP_REMOVED lines=82> */
.L_x_1231:
        /* <DEDUP_REMOVED lines=92> */
.L_x_1230:
        /* <DEDUP_REMOVED lines=148> */
.L_x_1233:
[----:B------:R-:W-:Y:S05]  /*1790*/  BSYNC B0 ;  /* 0x0000000000007941 */ /* 0x000fea0003800000 */
.L_x_1232:
        /* <DEDUP_REMOVED lines=20> */
.L_x_1234:
        /* <DEDUP_REMOVED lines=10> */
.L_x_2081:


//--------------------- .text._ZN5flash44flash_bwd_dq_dk_dv_loop_seqk_parallel_kernelI23Flash_bwd_kernel_traitsILi128ELi64ELi128ELi8ELi2ELi4ELi2ELb0ELb0EN7cutlass6half_tE19Flash_kernel_traitsILi128ELi64ELi128ELi8ES3_EELb1ELb0ELb0ELb0ELb0ELb1ELb0EEEvNS_16Flash_bwd_paramsE --------------------------
	.section	.text._ZN5flash44flash_bwd_dq_dk_dv_loop_seqk_parallel_kernelI23Flash_bwd_kernel_traitsILi128ELi64ELi128ELi8ELi2ELi4ELi2ELb0ELb0EN7cutlass6half_tE19Flash_kernel_traitsILi128ELi64ELi128ELi8ES3_EELb1ELb0ELb0ELb0ELb0ELb1ELb0EEEvNS_16Flash_bwd_paramsE,"ax",@progbits
	.align	128
        .global         _ZN5flash44flash_bwd_dq_dk_dv_loop_seqk_parallel_kernelI23Flash_bwd_kernel_traitsILi128ELi64ELi128ELi8ELi2ELi4ELi2ELb0ELb0EN7cutlass6half_tE19Flash_kernel_traitsILi128ELi64ELi128ELi8ES3_EELb1ELb0ELb0ELb0ELb0ELb1ELb0EEEvNS_16Flash_bwd_paramsE
        .type           _ZN5flash44flash_bwd_dq_dk_dv_loop_seqk_parallel_kernelI23Flash_bwd_kernel_traitsILi128ELi64ELi128ELi8ELi2ELi4ELi2ELb0ELb0EN7cutlass6half_tE19Flash_kernel_traitsILi128ELi64ELi128ELi8ES3_EELb1ELb0ELb0ELb0ELb0ELb1ELb0EEEvNS_16Flash_bwd_paramsE,@function
        .size           _ZN5flash44flash_bwd_dq_dk_dv_loop_seqk_parallel_kernelI23Flash_bwd_kernel_traitsILi128ELi64ELi128ELi8ELi2ELi4ELi2ELb0ELb0EN7cutlass6half_tE19Flash_kernel_traitsILi128ELi64ELi128ELi8ES3_EELb1ELb0ELb0ELb0ELb0ELb1ELb0EEEvNS_16Flash_bwd_paramsE,(.L_x_2082 - _ZN5flash44flash_bwd_dq_dk_dv_loop_seqk_parallel_kernelI23Flash_bwd_kernel_traitsILi128ELi64ELi128ELi8ELi2ELi4ELi2ELb0ELb0EN7cutlass6half_tE19Flash_kernel_traitsILi128ELi64ELi128ELi8ES3_EELb1ELb0ELb0ELb0ELb0ELb1ELb0EEEvNS_16Flash_bwd_paramsE)
        .other          _ZN5flash44flash_bwd_dq_dk_dv_loop_seqk_parallel_kernelI23Flash_bwd_kernel_traitsILi128ELi64ELi128ELi8ELi2ELi4ELi2ELb0ELb0EN7cutlass6half_tE19Flash_kernel_traitsILi128ELi64ELi128ELi8ES3_EELb1ELb0ELb0ELb0ELb0ELb1ELb0EEEvNS_16Flash_bwd_paramsE,@"STO_CUDA_ENTRY STV_DEFAULT"
_ZN5flash44flash_bwd_dq_dk_dv_loop_seqk_parallel_kernelI23Flash_bwd_kernel_traitsILi128ELi64ELi128ELi8ELi2ELi4ELi2ELb0ELb0EN7cutlass6half_tE19Flash_kernel_traitsILi128ELi64ELi128ELi8ES3_EELb1ELb0ELb0ELb0ELb0ELb1ELb0EEEvNS_16Flash_bwd_paramsE:
.text._ZN5flash44flash_bwd_dq_dk_dv_loop_seqk_parallel_kernelI23Flash_bwd_kernel_traitsILi128ELi64ELi128ELi8ELi2ELi4ELi2ELb0ELb0EN7cutlass6half_tE19Flash_kernel_traitsILi128ELi64ELi128ELi8ES3_EELb1ELb0ELb0ELb0ELb0ELb1ELb0EEEvNS_16Flash_bwd_paramsE:
        /* <DEDUP_REMOVED lines=20> */
[----:B---3--:R-:W-:-:S03]  /*0140*/  USHF.L.U32 UR5, UR43, 0x7, URZ ;  /* 0x000000072b057899 */ /* 0x008fc6000800063f */
[CC--:B------:R-:W-:Y:S02]  /*0150*/  LEA.HI R2, R3.reuse, R10.reuse, RZ, 0x2 ;  /* 0x0000000a03027211 */ /* 0x0c0fe400078f10ff */
[CC--:B------:R-:W-:Y:S02]  /*0160*/  LEA.HI R0, R3.reuse, R10.reuse, RZ, 0x5 ;  /* 0x0000000a03007211 */ /* 0x0c0fe400078f28ff */
[CC--:B------:R-:W-:Y:S01]  /*0170*/  LEA.HI R234, R3.reuse, R10.reuse, RZ, 0x3 ;  /* 0x0000000a03ea7211 */ /* 0x0c0fe200078f18ff */
[----:B----4-:R-:W-:Y:S01]  /*0180*/  USHF.R.S32.HI UR6, URZ, 0x1f, UR55 ;  /* 0x0000001f3f067899 */ /* 0x010fe20008011437 */
        /* <DEDUP_REMOVED lines=9> */
[--C-:B------:R-:W-:Y:S01]  /*0220*/  SHF.R.S32.HI R3, RZ, 0x5, R0.reuse ;  /* 0x00000005ff037819 */ /* 0x100fe20000011400 */
[C---:B------:R-:W-:Y:S01]  /*0230*/  IMAD.IADD R244, R10.reuse, 0x1, -R7 ;  /* 0x000000010af47824 */ /* 0x040fe200078e0a07 */
[----:B------:R-:W-:Y:S01]  /*0240*/  SHF.R.S32.HI R5, RZ, 0x1f, R0 ;  /* 0x0000001fff057819 */ /* 0x000fe20000011400 */
[----:B------:R-:W-:Y:S01]  /*0250*/  IMAD.IADD R10, R10, 0x1, -R6 ;  /* 0x000000010a0a7824 */ /* 0x000fe200078e0a06 */
[----:B------:R-:W-:-:S02]  /*0260*/  SHF.R.S32.HI R7, RZ, 0x2, R2 ;  /* 0x00000002ff077819 */ /* 0x000fc40000011402 */
[-C--:B------:R-:W-:Y:S02]  /*0270*/  LEA.HI R6, R0, R3.reuse, RZ, 0x1 ;  /* 0x0000000300067211 */ /* 0x080fe400078f08ff */
[----:B------:R-:W-:Y:S02]  /*0280*/  SHF.R.S32.HI R2, RZ, 0x1f, R2 ;  /* 0x0000001fff027819 */ /* 0x000fe40000011402 */
[----:B------:R-:W-:Y:S02]  /*0290*/  LEA.HI R0, R5, R3, RZ, 0x2 ;  /* 0x0000000305007211 */ /* 0x000fe400078f10ff */
[----:B------:R-:W-:Y:S02]  /*02a0*/  SHF.R.S32.HI R8, RZ, 0x4, R4 ;  /* 0x00000004ff087819 */ /* 0x000fe40000011404 */
[----:B------:R-:W-:Y:S02]  /*02b0*/  LEA.HI R2, R2, R7, RZ, 0x3 ;  /* 0x0000000702027211 */ /* 0x000fe400078f18ff */
[----:B------:R-:W-:-:S02]  /*02c0*/  LOP3.LUT R0, R0, 0xfffffffc, RZ, 0xc0, !PT ;  /* 0xfffffffc00007812 */ /* 0x000fc400078ec0ff */
[----:B------:R-:W-:Y:S02]  /*02d0*/  LEA.HI R4, R4, R8, RZ, 0x1 ;  /* 0x0000000804047211 */ /* 0x000fe400078f08ff */
[----:B------:R-:W-:Y:S01]  /*02e0*/  LOP3.LUT R5, R6, 0xfffffffe, RZ, 0xc0, !PT ;  /* 0xfffffffe06057812 */ /* 0x000fe200078ec0ff */
[C---:B------:R-:W-:Y:S01]  /*02f0*/  IMAD.IADD R6, R3.reuse, 0x1, -R0 ;  /* 0x0000000103067824 */ /* 0x040fe200078e0a00 */
[----:B------:R-:W-:Y:S01]  /*0300*/  LOP3.LUT R2, R2, 0xfffffff8, RZ, 0xc0, !PT ;  /* 0xfffffff802027812 */ /* 0x000fe200078ec0ff */
[----:B------:R-:W-:Y:S01]  /*0310*/  IMAD.SHL.U32 R0, R244, 0x40, RZ ;  /* 0x00000040f4007824 */ /* 0x000fe200078e00ff */
[----:B------:R-:W-:Y:S01]  /*0320*/  LOP3.LUT R4, R4, 0xfffffffe, RZ, 0xc0, !PT ;  /* 0xfffffffe04047812 */ /* 0x000fe200078ec0ff */
[----:B------:R-:W-:Y:S01]  /*0330*/  IMAD.IADD R248, R3, 0x1, -R5 ;  /* 0x0000000103f87824 */ /* 0x000fe200078e0a05 */
[----:B------:R-:W-:Y:S01]  /*0340*/  SHF.R.S32.HI R3, RZ, 0x1f, R9 ;  /* 0x0000001fff037819 */ /* 0x000fe20000011409 */
[----:B------:R-:W-:Y:S01]  /*0350*/  IMAD.IADD R5, R7, 0x1, -R2 ;  /* 0x0000000107057824 */ /* 0x000fe200078e0a02 */
[----:B------:R-:W-:Y:S01]  /*0360*/  LOP3.LUT R0, R0, 0x1c0, RZ, 0xc0, !PT ;  /* 0x000001c000007812 */ /* 0x000fe200078ec0ff */
[----:B------:R-:W-:Y:S01]  /*0370*/  IMAD.SHL.U32 R2, R6, 0x10, RZ ;  /* 0x0000001006027824 */ /* 0x000fe200078e00ff */
[----:B------:R-:W-:Y:S01]  /*0380*/  SHF.R.S32.HI R242, RZ, 0x6, R242 ;  /* 0x00000006fff27819 */ /* 0x000fe200000114f2 */
[----:B------:R-:W-:Y:S01]  /*0390*/  IMAD.IADD R8, R8, 0x1, -R4 ;  /* 0x0000000108087824 */ /* 0x000fe200078e0a04 */
[----:B------:R-:W-:-:S02]  /*03a0*/  LOP3.LUT R213, R0, 0x8, R234, 0xf8, !PT ;  /* 0x0000000800d57812 */ /* 0x000fc400078ef8ea */
[----:B------:R-:W-:Y:S01]  /*03b0*/  LOP3.LUT R210, R0, 0x30, R2, 0xf8, !PT ;  /* 0x0000003000d27812 */ /* 0x000fe200078ef802 */
[----:B------:R-:W-:Y:S01]  /*03c0*/  IMAD.SHL.U32 R209, R242, 0x8, RZ ;  /* 0x00000008f2d17824 */ /* 0x000fe200078e00ff */
[----:B------:R-:W-:Y:S01]  /*03d0*/  SHF.R.U32.HI R7, RZ, 0x3, R0 ;  /* 0x00000003ff077819 */ /* 0x000fe20000011600 */
[C---:B------:R-:W-:Y:S01]  /*03e0*/  IMAD.SHL.U32 R0, R8.reuse, 0x20, RZ ;  /* 0x0000002008007824 */ /* 0x040fe200078e00ff */
[----:B------:R-:W-:Y:S01]  /*03f0*/  LEA.HI R239, R3, R9, RZ, 0x2 ;  /* 0x0000000903ef7211 */ /* 0x000fe200078f10ff */
[----:B------:R-:W-:Y:S01]  /*0400*/  IMAD.SHL.U32 R9, R8, 0x200, RZ ;  /* 0x0000020008097824 */ /* 0x000fe200078e00ff */
[----:B------:R-:W-:Y:S02]  /*0410*/  SHF.R.S32.HI R3, RZ, 0x1f, R10 ;  /* 0x0000001fff037819 */ /* 0x000fe4000001140a */
[----:B------:R-:W-:Y:S01]  /*0420*/  LOP3.LUT R213, R213, R7, RZ, 0x3c, !PT ;  /* 0x00000007d5d57212 */ /* 0x000fe200078e3cff */
[----:B------:R-:W-:Y:S01]  /*0430*/  IMAD R2, R242, 0x800, R9 ;  /* 0x00000800f2027824 */ /* 0x000fe200078e0209 */
[----:B------:R-:W-:-:S02]  /*0440*/  LEA.HI R11, R3, R10, RZ, 0x3 ;  /* 0x0000000a030b7211 */ /* 0x000fc400078f18ff */
[----:B------:R-:W-:Y:S01]  /*0450*/  LOP3.LUT R0, R0, 0x20, RZ, 0xc0, !PT ;  /* 0x0000002000007812 */ /* 0x000fe200078ec0ff */
[----:B------:R-:W-:Y:S01]  /*0460*/  IMAD.IADD R213, R2, 0x1, R213 ;  /* 0x0000000102d57824 */ /* 0x000fe200078e02d5 */
[----:B------:R-:W-:Y:S01]  /*0470*/  LOP3.LUT R4, R11, 0xfffffff8, RZ, 0xc0, !PT ;  /* 0xfffffff80b047812 */ /* 0x000fe200078ec0ff */
[----:B------:R-:W-:Y:S01]  /*0480*/  IMAD.SHL.U32 R2, R13, 0x2, RZ ;  /* 0x000000020d027824 */ /* 0x000fe200078e00ff */
[----:B------:R-:W-:Y:S02]  /*0490*/  LOP3.LUT R209, R0, 0x18, R209, 0xf8, !PT ;  /* 0x0000001800d17812 */ /* 0x000fe400078ef8d1 */
[----:B------:R-:W-:Y:S01]  /*04a0*/  SHF.R.S32.HI R0, RZ, 0x7, R14 ;  /* 0x00000007ff007819 */ /* 0x000fe2000001140e */
[----:B------:R-:W-:Y:S01]  /*04b0*/  IMAD.IADD R12, R10, 0x1, -R4 ;  /* 0x000000010a0c7824 */ /* 0x000fe200078e0a04 */
[----:B------:R-:W-:Y:S01]  /*04c0*/  LOP3.LUT R3, R5, 0x1, RZ, 0xc0, !PT ;  /* 0x0000000105037812 */ /* 0x000fe200078ec0ff */
[--C-:B------:R-:W-:Y:S01]  /*04d0*/  IMAD R246, R6, 0x400, R2.reuse ;  /* 0x0000040006f67824 */ /* 0x100fe200078e0202 */
[----:B------:R-:W-:Y:S01]  /*04e0*/  LEA R213, R213, UR4, 0x1 ;  /* 0x00000004d5d57c11 */ /* 0x000fe2000f8e08ff */
[----:B------:R-:W-:Y:S01]  /*04f0*/  IMAD.SHL.U32 R4, R5, 0x40, RZ ;  /* 0x0000004005047824 */ /* 0x000fe200078e00ff */
[----:B------:R-:W-:Y:S01]  /*0500*/  ISETP.NE.U32.AND P0, PT, R3, 0x1, PT ;  /* 0x000000010300780c */ /* 0x000fe20003f05070 */
[----:B------:R-:W-:Y:S01]  /*0510*/  IMAD R6, R0, 0x1000, R2 ;  /* 0x0000100000067824 */ /* 0x000fe200078e0202 */
[----:B------:R-:W-:Y:S01]  /*0520*/  LOP3.LUT R210, R210, 0x8, R234, 0xf8, !PT ;  /* 0x00000008d2d27812 */ /* 0x000fe200078ef8ea */
[----:B------:R-:W-:Y:S01]  /*0530*/  IMAD.SHL.U32 R2, R0, 0x8, RZ ;  /* 0x0000000800027824 */ /* 0x000fe200078e00ff */
[----:B------:R-:W-:Y:S01]  /*0540*/  R2P PR, R5, 0x6 ;  /* 0x0000000605007804 */ /* 0x000fe20000000000 */
[----:B------:R-:W-:Y:S01]  /*0550*/  IMAD.SHL.U32 R3, R242, 0x20, RZ ;  /* 0x00000020f2037824 */ /* 0x000fe200078e00ff */
[----:B------:R-:W-:Y:S01]  /*0560*/  LOP3.LUT R0, R4, 0x1c0, RZ, 0xc0, !PT ;  /* 0x000001c004007812 */ /* 0x000fe200078ec0ff */
[----:B------:R-:W-:Y:S01]  /*0570*/  IMAD.SHL.U32 R5, R8, 0x10, RZ ;  /* 0x0000001008057824 */ /* 0x000fe200078e00ff */
[----:B------:R-:W-:Y:S01]  /*0580*/  LOP3.LUT R2, R2, 0x8, RZ, 0xc0, !PT ;  /* 0x0000000802027812 */ /* 0x000fe200078ec0ff */
[----:B------:R-:W-:Y:S01]  /*0590*/  IMAD R6, R248, 0x400, R6 ;  /* 0x00000400f8067824 */ /* 0x000fe200078e0206 */
[----:B------:R-:W-:-:S02]  /*05a0*/  LOP3.LUT R4, R0, 0x20, R3, 0xf8, !PT ;  /* 0x0000002000047812 */ /* 0x000fc400078ef803 */
[----:B------:R-:W-:Y:S02]  /*05b0*/  SHF.R.U32.HI R3, RZ, 0x3, R0 ;  /* 0x00000003ff037819 */ /* 0x000fe40000011600 */
[----:B------:R-:W-:Y:S01]  /*05c0*/  LOP3.LUT R10, R2, 0x10, R5, 0xf8, !PT ;  /* 0x00000010020a7812 */ /* 0x000fe200078ef805 */
[----:B------:R-:W-:Y:S01]  /*05d0*/  IMAD.SHL.U32 R5, R12, 0x40, RZ ;  /* 0x000000400c057824 */ /* 0x000fe200078e00ff */
[----:B------:R-:W-:Y:S02]  /*05e0*/  LOP3.LUT R4, R4, R3, RZ, 0x3c, !PT ;  /* 0x0000000304047212 */ /* 0x000fe400078e3cff */
[----:B------:R-:W-:Y:S01]  /*05f0*/  LOP3.LUT R3, R3, R0, R2, 0x1e, !PT ;  /* 0x0000000003037212 */ /* 0x000fe200078e1e02 */
[----:B------:R-:W-:Y:S01]  /*0600*/  IMAD.SHL.U32 R0, R11, 0x40, RZ ;  /* 0x000000400b007824 */ /* 0x000fe200078e00ff */
[----:B------:R-:W-:Y:S01]  /*0610*/  LOP3.LUT R5, R5, 0x1c0, RZ, 0xc0, !PT ;  /* 0x000001c005057812 */ /* 0x000fe200078ec0ff */
[----:B------:R-:W-:Y:S01]  /*0620*/  IMAD.IADD R229, R4, 0x1, R6 ;  /* 0x0000000104e57824 */ /* 0x000fe200078e0206 */
[----:B------:R-:W-:Y:S01]  /*0630*/  LOP3.LUT P4, RZ, R244, 0x2, RZ, 0xc0, !PT ;  /* 0x00000002f4ff7812 */ /* 0x000fe2000788c0ff */
[----:B------:R-:W-:Y:S01]  /*0640*/  IMAD.SHL.U32 R2, R8, 0x8, RZ ;  /* 0x0000000808027824 */ /* 0x000fe200078e00ff */
[----:B------:R-:W-:Y:S01]  /*0650*/  SHF.R.U32.HI R6, RZ, 0x3, R5 ;  /* 0x00000003ff067819 */ /* 0x000fe20000011605 */
[----:B------:R-:W-:Y:S01]  /*0660*/  IMAD.IADD R246, R246, 0x1, R3 ;  /* 0x00000001f6f67824 */ /* 0x000fe200078e0203 */
[----:B------:R-:W-:-:S02]  /*0670*/  LOP3.LUT R0, R0, 0xfffffe00, RZ, 0xc0, !PT ;  /* 0xfffffe0000007812 */ /* 0x000fc400078ec0ff */
[C-C-:B------:R-:W-:Y:S02]  /*0680*/  LOP3.LUT R4, R6.reuse, R10, R5.reuse, 0x1e, !PT ;  /* 0x0000000a06047212 */ /* 0x140fe400078e1e05 */
[----:B------:R-:W-:Y:S01]  /*0690*/  LOP3.LUT R209, R6, R209, R5, 0x1e, !PT ;  /* 0x000000d106d17212 */ /* 0x000fe200078e1e05 */
[----:B------:R-:W-:Y:S01]  /*06a0*/  IMAD R3, R248, 0x400, R0 ;  /* 0x00000400f8037824 */ /* 0x000fe200078e0200 */
[----:B------:R-:W-:Y:S02]  /*06b0*/  LOP3.LUT R2, R5, 0x8, R2, 0xf8, !PT ;  /* 0x0000000805027812 */ /* 0x000fe400078ef802 */
[-C--:B------:R-:W-:Y:S02]  /*06c0*/  LOP3.LUT R220, R4, R0.reuse, RZ, 0xfc, !PT ;  /* 0x0000000004dc7212 */ /* 0x080fe400078efcff */
[----:B------:R-:W-:Y:S01]  /*06d0*/  LOP3.LUT R209, R209, R0, RZ, 0xfc, !PT ;  /* 0x00000000d1d17212 */ /* 0x000fe200078efcff */
[----:B------:R-:W-:Y:S01]  /*06e0*/  IMAD.U32 R0, RZ, RZ, UR5 ;  /* 0x00000005ff007e24 */ /* 0x000fe2000f8e00ff */
[----:B------:R-:W-:Y:S01]  /*06f0*/  LOP3.LUT R2, R2, R6, RZ, 0x3c, !PT ;  /* 0x0000000602027212 */ /* 0x000fe200078e3cff */
[----:B------:R-:W-:Y:S01]  /*0700*/  USHF.R.S32.HI UR5, URZ, 0x1f, UR43 ;  /* 0x0000001f3f057899 */ /* 0x000fe2000801142b */
[----:B------:R-:W-:-:S02]  /*0710*/  SEL R214, R249, 0xffffffe0, !P4 ;  /* 0xffffffe0f9d67807 */ /* 0x000fc40006000000 */
[----:B------:R-:W-:Y:S01]  /*0720*/  LOP3.LUT P3, RZ, R244, 0x4, RZ, 0xc0, !PT ;  /* 0x00000004f4ff7812 */ /* 0x000fe2000786c0ff */
[----:B------:R-:W-:Y:S01]  /*0730*/  IMAD.IADD R218, R3, 0x1, R2 ;  /* 0x0000000103da7824 */ /* 0x000fe200078e0202 */
[----:B------:R-:W-:Y:S01]  /*0740*/  SEL R249, R249, 0xffffffe0, !P1 ;  /* 0xffffffe0f9f97807 */ /* 0x000fe20004800000 */
[----:B------:R-:W-:Y:S01]  /*0750*/  IMAD.U32 R2, RZ, RZ, UR6 ;  /* 0x00000006ff027e24 */ /* 0x000fe2000f8e00ff */
[----:B------:R-:W-:Y:S01]  /*0760*/  LEA R229, R229, UR4, 0x1 ;  /* 0x00000004e5e57c11 */ /* 0x000fe2000f8e08ff */
[----:B------:R-:W-:Y:S01]  /*0770*/  IMAD.U32 R0, RZ, RZ, UR5 ;  /* 0x00000005ff007e24 */ /* 0x000fe2000f8e00ff */
[----:B------:R-:W-:Y:S01]  /*0780*/  SEL R231, R231, 0x10, !P0 ;  /* 0x00000010e7e77807 */ /* 0x000fe20004000000 */
[----:B------:R-:W-:Y:S01]  /*0790*/  IMAD.U32 R2, RZ, RZ, UR5 ;  /* 0x00000005ff027e24 */ /* 0x000fe2000f8e00ff */
[----:B------:R-:W-:Y:S01]  /*07a0*/  UIADD3 UR5, UR4, 0xc000, URZ ;  /* 0x0000c00004057890 */ /* 0x000fe2000fffe03f */
[----:B------:R-:W-:Y:S01]  /*07b0*/  IMAD.MOV.U32 R0, RZ, RZ, 0x40 ;  /* 0x00000040ff007424 */ /* 0x000fe200078e00ff */
[----:B------:R-:W-:Y:S01]  /*07c0*/  SHF.R.S32.HI R239, RZ, 0x2, R239 ;  /* 0x00000002ffef7819 */ /* 0x000fe200000114ef */
[----:B------:R-:W-:Y:S01]  /*07d0*/  IMAD.IADD R230, R229, 0x1, R249 ;  /* 0x00000001e5e67824 */ /* 0x000fe200078e02f9 */
[----:B------:R-:W-:Y:S01]  /*07e0*/  LOP3.LUT R210, R9, R210, R7, 0xf6, !PT ;  /* 0x000000d209d27212 */ /* 0x000fe200078ef607 */
[----:B------:R-:W-:Y:S01]  /*07f0*/  IMAD.IADD R214, R214, 0x1, R213 ;  /* 0x00000001d6d67824 */ /* 0x000fe200078e02d5 */
[----:B------:R-:W-:Y:S01]  /*0800*/  LEA R246, R246, UR5, 0x1 ;  /* 0x00000005f6f67c11 */ /* 0x000fe2000f8e08ff */
[----:B------:R-:W-:Y:S01]  /*0810*/  IMAD.IADD R232, R229, 0x1, R231 ;  /* 0x00000001e5e87824 */ /* 0x000fe200078e02e7 */
[----:B------:R-:W-:Y:S01]  /*0820*/  SEL R215, R0, 0xffffffc0, !P3 ;  /* 0xffffffc000d77807 */ /* 0x000fe20005800000 */
[----:B------:R-:W-:Y:S01]  /*0830*/  IMAD.SHL.U32 R244, R244, 0x8, RZ ;  /* 0x00000008f4f47824 */ /* 0x000fe200078e00ff */
[----:B------:R-:W-:Y:S01]  /*0840*/  SEL R0, R0, 0xffffffc0, !P2 ;  /* 0xffffffc000007807 */ /* 0x000fe20005000000 */
[----:B------:R-:W-:Y:S01]  /*0850*/  VIADD R252, R246, 0x420 ;  /* 0x00000420f6fc7836 */ /* 0x000fe20000000000 */
[----:B------:R-:W-:Y:S01]  /*0860*/  SHF.R.S32.HI R234, RZ, 0x3, R234 ;  /* 0x00000003ffea7819 */ /* 0x000fe200000114ea */
[----:B------:R-:W-:Y:S01]  /*0870*/  IMAD.IADD R249, R249, 0x1, R246 ;  /* 0x00000001f9f97824 */ /* 0x000fe200078e02f6 */
[----:B------:R-:W-:Y:S01]  /*0880*/  LEA R210, R210, UR4, 0x1 ;  /* 0x00000004d2d27c11 */ /* 0x000fe2000f8e08ff */
[----:B------:R-:W-:Y:S01]  /*0890*/  @P1 VIADD R252, R246, 0x3e0 ;  /* 0x000003e0f6fc1836 */ /* 0x000fe20000000000 */
[----:B------:R-:W-:Y:S01]  /*08a0*/  LEA R209, R209, UR5, 0x1 ;  /* 0x00000005d1d17c11 */ /* 0x000fe2000f8e08ff */
[----:B------:R-:W-:-:S02]  /*08b0*/  IMAD.IADD R216, R215, 0x1, R213 ;  /* 0x00000001d7d87824 */ /* 0x000fc400078e02d5 */
[----:B------:R-:W-:Y:S02]  /*08c0*/  IMAD R239, R248, 0x10, R239 ;  /* 0x00000010f8ef7824 */ /* 0x000fe400078e02ef */
[----:B------:R-:W-:Y:S02]  /*08d0*/  IMAD.IADD R215, R215, 0x1, R214 ;  /* 0x00000001d7d77824 */ /* 0x000fe400078e02d6 */
[----:B------:R-:W-:Y:S02]  /*08e0*/  IMAD.IADD R247, R246, 0x1, R0 ;  /* 0x00000001f6f77824 */ /* 0x000fe400078e0200 */
[----:B------:R-:W-:Y:S02]  /*08f0*/  IMAD.IADD R231, R231, 0x1, R230 ;  /* 0x00000001e7e77824 */ /* 0x000fe400078e02e6 */
[----:B------:R-:W-:Y:S02]  /*0900*/  IMAD.IADD R250, R249, 0x1, R0 ;  /* 0x00000001f9fa7824 */ /* 0x000fe400078e0200 */
[----:B------:R-:W-:-:S02]  /*0910*/  IMAD.IADD R251, R0, 0x1, R252 ;  /* 0x0000000100fb7824 */ /* 0x000fc400078e02fc */
[----:B------:R-:W-:Y:S01]  /*0920*/  IMAD.U32 R2, RZ, RZ, UR6 ;  /* 0x00000006ff027e24 */ /* 0x000fe2000f8e00ff */
[----:B------:R-:W-:-:S06]  /*0930*/  ULDC.64 UR6, c[0x0][0x208] ;  /* 0x0000820000067ab9 */ /* 0x000fcc0000000a00 */
.L_x_1279:
        /* <DEDUP_REMOVED lines=16> */
[----:B-12---:R-:W-:Y:S01]  /*0a40*/  IMAD.U32 R2, RZ, RZ, UR8 ;  /* 0x00000008ff027e24 */ /* 0x006fe2000f8e00ff */
        /* <DEDUP_REMOVED lines=50> */
.L_x_1235:
        /* <DEDUP_REMOVED lines=16> */
[----:B------:R-:W-:-:S02]  /*0e70*/  ULDC.64 UR36, c[0x0][0x240] ;  /* 0x0000900000247ab9 */ /* 0x000fc40000000a00 */
[----:B------:R-:W-:Y:S01]  /*0e80*/  @!UP1 ULDC.64 UR10, c[0x0][0x418] ;  /* 0x00010600000a9ab9 */ /* 0x000fe20000000a00 */
[----:B------:R-:W-:Y:S01]  /*0e90*/  ULDC UR57, c[0x0][0x2d4] ;  /* 0x0000b50000397ab9 */ /* 0x000fe20000000800 */
[----:B------:R-:W-:Y:S01]  /*0ea0*/  ULDC.U8 UR41, c[0x0][0x3d8] ;  /* 0x0000f60000297ab9 */ /* 0x000fe20000000000 */
[----:B------:R-:W-:Y:S02]  /*0eb0*/  UIMAD.WIDE.U32 UR16, UR8, UR36, URZ ;  /* 0x00000024081072a5 */ /* 0x000fe4000f8e003f */
[----:B------:R-:W-:Y:S02]  /*0ec0*/  USHF.R.S32.HI UR33, URZ, 0x1f, UR57 ;  /* 0x0000001f3f217899 */ /* 0x000fe40008011439 */
[----:B------:R-:W-:Y:S02]  /*0ed0*/  @UP0 UIADD3 UR22, UR21, UR26, URZ ;  /* 0x0000001a15160290 */ /* 0x000fe4000fffe03f */
[----:B------:R-:W-:Y:S01]  /*0ee0*/  UISETP.NE.AND UP3, UPT, UR41, URZ, UPT ;  /* 0x0000003f2900728c */ /* 0x000fe2000bf65270 */
[----:B-1----:R-:W-:Y:S01]  /*0ef0*/  IABS R5, R6 ;  /* 0x0000000600057213 */ /* 0x002fe20000000000 */
[----:B------:R-:W-:Y:S01]  /*0f00*/  USHF.L.U32 UR14, UR43, 0x7, URZ ;  /* 0x000000072b0e7899 */ /* 0x000fe2000800063f */
[----:B------:R-:W-:Y:S01]  /*0f10*/  ISETP.NE.AND P3, PT, R6, RZ, PT ;  /* 0x000000ff0600720c */ /* 0x000fe20003f65270 */
[----:B------:R-:W-:Y:S01]  /*0f20*/  USEL UR54, UR18, UR16, !UP1 ;  /* 0x0000001012367287 */ /* 0x000fe2000c800000 */
[----:B------:R-:W1:Y:S01]  /*0f30*/  I2F.RP R2, R5 ;  /* 0x0000000500027306 */ /* 0x000e620000209400 */
[----:B------:R-:W-:Y:S01]  /*0f40*/  UIADD3 UR24, UR19, UR24, URZ ;  /* 0x0000001813187290 */ /* 0x000fe2000fffe03f */
[----:B------:R-:W-:Y:S01]  /*0f50*/  ULDC UR60, c[0x0][0x2dc] ;  /* 0x0000b700003c7ab9 */ /* 0x000fe20000000800 */
[----:B--2---:R-:W-:Y:S01]  /*0f60*/  UIMAD.WIDE.U32 UR28, UR9, UR12, URZ ;  /* 0x0000000c091c72a5 */ /* 0x004fe2000f8e003f */
[----:B------:R-:W-:Y:S01]  /*0f70*/  ULDC UR59, c[0x0][0x270] ;  /* 0x00009c00003b7ab9 */ /* 0x000fe20000000800 */
[----:B------:R-:W-:-:S02]  /*0f80*/  @!UP1 UIMAD.WIDE.U32 UR34, UR43, UR10, URZ ;  /* 0x0000000a2b2292a5 */ /* 0x000fc4000f8e003f */
[----:B------:R-:W-:Y:S02]  /*0f90*/  UIMAD UR47, UR9, UR13, UR29 ;  /* 0x0000000d092f72a4 */ /* 0x000fe4000f8e021d */
[----:B------:R-:W-:Y:S01]  /*0fa0*/  @!UP1 UIMAD UR9, UR56, UR10, URZ ;  /* 0x0000000a380992a4 */ /* 0x000fe2000f8e023f */
[----:B------:R-:W-:Y:S01]  /*0fb0*/  @UP1 ULDC.64 UR12, c[0x0][0x420] ;  /* 0x00010800000c1ab9 */ /* 0x000fe20000000a00 */
[----:B------:R-:W-:Y:S01]  /*0fc0*/  USEL UR29, UR14, URZ, UP2 ;  /* 0x0000003f0e1d7287 */ /* 0x000fe20009000000 */
[----:B-1----:R-:W1:Y:S01]  /*0fd0*/  MUFU.RCP R2, R2 ;  /* 0x0000000200027308 */ /* 0x002e620000001000 */
[----:B------:R-:W-:Y:S02]  /*0fe0*/  @UP1 UIMAD.WIDE.U32 UR38, UR8, UR12, URZ ;  /* 0x0000000c082612a5 */ /* 0x000fe4000f8e003f */
[----:B------:R-:W-:Y:S02]  /*0ff0*/  @!UP1 UIMAD UR27, UR43, UR11, UR9 ;  /* 0x0000000b2b1b92a4 */ /* 0x000fe4000f8e0209 */
[----:B------:R-:W-:-:S02]  /*1000*/  UIADD3 UR9, UR31, 0x3f, URZ ;  /* 0x0000003f1f097890 */ /* 0x000fc4000fffe03f */
[----:B------:R-:W-:Y:S02]  /*1010*/  @UP1 UIMAD UR45, UR8, UR13, UR39 ;  /* 0x0000000d082d12a4 */ /* 0x000fe4000f8e0227 */
[----:B------:R-:W-:Y:S02]  /*1020*/  USHF.L.U64.HI UR12, UR43, 0x7, UR56 ;  /* 0x000000072b0c7899 */ /* 0x000fe40008010238 */
[----:B------:R-:W-:Y:S02]  /*1030*/  USHF.R.S32.HI UR13, URZ, 0x1f, UR9 ;  /* 0x0000001f3f0d7899 */ /* 0x000fe40008011409 */
[----:B------:R-:W-:Y:S02]  /*1040*/  USEL UR32, UR12, URZ, UP2 ;  /* 0x0000003f0c207287 */ /* 0x000fe40009000000 */
[----:B------:R-:W-:Y:S01]  /*1050*/  ULEA.HI UR41, UR13, UR9, URZ, 0x6 ;  /* 0x000000090d297291 */ /* 0x000fe2000f8f303f */
[----:B-1----:R-:W-:Y:S02]  /*1060*/  VIADD R2, R2, 0xffffffe ;  /* 0x0ffffffe02027836 */ /* 0x002fe40000000000 */
[----:B------:R-:W-:Y:S01]  /*1070*/  @UP0 ULDC.64 UR12, c[0x0][0x248] ;  /* 0x00009200000c0ab9 */ /* 0x000fe20000000a00 */
[----:B------:R-:W-:Y:S01]  /*1080*/  UIMAD UR9, UR33, UR43, URZ ;  /* 0x0000002b210972a4 */ /* 0x000fe2000f8e023f */
[----:B------:R-:W1:Y:S01]  /*1090*/  F2I.FTZ.U32.TRUNC.NTZ R3, R2 ;  /* 0x0000000200037305 */ /* 0x000e62000021f000 */
[----:B------:R-:W-:-:S02]  /*10a0*/  @UP0 UIMAD.WIDE.U32 UR18, UR22, UR12, URZ ;  /* 0x0000000c161202a5 */ /* 0x000fc4000f8e003f */
[----:B------:R-:W-:Y:S02]  /*10b0*/  UIMAD.WIDE UR14, UR60, UR59, URZ ;  /* 0x0000003b3c0e72a5 */ /* 0x000fe4000f8e023f */
[----:B------:R-:W-:Y:S02]  /*10c0*/  UIMAD.WIDE.U32 UR10, UR43, UR57, URZ ;  /* 0x000000392b0a72a5 */ /* 0x000fe4000f8e003f */
[----:B------:R-:W-:Y:S02]  /*10d0*/  UIMAD UR9, UR56, UR57, UR9 ;  /* 0x00000039380972a4 */ /* 0x000fe4000f8e0209 */
[----:B------:R-:W-:Y:S01]  /*10e0*/  UIMAD UR23, UR8, UR37, URZ ;  /* 0x00000025081772a4 */ /* 0x000fe2000f8e023f */
[----:B------:R-:W-:Y:S01]  /*10f0*/  @UP0 UMOV UR44, UR18 ;  /* 0x00000012002c0c82 */ /* 0x000fe20008000000 */
[----:B------:R-:W-:Y:S02]  /*1100*/  UIMAD UR18, UR15, UR10, URZ ;  /* 0x0000000a0f1272a4 */ /* 0x000fe4000f8e023f */
[----:B------:R-:W-:Y:S01]  /*1110*/  UIADD3 UR9, UR11, UR9, URZ ;  /* 0x000000090b097290 */ /* 0x000fe2000fffe03f */
[----:B-1----:R-:W-:Y:S01]  /*1120*/  IMAD.MOV R0, RZ, RZ, -R3 ;  /* 0x000000ffff007224 */ /* 0x002fe200078e0a03 */
[----:B------:R-:W-:Y:S01]  /*1130*/  @UP1 UIADD3 UR24, UR17, UR23, URZ ;  /* 0x0000001711181290 */ /* 0x000fe2000fffe03f */
[----:B------:R-:W-:Y:S01]  /*1140*/  IMAD.MOV.U32 R2, RZ, RZ, RZ ;  /* 0x000000ffff027224 */ /* 0x000fe200078e00ff */
[----:B------:R-:W-:Y:S01]  /*1150*/  UIMAD.WIDE.U32 UR16, UR14, UR10, URZ ;  /* 0x0000000a0e1072a5 */ /* 0x000fe2000f8e003f */
[----:B------:R-:W-:Y:S01]  /*1160*/  IMAD R0, R0, R5, RZ ;  /* 0x0000000500007224 */ /* 0x000fe200078e02ff */
[----:B------:R-:W-:Y:S01]  /*1170*/  UIMAD UR9, UR14, UR9, UR18 ;  /* 0x000000090e0972a4 */ /* 0x000fe2000f8e0212 */
[----:B------:R-:W-:-:S02]  /*1180*/  ULDC.U8 UR42, c[0x0][0x480] ;  /* 0x00012000002a7ab9 */ /* 0x000fc40000000000 */
[----:B------:R-:W-:Y:S01]  /*1190*/  IMAD.HI.U32 R0, R3, R0, R2 ;  /* 0x0000000003007227 */ /* 0x000fe200078e0002 */
[----:B------:R-:W-:Y:S01]  /*11a0*/  MOV R2, R4 ;  /* 0x0000000400027202 */ /* 0x000fe20000000f00 */
[----:B------:R-:W-:Y:S01]  /*11b0*/  ULDC UR40, c[0x0][0x2c4] ;  /* 0x0000b10000287ab9 */ /* 0x000fe20000000800 */
[----:B------:R-:W-:Y:S02]  /*11c0*/  UISETP.NE.AND UP4, UPT, UR42, URZ, UPT ;  /* 0x0000003f2a00728c */ /* 0x000fe4000bf85270 */
[----:B------:R-:W-:Y:S01]  /*11d0*/  UIMAD.WIDE.U32 UR10, UR14, UR8, URZ ;  /* 0x000000080e0a72a5 */ /* 0x000fe2000f8e003f */
[----:B------:R-:W-:Y:S01]  /*11e0*/  IMAD.HI.U32 R0, R0, R2, RZ ;  /* 0x0000000200007227 */ /* 0x000fe200078e00ff */
[----:B------:R-:W-:Y:S02]  /*11f0*/  @UP3 UIMAD UR18, UR43, UR40, URZ ;  /* 0x000000282b1232a4 */ /* 0x000fe4000f8e023f */
[----:B------:R-:W-:Y:S01]  /*1200*/  UIADD3 UR42, UR17, UR9, URZ ;  /* 0x00000009112a7290 */ /* 0x000fe2000fffe03f */
[----:B------:R-:W-:Y:S01]  /*1210*/  IMAD.MOV R3, RZ, RZ, -R0 ;  /* 0x000000ffff037224 */ /* 0x000fe200078e0a00 */
[----:B------:R-:W-:-:S02]  /*1220*/  @UP0 UIMAD UR22, UR22, UR13, URZ ;  /* 0x0000000d161602a4 */ /* 0x000fc4000f8e023f */
[----:B------:R-:W-:Y:S01]  /*1230*/  ULOP3.LUT UR9, UR41, 0xffffffc0, URZ, 0xc0, !UPT ;  /* 0xffffffc029097892 */ /* 0x000fe2000f8ec03f */
[C---:B------:R-:W-:Y:S01]  /*1240*/  IMAD R2, R5.reuse, R3, R2 ;  /* 0x0000000305027224 */ /* 0x040fe200078e0202 */
[----:B------:R-:W-:Y:S02]  /*1250*/  USEL UR53, UR16, UR10, !UP1 ;  /* 0x0000000a10357287 */ /* 0x000fe4000c800000 */
[----:B------:R-:W-:Y:S02]  /*1260*/  @UP3 USEL UR10, UR18, UR8, !UP1 ;  /* 0x00000008120a3287 */ /* 0x000fe4000c800000 */
[----:B------:R-:W-:Y:S01]  /*1270*/  ISETP.GT.U32.AND P1, PT, R5, R2, PT ;  /* 0x000000020500720c */ /* 0x000fe20003f24070 */
[----:B------:R-:W-:Y:S02]  /*1280*/  @UP0 UIADD3 UR46, UR19, UR22, URZ ;  /* 0x00000016132e0290 */ /* 0x000fe4000fffe03f */
[----:B------:R-:W-:Y:S01]  /*1290*/  UIADD3 UR9, UR9, -0x40, URZ ;  /* 0xffffffc009097890 */ /* 0x000fe2000fffe03f */
[----:B------:R-:W-:Y:S01]  /*12a0*/  @UP3 ULDC UR19, c[0x0][0x2e4] ;  /* 0x0000b90000133ab9 */ /* 0x000fe20000000800 */
[----:B------:R-:W-:-:S02]  /*12b0*/  @!UP3 UIMAD UR17, UR43, UR59, UR55 ;  /* 0x0000003b2b11b2a4 */ /* 0x000fc4000f8e0237 */
[----:B------:R-:W-:Y:S02]  /*12c0*/  @UP3 UIMAD UR23, UR55, UR19, UR10 ;  /* 0x00000013371732a4 */ /* 0x000fe4000f8e020a */
[----:B------:R-:W-:Y:S02]  /*12d0*/  USHF.R.S32.HI UR19, URZ, 0x1f, UR9 ;  /* 0x0000001f3f137899 */ /* 0x000fe40008011409 */
        /* <DEDUP_REMOVED lines=15> */
[----:B------:R-:W-:Y:S02]  /*13d0*/  UIMAD UR16, UR14, UR17, UR15 ;  /* 0x000000110e1072a4 */ /* 0x000fe4000f8e020f */
[----:B------:R-:W-:Y:S02]  /*13e0*/  @UP0 UIMAD.WIDE.U32 UR14, UR25, UR10, URZ ;  /* 0x0000000a190e02a5 */ /* 0x000fe4000f8e003f */
[----:B------:R-:W-:Y:S01]  /*13f0*/  @P0 VIADD R0, R0, 0x1 ;  /* 0x0000000100000836 */ /* 0x000fe20000000000 */
[----:B------:R-:W-:Y:S01]  /*1400*/  UIMAD UR48, UR55, UR60, URZ ;  /* 0x0000003c373072a4 */ /* 0x000fe2000f8e023f */
[----:B------:R-:W-:Y:S01]  /*1410*/  PLOP3.LUT P0, PT, PT, PT, UP3, 0x80, 0x0 ;  /* 0x000000000000781c */ /* 0x000fe20003f0f038 */
[----:B------:R-:W-:Y:S01]  /*1420*/  @UP0 UIMAD UR17, UR25, UR11, URZ ;  /* 0x0000000b191102a4 */ /* 0x000fe2000f8e023f */
[----:B------:R-:W-:Y:S01]  /*1430*/  IMAD.MOV.U32 R8, RZ, RZ, R0 ;  /* 0x000000ffff087224 */ /* 0x000fe200078e0000 */
[----:B------:R-:W-:-:S02]  /*1440*/  USEL UR49, UR47, URZ, UP4 ;  /* 0x0000003f2f317287 */ /* 0x000fc4000a000000 */
[----:B------:R-:W-:Y:S02]  /*1450*/  USHF.R.S32.HI UR50, URZ, 0x1f, UR30 ;  /* 0x0000001f3f327899 */ /* 0x000fe4000801141e */
[----:B------:R-:W-:Y:S01]  /*1460*/  @!UP1 UIADD3 UR45, UR35, UR27, URZ ;  /* 0x0000001b232d9290 */ /* 0x000fe2000fffe03f */
[----:B------:R-:W-:Y:S01]  /*1470*/  @!P2 IADD3 R8, -R8, RZ, RZ ;  /* 0x000000ff0808a210 */ /* 0x000fe20007ffe1ff */
[----:B------:R-:W-:Y:S01]  /*1480*/  USHF.R.S32.HI UR52, URZ, 0x1f, UR48 ;  /* 0x0000001f3f347899 */ /* 0x000fe20008011430 */
[----:B------:R-:W-:Y:S01]  /*1490*/  @!P3 LOP3.LUT R8, RZ, R6, RZ, 0x33, !PT ;  /* 0x00000006ff08b212 */ /* 0x000fe200078e33ff */
[----:B------:R-:W-:Y:S02]  /*14a0*/  USEL UR51, UR28, URZ, UP4 ;  /* 0x0000003f1c337287 */ /* 0x000fe4000a000000 */
[----:B------:R-:W-:Y:S02]  /*14b0*/  @UP0 UIADD3 UR40, UR15, UR17, URZ ;  /* 0x000000110f280290 */ /* 0x000fe4000fffe03f */
        /* <DEDUP_REMOVED lines=15> */
.L_x_1237:
        /* <DEDUP_REMOVED lines=13> */
.L_x_1238:
        /* <DEDUP_REMOVED lines=11> */
.L_x_1239:
[----:B------:R-:W-:-:S04]  /*1730*/  UIMAD UR8, UR43, UR59, UR55 ;  /* 0x0000003b2b0872a4 */ /* 0x000fc8000f8e0237 */
[----:B------:R-:W-:-:S12]  /*1740*/  UIMAD UR8, UR8, UR57, URZ ;  /* 0x00000039080872a4 */ /* 0x000fd8000f8e023f */
.L_x_1240:
[----:B------:R-:W1:Y:S01]  /*1750*/  LDC.64 R12, c[0x0][0x420] ;  /* 0x00010800ff0c7b82 */ /* 0x000e620000000a00 */
[----:B------:R-:W2:Y:S01]  /*1760*/  S2R R42, SR_TID.X ;  /* 0x00000000002a7919 */ /* 0x000ea20000002100 */
[----:B------:R-:W-:Y:S01]  /*1770*/  SHF.R.S32.HI R32, RZ, 0x1f, R234 ;  /* 0x0000001fff207819 */ /* 0x000fe200000114ea */
[----:B------:R-:W-:Y:S01]  /*1780*/  USHF.R.S32.HI UR18, URZ, 0x1f, UR55 ;  /* 0x0000001f3f127899 */ /* 0x000fe20008011437 */
[----:B------:R-:W-:Y:S01]  /*1790*/  IADD3 R0, P0, R234, UR9, RZ ;  /* 0x00000009ea007c10 */ /* 0x000fe2000ff1e0ff */
[----:B------:R-:W-:Y:S01]  /*17a0*/  UIADD3 UR28, UR9, UR8, URZ ;  /* 0x00000008091c7290 */ /* 0x000fe2000fffe03f */
[----:B------:R-:W-:Y:S01]  /*17b0*/  SHF.R.S32.HI R245, RZ, 0x1f, R244 ;  /* 0x0000001ffff57819 */ /* 0x000fe200000114f4 */
[----:B------:R-:W-:Y:S01]  /*17c0*/  ULDC.64 UR16, c[0x0][0x258] ;  /* 0x0000960000107ab9 */ /* 0x000fe20000000a00 */
[----:B------:R-:W-:Y:S01]  /*17d0*/  IADD3.X R3, R32, UR19, RZ, P0, !PT ;  /* 0x0000001320037c10 */ /* 0x000fe200087fe4ff */
[----:B------:R-:W-:Y:S01]  /*17e0*/  UIADD3 UR23, UR9, UR23, URZ ;  /* 0x0000001709177290 */ /* 0x000fe2000fffe03f */
[----:B------:R-:W-:Y:S01]  /*17f0*/  IADD3 R2, P0, R244, UR14, RZ ;  /* 0x0000000ef4027c10 */ /* 0x000fe2000ff1e0ff */
[----:B------:R-:W-:Y:S01]  /*1800*/  ULDC.64 UR14, c[0x0][0x428] ;  /* 0x00010a00000e7ab9 */ /* 0x000fe20000000a00 */
[----:B------:R-:W-:Y:S01]  /*1810*/  UISETP.GE.AND UP2, UPT, UR31, 0x1, UPT ;  /* 0x000000011f00788c */ /* 0x000fe2000bf46270 */
[----:B------:R-:W-:Y:S01]  /*1820*/  IMAD R4, R3, UR36, RZ ;  /* 0x0000002403047c24 */ /* 0x000fe2000f8e02ff */
[----:B------:R-:W-:Y:S01]  /*1830*/  IADD3.X R3, R245, UR45, RZ, P0, !PT ;  /* 0x0000002df5037c10 */ /* 0x000fe200087fe4ff */
[----:B------:R-:W-:Y:S01]  /*1840*/  UIMAD UR8, UR18, UR14, URZ ;  /* 0x0000000e120872a4 */ /* 0x000fe2000f8e023f */
[----:B------:R-:W-:Y:S01]  /*1850*/  BSSY B1, `(.L_x_1236) ;  /* 0x0000935000017945 */ /* 0x000fe20003800000 */
[C---:B------:R-:W-:Y:S01]  /*1860*/  IMAD R7, R0.reuse, UR37, R4 ;  /* 0x0000002500077c24 */ /* 0x040fe2000f8e0204 */
[----:B------:R-:W-:Y:S01]  /*1870*/  UIMAD UR18, UR18, UR16, URZ ;  /* 0x00000010121272a4 */ /* 0x000fe2000f8e023f */
[----:B------:R-:W-:Y:S01]  /*1880*/  IMAD.WIDE.U32 R4, R0, UR36, R244 ;  /* 0x0000002400047c25 */ /* 0x000fe2000f8e00f4 */
[----:B------:R-:W-:-:S02]  /*1890*/  UIMAD UR15, UR55, UR15, UR8 ;  /* 0x0000000f370f72a4 */ /* 0x000fc4000f8e0208 */
[----:B------:R-:W-:Y:S01]  /*18a0*/  UIMAD UR22, UR55, UR17, UR18 ;  /* 0x00000011371672a4 */ /* 0x000fe2000f8e0212 */
[----:B------:R-:W-:Y:S01]  /*18b0*/  IMAD.U32 R0, RZ, RZ, UR14 ;  /* 0x0000000eff007e24 */ /* 0x000fe2000f8e00ff */
[----:B------:R-:W-:Y:S01]  /*18c0*/  IADD3 R4, P0, R4, UR54, RZ ;  /* 0x0000003604047c10 */ /* 0x000fe2000ff1e0ff */
[C---:B-1----:R-:W-:Y:S01]  /*18d0*/  IMAD R6, R12.reuse, UR19, RZ ;  /* 0x000000130c067c24 */ /* 0x042fe2000f8e02ff */
[----:B------:R-:W-:Y:S01]  /*18e0*/  ULDC.64 UR18, c[0x0][0x210] ;  /* 0x0000840000127ab9 */ /* 0x000fe20000000a00 */
[----:B------:R-:W-:Y:S01]  /*18f0*/  IMAD.WIDE.U32 R2, R12, UR9, R2 ;  /* 0x000000090c027c25 */ /* 0x000fe2000f8e0002 */
[----:B------:R-:W-:Y:S01]  /*1900*/  IADD3.X R5, R5, UR24, R7, P0, !PT ;  /* 0x0000001805057c10 */ /* 0x000fe200087fe407 */
[----:B------:R-:W-:Y:S01]  /*1910*/  ULDC.64 UR24, c[0x0][0x3e0] ;  /* 0x0000f80000187ab9 */ /* 0x000fe20000000a00 */
[----:B------:R-:W-:Y:S01]  /*1920*/  ULDC.64 UR34, c[0x0][0x2b0] ;  /* 0x0000ac0000227ab9 */ /* 0x000fe20000000a00 */
[----:B------:R-:W-:Y:S01]  /*1930*/  IMAD R6, R13, UR9, R6 ;  /* 0x000000090d067c24 */ /* 0x000fe2000f8e0206 */
[----:B------:R-:W-:Y:S01]  /*1940*/  UIMAD UR9, UR60, UR59, URZ ;  /* 0x0000003b3c0972a4 */ /* 0x000fe2000f8e023f */
[----:B--2---:R-:W-:Y:S01]  /*1950*/  SHF.R.S32.HI R43, RZ, 0x1f, R42 ;  /* 0x0000001fff2b7819 */ /* 0x004fe2000001142a */
[----:B------:R-:W-:Y:S01]  /*1960*/  ULDC.64 UR38, c[0x0][0x478] ;  /* 0x00011e0000267ab9 */ /* 0x000fe20000000a00 */
[----:B------:R-:W-:Y:S01]  /*1970*/  IMAD.IADD R3, R3, 0x1, R6 ;  /* 0x0000000103037824 */ /* 0x000fe200078e0206 */
[----:B------:R-:W-:Y:S01]  /*1980*/  USHF.L.U32 UR8, UR9, 0x6, URZ ;  /* 0x0000000609087899 */ /* 0x000fe2000800063f */
[----:B------:R-:W-:Y:S01]  /*1990*/  IMAD.U32 R6, RZ, RZ, UR16 ;  /* 0x00000010ff067e24 */ /* 0x000fe2000f8e00ff */
[----:B------:R-:W-:Y:S01]  /*19a0*/  ULDC.64 UR16, c[0x0][0x400] ;  /* 0x0001000000107ab9 */ /* 0x000fe20000000a00 */
[----:B------:R-:W-:Y:S01]  /*19b0*/  IMAD.WIDE.U32 R2, R0, UR55, R2 ;  /* 0x0000003700027c25 */ /* 0x000fe2000f8e0002 */
[----:B------:R-:W-:Y:S01]  /*19c0*/  LEA.HI R0, R43, R42, RZ, 0x5 ;  /* 0x0000002a2b007211 */ /* 0x000fe200078f28ff */
[----:B------:R-:W-:-:S02]  /*19d0*/  UIADD3 UR14, UP1, UP0, UR32, UR8, UR48 ;  /* 0x00000008200e7290 */ /* 0x000fc4000f83e030 */
[----:B------:R-:W-:Y:S01]  /*19e0*/  IMAD.WIDE.U32 R4, R6, UR55, R4 ;  /* 0x0000003706047c25 */ /* 0x000fe2000f8e0004 */
[----:B------:R-:W-:Y:S01]  /*19f0*/  LOP3.LUT R6, R0, 0xffffffe0, RZ, 0xc0, !PT ;  /* 0xffffffe000067812 */ /* 0x000fe200078ec0ff */
[----:B------:R-:W-:Y:S01]  /*1a00*/  UIMAD.WIDE UR32, UR23, 0x4, UR34 ;  /* 0x00000004172078a5 */ /* 0x000fe2000f8e0222 */
[----:B------:R-:W-:Y:S01]  /*1a10*/  SHF.R.S32.HI R0, RZ, 0x5, R0 ;  /* 0x00000005ff007819 */ /* 0x000fe20000011400 */
[----:B------:R-:W-:Y:S01]  /*1a20*/  VIADD R3, R3, UR15 ;  /* 0x0000000f03037c36 */ /* 0x000fe20008000000 */
[----:B------:R-:W-:Y:S01]  /*1a30*/  USHF.R.S32.HI UR15, URZ, 0x1f, UR8 ;  /* 0x0000001f3f0f7899 */ /* 0x000fe20008011408 */
[----:B------:R-:W-:Y:S01]  /*1a40*/  VIADD R7, R5, UR22 ;  /* 0x0000001605077c36 */ /* 0x000fe20008000000 */
[----:B------:R-:W-:Y:S01]  /*1a50*/  LEA R224, P0, R4, UR18, 0x1 ;  /* 0x0000001204e07c11 */ /* 0x000fe2000f8008ff */
[----:B------:R-:W-:Y:S01]  /*1a60*/  IMAD.IADD R38, R42, 0x1, -R6 ;  /* 0x000000012a267824 */ /* 0x000fe200078e0a06 */
[----:B------:R-:W-:Y:S01]  /*1a70*/  UIADD3.X UR8, UR47, UR15, UR52, UP1, UP0 ;  /* 0x0000000f2f087290 */ /* 0x000fe20008fe0434 */
[-C--:B------:R-:W-:Y:S01]  /*1a80*/  IMAD R6, R32, R12.reuse, RZ ;  /* 0x0000000c20067224 */ /* 0x080fe200078e02ff */
[----:B------:R-:W-:Y:S01]  /*1a90*/  UIADD3 UR14, UP1, UP0, UR51, UR14, UR53 ;  /* 0x0000000e330e7290 */ /* 0x000fe2000f83e035 */
[----:B------:R-:W-:Y:S01]  /*1aa0*/  IMAD R5, R0, UR9, R38 ;  /* 0x0000000900057c24 */ /* 0x000fe2000f8e0226 */
[----:B------:R-:W-:Y:S01]  /*1ab0*/  LEA.HI.X R225, R4, UR19, R7, 0x1, P0 ;  /* 0x0000001304e17c11 */ /* 0x000fe200080f0c07 */
[C---:B------:R-:W-:Y:S01]  /*1ac0*/  IMAD R6, R234.reuse, R13, R6 ;  /* 0x0000000dea067224 */ /* 0x040fe200078e0206 */
[----:B------:R-:W-:Y:S01]  /*1ad0*/  PLOP3.LUT P0, PT, PT, PT, UP2, 0x80, 0x0 ;  /* 0x000000000000781c */ /* 0x000fe20003f0f028 */
[----:B------:R-:W-:Y:S01]  /*1ae0*/  UIADD3.X UR8, UR49, UR8, UR42, UP1, UP0 ;  /* 0x0000000831087290 */ /* 0x000fe20008fe042a */
[----:B------:R-:W-:Y:S01]  /*1af0*/  IMAD.WIDE.U32 R2, R234, R12, R2 ;  /* 0x0000000cea027225 */ /* 0x000fe200078e0002 */
[----:B------:R-:W-:Y:S01]  /*1b00*/  IADD3 R0, P2, R5, UR14, RZ ;  /* 0x0000000e05007c10 */ /* 0x000fe2000ff5e0ff */
[----:B------:R-:W-:-:S02]  /*1b10*/  ULEA.HI.SX32 UR27, UR41, 0xffffffff, 0x1a ;  /* 0xffffffff291b7891 */ /* 0x000fc4000f8fd23f */
[----:B------:R-:W-:Y:S01]  /*1b20*/  IMAD.IADD R3, R3, 0x1, R6 ;  /* 0x0000000103037824 */ /* 0x000fe200078e0206 */
[----:B------:R-:W-:Y:S01]  /*1b30*/  LEA R10, P3, R2, UR24, 0x1 ;  /* 0x00000018020a7c11 */ /* 0x000fe2000f8608ff */
[----:B------:R-:W-:Y:S01]  /*1b40*/  UIMAD.WIDE UR22, UR28, 0x4, UR38 ;  /* 0x000000041c1678a5 */ /* 0x000fe2000f8e0226 */
[----:B------:R-:W-:Y:S02]  /*1b50*/  LEA R233, P1, R0, UR16, 0x2 ;  /* 0x0000001000e97c11 */ /* 0x000fe4000f8210ff */
[----:B------:R-:W-:Y:S02]  /*1b60*/  LEA.HI.X.SX32 R5, R5, UR8, 0x1, P2 ;  /* 0x0000000805057c11 */ /* 0x000fe400090f0eff */
[----:B------:R-:W-:Y:S02]  /*1b70*/  LEA.HI.X R11, R2, UR25, R3, 0x1, P3 ;  /* 0x00000019020b7c11 */ /* 0x000fe400098f0c03 */
[----:B------:R-:W-:Y:S01]  /*1b80*/  LEA.HI.X R223, R0, UR17, R5, 0x2, P1 ;  /* 0x0000001100df7c11 */ /* 0x000fe200088f1405 */
[----:B------:R-:W-:Y:S06]  /*1b90*/  @!P0 BRA `(.L_x_1241) ;  /* 0x0000008000d48947 */ /* 0x000fec0003800000 */
[----:B------:R-:W-:Y:S01]  /*1ba0*/  UIMAD UR14, UR20, -0x80, UR5 ;  /* 0xffffff80140e78a4 */ /* 0x000fe2000f8e0205 */
[C---:B------:R-:W-:Y:S01]  /*1bb0*/  VIADD R15, R234.reuse, 0x20 ;  /* 0x00000020ea0f7836 */ /* 0x040fe20000000000 */
[----:B------:R-:W-:Y:S01]  /*1bc0*/  UMOV UR8, UR27 ;  /* 0x0000001b00087c82 */ /* 0x000fe20008000000 */
[----:B------:R-:W-:Y:S01]  /*1bd0*/  VIADD R0, R234, 0x40 ;  /* 0x00000040ea007836 */ /* 0x000fe20000000000 */
[----:B------:R-:W-:Y:S01]  /*1be0*/  UIMAD UR16, UR50, UR12, URZ ;  /* 0x0000000c321072a4 */ /* 0x000fe2000f8e023f */
[----:B------:R-:W-:Y:S01]  /*1bf0*/  IMAD.U32 R4, RZ, RZ, UR12 ;  /* 0x0000000cff047e24 */ /* 0x000fe2000f8e00ff */
[C---:B------:R-:W-:Y:S01]  /*1c00*/  ISETP.GE.AND P3, PT, R15.reuse, UR14, PT ;  /* 0x0000000e0f007c0c */ /* 0x040fe2000bf66270 */
[----:B------:R-:W-:Y:S01]  /*1c10*/  IMAD.U32 R2, RZ, RZ, UR10 ;  /* 0x0000000aff027e24 */ /* 0x000fe2000f8e00ff */
[----:B------:R-:W-:Y:S01]  /*1c20*/  ISETP.GE.AND P1, PT, R0, UR14, PT ;  /* 0x0000000e00007c0c */ /* 0x000fe2000bf26270 */
[----:B------:R-:W-:Y:S01]  /*1c30*/  UIMAD UR15, UR50, UR10, URZ ;  /* 0x0000000a320f72a4 */ /* 0x000fe2000f8e023f */
[C---:B------:R-:W-:Y:S01]  /*1c40*/  IMAD.SHL.U32 R0, R234.reuse, 0x40, RZ ;  /* 0x00000040ea007824 */ /* 0x040fe200078e00ff */
[----:B------:R-:W-:Y:S01]  /*1c50*/  UIMAD UR9, UR8, -0x40, UR31 ;  /* 0xffffffc0080978a4 */ /* 0x000fe2000f8e021f */
[----:B------:R-:W-:Y:S01]  /*1c60*/  VIADD R6, R234, 0x60 ;  /* 0x00000060ea067836 */ /* 0x000fe20000000000 */
[----:B------:R-:W-:Y:S01]  /*1c70*/  UIMAD UR16, UR30, UR13, UR16 ;  /* 0x0000000d1e1072a4 */ /* 0x000fe2000f8e0210 */
[--C-:B------:R-:W-:Y:S01]  /*1c80*/  IMAD.WIDE.U32 R4, R4, UR30, R244.reuse ;  /* 0x0000001e04047c25 */ /* 0x100fe2000f8e00f4 */
[----:B------:R-:W-:Y:S01]  /*1c90*/  UIMAD UR15, UR30, UR11, UR15 ;  /* 0x0000000b1e0f72a4 */ /* 0x000fe2000f8e020f */
[----:B------:R-:W-:Y:S01]  /*1ca0*/  LOP3.LUT R0, R0, 0x1c0, RZ, 0xc0, !PT ;  /* 0x000001c000007812 */ /* 0x000fe200078ec0ff */
[----:B------:R-:W-:Y:S01]  /*1cb0*/  ULDC.64 UR18, c[0x0][0x260] ;  /* 0x0000980000127ab9 */ /* 0x000fe20000000a00 */
[----:B------:R-:W-:Y:S01]  /*1cc0*/  IMAD.WIDE.U32 R2, R2, UR30, R244 ;  /* 0x0000001e02027c25 */ /* 0x000fe2000f8e00f4 */
[----:B------:R-:W-:-:S02]  /*1cd0*/  ISETP.GE.AND P5, PT, R15, UR9, PT ;  /* 0x000000090f007c0c */ /* 0x000fc4000bfa6270 */
[----:B------:R-:W-:Y:S01]  /*1ce0*/  ISETP.GE.AND P0, PT, R6, UR14, PT ;  /* 0x0000000e06007c0c */ /* 0x000fe2000bf06270 */
[----:B------:R-:W-:Y:S01]  /*1cf0*/  IMAD.U32 R7, RZ, RZ, UR16 ;  /* 0x00000010ff077e24 */ /* 0x000fe2000f8e00ff */
[----:B------:R-:W-:Y:S01]  /*1d00*/  IADD3 R6, P4, R4, UR44, RZ ;  /* 0x0000002c04067c10 */ /* 0x000fe2000ff9e0ff */
[----:B------:R-:W-:Y:S01]  /*1d10*/  IMAD.MOV.U32 R226, RZ, RZ, R10 ;  /* 0x000000ffffe27224 */ /* 0x000fe200078e000a */
[----:B------:R-:W-:Y:S01]  /*1d20*/  LOP3.LUT R9, R0, 0x38, R244, 0xf8, !PT ;  /* 0x0000003800097812 */ /* 0x000fe200078ef8f4 */
[----:B------:R-:W-:Y:S01]  /*1d30*/  IMAD.SHL.U32 R15, R13, 0x40, RZ ;  /* 0x000000400d0f7824 */ /* 0x000fe200078e00ff */
[----:B------:R-:W-:Y:S01]  /*1d40*/  IADD3 R4, P2, R2, UR29, RZ ;  /* 0x0000001d02047c10 */ /* 0x000fe2000ff5e0ff */
[----:B------:R-:W-:Y:S01]  /*1d50*/  IMAD.U32 R2, RZ, RZ, UR15 ;  /* 0x0000000fff027e24 */ /* 0x000fe2000f8e00ff */
[----:B------:R-:W-:Y:S01]  /*1d60*/  SHF.R.U32.HI R0, RZ, 0x3, R0 ;  /* 0x00000003ff007819 */ /* 0x000fe20000011600 */
[----:B------:R-:W-:Y:S01]  /*1d70*/  IMAD.WIDE.U32 R12, R12, 0x40, RZ ;  /* 0x000000400c0c7825 */ /* 0x000fe200078e00ff */
[----:B------:R-:W-:Y:S01]  /*1d80*/  @!P3 IADD3 R10, P6, R234, 0x20, RZ ;  /* 0x00000020ea0ab810 */ /* 0x000fe20007fde0ff */
[----:B------:R-:W-:Y:S01]  /*1d90*/  ULDC.64 UR16, c[0x0][0x268] ;  /* 0x00009a0000107ab9 */ /* 0x000fe20000000a00 */
[----:B------:R-:W-:Y:S01]  /*1da0*/  IADD3.X R7, R5, UR46, R7, P4, !PT ;  /* 0x0000002e05077c10 */ /* 0x000fe2000a7fe407 */
[----:B------:R-:W-:Y:S01]  /*1db0*/  IMAD.MOV.U32 R227, RZ, RZ, R11 ;  /* 0x000000ffffe37224 */ /* 0x000fe200078e000b */
[----:B------:R-:W-:Y:S01]  /*1dc0*/  LOP3.LUT R17, R9, R0, RZ, 0x3c, !PT ;  /* 0x0000000009117212 */ /* 0x000fe200078e3cff */
[C---:B------:R-:W-:Y:S01]  /*1dd0*/  IMAD R0, R14.reuse, UR18, RZ ;  /* 0x000000120e007c24 */ /* 0x040fe2000f8e02ff */
[----:B------:R-:W-:Y:S01]  /*1de0*/  IADD3.X R5, R3, UR40, R2, P2, !PT ;  /* 0x0000002803057c10 */ /* 0x000fe200097fe402 */
[----:B------:R-:W-:Y:S01]  /*1df0*/  @!P3 IMAD.X R11, RZ, RZ, R32, P6 ;  /* 0x000000ffff0bb224 */ /* 0x000fe200030e0620 */
[----:B------:R-:W-:Y:S01]  /*1e00*/  PLOP3.LUT P6, PT, PT, PT, UP4, 0x80, 0x0 ;  /* 0x000000000000781c */ /* 0x000fe20003fcf048 */
[----:B------:R-:W-:Y:S01]  /*1e10*/  IMAD R9, R14, UR16, RZ ;  /* 0x000000100e097c24 */ /* 0x000fe2000f8e02ff */
[----:B------:R-:W-:Y:S01]  /*1e20*/  ISETP.GE.AND P4, PT, R234, UR14, PT ;  /* 0x0000000eea007c0c */ /* 0x000fe2000bf86270 */
[----:B------:R-:W-:Y:S01]  /*1e30*/  IMAD.WIDE.U32 R2, R8, UR18, R6 ;  /* 0x0000001208027c25 */ /* 0x000fe2000f8e0006 */
[----:B------:R-:W-:Y:S01]  /*1e40*/  @!P5 IADD3 R6, P2, R226, R12, RZ ;  /* 0x0000000ce206d210 */ /* 0x000fe20007f5e0ff */
[----:B------:R-:W-:Y:S01]  /*1e50*/  ULEA.HI UR14, UR8, UR8, URZ, 0x1 ;  /* 0x00000008080e7291 */ /* 0x000fe2000f8f083f */
[----:B------:R-:W1:Y:S01]  /*1e60*/  @!P1 LDC.64 R30, c[0x0][0x218] ;  /* 0x00008600ff1e9b82 */ /* 0x000e620000000a00 */
[C---:B------:R-:W-:Y:S01]  /*1e70*/  IMAD R0, R8.reuse, UR19, R0 ;  /* 0x0000001308007c24 */ /* 0x040fe2000f8e0200 */
[----:B------:R-:W-:Y:S01]  /*1e80*/  @!P5 IADD3.X R7, R227, R13, R15, P2, !PT ;  /* 0x0000000de307d210 */ /* 0x000fe200017fe40f */
[C---:B------:R-:W-:Y:S01]  /*1e90*/  IMAD R9, R8.reuse, UR17, R9 ;  /* 0x0000001108097c24 */ /* 0x040fe2000f8e0209 */
[----:B------:R-:W-:Y:S01]  /*1ea0*/  ULOP3.LUT UR14, UR14, 0xfffffffe, URZ, 0xc0, !UPT ;  /* 0xfffffffe0e0e7892 */ /* 0x000fe2000f8ec03f */
[----:B------:R-:W-:Y:S01]  /*1eb0*/  IMAD.WIDE.U32 R4, R8, UR16, R4 ;  /* 0x0000001008047c25 */ /* 0x000fe2000f8e0004 */
[----:B------:R-:W-:-:S02]  /*1ec0*/  USHF.L.U32 UR16, UR37, 0x6, URZ ;  /* 0x0000000625107899 */ /* 0x000fc4000800063f */
[----:B------:R-:W-:Y:S01]  /*1ed0*/  @P6 BAR.SYNC.DEFER_BLOCKING 0x0 ;  /* 0x0000000000006b1d */ /* 0x000fe20000010000 */
[----:B------:R-:W-:Y:S01]  /*1ee0*/  UIADD3 UR14, UR8, -UR14, URZ ;  /* 0x8000000e080e7290 */ /* 0x000fe2000fffe03f */
[----:B------:R-:W-:Y:S01]  /*1ef0*/  IMAD.IADD R3, R3, 0x1, R0 ;  /* 0x0000000103037824 */ /* 0x000fe200078e0200 */
[C---:B------:R-:W-:Y:S01]  /*1f00*/  @!P1 IADD3 R0, P2, R234.reuse, 0x40, RZ ;  /* 0x00000040ea009810 */ /* 0x040fe20007f5e0ff */
[----:B------:R-:W-:Y:S01]  /*1f10*/  IMAD.IADD R5, R5, 0x1, R9 ;  /* 0x0000000105057824 */ /* 0x000fe200078e0209 */
[----:B------:R-:W-:Y:S01]  /*1f20*/  @!P3 IADD3 R16, P6, R234, 0x20, RZ ;  /* 0x00000020ea10b810 */ /* 0x000fe20007fde0ff */
[----:B------:R-:W-:Y:S01]  /*1f30*/  @!P3 IMAD R9, R11, UR12, RZ ;  /* 0x0000000c0b09bc24 */ /* 0x000fe2000f8e02ff */
[----:B------:R-:W-:Y:S01]  /*1f40*/  UISETP.NE.AND UP0, UPT, UR14, 0x1, UPT ;  /* 0x000000010e00788c */ /* 0x000fe2000bf05270 */
[----:B------:R-:W-:Y:S01]  /*1f50*/  @!P1 IMAD.X R8, RZ, RZ, R32, P2 ;  /* 0x000000ffff089224 */ /* 0x000fe200010e0620 */
[----:B------:R-:W-:Y:S01]  /*1f60*/  UIMAD.WIDE.U32 UR14, UR36, 0x40, URZ ;  /* 0x00000040240e78a5 */ /* 0x000fe2000f8e003f */
[----:B------:R-:W-:Y:S01]  /*1f70*/  @!P3 IMAD R37, R10, UR13, R9 ;  /* 0x0000000d0a25bc24 */ /* 0x000fe2000f8e0209 */
[----:B------:R-:W2:Y:S01]  /*1f80*/  @!P4 LDC.64 R26, c[0x0][0x218] ;  /* 0x00008600ff1acb82 */ /* 0x000ea20000000a00 */
[----:B------:R-:W-:-:S02]  /*1f90*/  @!P4 IMAD.MOV.U32 R24, RZ, RZ, R2 ;  /* 0x000000ffff18c224 */ /* 0x000fc400078e0002 */
[--C-:B------:R-:W-:Y:S02]  /*1fa0*/  @!P1 IMAD.MOV.U32 R20, RZ, RZ, R2.reuse ;  /* 0x000000ffff149224 */ /* 0x100fe400078e0002 */
[--C-:B------:R-:W-:Y:S02]  /*1fb0*/  @!P0 IMAD.MOV.U32 R18, RZ, RZ, R2.reuse ;  /* 0x000000ffff128224 */ /* 0x100fe400078e0002 */
[----:B------:R-:W-:Y:S01]  /*1fc0*/  @!P3 IMAD.WIDE.U32 R10, R10, UR12, R2 ;  /* 0x0000000c0a0abc25 */ /* 0x000fe2000f8e0002 */
[----:B------:R-:W-:Y:S01]  /*1fd0*/  @!P0 IADD3 R2, P2, R234, 0x60, RZ ;  /* 0x00000060ea028810 */ /* 0x000fe20007f5e0ff */
[----:B------:R-:W3:Y:S02]  /*1fe0*/  @!P4 LDC.64 R28, c[0x0][0x220] ;  /* 0x00008800ff1ccb82 */ /* 0x000ee40000000a00 */
[----:B------:R-:W-:Y:S02]  /*1ff0*/  @!P1 IMAD.MOV.U32 R21, RZ, RZ, R3 ;  /* 0x000000ffff159224 */ /* 0x000fe400078e0003 */
[----:B------:R-:W-:-:S02]  /*2000*/  @!P1 IMAD R8, R8, UR12, RZ ;  /* 0x0000000c08089c24 */ /* 0x000fc4000f8e02ff */
[--C-:B------:R-:W-:Y:S02]  /*2010*/  @!P4 IMAD.MOV.U32 R25, RZ, RZ, R3.reuse ;  /* 0x000000ffff19c224 */ /* 0x100fe400078e0003 */
[----:B------:R-:W-:Y:S02]  /*2020*/  @!P0 IMAD.MOV.U32 R19, RZ, RZ, R3 ;  /* 0x000000ffff138224 */ /* 0x000fe400078e0003 */
[----:B------:R-:W-:Y:S01]  /*2030*/  @!P0 IMAD.X R3, RZ, RZ, R32, P2 ;  /* 0x000000ffff038224 */ /* 0x000fe200010e0620 */
[----:B------:R-:W-:Y:S01]  /*2040*/  @!P1 IADD3 R22, P2, R234, 0x40, RZ ;  /* 0x00000040ea169810 */ /* 0x000fe20007f5e0ff */
[C---:B------:R-:W-:Y:S02]  /*2050*/  @!P1 IMAD R40, R0.reuse, UR13, R8 ;  /* 0x0000000d00289c24 */ /* 0x040fe4000f8e0208 */
[----:B------:R-:W-:-:S04]  /*2060*/  @!P1 IMAD.WIDE.U32 R20, R0, UR12, R20 ;  /* 0x0000000c00149c25 */ /* 0x000fc8000f8e0014 */
[----:B------:R-:W-:Y:S02]  /*2070*/  IMAD R0, R242, 0x200, R17 ;  /* 0x00000200f2007824 */ /* 0x000fe400078e0211 */
[--C-:B------:R-:W-:Y:S01]  /*2080*/  @!P3 IMAD.X R8, RZ, RZ, R32.reuse, P6 ;  /* 0x000000ffff08b224 */ /* 0x100fe200030e0620 */
[----:B------:R-:W-:Y:S01]  /*2090*/  ISETP.GE.AND P6, PT, R234, UR9, PT ;  /* 0x00000009ea007c0c */ /* 0x000fe2000bfc6270 */
[----:B------:R-:W-:Y:S01]  /*20a0*/  @!P1 IMAD.X R23, RZ, RZ, R32, P2 ;  /* 0x000000ffff179224 */ /* 0x000fe200010e0620 */
[----:B------:R-:W-:Y:S01]  /*20b0*/  PLOP3.LUT P2, PT, PT, PT, UP0, 0x80, 0x0 ;  /* 0x000000000000781c */ /* 0x000fe20003f4f008 */
[----:B------:R-:W-:Y:S02]  /*20c0*/  @!P0 IMAD R3, R3, UR12, RZ ;  /* 0x0000000c03038c24 */ /* 0x000fe4000f8e02ff */
[----:B------:R-:W-:Y:S02]  /*20d0*/  VIADD R9, R0, 0x2000 ;  /* 0x0000200000097836 */ /* 0x000fe40000000000 */
[----:B------:R-:W-:-:S02]  /*20e0*/  @!P0 IMAD R39, R2, UR13, R3 ;  /* 0x0000000d02278c24 */ /* 0x000fc4000f8e0203 */
[----:B------:R-:W-:Y:S01]  /*20f0*/  @!P0 IMAD.WIDE.U32 R18, R2, UR12, R18 ;  /* 0x0000000c02128c25 */ /* 0x000fe2000f8e0012 */
[----:B------:R-:W-:Y:S02]  /*2100*/  SEL R2, R9, R0, !P2 ;  /* 0x0000000009027207 */ /* 0x000fe40005000000 */
[----:B------:R-:W-:Y:S01]  /*2110*/  LEA R0, R0, UR4, 0x1 ;  /* 0x0000000400007c11 */ /* 0x000fe2000f8e08ff */
[----:B------:R-:W-:Y:S01]  /*2120*/  @!P3 IMAD.MOV.U32 R12, RZ, RZ, R4 ;  /* 0x000000ffff0cb224 */ /* 0x000fe200078e0004 */
[----:B------:R-:W-:Y:S01]  /*2130*/  LEA R228, R2, UR4, 0x1 ;  /* 0x0000000402e47c11 */ /* 0x000fe2000f8e08ff */
[----:B------:R-:W-:Y:S02]  /*2140*/  @!P3 IMAD.MOV.U32 R13, RZ, RZ, R5 ;  /* 0x000000ffff0db224 */ /* 0x000fe400078e0005 */
[----:B------:R-:W-:Y:S01]  /*2150*/  @P6 STS.128 [R0+0x8000], RZ ;  /* 0x008000ff00006388 */ /* 0x000fe20000000c00 */
[----:B------:R-:W-:Y:S02]  /*2160*/  @!P3 IMAD R8, R8, UR10, RZ ;  /* 0x0000000a0808bc24 */ /* 0x000fe4000f8e02ff */
[----:B------:R-:W-:Y:S01]  /*2170*/  @!P1 IMAD R3, R23, UR10, RZ ;  /* 0x0000000a17039c24 */ /* 0x000fe2000f8e02ff */
[----:B------:R-:W-:Y:S01]  /*2180*/  @P6 STS.128 [R0+0xa000], RZ ;  /* 0x00a000ff00006388 */ /* 0x000fe20000000c00 */
[----:B------:R-:W-:-:S02]  /*2190*/  @!P3 IMAD R41, R16, UR11, R8 ;  /* 0x0000000b1029bc24 */ /* 0x000fc4000f8e0208 */
[----:B------:R-:W-:Y:S01]  /*21a0*/  @!P3 IMAD.WIDE.U32 R16, R16, UR10, R12 ;  /* 0x0000000a1010bc25 */ /* 0x000fe2000f8e000c */
[----:B------:R-:W-:Y:S01]  /*21b0*/  @!PT LDS RZ, [RZ] ;  /* 0x00000000fffff984 */ /* 0x000fe20000000800 */
[----:B------:R-:W-:Y:S01]  /*21c0*/  @!PT LDS RZ, [RZ] ;  /* 0x00000000fffff984 */ /* 0x000fe20000000800 */
[----:B------:R-:W-:Y:S01]  /*21d0*/  @!PT LDS RZ, [RZ] ;  /* 0x00000000fffff984 */ /* 0x000fe20000000800 */
[----:B------:R-:W-:Y:S01]  /*21e0*/  @!P6 LDGSTS.E.BYPASS.LTC128B.128 [R0+0x8000], desc[UR6][R226.64] ;  /* 0x08000000e200efae */ /* 0x000fe2000b901d46 */
[----:B------:R-:W4:Y:S02]  /*21f0*/  @!P3 LDC.64 R12, c[0x0][0x218] ;  /* 0x00008600ff0cbb82 */ /* 0x000f240000000a00 */
[----:B------:R-:W-:Y:S01]  /*2200*/  @!P1 IMAD.MOV.U32 R14, RZ, RZ, R4 ;  /* 0x000000ffff0e9224 */ /* 0x000fe200078e0004 */
[----:B------:R-:W-:Y:S01]  /*2210*/  @!P6 LDGSTS.E.BYPASS.LTC128B.128 [R0+0xa000], desc[UR6][R226.64+0x80] ;  /* 0x0a000080e200efae */ /* 0x000fe2000b901d46 */
[----:B------:R-:W-:Y:S02]  /*2220*/  @!P1 IMAD.MOV.U32 R15, RZ, RZ, R5 ;  /* 0x000000ffff0f9224 */ /* 0x000fe400078e0005 */
[C---:B------:R-:W-:Y:S01]  /*2230*/  @!P1 IMAD R36, R22.reuse, UR11, R3 ;  /* 0x0000000b16249c24 */ /* 0x040fe2000f8e0203 */
[----:B------:R-:W-:Y:S01]  /*2240*/  @P5 STS.128 [R0+0x9000], RZ ;  /* 0x009000ff00005388 */ /* 0x000fe20000000c00 */
[----:B------:R-:W-:-:S03]  /*2250*/  @!P1 IMAD.WIDE.U32 R22, R22, UR10, R14 ;  /* 0x0000000a16169c25 */ /* 0x000fc6000f8e000e */
[----:B------:R-:W-:Y:S01]  /*2260*/  @P5 STS.128 [R0+0xb000], RZ ;  /* 0x00b000ff00005388 */ /* 0x000fe20000000c00 */
[----:B------:R-:W-:Y:S02]  /*2270*/  @!P4 IMAD R8, R32, UR12, RZ ;  /* 0x0000000c2008cc24 */ /* 0x000fe4000f8e02ff */
[----:B------:R-:W-:Y:S01]  /*2280*/  @!P0 IMAD.MOV.U32 R34, RZ, RZ, R4 ;  /* 0x000000ffff228224 */ /* 0x000fe200078e0004 */
[----:B------:R-:W-:Y:S01]  /*2290*/  @!PT LDS RZ, [RZ] ;  /* 0x00000000fffff984 */ /* 0x000fe20000000800 */
[----:B------:R-:W-:Y:S01]  /*22a0*/  @!PT LDS RZ, [RZ] ;  /* 0x00000000fffff984 */ /* 0x000fe20000000800 */
[----:B------:R-:W-:Y:S01]  /*22b0*/  @!PT LDS RZ, [RZ] ;  /* 0x00000000fffff984 */ /* 0x000fe20000000800 */
[----:B------:R-:W-:Y:S01]  /*22c0*/  @!P5 LDGSTS.E.BYPASS.LTC128B.128 [R0+0x9000], desc[UR6][R6.64] ;  /* 0x090000000600dfae */ /* 0x000fe2000b901d46 */
[C---:B------:R-:W-:Y:S01]  /*22d0*/  @!P4 IMAD R8, R234.reuse, UR13, R8 ;  /* 0x0000000dea08cc24 */ /* 0x040fe2000f8e0208 */
[----:B------:R-:W-:Y:S01]  /*22e0*/  UMOV UR17, UR33 ;  /* 0x0000002100117c82 */ /* 0x000fe20008000000 */
[--C-:B------:R-:W-:Y:S01]  /*22f0*/  @!P0 IMAD.MOV.U32 R35, RZ, RZ, R5.reuse ;  /* 0x000000ffff238224 */ /* 0x100fe200078e0005 */
[----:B------:R1:W-:Y:S01]  /*2300*/  @!P5 LDGSTS.E.BYPASS.LTC128B.128 [R0+0xb000], desc[UR6][R6.64+0x80] ;  /* 0x0b0000800600dfae */ /* 0x0003e2000b901d46 */
[----:B------:R-:W-:-:S04]  /*2310*/  @!P4 IMAD.WIDE.U32 R4, R234, UR10, R4 ;  /* 0x0000000aea04cc25 */ /* 0x000fc8000f8e0004 */
[----:B------:R-:W-:Y:S01]  /*2320*/  IMAD.MOV.U32 R237, RZ, RZ, 0x7f800000 ;  /* 0x7f800000ffed7424 */ /* 0x000fe200078e00ff */
[----:B------:R-:W-:Y:S01]  /*2330*/  @P6 STS [R228], RZ ;  /* 0x000000ffe4006388 */ /* 0x000fe20000000800 */
[----:B------:R-:W-:Y:S02]  /*2340*/  IMAD.MOV.U32 R238, RZ, RZ, 0x7f800000 ;  /* 0x7f800000ffee7424 */ /* 0x000fe400078e00ff */
[----:B------:R-:W-:Y:S01]  /*2350*/  IMAD.MOV.U32 R235, RZ, RZ, 0x7f800000 ;  /* 0x7f800000ffeb7424 */ /* 0x000fe200078e00ff */
[----:B------:R-:W-:Y:S01]  /*2360*/  @P6 STS [R228+0x4], RZ ;  /* 0x000004ffe4006388 */ /* 0x000fe20000000800 */
[----:B------:R-:W-:Y:S02]  /*2370*/  IMAD.MOV.U32 R236, RZ, RZ, 0x7f800000 ;  /* 0x7f800000ffec7424 */ /* 0x000fe400078e00ff */
[----:B------:R-:W-:Y:S01]  /*2380*/  IMAD.MOV.U32 R219, RZ, RZ, 0x20 ;  /* 0x00000020ffdb7424 */ /* 0x000fe200078e00ff */
[----:B------:R-:W-:Y:S01]  /*2390*/  @P6 STS [R228+0x8], RZ ;  /* 0x000008ffe4006388 */ /* 0x000fe20000000800 */
[----:B------:R-:W-:Y:S01]  /*23a0*/  IMAD.MOV.U32 R217, RZ, RZ, 0x40 ;  /* 0x00000040ffd97424 */ /* 0x000fe200078e00ff */
[----:B------:R-:W-:-:S02]  /*23b0*/  CS2R R158, SRZ ;  /* 0x00000000009e7805 */ /* 0x000fc4000001ff00 */
[----:B------:R-:W-:Y:S01]  /*23c0*/  CS2R R156, SRZ ;  /* 0x00000000009c7805 */ /* 0x000fe2000001ff00 */
[----:B------:R-:W-:Y:S01]  /*23d0*/  @P6 STS [R228+0xc], RZ ;  /* 0x00000cffe4006388 */ /* 0x000fe20000000800 */
[----:B------:R-:W-:Y:S02]  /*23e0*/  CS2R R162, SRZ ;  /* 0x0000000000a27805 */ /* 0x000fe4000001ff00 */
[----:B------:R-:W-:Y:S02]  /*23f0*/  CS2R R160, SRZ ;  /* 0x0000000000a07805 */ /* 0x000fe4000001ff00 */
[----:B------:R-:W-:Y:S01]  /*2400*/  CS2R R154, SRZ ;  /* 0x00000000009a7805 */ /* 0x000fe2000001ff00 */
[----:B------:R-:W-:Y:S01]  /*2410*/  @P6 STS [R228+0x2000], RZ ;  /* 0x002000ffe4006388 */ /* 0x000fe20000000800 */
[----:B------:R-:W-:Y:S02]  /*2420*/  CS2R R152, SRZ ;  /* 0x0000000000987805 */ /* 0x000fe4000001ff00 */
[----:B------:R-:W-:-:S02]  /*2430*/  CS2R R150, SRZ ;  /* 0x0000000000967805 */ /* 0x000fc4000001ff00 */
[----:B------:R-:W-:Y:S01]  /*2440*/  CS2R R148, SRZ ;  /* 0x0000000000947805 */ /* 0x000fe2000001ff00 */
[----:B------:R-:W-:Y:S01]  /*2450*/  @P6 STS [R228+0x2004], RZ ;  /* 0x002004ffe4006388 */ /* 0x000fe20000000800 */
[----:B-1----:R-:W-:Y:S01]  /*2460*/  IMAD.U32 R6, RZ, RZ, UR16 ;  /* 0x00000010ff067e24 */ /* 0x002fe2000f8e00ff */
[----:B------:R-:W-:Y:S01]  /*2470*/  CS2R R142, SRZ ;  /* 0x00000000008e7805 */ /* 0x000fe2000001ff00 */
[----:B------:R-:W-:Y:S01]  /*2480*/  @!P4 IMAD R7, R32, UR10, RZ ;  /* 0x0000000a2007cc24 */ /* 0x000fe2000f8e02ff */
        /* <DEDUP_REMOVED lines=16> */
[----:B------:R-:W-:Y:S01]  /*2590*/  @!P5 IADD3 R2, P6, R224, UR14, RZ ;  /* 0x0000000ee002dc10 */ /* 0x000fe2000ffde0ff */
[----:B------:R-:W-:Y:S01]  /*25a0*/  UMOV UR16, UR32 ;  /* 0x0000002000107c82 */ /* 0x000fe20008000000 */
[----:B------:R-:W-:Y:S01]  /*25b0*/  CS2R R130, SRZ ;  /* 0x0000000000827805 */ /* 0x000fe2000001ff00 */
[----:B------:R-:W-:Y:S01]  /*25c0*/  @P5 STS [R228+0x1000], RZ ;  /* 0x001000ffe4005388 */ /* 0x000fe20000000800 */
[----:B------:R-:W-:-:S02]  /*25d0*/  @!P5 IADD3.X R3, R225, UR15, R6, P6, !PT ;  /* 0x0000000fe103dc10 */ /* 0x000fc4000b7fe406 */
[----:B------:R-:W-:Y:S02]  /*25e0*/  CS2R R128, SRZ ;  /* 0x0000000000807805 */ /* 0x000fe4000001ff00 */
[----:B------:R-:W-:Y:S01]  /*25f0*/  @!P0 IADD3 R14, P6, R234, 0x60, RZ ;  /* 0x00000060ea0e8810 */ /* 0x000fe20007fde0ff */
[----:B------:R-:W-:Y:S01]  /*2600*/  @P5 STS [R228+0x1004], RZ ;  /* 0x001004ffe4005388 */ /* 0x000fe20000000800 */
[----:B------:R-:W-:Y:S02]  /*2610*/  CS2R R122, SRZ ;  /* 0x00000000007a7805 */ /* 0x000fe4000001ff00 */
[----:B------:R-:W-:Y:S02]  /*2620*/  CS2R R120, SRZ ;  /* 0x0000000000787805 */ /* 0x000fe4000001ff00 */
[----:B------:R-:W-:Y:S01]  /*2630*/  CS2R R118, SRZ ;  /* 0x0000000000767805 */ /* 0x000fe2000001ff00 */
[----:B------:R-:W-:Y:S01]  /*2640*/  @!P0 IMAD.X R6, RZ, RZ, R32, P6 ;  /* 0x000000ffff068224 */ /* 0x000fe200030e0620 */
[----:B------:R-:W-:Y:S01]  /*2650*/  @P5 STS [R228+0x1008], RZ ;  /* 0x001008ffe4005388 */ /* 0x000fe20000000800 */
[----:B------:R-:W1:Y:S01]  /*2660*/  @!P0 LDC.64 R32, c[0x0][0x218] ;  /* 0x00008600ff208b82 */ /* 0x000e620000000a00 */
[----:B------:R-:W-:Y:S01]  /*2670*/  CS2R R116, SRZ ;  /* 0x0000000000747805 */ /* 0x000fe2000001ff00 */
[----:B------:R-:W-:Y:S01]  /*2680*/  @!P0 IMAD R6, R6, UR10, RZ ;  /* 0x0000000a06068c24 */ /* 0x000fe2000f8e02ff */
        /* <DEDUP_REMOVED lines=28> */
[----:B----4-:R-:W-:-:S02]  /*2850*/  @!P3 LEA R12, P5, R10, R12, 0x1 ;  /* 0x0000000c0a0cb211 */ /* 0x010fc400078a08ff */
[----:B------:R-:W-:Y:S02]  /*2860*/  CS2R R82, SRZ ;  /* 0x0000000000527805 */ /* 0x000fe4000001ff00 */
[----:B------:R-:W-:Y:S01]  /*2870*/  CS2R R80, SRZ ;  /* 0x0000000000507805 */ /* 0x000fe2000001ff00 */
[----:B------:R-:W-:Y:S01]  /*2880*/  @P4 STS.128 [R0+0xc000], RZ ;  /* 0x00c000ff00004388 */ /* 0x000fe20000000c00 */
[----:B------:R-:W-:Y:S02]  /*2890*/  CS2R R74, SRZ ;  /* 0x00000000004a7805 */ /* 0x000fe4000001ff00 */
[----:B------:R-:W-:Y:S02]  /*28a0*/  CS2R R72, SRZ ;  /* 0x0000000000487805 */ /* 0x000fe4000001ff00 */
[----:B------:R-:W-:Y:S01]  /*28b0*/  CS2R R70, SRZ ;  /* 0x0000000000467805 */ /* 0x000fe2000001ff00 */
[----:B------:R-:W-:Y:S01]  /*28c0*/  @P4 STS.128 [R0+0x10000], RZ ;  /* 0x010000ff00004388 */ /* 0x000fe20000000c00 */
        /* <DEDUP_REMOVED lines=12> */
[----:B------:R-:W-:Y:S01]  /*2990*/  CS2R R48, SRZ ;  /* 0x0000000000307805 */ /* 0x000fe2000001ff00 */
[----:B------:R-:W-:Y:S01]  /*29a0*/  UMOV UR19, UR22 ;  /* 0x0000001600137c82 */ /* 0x000fe20008000000 */
[----:B------:R-:W-:Y:S01]  /*29b0*/  UMOV UR18, UR23 ;  /* 0x0000001700127c82 */ /* 0x000fe20008000000 */
[----:B------:R-:W-:Y:S01]  /*29c0*/  ULDC UR22, c[0x0][0x2dc] ;  /* 0x0000b70000167ab9 */ /* 0x000fe20000000800 */
[----:B------:R-:W-:Y:S01]  /*29d0*/  ULDC.U8 UR14, c[0x0][0x388] ;  /* 0x0000e200000e7ab9 */ /* 0x000fe20000000000 */
[----:B------:R-:W-:Y:S01]  /*29e0*/  ULDC UR13, c[0x0][0x2ec] ;  /* 0x0000bb00000d7ab9 */ /* 0x000fe20000000800 */
[----:B--2---:R-:W-:-:S04]  /*29f0*/  @!P4 IMAD.WIDE.U32 R2, R234, UR12, R24 ;  /* 0x0000000cea02cc25 */ /* 0x004fc8000f8e0018 */
[----:B------:R-:W-:Y:S01]  /*2a00*/  @!P4 IMAD.IADD R3, R3, 0x1, R8 ;  /* 0x000000010303c824 */ /* 0x000fe200078e0208 */
[----:B------:R-:W-:Y:S01]  /*2a10*/  @!P4 LEA R8, P6, R2, R26, 0x1 ;  /* 0x0000001a0208c211 */ /* 0x000fe200078c08ff */
[----:B------:R-:W-:Y:S02]  /*2a20*/  @!P4 IMAD R24, R234, UR11, R7 ;  /* 0x0000000bea18cc24 */ /* 0x000fe4000f8e0207 */
[----:B------:R-:W-:Y:S01]  /*2a30*/  @!P3 IMAD.IADD R7, R11, 0x1, R37 ;  /* 0x000000010b07b824 */ /* 0x000fe200078e0225 */
[----:B------:R-:W-:Y:S01]  /*2a40*/  @!P4 LEA.HI.X R9, R2, R27, R3, 0x1, P6 ;  /* 0x0000001b0209c211 */ /* 0x000fe200030f0c03 */
[----:B------:R-:W-:Y:S02]  /*2a50*/  @!P4 IMAD.IADD R3, R5, 0x1, R24 ;  /* 0x000000010503c824 */ /* 0x000fe400078e0218 */
[----:B------:R-:W-:Y:S01]  /*2a60*/  @!P0 IMAD R25, R14, UR11, R6 ;  /* 0x0000000b0e198c24 */ /* 0x000fe2000f8e0206 */
[----:B------:R-:W-:Y:S01]  /*2a70*/  @!P3 LEA.HI.X R13, R10, R13, R7, 0x1, P5 ;  /* 0x0000000d0a0db211 */ /* 0x000fe200028f0c07 */
[----:B------:R-:W-:Y:S01]  /*2a80*/  @!P1 IMAD.IADD R2, R21, 0x1, R40 ;  /* 0x0000000115029824 */ /* 0x000fe200078e0228 */
[----:B---3--:R-:W-:Y:S01]  /*2a90*/  @!P4 LEA R10, P5, R4, R28, 0x1 ;  /* 0x0000001c040ac211 */ /* 0x008fe200078a08ff */
[----:B------:R-:W-:Y:S01]  /*2aa0*/  @!PT LDS RZ, [RZ] ;  /* 0x00000000fffff984 */ /* 0x000fe20000000800 */
[----:B------:R-:W-:Y:S01]  /*2ab0*/  @!PT LDS RZ, [RZ] ;  /* 0x00000000fffff984 */ /* 0x000fe20000000800 */
[----:B------:R-:W-:Y:S01]  /*2ac0*/  @!PT LDS RZ, [RZ] ;  /* 0x00000000fffff984 */ /* 0x000fe20000000800 */
[----:B------:R-:W-:Y:S01]  /*2ad0*/  @!P4 LDGSTS.E.BYPASS.LTC128B.128 [R0+0xc000], desc[UR6][R8.64] ;  /* 0x0c0000000800cfae */ /* 0x000fe2000b901d46 */
[----:B------:R-:W-:Y:S01]  /*2ae0*/  @!P1 LEA R6, P6, R20, R30, 0x1 ;  /* 0x0000001e14069211 */ /* 0x000fe200078c08ff */
[----:B------:R-:W-:Y:S01]  /*2af0*/  @!P0 IMAD.WIDE.U32 R14, R14, UR10, R34 ;  /* 0x0000000a0e0e8c25 */ /* 0x000fe2000f8e0022 */
[----:B------:R-:W-:Y:S01]  /*2b00*/  @!P4 LEA.HI.X R11, R4, R29, R3, 0x1, P5 ;  /* 0x0000001d040bc211 */ /* 0x000fe200028f0c03 */
[----:B------:R2:W-:Y:S01]  /*2b10*/  @!P4 LDGSTS.E.BYPASS.LTC128B.128 [R0+0x10000], desc[UR6][R8.64+0x80] ;  /* 0x100000800800cfae */ /* 0x0005e2000b901d46 */
[----:B------:R-:W-:Y:S01]  /*2b20*/  @!P1 LEA.HI.X R7, R20, R31, R2, 0x1, P6 ;  /* 0x0000001f14079211 */ /* 0x000fe200030f0c02 */
[----:B------:R-:W-:Y:S01]  /*2b30*/  @!P0 IMAD.IADD R3, R19, 0x1, R39 ;  /* 0x0000000113038824 */ /* 0x000fe200078e0227 */
[C---:B-1----:R-:W-:Y:S01]  /*2b40*/  @!P0 LEA R2, P5, R18.reuse, R32, 0x1 ;  /* 0x0000002012028211 */ /* 0x042fe200078a08ff */
[----:B------:R-:W-:Y:S01]  /*2b50*/  @P3 STS.128 [R0+0xd000], RZ ;  /* 0x00d000ff00003388 */ /* 0x000fe20000000c00 */
[----:B------:R-:W1:Y:S02]  /*2b60*/  @!P1 LDC.64 R4, c[0x0][0x220] ;  /* 0x00008800ff049b82 */ /* 0x000e640000000a00 */
[----:B------:R-:W-:Y:S01]  /*2b70*/  @!P0 LEA.HI.X R3, R18, R33, R3, 0x1, P5 ;  /* 0x0000002112038211 */ /* 0x000fe200028f0c03 */
[----:B------:R-:W-:Y:S04]  /*2b80*/  @P3 STS.128 [R0+0x11000], RZ ;  /* 0x011000ff00003388 */ /* 0x000fe80000000c00 */
        /* <DEDUP_REMOVED lines=12> */
[----:B------:R2:W-:Y:S04]  /*2c50*/  @!P1 LDGSTS.E.BYPASS.LTC128B.128 [R0+0x12000], desc[UR6][R6.64+0x80] ;  /* 0x1200008006009fae */ /* 0x0005e8000b901d46 */
[----:B------:R-:W-:Y:S04]  /*2c60*/  @P0 STS.128 [R0+0xf000], RZ ;  /* 0x00f000ff00000388 */ /* 0x000fe80000000c00 */
[----:B------:R-:W-:Y:S01]  /*2c70*/  @P0 STS.128 [R0+0x13000], RZ ;  /* 0x013000ff00000388 */ /* 0x000fe20000000c00 */
[----:B---3--:R-:W3:Y:S03]  /*2c80*/  @!P0 LDC.64 R12, c[0x0][0x220] ;  /* 0x00008800ff0c8b82 */ /* 0x008ee60000000a00 */
[----:B------:R-:W-:Y:S01]  /*2c90*/  @!PT LDS RZ, [RZ] ;  /* 0x00000000fffff984 */ /* 0x000fe20000000800 */
[----:B------:R-:W-:Y:S01]  /*2ca0*/  @!PT LDS RZ, [RZ] ;  /* 0x00000000fffff984 */ /* 0x000fe20000000800 */
[----:B------:R-:W-:Y:S01]  /*2cb0*/  @!PT LDS RZ, [RZ] ;  /* 0x00000000fffff984 */ /* 0x000fe20000000800 */
[----:B------:R-:W-:Y:S04]  /*2cc0*/  @!P0 LDGSTS.E.BYPASS.LTC128B.128 [R0+0xf000], desc[UR6][R2.64] ;  /* 0x0f00000002008fae */ /* 0x000fe8000b901d46 */
[----:B------:R4:W-:Y:S04]  /*2cd0*/  @!P0 LDGSTS.E.BYPASS.LTC128B.128 [R0+0x13000], desc[UR6][R2.64+0x80] ;  /* 0x1300008002008fae */ /* 0x0009e8000b901d46 */
[----:B------:R-:W-:Y:S04]  /*2ce0*/  @P4 STS.128 [R0+0x14000], RZ ;  /* 0x014000ff00004388 */ /* 0x000fe80000000c00 */
[----:B------:R-:W-:Y:S01]  /*2cf0*/  @P4 STS.128 [R0+0x18000], RZ ;  /* 0x018000ff00004388 */ /* 0x000fe20000000c00 */
[----:B--2---:R-:W-:-:S03]  /*2d00*/  @!P3 LEA R6, P5, R16, R8, 0x1 ;  /* 0x000000081006b211 */ /* 0x004fc600078a08ff */
[----:B------:R-:W-:Y:S01]  /*2d10*/  @!PT LDS RZ, [RZ] ;  /* 0x00000000fffff984 */ /* 0x000fe20000000800 */
[----:B------:R-:W-:Y:S01]  /*2d20*/  @!PT LDS RZ, [RZ] ;  /* 0x00000000fffff984 */ /* 0x000fe20000000800 */
[----:B------:R-:W-:Y:S01]  /*2d30*/  @!PT LDS RZ, [RZ] ;  /* 0x00000000fffff984 */ /* 0x000fe20000000800 */
[----:B------:R-:W-:Y:S01]  /*2d40*/  @!P4 LDGSTS.E.BYPASS.LTC128B.128 [R0+0x14000], desc[UR6][R10.64] ;  /* 0x140000000a00cfae */ /* 0x000fe2000b901d46 */
[----:B------:R-:W-:-:S03]  /*2d50*/  @!P0 IMAD.IADD R8, R15, 0x1, R25 ;  /* 0x000000010f088824 */ /* 0x000fc600078e0219 */
[----:B------:R2:W-:Y:S04]  /*2d60*/  @!P4 LDGSTS.E.BYPASS.LTC128B.128 [R0+0x18000], desc[UR6][R10.64+0x80] ;  /* 0x180000800a00cfae */ /* 0x0005e8000b901d46 */
[----:B------:R-:W-:Y:S04]  /*2d70*/  @P3 STS.128 [R0+0x15000], RZ ;  /* 0x015000ff00003388 */ /* 0x000fe80000000c00 */
[----:B------:R-:W-:Y:S01]  /*2d80*/  @P3 STS.128 [R0+0x19000], RZ ;  /* 0x019000ff00003388 */ /* 0x000fe20000000c00 */
[----:B----4-:R-:W-:Y:S02]  /*2d90*/  @!P3 IMAD.IADD R2, R17, 0x1, R41 ;  /* 0x000000011102b824 */ /* 0x010fe400078e0229 */
[----:B------:R-:W-:-:S03]  /*2da0*/  @!P1 IMAD.IADD R3, R23, 0x1, R36 ;  /* 0x0000000117039824 */ /* 0x000fc600078e0224 */
[----:B------:R-:W-:Y:S02]  /*2db0*/  @!P3 LEA.HI.X R7, R16, R9, R2, 0x1, P5 ;  /* 0x000000091007b211 */ /* 0x000fe400028f0c02 */
[----:B-1----:R-:W-:Y:S02]  /*2dc0*/  @!P1 LEA R4, P5, R22, R4, 0x1 ;  /* 0x0000000416049211 */ /* 0x002fe400078a08ff */
[----:B---3--:R-:W-:Y:S01]  /*2dd0*/  @!P0 LEA R2, P4, R14, R12, 0x1 ;  /* 0x0000000c0e028211 */ /* 0x008fe200078808ff */
[----:B------:R-:W-:Y:S01]  /*2de0*/  @!PT LDS RZ, [RZ] ;  /* 0x00000000fffff984 */ /* 0x000fe20000000800 */
[----:B------:R-:W-:Y:S01]  /*2df0*/  @!PT LDS RZ, [RZ] ;  /* 0x00000000fffff984 */ /* 0x000fe20000000800 */
[----:B------:R-:W-:Y:S01]  /*2e00*/  @!PT LDS RZ, [RZ] ;  /* 0x00000000fffff984 */ /* 0x000fe20000000800 */
[----:B------:R-:W-:Y:S01]  /*2e10*/  @!P3 LDGSTS.E.BYPASS.LTC128B.128 [R0+0x15000], desc[UR6][R6.64] ;  /* 0x150000000600bfae */ /* 0x000fe2000b901d46 */
[----:B------:R-:W-:Y:S02]  /*2e20*/  @!P1 LEA.HI.X R5, R22, R5, R3, 0x1, P5 ;  /* 0x0000000516059211 */ /* 0x000fe400028f0c03 */
[----:B------:R-:W-:Y:S01]  /*2e30*/  @!P0 LEA.HI.X R3, R14, R13, R8, 0x1, P4 ;  /* 0x0000000d0e038211 */ /* 0x000fe200020f0c08 */
[----:B------:R1:W-:Y:S01]  /*2e40*/  @!P3 LDGSTS.E.BYPASS.LTC128B.128 [R0+0x19000], desc[UR6][R6.64+0x80] ;  /* 0x190000800600bfae */ /* 0x0003e2000b901d46 */
[----:B--2---:R-:W2:Y:S03]  /*2e50*/  LDC.64 R10, c[0x0][0x3b8] ;  /* 0x0000ee00ff0a7b82 */ /* 0x004ea60000000a00 */
[----:B------:R-:W-:Y:S04]  /*2e60*/  @P1 STS.128 [R0+0x16000], RZ ;  /* 0x016000ff00001388 */ /* 0x000fe80000000c00 */
[----:B------:R-:W-:Y:S04]  /*2e70*/  @P1 STS.128 [R0+0x1a000], RZ ;  /* 0x01a000ff00001388 */ /* 0x000fe80000000c00 */
[----:B------:R-:W-:Y:S01]  /*2e80*/  @!PT LDS RZ, [RZ] ;  /* 0x00000000fffff984 */ /* 0x000fe20000000800 */
[----:B------:R-:W-:Y:S01]  /*2e90*/  @!PT LDS RZ, [RZ] ;  /* 0x00000000fffff984 */ /* 0x000fe20000000800 */
[----:B------:R-:W-:Y:S01]  /*2ea0*/  @!PT LDS RZ, [RZ] ;  /* 0x00000000fffff984 */ /* 0x000fe20000000800 */
[----:B------:R-:W-:Y:S04]  /*2eb0*/  @!P1 LDGSTS.E.BYPASS.LTC128B.128 [R0+0x16000], desc[UR6][R4.64] ;  /* 0x1600000004009fae */ /* 0x000fe8000b901d46 */
[----:B------:R-:W-:Y:S04]  /*2ec0*/  @!P1 LDGSTS.E.BYPASS.LTC128B.128 [R0+0x1a000], desc[UR6][R4.64+0x80] ;  /* 0x1a00008004009fae */ /* 0x000fe8000b901d46 */
[----:B------:R-:W-:Y:S04]  /*2ed0*/  @P0 STS.128 [R0+0x17000], RZ ;  /* 0x017000ff00000388 */ /* 0x000fe80000000c00 */
[----:B------:R3:W-:Y:S04]  /*2ee0*/  @P0 STS.128 [R0+0x1b000], RZ ;  /* 0x01b000ff00000388 */ /* 0x0007e80000000c00 */
[----:B------:R-:W-:Y:S01]  /*2ef0*/  @!PT LDS RZ, [RZ] ;  /* 0x00000000fffff984 */ /* 0x000fe20000000800 */
[----:B------:R-:W-:Y:S01]  /*2f00*/  @!PT LDS RZ, [RZ] ;  /* 0x00000000fffff984 */ /* 0x000fe20000000800 */
[----:B------:R-:W-:Y:S01]  /*2f10*/  @!PT LDS RZ, [RZ] ;  /* 0x00000000fffff984 */ /* 0x000fe20000000800 */
[----:B------:R-:W-:Y:S04]  /*2f20*/  @!P0 LDGSTS.E.BYPASS.LTC128B.128 [R0+0x17000], desc[UR6][R2.64] ;  /* 0x1700000002008fae */ /* 0x000fe8000b901d46 */
[----:B------:R3:W-:Y:S04]  /*2f30*/  @!P0 LDGSTS.E.BYPASS.LTC128B.128 [R0+0x1b000], desc[UR6][R2.64+0x80] ;  /* 0x1b00008002008fae */ /* 0x0007e8000b901d46 */
[----:B------:R-:W0:Y:S04]  /*2f40*/  LDGDEPBAR ;  /* 0x00000000000079af */ /* 0x000e280000000000 */
[----:B--2---:R-:W2:Y:S04]  /*2f50*/  LDG.E.64 R8, desc[UR6][R10.64] ;  /* 0x000000060a087981 */ /* 0x004ea8000c1e1b00 */
[----:B------:R-:W4:Y:S01]  /*2f60*/  LDG.E.64 R4, desc[UR6][R10.64+0x8] ;  /* 0x000008060a047981 */ /* 0x000f22000c1e1b00 */
[----:B-1----:R-:W-:-:S02]  /*2f70*/  IMAD.MOV.U32 R6, RZ, RZ, 0x4 ;  /* 0x00000004ff067424 */ /* 0x002fc400078e00ff */
[----:B---3--:R-:W-:-:S05]  /*2f80*/  VIADD R0, R239, 0x28 ;  /* 0x00000028ef007836 */ /* 0x008fca0000000000 */
[----:B------:R-:W-:Y:S01]  /*2f90*/  ISETP.GE.AND P0, PT, R0, UR9, PT ;  /* 0x0000000900007c0c */ /* 0x000fe2000bf06270 */
[C---:B------:R-:W-:Y:S02]  /*2fa0*/  VIADD R3, R239.reuse, 0x8 ;  /* 0x00000008ef037836 */ /* 0x040fe40000000000 */
[C---:B------:R-:W-:Y:S01]  /*2fb0*/  VIADD R2, R239.reuse, 0x20 ;  /* 0x00000020ef027836 */ /* 0x040fe20000000000 */
[----:B------:R-:W-:Y:S02]  /*2fc0*/  ISETP.GE.AND P4, PT, R239, UR9, PT ;  /* 0x00000009ef007c0c */ /* 0x000fe4000bf86270 */
[----:B------:R-:W-:Y:S02]  /*2fd0*/  ISETP.GE.AND P3, PT, R3, UR9, PT ;  /* 0x0000000903007c0c */ /* 0x000fe4000bf66270 */
[----:B------:R-:W-:-:S05]  /*2fe0*/  ISETP.GE.AND P1, PT, R2, UR9, PT ;  /* 0x0000000902007c0c */ /* 0x000fca000bf26270 */
[----:B------:R-:W-:Y:S01]  /*2ff0*/  @!P0 IMAD.WIDE R6, R0, R6, UR16 ;  /* 0x0000001000068e25 */ /* 0x000fe2000f8e0206 */
[----:B------:R-:W-:-:S03]  /*3000*/  LEA.HI R0, R43, R42, RZ, 0x4 ;  /* 0x0000002a2b007211 */ /* 0x000fc600078f20ff */
[----:B------:R-:W-:Y:S01]  /*3010*/  IMAD.MOV.U32 R2, RZ, RZ, 0x4 ;  /* 0x00000004ff027424 */ /* 0x000fe200078e00ff */
[----:B------:R-:W-:Y:S01]  /*3020*/  LOP3.LUT R0, R0, 0xfffffff0, RZ, 0xc0, !PT ;  /* 0xfffffff000007812 */ /* 0x000fe200078ec0ff */
[----:B------:R-:W-:Y:S01]  /*3030*/  UIMAD UR9, UR43, UR59, UR55 ;  /* 0x0000003b2b0972a4 */ /* 0x000fe2000f8e0237 */
[----:B------:R-:W5:Y:S01]  /*3040*/  @!P0 LDG.E R236, desc[UR6][R6.64] ;  /* 0x0000000606ec8981 */ /* 0x000f62000c1e1900 */
[----:B------:R-:W-:-:S04]  /*3050*/  IMAD.WIDE R2, R239, R2, UR16 ;  /* 0x00000010ef027e25 */ /* 0x000fc8000f8e0202 */
[----:B------:R-:W-:Y:S01]  /*3060*/  IMAD.IADD R0, R42, 0x1, -R0 ;  /* 0x000000012a007824 */ /* 0x000fe200078e0a00 */
[----:B------:R-:W5:Y:S04]  /*3070*/  @!P4 LDG.E R237, desc[UR6][R2.64] ;  /* 0x0000000602edc981 */ /* 0x000f68000c1e1900 */
[----:B------:R-:W5:Y:S04]  /*3080*/  @!P3 LDG.E R238, desc[UR6][R2.64+0x20] ;  /* 0x0000200602eeb981 */ /* 0x000f68000c1e1900 */
[----:B------:R1:W5:Y:S01]  /*3090*/  @!P1 LDG.E R235, desc[UR6][R2.64+0x80] ;  /* 0x0000800602eb9981 */ /* 0x000362000c1e1900 */
[----:B------:R-:W-:-:S04]  /*30a0*/  USHF.L.U32 UR9, UR9, 0x5, URZ ;  /* 0x0000000509097899 */ /* 0x000fc8000800063f */
[----:B------:R-:W-:Y:S01]  /*30b0*/  USHF.R.S32.HI UR10, URZ, 0x1f, UR9 ;  /* 0x0000001f3f0a7899 */ /* 0x000fe20008011409 */
[----:B-1----:R-:W-:-:S04]  /*30c0*/  SHF.R.S32.HI R2, RZ, 0x1f, R0 ;  /* 0x0000001fff027819 */ /* 0x002fc80000011400 */
[----:B------:R-:W-:-:S04]  /*30d0*/  LEA.HI R2, R2, R0, RZ, 0x3 ;  /* 0x0000000002027211 */ /* 0x000fc800078f18ff */
[----:B------:R-:W-:-:S05]  /*30e0*/  LOP3.LUT R2, R2, 0xfffffff8, RZ, 0xc0, !PT ;  /* 0xfffffff802027812 */ /* 0x000fca00078ec0ff */
[----:B------:R-:W-:Y:S01]  /*30f0*/  IMAD.IADD R0, R0, 0x1, -R2 ;  /* 0x0000000100007824 */ /* 0x000fe200078e0a02 */
[----:B------:R-:W-:-:S04]  /*3100*/  SHF.R.S32.HI R2, RZ, 0x1f, R38 ;  /* 0x0000001fff027819 */ /* 0x000fc80000011426 */
[C---:B------:R-:W-:Y:S02]  /*3110*/  LOP3.LUT P0, RZ, R0.reuse, 0x2, RZ, 0xc0, !PT ;  /* 0x0000000200ff7812 */ /* 0x040fe4000780c0ff */
[----:B------:R-:W-:Y:S01]  /*3120*/  LOP3.LUT P1, RZ, R0, 0x4, RZ, 0xc0, !PT ;  /* 0x0000000400ff7812 */ /* 0x000fe2000782c0ff */
[----:B------:R-:W-:Y:S01]  /*3130*/  VIADD R0, R218, 0x2000 ;  /* 0x00002000da007836 */ /* 0x000fe20000000000 */
[----:B------:R-:W-:-:S04]  /*3140*/  UIADD3 UR11, UR30, 0x80, URZ ;  /* 0x000000801e0b7890 */ /* 0x000fc8000fffe03f */
[----:B------:R-:W-:Y:S01]  /*3150*/  SEL R0, R0, R218, !P2 ;  /* 0x000000da00007207 */ /* 0x000fe20005000000 */
[----:B------:R-:W-:Y:S01]  /*3160*/  IMAD.SHL.U32 R3, R242, 0x20, RZ ;  /* 0x00000020f2037824 */ /* 0x000fe200078e00ff */
[----:B------:R-:W-:Y:S02]  /*3170*/  CS2R R42, SRZ ;  /* 0x00000000002a7805 */ /* 0x000fe4000001ff00 */
[----:B------:R-:W-:Y:S02]  /*3180*/  CS2R R40, SRZ ;  /* 0x0000000000287805 */ /* 0x000fe4000001ff00 */
[----:B------:R-:W-:Y:S02]  /*3190*/  CS2R R36, SRZ ;  /* 0x0000000000247805 */ /* 0x000fe4000001ff00 */
[----:B------:R-:W-:Y:S02]  /*31a0*/  LEA R212, R0, UR4, 0x1 ;  /* 0x0000000400d47c11 */ /* 0x000fe4000f8e08ff */
[----:B------:R-:W-:-:S02]  /*31b0*/  SEL R219, R219, 0xffffffe0, !P0 ;  /* 0xffffffe0dbdb7807 */ /* 0x000fc40004000000 */
[----:B------:R-:W-:Y:S01]  /*31c0*/  SEL R217, R217, 0xffffffc0, !P1 ;  /* 0xffffffc0d9d97807 */ /* 0x000fe20004800000 */
[----:B------:R-:W-:Y:S01]  /*31d0*/  UISETP.GE.AND UP0, UPT, UR11, UR5, UPT ;  /* 0x000000050b00728c */ /* 0x000fe2000bf06270 */
[----:B----4-:R-:W-:Y:S02]  /*31e0*/  IADD3 R240, P4, P3, R4, UR9, R38 ;  /* 0x0000000904f07c10 */ /* 0x010fe4000fb9e026 */
[----:B--2---:R-:W-:Y:S02]  /*31f0*/  R2UR UR9, R9 ;  /* 0x00000000090972ca */ /* 0x004fe400000e0000 */
[----:B------:R-:W-:Y:S01]  /*3200*/  IADD3.X R243, R5, UR10, R2, P4, P3 ;  /* 0x0000000a05f37c10 */ /* 0x000fe2000a7e6402 */
[----:B------:R-:W-:Y:S01]  /*3210*/  VIADD R2, R220, 0x2000 ;  /* 0x00002000dc027836 */ /* 0x000fe20000000000 */
[----:B------:R-:W-:-:S04]  /*3220*/  R2UR UR10, R8 ;  /* 0x00000000080a72ca */ /* 0x000fc800000e0000 */
[----:B------:R-:W-:Y:S02]  /*3230*/  SEL R2, R2, R220, !P2 ;  /* 0x000000dc02027207 */ /* 0x000fe40005000000 */
[----:B------:R-:W-:Y:S01]  /*3240*/  CS2R R38, SRZ ;  /* 0x0000000000267805 */ /* 0x000fe2000001ff00 */
[----:B------:R-:W-:Y:S01]  /*3250*/  IMAD.WIDE.U32 R240, R240, -0x2daee0ad, RZ ;  /* 0xd2511f53f0f07825 */ /* 0x000fe200078e00ff */
[----:B------:R-:W-:-:S07]  /*3260*/  LEA R211, R2, UR4, 0x1 ;  /* 0x0000000402d37c11 */ /* 0x000fce000f8e08ff */
.L_x_1244:
[----:B------:R-:W0:Y:S01]  /*3270*/  LDGDEPBAR ;  /* 0x00000000000079af */ /* 0x000e220000000000 */
[C---:B------:R-:W-:Y:S01]  /*3280*/  IMAD.IADD R0, R212.reuse, 0x1, R219 ;  /* 0x00000001d4007824 */ /* 0x040fe200078e02db */
[----:B------:R-:W-:Y:S01]  /*3290*/  PLOP3.LUT P0, PT, PT, PT, UP0, 0x80, 0x0 ;  /* 0x000000000000781c */ /* 0x000fe20003f0f008 */
[--C-:B------:R-:W-:Y:S01]  /*32a0*/  IMAD.IADD R3, R212, 0x1, R217.reuse ;  /* 0x00000001d4037824 */ /* 0x100fe200078e02d9 */
[----:B------:R-:W-:Y:S01]  /*32b0*/  PLOP3.LUT P3, PT, PT, PT, UP0, 0x80, 0x0 ;  /* 0x000000000000781c */ /* 0x000fe20003f6f008 */
[----:B------:R-:W-:Y:S01]  /*32c0*/  IMAD.IADD R2, R0, 0x1, R217 ;  /* 0x0000000100027824 */ /* 0x000fe200078e02d9 */
[----:B------:R-:W-:Y:S01]  /*32d0*/  PLOP3.LUT P2, PT, PT, PT, UP0, 0x80, 0x0 ;  /* 0x000000000000781c */ /* 0x000fe20003f4f008 */
[----:B------:R-:W-:Y:S01]  /*32e0*/  IMAD.SHL.U32 R204, R242, 0x20, RZ ;  /* 0x00000020f2cc7824 */ /* 0x000fe200078e00ff */
[----:B------:R-:W-:Y:S01]  /*32f0*/  PLOP3.LUT P6, PT, PT, PT, UP0, 0x80, 0x0 ;  /* 0x000000000000781c */ /* 0x000fe20003fcf008 */
[----:B------:R-:W-:Y:S01]  /*3300*/  UIADD3 UR11, UR10, -0x61c88647, URZ ;  /* 0x9e3779b90a0b7890 */ /* 0x000fe2000fffe03f */
[----:B------:R-:W-:Y:S01]  /*3310*/  PLOP3.LUT P4, PT, PT, PT, UP0, 0x80, 0x0 ;  /* 0x000000000000781c */ /* 0x000fe20003f8f008 */
[----:B------:R-:W-:Y:S01]  /*3320*/  UIADD3 UR12, UR10, 0x3c6ef372, URZ ;  /* 0x3c6ef3720a0c7890 */ /* 0x000fe2000fffe03f */
[----:B------:R-:W-:Y:S01]  /*3330*/  PLOP3.LUT P5, PT, PT, PT, UP0, 0x80, 0x0 ;  /* 0x000000000000781c */ /* 0x000fe20003faf008 */
[----:B------:R-:W-:Y:S01]  /*3340*/  UIADD3 UR15, UR9, -0x126145ec, URZ ;  /* 0xed9eba14090f7890 */ /* 0x000fe2000fffe03f */
[----:B------:R-:W-:Y:S01]  /*3350*/  IMAD.MOV.U32 R208, RZ, RZ, 0x40 ;  /* 0x00000040ffd07424 */ /* 0x000fe200078e00ff */
[----:B------:R-:W-:Y:S04]  /*3360*/  UISETP.GE.AND UP3, UPT, UR8, 0x1, UPT ;  /* 0x000000010800788c */ /* 0x000fe8000bf66270 */
[----:B------:R-:W-:Y:S01]  /*3370*/  SEL R217, R208, 0xffffffc0, !P1 ;  /* 0xffffffc0d0d97807 */ /* 0x000fe20004800000 */
[----:B------:R-:W-:Y:S04]  /*3380*/  DEPBAR.LE SB0, 0x0 ;  /* 0x000080000000791a */ /* 0x000fe80000000000 */
[----:B------:R-:W-:Y:S06]  /*3390*/  BAR.SYNC.DEFER_BLOCKING 0x0 ;  /* 0x0000000000007b1d */ /* 0x000fec0000010000 */
[----:B------:R-:W-:Y:S08]  /*33a0*/  LDSM.16.M88.4 R32, [R212] ;  /* 0x00000000d420783b */ /* 0x000ff00000000200 */
[----:B------:R-:W1:Y:S08]  /*33b0*/  LDSM.16.M88.4 R16, [R213+0xc000] ;  /* 0x00c00000d510783b */ /* 0x000e700000000200 */
[----:B------:R-:W2:Y:S08]  /*33c0*/  LDSM.16.M88.4 R28, [R212+0x1000] ;  /* 0x00100000d41c783b */ /* 0x000eb00000000200 */
[----:B------:R-:W3:Y:S08]  /*33d0*/  LDSM.16.M88.4 R164, [R213+0xc800] ;  /* 0x00c80000d5a4783b */ /* 0x000ef00000000200 */
[----:B------:R-:W-:Y:S08]  /*33e0*/  LDSM.16.M88.4 R168, [R0] ;  /* 0x0000000000a8783b */ /* 0x000ff00000000200 */
[----:B------:R-:W4:Y:S01]  /*33f0*/  LDSM.16.M88.4 R172, [R214+0xc000] ;  /* 0x00c00000d6ac783b */ /* 0x000f220000000200 */
[-C--:B-1----:R-:W-:Y:S07]  /*3400*/  HMMA.16816.F32 R4, R32, R16.reuse, RZ ;  /* 0x000000102004723c */ /* 0x082fee00000018ff */
[----:B------:R-:W1:Y:S01]  /*3410*/  LDSM.16.M88.4 R176, [R0+0x1000] ;  /* 0x0010000000b0783b */ /* 0x000e620000000200 */
[C---:B--2---:R-:W-:Y:S07]  /*3420*/  HMMA.16816.F32 R8, R28.reuse, R16, RZ ;  /* 0x000000101c08723c */ /* 0x044fee00000018ff */
[----:B------:R-:W2:Y:S01]  /*3430*/  LDSM.16.M88.4 R180, [R214+0xc800] ;  /* 0x00c80000d6b4783b */ /* 0x000ea20000000200 */
[-C--:B------:R-:W-:Y:S07]  /*3440*/  HMMA.16816.F32 R12, R28, R18.reuse, RZ ;  /* 0x000000121c0c723c */ /* 0x080fee00000018ff */
[----:B------:R-:W-:Y:S01]  /*3450*/  LDSM.16.M88.4 R184, [R3] ;  /* 0x0000000003b8783b */ /* 0x000fe20000000200 */
[C---:B------:R-:W-:Y:S07]  /*3460*/  HMMA.16816.F32 R16, R32.reuse, R18, RZ ;  /* 0x000000122010723c */ /* 0x040fee00000018ff */
[----:B------:R-:W2:Y:S01]  /*3470*/  LDSM.16.M88.4 R188, [R216+0xc000] ;  /* 0x00c00000d8bc783b */ /* 0x000ea20000000200 */
        /* <DEDUP_REMOVED lines=12> */
[----:B------:R-:W1:Y:S05]  /*3540*/  LDSM.16.M88.4 R172, [R215+0xc000] ;  /* 0x00c00000d7ac783b */ /* 0x000e6a0000000200 */
[-C--:B--2---:R-:W-:Y:S06]  /*3550*/  HMMA.16816.F32 R20, R168, R180.reuse, R20 ;  /* 0x000000b4a814723c */ /* 0x084fec0000001814 */
[C---:B------:R-:W-:Y:S06]  /*3560*/  HMMA.16816.F32 R24, R176.reuse, R180, R24 ;  /* 0x000000b4b018723c */ /* 0x040fec0000001818 */
[-C--:B------:R-:W-:Y:S01]  /*3570*/  HMMA.16816.F32 R28, R176, R182.reuse, R28 ;  /* 0x000000b6b01c723c */ /* 0x080fe2000000181c */
[----:B------:R-:W2:Y:S05]  /*3580*/  LDSM.16.M88.4 R176, [R215+0xc800] ;  /* 0x00c80000d7b0783b */ /* 0x000eaa0000000200 */
[----:B------:R-:W-:Y:S03]  /*3590*/  HMMA.16816.F32 R32, R168, R182, R32 ;  /* 0x000000b6a820723c */ /* 0x000fe60000001820 */
[----:B------:R-:W-:Y:S03]  /*35a0*/  LDSM.16.M88.4 R168, [R212+0x2000] ;  /* 0x00200000d4a8783b */ /* 0x000fe60000000200 */
[-C--:B------:R-:W-:Y:S05]  /*35b0*/  HMMA.16816.F32 R4, R184, R188.reuse, R4 ;  /* 0x000000bcb804723c */ /* 0x080fea0000001804 */
[----:B------:R-:W4:Y:S01]  /*35c0*/  LDSM.16.M88.4 R180, [R213+0x10000] ;  /* 0x01000000d5b4783b */ /* 0x000f220000000200 */
[C---:B---3--:R-:W-:Y:S06]  /*35d0*/  HMMA.16816.F32 R8, R192.reuse, R188, R8 ;  /* 0x000000bcc008723c */ /* 0x048fec0000001808 */
[-C--:B------:R-:W-:Y:S06]  /*35e0*/  HMMA.16816.F32 R12, R192, R190.reuse, R12 ;  /* 0x000000bec00c723c */ /* 0x080fec000000180c */
[C---:B------:R-:W-:Y:S01]  /*35f0*/  HMMA.16816.F32 R16, R184.reuse, R190, R16 ;  /* 0x000000beb810723c */ /* 0x040fe20000001810 */
[----:B------:R-:W3:Y:S05]  /*3600*/  LDSM.16.M88.4 R188, [R212+0x3000] ;  /* 0x00300000d4bc783b */ /* 0x000eea0000000200 */
[-C--:B------:R-:W-:Y:S06]  /*3610*/  HMMA.16816.F32 R20, R184, R196.reuse, R20 ;  /* 0x000000c4b814723c */ /* 0x080fec0000001814 */
[C---:B------:R-:W-:Y:S06]  /*3620*/  HMMA.16816.F32 R24, R192.reuse, R196, R24 ;  /* 0x000000c4c018723c */ /* 0x040fec0000001818 */
[-C--:B------:R-:W-:Y:S01]  /*3630*/  HMMA.16816.F32 R28, R192, R198.reuse, R28 ;  /* 0x000000c6c01c723c */ /* 0x080fe2000000181c */
[----:B------:R-:W-:Y:S05]  /*3640*/  LDSM.16.M88.4 R192, [R214+0x10000] ;  /* 0x01000000d6c0783b */ /* 0x000fea0000000200 */
[----:B------:R-:W-:Y:S03]  /*3650*/  HMMA.16816.F32 R32, R184, R198, R32 ;  /* 0x000000c6b820723c */ /* 0x000fe60000001820 */
[----:B------:R-:W3:Y:S03]  /*3660*/  LDSM.16.M88.4 R184, [R213+0x10800] ;  /* 0x01080000d5b8783b */ /* 0x000ee60000000200 */
        /* <DEDUP_REMOVED lines=8> */
[-C--:B------:R-:W-:Y:S06]  /*36f0*/  HMMA.16816.F32 R28, R200, R178.reuse, R28 ;  /* 0x000000b2c81c723c */ /* 0x080fec000000181c */
[----:B------:R-:W-:Y:S01]  /*3700*/  HMMA.16816.F32 R32, R164, R178, R32 ;  /* 0x000000b2a420723c */ /* 0x000fe20000001820 */
[----:B------:R-:W2:Y:S01]  /*3710*/  LDSM.16.M88.4 R164, [R214+0x10800] ;  /* 0x01080000d6a4783b */ /* 0x000ea20000000200 */
[----:B-1----:R-:W-:Y:S04]  /*3720*/  IMAD.U32 R0, RZ, RZ, UR20 ;  /* 0x00000014ff007e24 */ /* 0x002fe8000f8e00ff */
[-C--:B----4-:R-:W-:Y:S03]  /*3730*/  HMMA.16816.F32 R4, R168, R180.reuse, R4 ;  /* 0x000000b4a804723c */ /* 0x090fe60000001804 */
[----:B------:R-:W-:Y:S03]  /*3740*/  LDSM.16.M88.4 R176, [R3+0x2000] ;  /* 0x0020000003b0783b */ /* 0x000fe60000000200 */
[C---:B---3--:R-:W-:Y:S06]  /*3750*/  HMMA.16816.F32 R8, R188.reuse, R180, R8 ;  /* 0x000000b4bc08723c */ /* 0x048fec0000001808 */
[-C--:B------:R-:W-:Y:S06]  /*3760*/  HMMA.16816.F32 R12, R188, R182.reuse, R12 ;  /* 0x000000b6bc0c723c */ /* 0x080fec000000180c */
[C---:B------:R-:W-:Y:S01]  /*3770*/  HMMA.16816.F32 R16, R168.reuse, R182, R16 ;  /* 0x000000b6a810723c */ /* 0x040fe20000001810 */
[----:B------:R-:W1:Y:S05]  /*3780*/  LDSM.16.M88.4 R180, [R216+0x10000] ;  /* 0x01000000d8b4783b */ /* 0x000e6a0000000200 */
[-C--:B------:R-:W-:Y:S06]  /*3790*/  HMMA.16816.F32 R20, R168, R184.reuse, R20 ;  /* 0x000000b8a814723c */ /* 0x080fec0000001814 */
[C---:B------:R-:W-:Y:S06]  /*37a0*/  HMMA.16816.F32 R24, R188.reuse, R184, R24 ;  /* 0x000000b8bc18723c */ /* 0x040fec0000001818 */
[-C--:B------:R-:W-:Y:S01]  /*37b0*/  HMMA.16816.F32 R28, R188, R186.reuse, R28 ;  /* 0x000000babc1c723c */ /* 0x080fe2000000181c */
[----:B------:R-:W-:Y:S05]  /*37c0*/  LDSM.16.M88.4 R188, [R2+0x2000] ;  /* 0x0020000002bc783b */ /* 0x000fea0000000200 */
[----:B------:R-:W-:Y:S03]  /*37d0*/  HMMA.16816.F32 R32, R168, R186, R32 ;  /* 0x000000baa820723c */ /* 0x000fe60000001820 */
[----:B------:R3:W4:Y:S03]  /*37e0*/  LDSM.16.M88.4 R168, [R3+0x3000] ;  /* 0x0030000003a8783b */ /* 0x0007260000000200 */
[-C--:B------:R-:W-:Y:S05]  /*37f0*/  HMMA.16816.F32 R4, R172, R192.reuse, R4 ;  /* 0x000000c0ac04723c */ /* 0x080fea0000001804 */
[----:B------:R-:W4:Y:S01]  /*3800*/  LDSM.16.M88.4 R184, [R216+0x10800] ;  /* 0x01080000d8b8783b */ /* 0x000f220000000200 */
[C---:B------:R-:W-:Y:S06]  /*3810*/  HMMA.16816.F32 R8, R196.reuse, R192, R8 ;  /* 0x000000c0c408723c */ /* 0x040fec0000001808 */
[-C--:B------:R-:W-:Y:S06]  /*3820*/  HMMA.16816.F32 R12, R196, R194.reuse, R12 ;  /* 0x000000c2c40c723c */ /* 0x080fec000000180c */
[C---:B------:R-:W-:Y:S01]  /*3830*/  HMMA.16816.F32 R16, R172.reuse, R194, R16 ;  /* 0x000000c2ac10723c */ /* 0x040fe20000001810 */
[----:B------:R-:W4:Y:S01]  /*3840*/  LDSM.16.M88.4 R192, [R215+0x10000] ;  /* 0x01000000d7c0783b */ /* 0x000f220000000200 */
[----:B---3--:R-:W-:Y:S04]  /*3850*/  IMAD.U32 R3, RZ, RZ, UR8 ;  /* 0x00000008ff037e24 */ /* 0x008fe8000f8e00ff */
[-C--:B--2---:R-:W-:Y:S06]  /*3860*/  HMMA.16816.F32 R20, R172, R164.reuse, R20 ;  /* 0x000000a4ac14723c */ /* 0x084fec0000001814 */
[C---:B------:R-:W-:Y:S06]  /*3870*/  HMMA.16816.F32 R24, R196.reuse, R164, R24 ;  /* 0x000000a4c418723c */ /* 0x040fec0000001818 */
[-C--:B------:R-:W-:Y:S01]  /*3880*/  HMMA.16816.F32 R28, R196, R166.reuse, R28 ;  /* 0x000000a6c41c723c */ /* 0x080fe2000000181c */
[----:B------:R2:W3:Y:S05]  /*3890*/  LDSM.16.M88.4 R196, [R2+0x3000] ;  /* 0x0030000002c4783b */ /* 0x0004ea0000000200 */
[----:B------:R-:W-:Y:S06]  /*38a0*/  HMMA.16816.F32 R32, R172, R166, R32 ;  /* 0x000000a6ac20723c */ /* 0x000fec0000001820 */
[-C--:B-1----:R-:W-:Y:S06]  /*38b0*/  HMMA.16816.F32 R4, R176, R180.reuse, R4 ;  /* 0x000000b4b004723c */ /* 0x082fec0000001804 */
[C---:B----4-:R-:W-:Y:S06]  /*38c0*/  HMMA.16816.F32 R8, R168.reuse, R180, R8 ;  /* 0x000000b4a808723c */ /* 0x050fec0000001808 */
[-C--:B------:R-:W-:Y:S01]  /*38d0*/  HMMA.16816.F32 R12, R168, R182.reuse, R12 ;  /* 0x000000b6a80c723c */ /* 0x080fe2000000180c */
[----:B--2---:R-:W1:Y:S01]  /*38e0*/  @P0 S2R R2, SR_TID.X ;  /* 0x0000000000020919 */ /* 0x004e620000002100 */
[----:B------:R-:W-:Y:S04]  /*38f0*/  PLOP3.LUT P0, PT, PT, PT, UP0, 0x80, 0x0 ;  /* 0x000000000000781c */ /* 0x000fe80003f0f008 */
[C---:B------:R-:W-:Y:S06]  /*3900*/  HMMA.16816.F32 R16, R176.reuse, R182, R16 ;  /* 0x000000b6b010723c */ /* 0x040fec0000001810 */
[-C--:B------:R-:W-:Y:S06]  /*3910*/  HMMA.16816.F32 R20, R176, R184.reuse, R20 ;  /* 0x000000b8b014723c */ /* 0x080fec0000001814 */
[C---:B------:R-:W-:Y:S06]  /*3920*/  HMMA.16816.F32 R24, R168.reuse, R184, R24 ;  /* 0x000000b8a818723c */ /* 0x040fec0000001818 */
[-C--:B------:R-:W-:Y:S06]  /*3930*/  HMMA.16816.F32 R28, R168, R186.reuse, R28 ;  /* 0x000000baa81c723c */ /* 0x080fec000000181c */
[----:B------:R-:W-:Y:S05]  /*3940*/  HMMA.16816.F32 R32, R176, R186, R32 ;  /* 0x000000bab020723c */ /* 0x000fea0000001820 */
[----:B------:R-:W-:Y:S01]  /*3950*/  LOP3.LUT R168, R243, UR10, RZ, 0x3c, !PT ;  /* 0x0000000af3a87c12 */ /* 0x000fe2000f8e3cff */
[-C--:B------:R-:W-:Y:S05]  /*3960*/  HMMA.16816.F32 R4, R188, R192.reuse, R4 ;  /* 0x000000c0bc04723c */ /* 0x080fea0000001804 */
[----:B-1----:R-:W-:Y:S01]  /*3970*/  @P3 IMAD.SHL.U32 R2, R2, 0x2, RZ ;  /* 0x0000000202023824 */ /* 0x002fe200078e00ff */
[----:B------:R-:W-:Y:S01]  /*3980*/  PLOP3.LUT P3, PT, PT, PT, UP0, 0x80, 0x0 ;  /* 0x000000000000781c */ /* 0x000fe20003f6f008 */
[C---:B---3--:R-:W-:Y:S04]  /*3990*/  HMMA.16816.F32 R8, R196.reuse, R192, R8 ;  /* 0x000000c0c408723c */ /* 0x048fe80000001808 */
[----:B------:R-:W-:Y:S02]  /*39a0*/  @P2 LOP3.LUT R2, R204, 0x6, R2, 0xf8, !PT ;  /* 0x00000006cc022812 */ /* 0x000fe400078ef802 */
[----:B------:R-:W-:Y:S01]  /*39b0*/  PLOP3.LUT P2, PT, PT, PT, UP0, 0x80, 0x0 ;  /* 0x000000000000781c */ /* 0x000fe20003f4f008 */
[-C--:B------:R-:W-:Y:S04]  /*39c0*/  HMMA.16816.F32 R12, R196, R194.reuse, R12 ;  /* 0x000000c2c40c723c */ /* 0x080fe8000000180c */
[----:B------:R-:W-:Y:S01]  /*39d0*/  @P0 IMAD R0, R0, 0x80, R2 ;  /* 0x0000008000000824 */ /* 0x000fe200078e0202 */
[----:B------:R-:W-:Y:S01]  /*39e0*/  PLOP3.LUT P0, PT, PT, PT, UP0, 0x80, 0x0 ;  /* 0x000000000000781c */ /* 0x000fe20003f0f008 */
[C---:B------:R-:W-:Y:S04]  /*39f0*/  HMMA.16816.F32 R16, R188.reuse, R194, R16 ;  /* 0x000000c2bc10723c */ /* 0x040fe80000001810 */
[C---:B------:R-:W-:Y:S01]  /*3a00*/  @P6 ISETP.GE.AND P6, PT, R0.reuse, UR5, PT ;  /* 0x0000000500006c0c */ /* 0x040fe2000bfc6270 */
[----:B------:R-:W-:Y:S01]  /*3a10*/  @P3 VIADD R2, R0, 0x1 ;  /* 0x0000000100023836 */ /* 0x000fe20000000000 */
[----:B------:R-:W-:Y:S02]  /*3a20*/  PLOP3.LUT P3, PT, PT, PT, UP0, 0x80, 0x0 ;  /* 0x000000000000781c */ /* 0x000fe40003f6f008 */
[----:B------:R-:W-:Y:S02]  /*3a30*/  @P4 FSEL R4, R4, -INF , !P6 ;  /* 0xff80000004044808 */ /* 0x000fe40007000000 */
[----:B------:R-:W-:Y:S02]  /*3a40*/  PLOP3.LUT P4, PT, PT, PT, UP0, 0x80, 0x0 ;  /* 0x000000000000781c */ /* 0x000fe40003f8f008 */
[----:B------:R-:W-:Y:S02]  /*3a50*/  @P0 FSEL R6, R6, -INF , !P6 ;  /* 0xff80000006060808 */ /* 0x000fe40007000000 */
[----:B------:R-:W-:Y:S02]  /*3a60*/  PLOP3.LUT P0, PT, PT, PT, UP0, 0x80, 0x0 ;  /* 0x000000000000781c */ /* 0x000fe40003f0f008 */
[----:B------:R-:W-:Y:S02]  /*3a70*/  @P2 FSEL R8, R8, -INF , !P6 ;  /* 0xff80000008082808 */ /* 0x000fe40007000000 */
[----:B------:R-:W-:Y:S02]  /*3a80*/  PLOP3.LUT P2, PT, PT, PT, UP0, 0x80, 0x0 ;  /* 0x000000000000781c */ /* 0x000fe40003f4f008 */
[----:B------:R-:W-:Y:S02]  /*3a90*/  @P3 FSEL R10, R10, -INF , !P6 ;  /* 0xff8000000a0a3808 */ /* 0x000fe40007000000 */
[----:B------:R-:W-:Y:S01]  /*3aa0*/  @P5 ISETP.GE.AND P5, PT, R2, UR5, PT ;  /* 0x0000000502005c0c */ /* 0x000fe2000bfa6270 */
[----:B------:R-:W-:Y:S01]  /*3ab0*/  IMAD.U32 R2, RZ, RZ, UR20 ;  /* 0x00000014ff027e24 */ /* 0x000fe2000f8e00ff */
[----:B------:R-:W-:Y:S02]  /*3ac0*/  PLOP3.LUT P6, PT, PT, PT, UP0, 0x80, 0x0 ;  /* 0x000000000000781c */ /* 0x000fe40003fcf008 */
[----:B------:R-:W-:Y:S01]  /*3ad0*/  @P4 FSEL R5, R5, -INF , !P5 ;  /* 0xff80000005054808 */ /* 0x000fe20006800000 */
[----:B------:R-:W-:Y:S01]  /*3ae0*/  IMAD R164, R2, 0x4, R242 ;  /* 0x0000000402a47824 */ /* 0x000fe200078e02f2 */
[----:B------:R-:W-:Y:S01]  /*3af0*/  PLOP3.LUT P4, PT, PT, PT, UP0, 0x80, 0x0 ;  /* 0x000000000000781c */ /* 0x000fe20003f8f008 */
[----:B------:R-:W-:Y:S01]  /*3b00*/  IMAD R2, R3, 0x4, R248 ;  /* 0x0000000403027824 */ /* 0x000fe200078e02f8 */
[----:B------:R-:W-:Y:S02]  /*3b10*/  @P0 FSEL R7, R7, -INF , !P5 ;  /* 0xff80000007070808 */ /* 0x000fe40006800000 */
[----:B------:R-:W-:Y:S01]  /*3b20*/  PLOP3.LUT P0, PT, PT, PT, UP0, 0x80, 0x0 ;  /* 0x000000000000781c */ /* 0x000fe20003f0f008 */
[----:B------:R-:W-:Y:S01]  /*3b30*/  IMAD.WIDE.U32 R166, R2, -0x326172a9, RZ ;  /* 0xcd9e8d5702a67825 */ /* 0x000fe200078e00ff */
[----:B------:R-:W-:Y:S02]  /*3b40*/  @P2 FSEL R9, R9, -INF , !P5 ;  /* 0xff80000009092808 */ /* 0x000fe40006800000 */
[----:B------:R-:W-:Y:S01]  /*3b50*/  PLOP3.LUT P2, PT, PT, PT, UP0, 0x80, 0x0 ;  /* 0x000000000000781c */ /* 0x000fe20003f4f008 */
[----:B------:R-:W-:Y:S01]  /*3b60*/  @P6 VIADD R169, R0, 0x8 ;  /* 0x0000000800a96836 */ /* 0x000fe20000000000 */
[----:B------:R-:W-:Y:S01]  /*3b70*/  LOP3.LUT R3, R241, UR9, R164, 0x96, !PT ;  /* 0x00000009f1037c12 */ /* 0x000fe2000f8e96a4 */
[----:B------:R-:W-:Y:S01]  /*3b80*/  VIADD R164, R2, 0x2 ;  /* 0x0000000202a47836 */ /* 0x000fe20000000000 */
[----:B------:R-:W-:Y:S02]  /*3b90*/  PLOP3.LUT P6, PT, PT, PT, UP0, 0x80, 0x0 ;  /* 0x000000000000781c */ /* 0x000fe40003fcf008 */
[----:B------:R-:W-:Y:S01]  /*3ba0*/  @P4 ISETP.GE.AND P4, PT, R169, UR5, PT ;  /* 0x00000005a9004c0c */ /* 0x000fe2000bf86270 */
[----:B------:R-:W-:Y:S01]  /*3bb0*/  IMAD.WIDE.U32 R164, R164, -0x326172a9, RZ ;  /* 0xcd9e8d57a4a47825 */ /* 0x000fe200078e00ff */
[-C--:B------:R-:W-:Y:S02]  /*3bc0*/  LOP3.LUT R172, R167, R168.reuse, RZ, 0x3c, !PT ;  /* 0x000000a8a7ac7212 */ /* 0x080fe400078e3cff */
[----:B------:R-:W-:Y:S01]  /*3bd0*/  @P0 FSEL R12, R12, -INF , !P4 ;  /* 0xff8000000c0c0808 */ /* 0x000fe20006000000 */
[----:B------:R-:W-:Y:S01]  /*3be0*/  IMAD.WIDE.U32 R2, R3, -0x326172a9, RZ ;  /* 0xcd9e8d5703027825 */ /* 0x000fe200078e00ff */
[----:B------:R-:W-:Y:S02]  /*3bf0*/  LOP3.LUT R170, R165, R168, RZ, 0x3c, !PT ;  /* 0x000000a8a5aa7212 */ /* 0x000fe400078e3cff */
[C---:B-----5:R-:W-:Y:S01]  /*3c00*/  FSETP.NEU.FTZ.AND P0, PT, R237.reuse, -INF , PT ;  /* 0xff800000ed00780b */ /* 0x060fe20003f1d000 */
[----:B------:R-:W-:Y:S01]  /*3c10*/  FMUL.FTZ R168, R237, 1.4426950216293334961 ;  /* 0x3fb8aa3beda87820 */ /* 0x000fe20000410000 */
[----:B------:R-:W-:Y:S01]  /*3c20*/  @P2 FSEL R14, R14, -INF , !P4 ;  /* 0xff8000000e0e2808 */ /* 0x000fe20006000000 */
[----:B------:R-:W-:Y:S01]  /*3c30*/  IMAD.WIDE.U32 R172, R172, -0x2daee0ad, RZ ;  /* 0xd2511f53acac7825 */ /* 0x000fe200078e00ff */
[----:B------:R-:W-:Y:S02]  /*3c40*/  PLOP3.LUT P2, PT, PT, PT, UP0, 0x80, 0x0 ;  /* 0x000000000000781c */ /* 0x000fe40003f4f008 */
[C---:B------:R-:W-:Y:S01]  /*3c50*/  LOP3.LUT R176, R3.reuse, UR11, R166, 0x96, !PT ;  /* 0x0000000b03b07c12 */ /* 0x040fe2000f8e96a6 */
[----:B------:R-:W-:Y:S01]  /*3c60*/  IMAD.WIDE.U32 R170, R170, -0x2daee0ad, RZ ;  /* 0xd2511f53aaaa7825 */ /* 0x000fe200078e00ff */
[----:B------:R-:W-:Y:S01]  /*3c70*/  LOP3.LUT R174, R3, UR11, R164, 0x96, !PT ;  /* 0x0000000b03ae7c12 */ /* 0x000fe2000f8e96a4 */
[----:B------:R-:W-:Y:S01]  /*3c80*/  UIADD3 UR11, UR9, 0x76cf5d0a, URZ ;  /* 0x76cf5d0a090b7890 */ /* 0x000fe2000fffe03f */
[----:B------:R-:W-:Y:S01]  /*3c90*/  FSEL R168, R168, RZ, P0 ;  /* 0x000000ffa8a87208 */ /* 0x000fe20000000000 */
[C---:B------:R-:W-:Y:S01]  /*3ca0*/  FMUL.FTZ R3, R238.reuse, 1.4426950216293334961 ;  /* 0x3fb8aa3bee037820 */ /* 0x040fe20000410000 */
[----:B------:R-:W-:Y:S01]  /*3cb0*/  FSETP.NEU.FTZ.AND P0, PT, R238, -INF , PT ;  /* 0xff800000ee00780b */ /* 0x000fe20003f1d000 */
[----:B------:R-:W-:Y:S01]  /*3cc0*/  @P6 VIADD R164, R0, 0x9 ;  /* 0x0000000900a46836 */ /* 0x000fe20000000000 */
[----:B------:R-:W-:Y:S01]  /*3cd0*/  PLOP3.LUT P3, PT, PT, PT, UP0, 0x80, 0x0 ;  /* 0x000000000000781c */ /* 0x000fe20003f6f008 */
[----:B------:R-:W-:Y:S01]  /*3ce0*/  IMAD.WIDE.U32 R174, R174, -0x2daee0ad, RZ ;  /* 0xd2511f53aeae7825 */ /* 0x000fe200078e00ff */
[----:B------:R-:W-:Y:S02]  /*3cf0*/  FSEL R3, R3, RZ, P0 ;  /* 0x000000ff03037208 */ /* 0x000fe40000000000 */
[----:B------:R-:W-:Y:S01]  /*3d00*/  PLOP3.LUT P0, PT, PT, PT, UP0, 0x80, 0x0 ;  /* 0x000000000000781c */ /* 0x000fe20003f0f008 */
[--C-:B------:R-:W-:Y:S01]  /*3d10*/  FFMA.FTZ R4, R4, UR13, -R168.reuse ;  /* 0x0000000d04047c23 */ /* 0x100fe200080108a8 */
[----:B------:R-:W-:Y:S01]  /*3d20*/  @P2 ISETP.GE.AND P2, PT, R164, UR5, PT ;  /* 0x00000005a4002c0c */ /* 0x000fe2000bf46270 */
[--C-:B------:R-:W-:Y:S01]  /*3d30*/  FFMA.FTZ R6, R6, UR13, -R3.reuse ;  /* 0x0000000d06067c23 */ /* 0x100fe20008010803 */
[----:B------:R-:W-:Y:S01]  /*3d40*/  PLOP3.LUT P6, PT, PT, PT, UP0, 0x80, 0x0 ;  /* 0x000000000000781c */ /* 0x000fe20003fcf008 */
[----:B------:R-:W1:Y:S01]  /*3d50*/  LDSM.16.M88.4 R164, [R215+0x10800] ;  /* 0x01080000d7a4783b */ /* 0x000e620000000200 */
[----:B------:R-:W-:Y:S01]  /*3d60*/  LOP3.LUT R2, R2, UR12, RZ, 0x3c, !PT ;  /* 0x0000000c02027c12 */ /* 0x000fe2000f8e3cff */
[----:B------:R-:W-:Y:S01]  /*3d70*/  FFMA.FTZ R5, R5, UR13, -R168 ;  /* 0x0000000d05057c23 */ /* 0x000fe200080108a8 */
[----:B------:R-:W-:Y:S01]  /*3d80*/  LOP3.LUT R178, R175, UR11, R170, 0x96, !PT ;  /* 0x0000000bafb27c12 */ /* 0x000fe2000f8e96aa */
[--C-:B------:R-:W-:Y:S01]  /*3d90*/  FFMA.FTZ R7, R7, UR13, -R3.reuse ;  /* 0x0000000d07077c23 */ /* 0x100fe20008010803 */
[----:B------:R-:W-:Y:S01]  /*3da0*/  @P3 FSEL R11, R11, -INF , !P5 ;  /* 0xff8000000b0b3808 */ /* 0x000fe20006800000 */
[----:B------:R-:W-:Y:S01]  /*3db0*/  IMAD.WIDE.U32 R176, R176, -0x2daee0ad, RZ ;  /* 0xd2511f53b0b07825 */ /* 0x000fe200078e00ff */
[----:B------:R-:W-:Y:S01]  /*3dc0*/  PLOP3.LUT P5, PT, PT, PT, UP0, 0x80, 0x0 ;  /* 0x000000000000781c */ /* 0x000fe20003faf008 */
[----:B------:R-:W2:Y:S01]  /*3dd0*/  MUFU.EX2 R203, R4 ;  /* 0x0000000400cb7308 */ /* 0x000ea20000000800 */
[----:B------:R-:W-:Y:S01]  /*3de0*/  PLOP3.LUT P3, PT, PT, PT, UP0, 0x80, 0x0 ;  /* 0x000000000000781c */ /* 0x000fe20003f6f008 */
[----:B------:R-:W-:Y:S01]  /*3df0*/  UIADD3 UR12, UR9, -0x4498517b, URZ ;  /* 0xbb67ae85090c7890 */ /* 0x000fe2000fffe03f */
[----:B------:R-:W-:Y:S01]  /*3e00*/  @P0 FSEL R13, R13, -INF , !P2 ;  /* 0xff8000000d0d0808 */ /* 0x000fe20005000000 */
[----:B------:R-:W-:Y:S01]  /*3e10*/  @P6 VIADD R181, R0, 0x19 ;  /* 0x0000001900b56836 */ /* 0x000fe20000000000 */
[----:B------:R-:W-:Y:S02]  /*3e20*/  PLOP3.LUT P0, PT, PT, PT, UP0, 0x80, 0x0 ;  /* 0x000000000000781c */ /* 0x000fe40003f0f008 */
[----:B------:R-:W-:Y:S01]  /*3e30*/  LOP3.LUT R182, R177, UR11, R172, 0x96, !PT ;  /* 0x0000000bb1b67c12 */ /* 0x000fe2000f8e96ac */
[----:B------:R-:W-:Y:S01]  /*3e40*/  UIADD3 UR11, UR9, 0x32370b8f, URZ ;  /* 0x32370b8f090b7890 */ /* 0x000fe2000fffe03f */
[----:B------:R-:W-:Y:S01]  /*3e50*/  PLOP3.LUT P6, PT, PT, PT, UP0, 0x80, 0x0 ;  /* 0x000000000000781c */ /* 0x000fe20003fcf008 */
[----:B------:R-:W-:Y:S02]  /*3e60*/  MUFU.EX2 R202, R6 ;  /* 0x0000000600ca7308 */ /* 0x000fe40000000800 */
[----:B------:R-:W-:Y:S01]  /*3e70*/  @P5 FSEL R16, R16, -INF , !P4 ;  /* 0xff80000010105808 */ /* 0x000fe20006000000 */
[----:B------:R-:W-:Y:S01]  /*3e80*/  IMAD.WIDE.U32 R182, R182, -0x326172a9, RZ ;  /* 0xcd9e8d57b6b67825 */ /* 0x000fe200078e00ff */
[----:B------:R-:W-:Y:S02]  /*3e90*/  @P3 FSEL R18, R18, -INF , !P4 ;  /* 0xff80000012123808 */ /* 0x000fe40006000000 */
[----:B------:R-:W-:Y:S01]  /*3ea0*/  PLOP3.LUT P5, PT, PT, PT, UP0, 0x80, 0x0 ;  /* 0x000000000000781c */ /* 0x000fe20003faf008 */
[--C-:B------:R-:W-:Y:S01]  /*3eb0*/  FFMA.FTZ R16, R16, UR13, -R168.reuse ;  /* 0x0000000d10107c23 */ /* 0x100fe200080108a8 */
[----:B------:R-:W-:Y:S01]  /*3ec0*/  PLOP3.LUT P4, PT, PT, PT, UP0, 0x80, 0x0 ;  /* 0x000000000000781c */ /* 0x000fe20003f8f008 */
[--C-:B------:R-:W-:Y:S01]  /*3ed0*/  FFMA.FTZ R18, R18, UR13, -R3.reuse ;  /* 0x0000000d12127c23 */ /* 0x100fe20008010803 */
[----:B------:R-:W-:Y:S01]  /*3ee0*/  PLOP3.LUT P3, PT, PT, PT, UP0, 0x80, 0x0 ;  /* 0x000000000000781c */ /* 0x000fe20003f6f008 */
[----:B------:R-:W3:Y:S01]  /*3ef0*/  MUFU.EX2 R201, R5 ;  /* 0x0000000500c97308 */ /* 0x000ee20000000800 */
[----:B------:R-:W-:Y:S02]  /*3f00*/  @P0 FSEL R15, R15, -INF , !P2 ;  /* 0xff8000000f0f0808 */ /* 0x000fe40005000000 */
[----:B------:R-:W-:Y:S02]  /*3f10*/  PLOP3.LUT P0, PT, PT, PT, UP0, 0x80, 0x0 ;  /* 0x000000000000781c */ /* 0x000fe40003f0f008 */
[----:B------:R-:W-:Y:S03]  /*3f20*/  @P6 ISETP.GE.AND P6, PT, R181, UR5, PT ;  /* 0x00000005b5006c0c */ /* 0x000fe6000bfc6270 */
[C---:B------:R-:W-:Y:S02]  /*3f30*/  @P5 VIADD R179, R0.reuse, 0x10 ;  /* 0x0000001000b35836 */ /* 0x040fe40000000000 */
[----:B------:R-:W-:Y:S01]  /*3f40*/  MUFU.EX2 R194, R18 ;  /* 0x0000001200c27308 */ /* 0x000fe20000000800 */
[C---:B------:R-:W-:Y:S01]  /*3f50*/  @P4 VIADD R184, R0.reuse, 0x18 ;  /* 0x0000001800b84836 */ /* 0x040fe20000000000 */
[-C--:B-1----:R-:W-:Y:S01]  /*3f60*/  HMMA.16816.F32 R20, R188, R164.reuse, R20 ;  /* 0x000000a4bc14723c */ /* 0x082fe20000001814 */
[----:B------:R-:W-:Y:S02]  /*3f70*/  PLOP3.LUT P5, PT, PT, PT, UP0, 0x80, 0x0 ;  /* 0x000000000000781c */ /* 0x000fe40003faf008 */
[----:B------:R-:W-:Y:S01]  /*3f80*/  @P3 VIADD R180, R0, 0x11 ;  /* 0x0000001100b43836 */ /* 0x000fe20000000000 */
[----:B------:R-:W-:Y:S01]  /*3f90*/  LOP3.LUT R0, R240, UR12, RZ, 0x3c, !PT ;  /* 0x0000000cf0007c12 */ /* 0x000fe2000f8e3cff */
[----:B------:R-:W-:Y:S01]  /*3fa0*/  UIADD3 UR12, UR10, -0x255992d5, URZ ;  /* 0xdaa66d2b0a0c7890 */ /* 0x000fe2000fffe03f */
[C---:B------:R-:W-:Y:S01]  /*3fb0*/  HMMA.16816.F32 R24, R196.reuse, R164, R24 ;  /* 0x000000a4c418723c */ /* 0x040fe20000001818 */
[----:B------:R-:W-:Y:S01]  /*3fc0*/  PLOP3.LUT P3, PT, PT, PT, UP0, 0x80, 0x0 ;  /* 0x000000000000781c */ /* 0x000fe20003f6f008 */
[----:B------:R-:W1:Y:S01]  /*3fd0*/  MUFU.EX2 R200, R7 ;  /* 0x0000000700c87308 */ /* 0x000e620000000800 */
[----:B------:R-:W-:Y:S02]  /*3fe0*/  PLOP3.LUT P4, PT, PT, PT, UP0, 0x80, 0x0 ;  /* 0x000000000000781c */ /* 0x000fe40003f8f008 */
[----:B------:R-:W-:Y:S01]  /*3ff0*/  @P0 FSEL R17, R17, -INF , !P2 ;  /* 0xff80000011110808 */ /* 0x000fe20005000000 */
[-C--:B------:R-:W-:Y:S01]  /*4000*/  HMMA.16816.F32 R28, R196, R166.reuse, R28 ;  /* 0x000000a6c41c723c */ /* 0x080fe2000000181c */
[----:B------:R-:W-:Y:S02]  /*4010*/  PLOP3.LUT P0, PT, PT, PT, UP0, 0x80, 0x0 ;  /* 0x000000000000781c */ /* 0x000fe40003f0f008 */
[----:B------:R-:W-:Y:S02]  /*4020*/  @P5 ISETP.GE.AND P5, PT, R179, UR5, PT ;  /* 0x00000005b3005c0c */ /* 0x000fe4000bfa6270 */
[----:B------:R-:W-:Y:S01]  /*4030*/  LOP3.LUT R169, R0, R173, RZ, 0x3c, !PT ;  /* 0x000000ad00a97212 */ /* 0x000fe200078e3cff */
[----:B------:R-:W-:Y:S04]  /*4040*/  HMMA.16816.F32 R32, R188, R166, R32 ;  /* 0x000000a6bc20723c */ /* 0x000fe80000001820 */
[----:B------:R-:W-:Y:S01]  /*4050*/  @P3 ISETP.GE.AND P3, PT, R180, UR5, PT ;  /* 0x00000005b4003c0c */ /* 0x000fe2000bf66270 */
[----:B------:R-:W-:Y:S01]  /*4060*/  IMAD.WIDE.U32 R178, R178, -0x326172a9, RZ ;  /* 0xcd9e8d57b2b27825 */ /* 0x000fe200078e00ff */
[----:B------:R-:W-:Y:S02]  /*4070*/  LOP3.LUT R172, R0, R171, RZ, 0x3c, !PT ;  /* 0x000000ab00ac7212 */ /* 0x000fe400078e3cff */
[----:B------:R-:W-:Y:S02]  /*4080*/  @P0 FSEL R19, R19, -INF , !P2 ;  /* 0xff80000013130808 */ /* 0x000fe40005000000 */
[----:B------:R-:W-:Y:S01]  /*4090*/  FSETP.NEU.FTZ.AND P2, PT, R235, -INF , PT ;  /* 0xff800000eb00780b */ /* 0x000fe20003f5d000 */
[----:B------:R-:W-:Y:S01]  /*40a0*/  IMAD.WIDE.U32 R170, R169, -0x326172a9, RZ ;  /* 0xcd9e8d57a9aa7825 */ /* 0x000fe200078e00ff */
[----:B------:R-:W-:Y:S03]  /*40b0*/  PLOP3.LUT P0, PT, PT, PT, UP0, 0x80, 0x0 ;  /* 0x000000000000781c */ /* 0x000fe60003f0f008 */
[----:B------:R-:W-:Y:S01]  /*40c0*/  FMUL.FTZ R0, R236, 1.4426950216293334961 ;  /* 0x3fb8aa3bec007820 */ /* 0x000fe20000410000 */
[----:B------:R-:W-:Y:S01]  /*40d0*/  IMAD.WIDE.U32 R172, R172, -0x326172a9, RZ ;  /* 0xcd9e8d57acac7825 */ /* 0x000fe200078e00ff */
[----:B------:R-:W-:Y:S02]  /*40e0*/  LOP3.LUT R171, R2, R171, RZ, 0x3c, !PT ;  /* 0x000000ab02ab7212 */ /* 0x000fe400078e3cff */
[----:B------:R-:W-:Y:S01]  /*40f0*/  @P4 ISETP.GE.AND P4, PT, R184, UR5, PT ;  /* 0x00000005b8004c0c */ /* 0x000fe2000bf86270 */
[----:B------:R-:W-:Y:S01]  /*4100*/  FFMA.FTZ R17, R17, UR13, -R168 ;  /* 0x0000000d11117c23 */ /* 0x000fe200080108a8 */
[----:B------:R-:W-:Y:S01]  /*4110*/  LOP3.LUT R180, R2, R173, RZ, 0x3c, !PT ;  /* 0x000000ad02b47212 */ /* 0x000fe200078e3cff */
[----:B------:R-:W-:Y:S01]  /*4120*/  FMUL.FTZ R2, R235, 1.4426950216293334961 ;  /* 0x3fb8aa3beb027820 */ /* 0x000fe20000410000 */
[----:B------:R-:W-:Y:S01]  /*4130*/  LOP3.LUT R184, R183, UR12, R170, 0x96, !PT ;  /* 0x0000000cb7b87c12 */ /* 0x000fe2000f8e96aa */
[----:B------:R-:W-:Y:S01]  /*4140*/  IMAD.WIDE.U32 R170, R171, -0x2daee0ad, RZ ;  /* 0xd2511f53abaa7825 */ /* 0x000fe200078e00ff */
[----:B------:R-:W-:Y:S01]  /*4150*/  LOP3.LUT R177, R179, UR12, R172, 0x96, !PT ;  /* 0x0000000cb3b17c12 */ /* 0x000fe2000f8e96ac */
[----:B------:R-:W-:Y:S01]  /*4160*/  UIADD3 UR12, UR10, 0x78dde6e4, URZ ;  /* 0x78dde6e40a0c7890 */ /* 0x000fe2000fffe03f */
[----:B------:R-:W-:Y:S01]  /*4170*/  FSEL R2, R2, RZ, P2 ;  /* 0x000000ff02027208 */ /* 0x000fe20001000000 */
[----:B------:R-:W-:Y:S01]  /*4180*/  IMAD.WIDE.U32 R180, R180, -0x2daee0ad, RZ ;  /* 0xd2511f53b4b47825 */ /* 0x000fe200078e00ff */
[----:B------:R-:W-:Y:S02]  /*4190*/  FSETP.NEU.FTZ.AND P2, PT, R236, -INF , PT ;  /* 0xff800000ec00780b */ /* 0x000fe40003f5d000 */
[----:B------:R-:W-:Y:S01]  /*41a0*/  @P0 FSEL R20, R20, -INF , !P5 ;  /* 0xff80000014140808 */ /* 0x000fe20006800000 */
[----:B------:R-:W-:Y:S01]  /*41b0*/  FFMA.FTZ R8, R8, UR13, -R2 ;  /* 0x0000000d08087c23 */ /* 0x000fe20008010802 */
[----:B------:R-:W-:Y:S01]  /*41c0*/  FSEL R0, R0, RZ, P2 ;  /* 0x000000ff00007208 */ /* 0x000fe20001000000 */
[----:B------:R-:W-:Y:S01]  /*41d0*/  IMAD.WIDE.U32 R184, R184, -0x2daee0ad, RZ ;  /* 0xd2511f53b8b87825 */ /* 0x000fe200078e00ff */
[----:B------:R-:W-:Y:S01]  /*41e0*/  PLOP3.LUT P2, PT, PT, PT, UP0, 0x80, 0x0 ;  /* 0x000000000000781c */ /* 0x000fe20003f4f008 */
[----:B------:R4:W1:Y:S01]  /*41f0*/  MUFU.EX2 R207, R8 ;  /* 0x0000000800cf7308 */ /* 0x0008620000000800 */
[----:B------:R-:W-:Y:S01]  /*4200*/  PLOP3.LUT P0, PT, PT, PT, UP0, 0x80, 0x0 ;  /* 0x000000000000781c */ /* 0x000fe20003f0f008 */
[----:B------:R-:W-:Y:S01]  /*4210*/  FFMA.FTZ R10, R10, UR13, -R0 ;  /* 0x0000000d0a0a7c23 */ /* 0x000fe20008010800 */
[----:B------:R-:W-:Y:S01]  /*4220*/  LOP3.LUT R171, R171, UR11, R176, 0x96, !PT ;  /* 0x0000000babab7c12 */ /* 0x000fe2000f8e96b0 */
[----:B------:R-:W-:Y:S01]  /*4230*/  IMAD.WIDE.U32 R176, R177, -0x2daee0ad, RZ ;  /* 0xd2511f53b1b07825 */ /* 0x000fe200078e00ff */
[----:B------:R-:W-:Y:S01]  /*4240*/  LOP3.LUT R172, R181, UR11, R174, 0x96, !PT ;  /* 0x0000000bb5ac7c12 */ /* 0x000fe2000f8e96ae */
[----:B------:R-:W-:Y:S01]  /*4250*/  UIADD3 UR11, UR10, 0x1715609d, URZ ;  /* 0x1715609d0a0b7890 */ /* 0x000fe2000fffe03f */
[----:B------:R-:W-:Y:S01]  /*4260*/  LOP3.LUT R186, R185, UR15, R170, 0x96, !PT ;  /* 0x0000000fb9ba7c12 */ /* 0x000fe2000f8e96aa */
[----:B------:R-:W-:Y:S01]  /*4270*/  IMAD.WIDE.U32 R170, R171, -0x326172a9, RZ ;  /* 0xcd9e8d57abaa7825 */ /* 0x000fe200078e00ff */
[----:B------:R-:W-:Y:S01]  /*4280*/  LOP3.LUT R174, R177, UR15, R180, 0x96, !PT ;  /* 0x0000000fb1ae7c12 */ /* 0x000fe2000f8e96b4 */
[----:B------:R-:W-:Y:S02]  /*4290*/  MUFU.EX2 R222, R10 ;  /* 0x0000000a00de7308 */ /* 0x000fe40000000800 */
[----:B------:R-:W-:Y:S01]  /*42a0*/  FFMA.FTZ R11, R11, UR13, -R0 ;  /* 0x0000000d0b0b7c23 */ /* 0x000fe20008010800 */
[----:B------:R-:W-:Y:S01]  /*42b0*/  @P2 FSEL R22, R22, -INF , !P5 ;  /* 0xff80000016162808 */ /* 0x000fe20006800000 */
[----:B------:R-:W-:Y:S01]  /*42c0*/  IMAD.WIDE.U32 R172, R172, -0x326172a9, RZ ;  /* 0xcd9e8d57acac7825 */ /* 0x000fe200078e00ff */
[----:B------:R-:W-:Y:S02]  /*42d0*/  PLOP3.LUT P2, PT, PT, PT, UP0, 0x80, 0x0 ;  /* 0x000000000000781c */ /* 0x000fe40003f4f008 */
[----:B------:R-:W-:Y:S01]  /*42e0*/  @P0 FSEL R24, R24, -INF , !P5 ;  /* 0xff80000018180808 */ /* 0x000fe20006800000 */
[----:B----4-:R-:W-:Y:S01]  /*42f0*/  FFMA.FTZ R8, R9, UR13, -R2 ;  /* 0x0000000d09087c23 */ /* 0x010fe20008010802 */
[----:B------:R-:W-:Y:S01]  /*4300*/  PLOP3.LUT P0, PT, PT, PT, UP0, 0x80, 0x0 ;  /* 0x000000000000781c */ /* 0x000fe20003f0f008 */
[----:B------:R-:W-:Y:S01]  /*4310*/  IMAD.WIDE.U32 R174, R174, -0x326172a9, RZ ;  /* 0xcd9e8d57aeae7825 */ /* 0x000fe200078e00ff */
[----:B------:R-:W-:Y:S01]  /*4320*/  LOP3.LUT R171, R171, UR12, R182, 0x96, !PT ;  /* 0x0000000cabab7c12 */ /* 0x000fe2000f8e96b6 */
[----:B------:R4:W-:Y:S01]  /*4330*/  MUFU.EX2 R206, R8 ;  /* 0x0000000800ce7308 */ /* 0x0009e20000000800 */
[----:B------:R-:W-:Y:S01]  /*4340*/  LOP3.LUT R178, R173, UR12, R178, 0x96, !PT ;  /* 0x0000000cadb27c12 */ /* 0x000fe2000f8e96b2 */
[----:B------:R-:W-:Y:S01]  /*4350*/  IMAD.WIDE.U32 R186, R186, -0x326172a9, RZ ;  /* 0xcd9e8d57baba7825 */ /* 0x000fe200078e00ff */
[----:B------:R-:W-:Y:S01]  /*4360*/  LOP3.LUT R6, R175, UR11, R172, 0x96, !PT ;  /* 0x0000000baf067c12 */ /* 0x000fe2000f8e96ac */
[----:B------:R-:W-:Y:S02]  /*4370*/  UIADD3 UR12, UR9, -0x56f99767, URZ ;  /* 0xa9066899090c7890 */ /* 0x000fe4000fffe03f */
[--C-:B------:R-:W-:Y:S01]  /*4380*/  FFMA.FTZ R12, R12, UR13, -R2.reuse ;  /* 0x0000000d0c0c7c23 */ /* 0x100fe20008010802 */
[----:B------:R-:W-:Y:S01]  /*4390*/  @P2 FSEL R26, R26, -INF , !P5 ;  /* 0xff8000001a1a2808 */ /* 0x000fe20006800000 */
[----:B------:R-:W-:Y:S01]  /*43a0*/  IMAD.WIDE.U32 R164, R178, -0x2daee0ad, RZ ;  /* 0xd2511f53b2a47825 */ /* 0x000fe200078e00ff */
[----:B------:R-:W-:Y:S01]  /*43b0*/  PLOP3.LUT P2, PT, PT, PT, UP0, 0x80, 0x0 ;  /* 0x000000000000781c */ /* 0x000fe20003f4f008 */
[----:B------:R2:W1:Y:S01]  /*43c0*/  MUFU.EX2 R221, R11 ;  /* 0x0000000b00dd7308 */ /* 0x0004620000000800 */
[----:B------:R-:W-:Y:S01]  /*43d0*/  @P0 FSEL R21, R21, -INF , !P3 ;  /* 0xff80000015150808 */ /* 0x000fe20005800000 */
[----:B------:R-:W-:Y:S01]  /*43e0*/  IMAD.WIDE.U32 R6, R6, -0x2daee0ad, RZ ;  /* 0xd2511f5306067825 */ /* 0x000fe200078e00ff */
[----:B------:R-:W-:Y:S02]  /*43f0*/  PLOP3.LUT P5, PT, PT, PT, UP0, 0x80, 0x0 ;  /* 0x000000000000781c */ /* 0x000fe40003faf008 */
[----:B------:R-:W-:Y:S01]  /*4400*/  PLOP3.LUT P0, PT, PT, PT, UP0, 0x80, 0x0 ;  /* 0x000000000000781c */ /* 0x000fe20003f0f008 */
[----:B------:R-:W-:Y:S01]  /*4410*/  FFMA.FTZ R13, R13, UR13, -R2 ;  /* 0x0000000d0d0d7c23 */ /* 0x000fe20008010802 */
[----:B------:R-:W-:Y:S01]  /*4420*/  LOP3.LUT R4, R187, UR11, R170, 0x96, !PT ;  /* 0x0000000bbb047c12 */ /* 0x000fe2000f8e96aa */
[----:B------:R-:W-:Y:S01]  /*4430*/  IMAD.WIDE.U32 R170, R171, -0x2daee0ad, RZ ;  /* 0xd2511f53abaa7825 */ /* 0x000fe200078e00ff */
[----:B------:R-:W-:Y:S01]  /*4440*/  UIADD3 UR11, UR9, 0x646e171e, URZ ;  /* 0x646e171e090b7890 */ /* 0x000fe2000fffe03f */
[----:B------:R-:W1:Y:S01]  /*4450*/  MUFU.EX2 R199, R12 ;  /* 0x0000000c00c77308 */ /* 0x000e620000000800 */
[----:B------:R-:W-:Y:S01]  /*4460*/  LOP3.LUT R176, R165, UR12, R176, 0x96, !PT ;  /* 0x0000000ca5b07c12 */ /* 0x000fe2000f8e96b0 */
[----:B------:R-:W-:Y:S01]  /*4470*/  IMAD.WIDE.U32 R4, R4, -0x2daee0ad, RZ ;  /* 0xd2511f5304047825 */ /* 0x000fe200078e00ff */
[----:B------:R-:W-:Y:S02]  /*4480*/  @P2 FSEL R23, R23, -INF , !P3 ;  /* 0xff80000017172808 */ /* 0x000fe40005800000 */
[----:B------:R-:W-:Y:S01]  /*4490*/  PLOP3.LUT P2, PT, PT, PT, UP0, 0x80, 0x0 ;  /* 0x000000000000781c */ /* 0x000fe20003f4f008 */
[--C-:B------:R-:W-:Y:S01]  /*44a0*/  FFMA.FTZ R14, R14, UR13, -R0.reuse ;  /* 0x0000000d0e0e7c23 */ /* 0x100fe20008010800 */
[----:B------:R-:W-:Y:S03]  /*44b0*/  @P5 FSEL R25, R25, -INF , !P3 ;  /* 0xff80000019195808 */ /* 0x000fe60005800000 */
[----:B------:R3:W-:Y:S01]  /*44c0*/  MUFU.EX2 R198, R13 ;  /* 0x0000000d00c67308 */ /* 0x0007e20000000800 */
[----:B------:R-:W-:Y:S01]  /*44d0*/  @P0 FSEL R27, R27, -INF , !P3 ;  /* 0xff8000001b1b0808 */ /* 0x000fe20005800000 */
[----:B------:R-:W-:Y:S01]  /*44e0*/  FFMA.FTZ R15, R15, UR13, -R0 ;  /* 0x0000000d0f0f7c23 */ /* 0x000fe20008010800 */
[----:B------:R-:W-:Y:S01]  /*44f0*/  PLOP3.LUT P3, PT, PT, PT, UP0, 0x80, 0x0 ;  /* 0x000000000000781c */ /* 0x000fe20003f6f008 */
[----:B------:R-:W-:Y:S01]  /*4500*/  FFMA.FTZ R20, R20, UR13, -R168 ;  /* 0x0000000d14147c23 */ /* 0x000fe200080108a8 */
[----:B------:R-:W-:Y:S01]  /*4510*/  PLOP3.LUT P0, PT, PT, PT, UP0, 0x80, 0x0 ;  /* 0x000000000000781c */ /* 0x000fe20003f0f008 */
[--C-:B------:R-:W-:Y:S01]  /*4520*/  FFMA.FTZ R19, R19, UR13, -R3.reuse ;  /* 0x0000000d13137c23 */ /* 0x100fe20008010803 */
[----:B------:R-:W-:Y:S03]  /*4530*/  LOP3.LUT R184, R171, UR12, R184, 0x96, !PT ;  /* 0x0000000cabb87c12 */ /* 0x000fe6000f8e96b8 */
[----:B------:R-:W1:Y:S01]  /*4540*/  MUFU.EX2 R205, R14 ;  /* 0x0000000e00cd7308 */ /* 0x000e620000000800 */
[----:B------:R-:W-:Y:S01]  /*4550*/  LOP3.LUT R9, R5, UR11, R170, 0x96, !PT ;  /* 0x0000000b05097c12 */ /* 0x000fe2000f8e96aa */
[----:B------:R-:W-:Y:S01]  /*4560*/  FFMA.FTZ R21, R21, UR13, -R168 ;  /* 0x0000000d15157c23 */ /* 0x000fe200080108a8 */
[----:B------:R-:W-:Y:S01]  /*4570*/  @P2 FSEL R28, R28, -INF , !P4 ;  /* 0xff8000001c1c2808 */ /* 0x000fe20006000000 */
[----:B------:R-:W-:Y:S01]  /*4580*/  FFMA.FTZ R24, R24, UR13, -R2 ;  /* 0x0000000d18187c23 */ /* 0x000fe20008010802 */
[----:B----4-:R-:W-:Y:S01]  /*4590*/  LOP3.LUT R8, R7, UR11, R164, 0x96, !PT ;  /* 0x0000000b07087c12 */ /* 0x010fe2000f8e96a4 */
[----:B------:R-:W-:Y:S01]  /*45a0*/  UIADD3 UR11, UR10, -0x4ab325aa, URZ ;  /* 0xb54cda560a0b7890 */ /* 0x000fe2000fffe03f */
[----:B------:R-:W-:Y:S03]  /*45b0*/  PLOP3.LUT P2, PT, PT, PT, UP0, 0x80, 0x0 ;  /* 0x000000000000781c */ /* 0x000fe60003f4f008 */
[----:B------:R-:W4:Y:S01]  /*45c0*/  MUFU.EX2 R204, R15 ;  /* 0x0000000f00cc7308 */ /* 0x000f220000000800 */
[----:B------:R-:W-:Y:S01]  /*45d0*/  LOP3.LUT R164, R4, 0xff, RZ, 0xc0, !PT ;  /* 0x000000ff04a47812 */ /* 0x000fe200078ec0ff */
[--C-:B------:R-:W-:Y:S01]  /*45e0*/  FFMA.FTZ R23, R23, UR13, -R3.reuse ;  /* 0x0000000d17177c23 */ /* 0x100fe20008010803 */
[----:B------:R-:W-:Y:S01]  /*45f0*/  SHF.R.U32.HI R165, RZ, 0x18, R4 ;  /* 0x00000018ffa57819 */ /* 0x000fe20000011604 */
[--C-:B------:R-:W-:Y:S01]  /*4600*/  FFMA.FTZ R22, R22, UR13, -R3.reuse ;  /* 0x0000000d16167c23 */ /* 0x100fe20008010803 */
[----:B------:R-:W-:Y:S01]  /*4610*/  LOP3.LUT R173, R4, 0xffff, RZ, 0xc0, !PT ;  /* 0x0000ffff04ad7812 */ /* 0x000fe200078ec0ff */
[----:B------:R-:W-:Y:S01]  /*4620*/  FFMA.FTZ R28, R28, UR13, -R2 ;  /* 0x0000000d1c1c7c23 */ /* 0x000fe20008010802 */
[----:B------:R-:W-:Y:S01]  /*4630*/  SHF.R.U32.HI R175, RZ, 0x10, R4 ;  /* 0x00000010ffaf7819 */ /* 0x000fe20000011604 */
[----:B------:R-:W-:Y:S01]  /*4640*/  IMAD.WIDE.U32 R4, R184, -0x326172a9, RZ ;  /* 0xcd9e8d57b8047825 */ /* 0x000fe200078e00ff */
[----:B------:R-:W-:Y:S01]  /*4650*/  @P3 FSEL R32, R32, -INF , !P4 ;  /* 0xff80000020203808 */ /* 0x000fe20006000000 */
[----:B------:R-:W4:Y:S01]  /*4660*/  MUFU.EX2 R184, R16 ;  /* 0x0000001000b87308 */ /* 0x000f220000000800 */
[----:B------:R-:W-:Y:S01]  /*4670*/  PLOP3.LUT P3, PT, PT, PT, UP0, 0x80, 0x0 ;  /* 0x000000000000781c */ /* 0x000fe20003f6f008 */
[----:B------:R-:W-:Y:S01]  /*4680*/  FFMA.FTZ R25, R25, UR13, -R2 ;  /* 0x0000000d19197c23 */ /* 0x000fe20008010802 */
[----:B------:R-:W-:Y:S01]  /*4690*/  LOP3.LUT R172, R6, 0xffff, RZ, 0xc0, !PT ;  /* 0x0000ffff06ac7812 */ /* 0x000fe200078ec0ff */
[----:B------:R-:W-:Y:S01]  /*46a0*/  FFMA.FTZ R32, R32, UR13, -R168 ;  /* 0x0000000d20207c23 */ /* 0x000fe200080108a8 */
[----:B------:R-:W-:Y:S01]  /*46b0*/  LOP3.LUT R7, R5, UR11, R186, 0x96, !PT ;  /* 0x0000000b05077c12 */ /* 0x000fe2000f8e96ba */
[--C-:B------:R-:W-:Y:S01]  /*46c0*/  FFMA.FTZ R26, R26, UR13, -R0.reuse ;  /* 0x0000000d1a1a7c23 */ /* 0x100fe20008010800 */
[----:B------:R-:W-:Y:S03]  /*46d0*/  @P0 FSEL R34, R34, -INF , !P4 ;  /* 0xff80000022220808 */ /* 0x000fe60006000000 */
[----:B------:R-:W4:Y:S01]  /*46e0*/  MUFU.EX2 R182, R17 ;  /* 0x0000001100b67308 */ /* 0x000f220000000800 */
[----:B------:R-:W-:Y:S01]  /*46f0*/  PLOP3.LUT P0, PT, PT, PT, UP0, 0x80, 0x0 ;  /* 0x000000000000781c */ /* 0x000fe20003f0f008 */
[----:B------:R-:W-:Y:S01]  /*4700*/  FFMA.FTZ R27, R27, UR13, -R0 ;  /* 0x0000000d1b1b7c23 */ /* 0x000fe20008010800 */
[----:B------:R-:W-:Y:S01]  /*4710*/  LOP3.LUT R10, R7, 0xffff, RZ, 0xc0, !PT ;  /* 0x0000ffff070a7812 */ /* 0x000fe200078ec0ff */
[----:B------:R-:W-:Y:S01]  /*4720*/  FFMA.FTZ R34, R34, UR13, -R3 ;  /* 0x0000000d22227c23 */ /* 0x000fe20008010803 */
[----:B------:R-:W-:Y:S02]  /*4730*/  @P2 FSEL R29, R29, -INF , !P6 ;  /* 0xff8000001d1d2808 */ /* 0x000fe40007000000 */
[----:B------:R-:W-:Y:S03]  /*4740*/  PLOP3.LUT P2, PT, PT, PT, UP0, 0x80, 0x0 ;  /* 0x000000000000781c */ /* 0x000fe60003f4f008 */
[----:B------:R-:W4:Y:S01]  /*4750*/  MUFU.EX2 R188, R20 ;  /* 0x0000001400bc7308 */ /* 0x000f220000000800 */
[----:B--2---:R-:W-:Y:S01]  /*4760*/  LOP3.LUT R11, R7, 0xff, RZ, 0xc0, !PT ;  /* 0x000000ff070b7812 */ /* 0x004fe200078ec0ff */
[----:B------:R-:W-:Y:S01]  /*4770*/  FFMA.FTZ R2, R29, UR13, -R2 ;  /* 0x0000000d1d027c23 */ /* 0x000fe20008010802 */
[----:B------:R-:W-:Y:S02]  /*4780*/  SHF.R.U32.HI R10, RZ, 0x8, R10 ;  /* 0x00000008ff0a7819 */ /* 0x000fe4000001160a */
[----:B------:R-:W-:Y:S02]  /*4790*/  @P3 FSEL R31, R31, -INF , !P6 ;  /* 0xff8000001f1f3808 */ /* 0x000fe40007000000 */
[C---:B------:R-:W-:Y:S03]  /*47a0*/  LOP3.LUT R166, R4.reuse, 0xff, RZ, 0xc0, !PT ;  /* 0x000000ff04a67812 */ /* 0x040fe600078ec0ff */
[----:B------:R-:W2:Y:S01]  /*47b0*/  MUFU.EX2 R193, R19 ;  /* 0x0000001300c17308 */ /* 0x000ea20000000800 */
[--C-:B------:R-:W-:Y:S02]  /*47c0*/  SHF.R.U32.HI R167, RZ, 0x18, R4.reuse ;  /* 0x00000018ffa77819 */ /* 0x100fe40000011604 */
[----:B---3--:R-:W-:Y:S02]  /*47d0*/  LOP3.LUT R13, R4, 0xffff, RZ, 0xc0, !PT ;  /* 0x0000ffff040d7812 */ /* 0x008fe400078ec0ff */
[----:B------:R-:W-:Y:S02]  /*47e0*/  ISETP.LE.U32.AND P3, PT, R11, UR14, PT ;  /* 0x0000000e0b007c0c */ /* 0x000fe4000bf63070 */
[----:B------:R-:W-:Y:S01]  /*47f0*/  SHF.R.U32.HI R12, RZ, 0x10, R4 ;  /* 0x00000010ff0c7819 */ /* 0x000fe20000011604 */
[----:B------:R-:W-:Y:S01]  /*4800*/  IMAD.WIDE.U32 R4, R176, -0x326172a9, RZ ;  /* 0xcd9e8d57b0047825 */ /* 0x000fe200078e00ff */
[----:B------:R-:W-:Y:S01]  /*4810*/  LOP3.LUT R10, R10, 0xffff, RZ, 0xc0, !PT ;  /* 0x0000ffff0a0a7812 */ /* 0x000fe200078ec0ff */
[----:B------:R-:W-:Y:S01]  /*4820*/  MUFU.EX2 R186, R21 ;  /* 0x0000001500ba7308 */ /* 0x000fe20000000800 */
[--C-:B------:R-:W-:Y:S02]  /*4830*/  SHF.R.U32.HI R11, RZ, 0x10, R7.reuse ;  /* 0x00000010ff0b7819 */ /* 0x100fe40000011607 */
[----:B------:R-:W-:Y:S02]  /*4840*/  @P0 FSEL R33, R33, -INF , !P6 ;  /* 0xff80000021210808 */ /* 0x000fe40007000000 */
[----:B------:R-:W-:Y:S02]  /*4850*/  ISETP.LE.U32.AND P0, PT, R10, UR14, PT ;  /* 0x0000000e0a007c0c */ /* 0x000fe4000bf03070 */
[----:B------:R-:W-:Y:S01]  /*4860*/  LOP3.LUT R169, R6, 0xff, RZ, 0xc0, !PT ;  /* 0x000000ff06a97812 */ /* 0x000fe200078ec0ff */
[----:B------:R-:W-:Y:S01]  /*4870*/  @!P3 FADD.FTZ R203, -R203, -RZ ;  /* 0x800000ffcbcbb221 */ /* 0x000fe20000010100 */
[--C-:B------:R-:W-:Y:S01]  /*4880*/  SHF.R.U32.HI R170, RZ, 0x18, R6.reuse ;  /* 0x00000018ffaa7819 */ /* 0x100fe20000011606 */
[----:B------:R-:W-:Y:S01]  /*4890*/  MUFU.EX2 R195, R24 ;  /* 0x0000001800c37308 */ /* 0x000fe20000000800 */
[----:B------:R-:W-:Y:S01]  /*48a0*/  SHF.R.U32.HI R171, RZ, 0x10, R6 ;  /* 0x00000010ffab7819 */ /* 0x000fe20000011606 */
[----:B------:R-:W-:Y:S01]  /*48b0*/  FFMA.FTZ R168, R33, UR13, -R168 ;  /* 0x0000000d21a87c23 */ /* 0x000fe200080108a8 */
[----:B------:R-:W-:Y:S02]  /*48c0*/  LOP3.LUT R10, R11, 0xff, RZ, 0xc0, !PT ;  /* 0x000000ff0b0a7812 */ /* 0x000fe400078ec0ff */
[----:B------:R-:W-:Y:S02]  /*48d0*/  LOP3.LUT R6, R5, UR11, R174, 0x96, !PT ;  /* 0x0000000b05067c12 */ /* 0x000fe4000f8e96ae */
[----:B------:R-:W-:Y:S01]  /*48e0*/  SHF.R.U32.HI R7, RZ, 0x18, R7 ;  /* 0x00000018ff077819 */ /* 0x000fe20000011607 */
[----:B------:R-:W-:Y:S01]  /*48f0*/  @!P0 FADD.FTZ R201, -R201, -RZ ;  /* 0x800000ffc9c98221 */ /* 0x000fe20000010100 */
[----:B------:R-:W-:Y:S01]  /*4900*/  @P2 FSEL R35, R35, -INF , !P6 ;  /* 0xff80000023232808 */ /* 0x000fe20007000000 */
[----:B------:R-:W-:Y:S01]  /*4910*/  MUFU.EX2 R190, R23 ;  /* 0x0000001700be7308 */ /* 0x000fe20000000800 */
[----:B------:R-:W-:Y:S02]  /*4920*/  ISETP.LE.U32.AND P6, PT, R10, UR14, PT ;  /* 0x0000000e0a007c0c */ /* 0x000fe4000bfc3070 */
[----:B------:R-:W-:Y:S01]  /*4930*/  ISETP.LE.U32.AND P2, PT, R7, UR14, PT ;  /* 0x0000000e07007c0c */ /* 0x000fe2000bf43070 */
[----:B------:R-:W-:Y:S01]  /*4940*/  FFMA.FTZ R3, R35, UR13, -R3 ;  /* 0x0000000d23037c23 */ /* 0x000fe20008010803 */
[C---:B------:R-:W-:Y:S02]  /*4950*/  LOP3.LUT R10, R6.reuse, 0xff, RZ, 0xc0, !PT ;  /* 0x000000ff060a7812 */ /* 0x040fe400078ec0ff */
[----:B------:R-:W-:Y:S03]  /*4960*/  LOP3.LUT R7, R6, 0xffff, RZ, 0xc0, !PT ;  /* 0x0000ffff06077812 */ /* 0x000fe600078ec0ff */
[----:B------:R-:W-:Y:S01]  /*4970*/  MUFU.EX2 R180, R3 ;  /* 0x0000000300b47308 */ /* 0x000fe20000000800 */
[----:B------:R-:W-:Y:S02]  /*4980*/  ISETP.LE.U32.AND P3, PT, R10, UR14, PT ;  /* 0x0000000e0a007c0c */ /* 0x000fe4000bf63070 */
[--C-:B------:R-:W-:Y:S02]  /*4990*/  SHF.R.U32.HI R10, RZ, 0x18, R6.reuse ;  /* 0x00000018ff0a7819 */ /* 0x100fe40000011606 */
[----:B------:R-:W-:Y:S01]  /*49a0*/  SHF.R.U32.HI R6, RZ, 0x10, R6 ;  /* 0x00000010ff067819 */ /* 0x000fe20000011606 */
[----:B------:R-:W-:Y:S01]  /*49b0*/  @!P6 FADD.FTZ R202, -R202, -RZ ;  /* 0x800000ffcacae221 */ /* 0x000fe20000010100 */
[----:B------:R-:W-:Y:S01]  /*49c0*/  ISETP.LE.U32.AND P0, PT, R10, UR14, PT ;  /* 0x0000000e0a007c0c */ /* 0x000fe2000bf03070 */
[----:B-1----:R-:W-:Y:S01]  /*49d0*/  @!P2 FADD.FTZ R200, -R200, -RZ ;  /* 0x800000ffc8c8a221 */ /* 0x002fe20000010100 */
[----:B------:R-:W-:Y:S01]  /*49e0*/  LOP3.LUT R6, R6, 0xff, RZ, 0xc0, !PT ;  /* 0x000000ff06067812 */ /* 0x000fe200078ec0ff */
[----:B------:R-:W-:Y:S01]  /*49f0*/  MUFU.EX2 R179, R32 ;  /* 0x0000002000b37308 */ /* 0x000fe20000000800 */
[----:B------:R-:W-:Y:S02]  /*4a00*/  SHF.R.U32.HI R7, RZ, 0x8, R7 ;  /* 0x00000008ff077819 */ /* 0x000fe40000011607 */
[----:B------:R-:W-:Y:S01]  /*4a10*/  ISETP.LE.U32.AND P2, PT, R6, UR14, PT ;  /* 0x0000000e06007c0c */ /* 0x000fe2000bf43070 */
[----:B------:R-:W-:Y:S01]  /*4a20*/  @!P3 FADD.FTZ R207, -R207, -RZ ;  /* 0x800000ffcfcfb221 */ /* 0x000fe20000010100 */
[----:B------:R-:W-:Y:S02]  /*4a30*/  LOP3.LUT R6, R4, 0xff, RZ, 0xc0, !PT ;  /* 0x000000ff04067812 */ /* 0x000fe400078ec0ff */
[----:B------:R-:W-:Y:S03]  /*4a40*/  LOP3.LUT R7, R7, 0xffff, RZ, 0xc0, !PT ;  /* 0x0000ffff07077812 */ /* 0x000fe600078ec0ff */
[----:B------:R-:W-:Y:S01]  /*4a50*/  MUFU.EX2 R181, R34 ;  /* 0x0000002200b57308 */ /* 0x000fe20000000800 */
[----:B------:R-:W-:Y:S01]  /*4a60*/  ISETP.LE.U32.AND P3, PT, R6, UR14, PT ;  /* 0x0000000e06007c0c */ /* 0x000fe2000bf63070 */
[----:B------:R-:W-:Y:S01]  /*4a70*/  @!P0 FADD.FTZ R221, -R221, -RZ ;  /* 0x800000ffdddd8221 */ /* 0x000fe20000010100 */
[--C-:B------:R-:W-:Y:S02]  /*4a80*/  SHF.R.U32.HI R6, RZ, 0x10, R4.reuse ;  /* 0x00000010ff067819 */ /* 0x100fe40000011604 */
[----:B------:R-:W-:Y:S02]  /*4a90*/  ISETP.LE.U32.AND P6, PT, R7, UR14, PT ;  /* 0x0000000e07007c0c */ /* 0x000fe4000bfc3070 */
[----:B------:R-:W-:Y:S01]  /*4aa0*/  LOP3.LUT R5, R4, 0xffff, RZ, 0xc0, !PT ;  /* 0x0000ffff04057812 */ /* 0x000fe200078ec0ff */
[----:B------:R-:W-:Y:S01]  /*4ab0*/  @!P2 FADD.FTZ R222, -R222, -RZ ;  /* 0x800000ffdedea221 */ /* 0x000fe20000010100 */
[----:B------:R-:W-:Y:S01]  /*4ac0*/  LOP3.LUT R6, R6, 0xff, RZ, 0xc0, !PT ;  /* 0x000000ff06067812 */ /* 0x000fe200078ec0ff */
[----:B------:R-:W-:Y:S01]  /*4ad0*/  MUFU.EX2 R178, R168 ;  /* 0x000000a800b27308 */ /* 0x000fe20000000800 */
[----:B------:R-:W-:Y:S02]  /*4ae0*/  SHF.R.U32.HI R4, RZ, 0x18, R4 ;  /* 0x00000018ff047819 */ /* 0x000fe40000011604 */
[----:B------:R-:W-:Y:S01]  /*4af0*/  ISETP.LE.U32.AND P2, PT, R6, UR14, PT ;  /* 0x0000000e06007c0c */ /* 0x000fe2000bf43070 */
[----:B------:R-:W-:Y:S01]  /*4b00*/  @!P3 FADD.FTZ R199, -R199, -RZ ;  /* 0x800000ffc7c7b221 */ /* 0x000fe20000010100 */
[----:B------:R-:W-:Y:S02]  /*4b10*/  ISETP.LE.U32.AND P0, PT, R4, UR14, PT ;  /* 0x0000000e04007c0c */ /* 0x000fe4000bf03070 */
[----:B------:R-:W-:Y:S01]  /*4b20*/  SHF.R.U32.HI R5, RZ, 0x8, R5 ;  /* 0x00000008ff057819 */ /* 0x000fe20000011605 */
[----:B------:R-:W-:Y:S01]  /*4b30*/  @!P6 FADD.FTZ R206, -R206, -RZ ;  /* 0x800000ffcecee221 */ /* 0x000fe20000010100 */
[----:B------:R-:W-:Y:S01]  /*4b40*/  ISETP.LE.U32.AND P3, PT, R166, UR14, PT ;  /* 0x0000000ea6007c0c */ /* 0x000fe2000bf63070 */
[----:B------:R-:W-:Y:S01]  /*4b50*/  MUFU.EX2 R183, R2 ;  /* 0x0000000200b77308 */ /* 0x000fe20000000800 */
[----:B------:R-:W-:Y:S02]  /*4b60*/  LOP3.LUT R5, R5, 0xffff, RZ, 0xc0, !PT ;  /* 0x0000ffff05057812 */ /* 0x000fe400078ec0ff */
[----:B------:R-:W-:Y:S02]  /*4b70*/  SHF.R.U32.HI R4, RZ, 0x8, R13 ;  /* 0x00000008ff047819 */ /* 0x000fe4000001160d */
[----:B------:R-:W-:Y:S01]  /*4b80*/  ISETP.LE.U32.AND P6, PT, R5, UR14, PT ;  /* 0x0000000e05007c0c */ /* 0x000fe2000bfc3070 */
[----:B------:R-:W-:Y:S01]  /*4b90*/  @!P2 FADD.FTZ R205, -R205, -RZ ;  /* 0x800000ffcdcda221 */ /* 0x000fe20000010100 */
[----:B------:R-:W-:Y:S01]  /*4ba0*/  LOP3.LUT R5, R12, 0xff, RZ, 0xc0, !PT ;  /* 0x000000ff0c057812 */ /* 0x000fe200078ec0ff */
[----:B----4-:R-:W-:Y:S01]  /*4bb0*/  @!P0 FADD.FTZ R204, -R204, -RZ ;  /* 0x800000ffcccc8221 */ /* 0x010fe20000010100 */
[----:B------:R-:W-:Y:S01]  /*4bc0*/  LOP3.LUT R4, R4, 0xffff, RZ, 0xc0, !PT ;  /* 0x0000ffff04047812 */ /* 0x000fe200078ec0ff */
[----:B------:R-:W1:Y:S01]  /*4bd0*/  MUFU.EX2 R191, R22 ;  /* 0x0000001600bf7308 */ /* 0x000e620000000800 */
[----:B------:R-:W-:Y:S01]  /*4be0*/  ISETP.LE.U32.AND P0, PT, R5, UR14, PT ;  /* 0x0000000e05007c0c */ /* 0x000fe2000bf03070 */
[----:B------:R-:W-:Y:S01]  /*4bf0*/  @!P3 FADD.FTZ R184, -R184, -RZ ;  /* 0x800000ffb8b8b221 */ /* 0x000fe20000010100 */
[----:B------:R-:W-:Y:S02]  /*4c00*/  ISETP.LE.U32.AND P2, PT, R4, UR14, PT ;  /* 0x0000000e04007c0c */ /* 0x000fe4000bf43070 */
[C---:B------:R-:W-:Y:S02]  /*4c10*/  LOP3.LUT R7, R9.reuse, 0xff, RZ, 0xc0, !PT ;  /* 0x000000ff09077812 */ /* 0x040fe400078ec0ff */
[----:B------:R-:W-:Y:S01]  /*4c20*/  LOP3.LUT R5, R9, 0xffff, RZ, 0xc0, !PT ;  /* 0x0000ffff09057812 */ /* 0x000fe200078ec0ff */
[----:B------:R-:W-:Y:S01]  /*4c30*/  @!P6 FADD.FTZ R198, -R198, -RZ ;  /* 0x800000ffc6c6e221 */ /* 0x000fe20000010100 */
[----:B------:R-:W-:Y:S01]  /*4c40*/  ISETP.LE.U32.AND P3, PT, R7, UR14, PT ;  /* 0x0000000e07007c0c */ /* 0x000fe2000bf63070 */
[----:B------:R-:W3:Y:S01]  /*4c50*/  MUFU.EX2 R192, R25 ;  /* 0x0000001900c07308 */ /* 0x000ee20000000800 */
[----:B------:R-:W-:Y:S02]  /*4c60*/  SHF.R.U32.HI R4, RZ, 0x10, R9 ;  /* 0x00000010ff047819 */ /* 0x000fe40000011609 */
[----:B------:R-:W-:Y:S01]  /*4c70*/  SHF.R.U32.HI R6, RZ, 0x8, R5 ;  /* 0x00000008ff067819 */ /* 0x000fe20000011605 */
[----:B------:R-:W-:Y:S01]  /*4c80*/  @!P0 FADD.FTZ R194, -R194, -RZ ;  /* 0x800000ffc2c28221 */ /* 0x000fe20000010100 */
[----:B------:R-:W-:Y:S01]  /*4c90*/  ISETP.LE.U32.AND P6, PT, R167, UR14, PT ;  /* 0x0000000ea7007c0c */ /* 0x000fe2000bfc3070 */
[----:B------:R-:W-:Y:S01]  /*4ca0*/  @!P2 FADD.FTZ R182, -R182, -RZ ;  /* 0x800000ffb6b6a221 */ /* 0x000fe20000010100 */
[----:B------:R-:W-:Y:S03]  /*4cb0*/  LOP3.LUT R5, R4, 0xff, RZ, 0xc0, !PT ;  /* 0x000000ff04057812 */ /* 0x000fe600078ec0ff */
[----:B------:R-:W-:Y:S01]  /*4cc0*/  MUFU.EX2 R197, R26 ;  /* 0x0000001a00c57308 */ /* 0x000fe20000000800 */
[----:B------:R-:W-:Y:S02]  /*4cd0*/  LOP3.LUT R4, R6, 0xffff, RZ, 0xc0, !PT ;  /* 0x0000ffff06047812 */ /* 0x000fe400078ec0ff */
[----:B------:R-:W-:Y:S01]  /*4ce0*/  ISETP.LE.U32.AND P2, PT, R5, UR14, PT ;  /* 0x0000000e05007c0c */ /* 0x000fe2000bf43070 */
[----:B------:R-:W-:Y:S01]  /*4cf0*/  @!P3 FADD.FTZ R188, -R188, -RZ ;  /* 0x800000ffbcbcb221 */ /* 0x000fe20000010100 */
[----:B------:R-:W-:Y:S02]  /*4d00*/  ISETP.LE.U32.AND P0, PT, R4, UR14, PT ;  /* 0x0000000e04007c0c */ /* 0x000fe4000bf03070 */
[C---:B------:R-:W-:Y:S03]  /*4d10*/  LOP3.LUT R5, R8.reuse, 0xff, RZ, 0xc0, !PT ;  /* 0x000000ff08057812 */ /* 0x040fe600078ec0ff */
[----:B------:R-:W4:Y:S01]  /*4d20*/  MUFU.EX2 R196, R27 ;  /* 0x0000001b00c47308 */ /* 0x000f220000000800 */
[----:B------:R-:W-:Y:S01]  /*4d30*/  LOP3.LUT R4, R8, 0xffff, RZ, 0xc0, !PT ;  /* 0x0000ffff08047812 */ /* 0x000fe200078ec0ff */
[----:B--2---:R-:W-:Y:S01]  /*4d40*/  @!P6 FADD.FTZ R193, -R193, -RZ ;  /* 0x800000ffc1c1e221 */ /* 0x004fe20000010100 */
[----:B------:R-:W-:Y:S02]  /*4d50*/  PLOP3.LUT P5, PT, PT, PT, UP0, 0x80, 0x0 ;  /* 0x000000000000781c */ /* 0x000fe40003faf008 */
[----:B------:R-:W-:Y:S02]  /*4d60*/  ISETP.LE.U32.AND P3, PT, R5, UR14, PT ;  /* 0x0000000e05007c0c */ /* 0x000fe4000bf63070 */
[----:B------:R-:W-:Y:S01]  /*4d70*/  SHF.R.U32.HI R9, RZ, 0x18, R9 ;  /* 0x00000018ff097819 */ /* 0x000fe20000011609 */
[----:B-1----:R-:W-:Y:S01]  /*4d80*/  @!P2 FADD.FTZ R191, -R191, -RZ ;  /* 0x800000ffbfbfa221 */ /* 0x002fe20000010100 */
[----:B------:R-:W-:Y:S01]  /*4d90*/  SHF.R.U32.HI R4, RZ, 0x8, R4 ;  /* 0x00000008ff047819 */ /* 0x000fe20000011604 */
[----:B------:R-:W-:Y:S01]  /*4da0*/  @!P0 FADD.FTZ R186, -R186, -RZ ;  /* 0x800000ffbaba8221 */ /* 0x000fe20000010100 */
[----:B------:R-:W-:Y:S01]  /*4db0*/  ISETP.LE.U32.AND P6, PT, R9, UR14, PT ;  /* 0x0000000e09007c0c */ /* 0x000fe2000bfc3070 */
[----:B------:R-:W-:Y:S01]  /*4dc0*/  MUFU.EX2 R185, R28 ;  /* 0x0000001c00b97308 */ /* 0x000fe20000000800 */
[----:B------:R-:W-:Y:S02]  /*4dd0*/  LOP3.LUT R4, R4, 0xffff, RZ, 0xc0, !PT ;  /* 0x0000ffff04047812 */ /* 0x000fe400078ec0ff */
[----:B------:R-:W-:Y:S02]  /*4de0*/  LOP3.LUT R5, R175, 0xff, RZ, 0xc0, !PT ;  /* 0x000000ffaf057812 */ /* 0x000fe400078ec0ff */
[----:B------:R-:W-:Y:S01]  /*4df0*/  ISETP.LE.U32.AND P0, PT, R4, UR14, PT ;  /* 0x0000000e04007c0c */ /* 0x000fe2000bf03070 */
[----:B------:R-:W-:Y:S01]  /*4e00*/  @!P3 FADD.FTZ R195, -R195, -RZ ;  /* 0x800000ffc3c3b221 */ /* 0x000fe20000010100 */
[----:B------:R-:W-:Y:S02]  /*4e10*/  SHF.R.U32.HI R4, RZ, 0x8, R173 ;  /* 0x00000008ff047819 */ /* 0x000fe400000116ad */
[----:B------:R-:W-:Y:S02]  /*4e20*/  @P5 FSEL R30, R30, -INF , !P4 ;  /* 0xff8000001e1e5808 */ /* 0x000fe40006000000 */
[----:B------:R-:W-:Y:S01]  /*4e30*/  ISETP.LE.U32.AND P5, PT, R164, UR14, PT ;  /* 0x0000000ea4007c0c */ /* 0x000fe2000bfa3070 */
[----:B------:R-:W-:Y:S01]  /*4e40*/  @!P6 FADD.FTZ R190, -R190, -RZ ;  /* 0x800000ffbebee221 */ /* 0x000fe20000010100 */
[----:B------:R-:W-:Y:S01]  /*4e50*/  ISETP.LE.U32.AND P3, PT, R5, UR14, PT ;  /* 0x0000000e05007c0c */ /* 0x000fe2000bf63070 */
[--C-:B------:R-:W-:Y:S01]  /*4e60*/  FFMA.FTZ R30, R30, UR13, -R0.reuse ;  /* 0x0000000d1e1e7c23 */ /* 0x100fe20008010800 */
[----:B------:R-:W-:Y:S01]  /*4e70*/  LOP3.LUT R4, R4, 0xffff, RZ, 0xc0, !PT ;  /* 0x0000ffff04047812 */ /* 0x000fe200078ec0ff */
[----:B------:R-:W-:Y:S01]  /*4e80*/  FFMA.FTZ R0, R31, UR13, -R0 ;  /* 0x0000000d1f007c23 */ /* 0x000fe20008010800 */
[--C-:B------:R-:W-:Y:S01]  /*4e90*/  SHF.R.U32.HI R3, RZ, 0x10, R8.reuse ;  /* 0x00000010ff037819 */ /* 0x100fe20000011608 */
[----:B------:R-:W1:Y:S01]  /*4ea0*/  MUFU.EX2 R189, R30 ;  /* 0x0000001e00bd7308 */ /* 0x000e620000000800 */
[----:B------:R-:W-:Y:S01]  /*4eb0*/  ISETP.LE.U32.AND P6, PT, R4, UR14, PT ;  /* 0x0000000e04007c0c */ /* 0x000fe2000bfc3070 */
[----:B---3--:R-:W-:Y:S01]  /*4ec0*/  @!P0 FADD.FTZ R192, -R192, -RZ ;  /* 0x800000ffc0c08221 */ /* 0x008fe20000010100 */
[----:B------:R-:W-:Y:S02]  /*4ed0*/  SHF.R.U32.HI R4, RZ, 0x18, R8 ;  /* 0x00000018ff047819 */ /* 0x000fe40000011608 */
[----:B------:R-:W-:Y:S01]  /*4ee0*/  LOP3.LUT R3, R3, 0xff, RZ, 0xc0, !PT ;  /* 0x000000ff03037812 */ /* 0x000fe200078ec0ff */
[----:B------:R-:W-:Y:S01]  /*4ef0*/  @!P5 FADD.FTZ R179, -R179, -RZ ;  /* 0x800000ffb3b3d221 */ /* 0x000fe20000010100 */
[----:B------:R-:W-:Y:S01]  /*4f00*/  ISETP.LE.U32.AND P5, PT, R4, UR14, PT ;  /* 0x0000000e04007c0c */ /* 0x000fe2000bfa3070 */
[----:B------:R-:W-:Y:S01]  /*4f10*/  @!P3 FADD.FTZ R181, -R181, -RZ ;  /* 0x800000ffb5b5b221 */ /* 0x000fe20000010100 */
[----:B------:R-:W-:Y:S01]  /*4f20*/  LOP3.LUT R4, R171, 0xff, RZ, 0xc0, !PT ;  /* 0x000000ffab047812 */ /* 0x000fe200078ec0ff */
[----:B------:R2:W3:Y:S01]  /*4f30*/  MUFU.EX2 R187, R0 ;  /* 0x0000000000bb7308 */ /* 0x0004e20000000800 */
[----:B------:R-:W-:Y:S02]  /*4f40*/  ISETP.LE.U32.AND P3, PT, R3, UR14, PT ;  /* 0x0000000e03007c0c */ /* 0x000fe4000bf63070 */
[----:B------:R-:W-:Y:S01]  /*4f50*/  F2FP.RELU.F16.F32.PACK_AB R3, R200, R202 ;  /* 0x000000cac803723e */ /* 0x000fe200000008ff */
[----:B------:R-:W-:Y:S01]  /*4f60*/  @!P6 FADD.FTZ R178, -R178, -RZ ;  /* 0x800000ffb2b2e221 */ /* 0x000fe20000010100 */
[----:B------:R-:W-:Y:S02]  /*4f70*/  ISETP.LE.U32.AND P6, PT, R4, UR14, PT ;  /* 0x0000000e04007c0c */ /* 0x000fe4000bfc3070 */
[----:B------:R-:W-:Y:S01]  /*4f80*/  F2FP.RELU.F16.F32.PACK_AB R4, R201, R203 ;  /* 0x000000cbc904723e */ /* 0x000fe200000008ff */
[----:B------:R3:W-:Y:S01]  /*4f90*/  STS [R229+0x20400], R3 ;  /* 0x02040003e5007388 */ /* 0x0007e20000000800 */
[----:B------:R-:W-:Y:S01]  /*4fa0*/  ISETP.LE.U32.AND P4, PT, R165, UR14, PT ;  /* 0x0000000ea5007c0c */ /* 0x000fe2000bf83070 */
[----:B----4-:R-:W-:Y:S01]  /*4fb0*/  @!P5 FADD.FTZ R196, -R196, -RZ ;  /* 0x800000ffc4c4d221 */ /* 0x010fe20000010100 */
[----:B------:R-:W-:Y:S01]  /*4fc0*/  SHF.R.U32.HI R5, RZ, 0x8, R172 ;  /* 0x00000008ff057819 */ /* 0x000fe200000116ac */
[----:B------:R4:W-:Y:S01]  /*4fd0*/  STS [R229+0x20000], R4 ;  /* 0x02000004e5007388 */ /* 0x0009e20000000800 */
[----:B------:R-:W-:Y:S01]  /*4fe0*/  F2FP.RELU.F16.F32.PACK_AB R2, R193, R194 ;  /* 0x000000c2c102723e */ /* 0x000fe200000008ff */
[----:B------:R-:W-:Y:S01]  /*4ff0*/  @!P3 FADD.FTZ R197, -R197, -RZ ;  /* 0x800000ffc5c5b221 */ /* 0x000fe20000010100 */
[----:B------:R-:W-:Y:S02]  /*5000*/  LOP3.LUT R5, R5, 0xffff, RZ, 0xc0, !PT ;  /* 0x0000ffff05057812 */ /* 0x000fe400078ec0ff */
[----:B--2---:R-:W-:Y:S01]  /*5010*/  F2FP.RELU.F16.F32.PACK_AB R0, R178, R179 ;  /* 0x000000b3b200723e */ /* 0x004fe200000008ff */
[----:B------:R2:W-:Y:S01]  /*5020*/  STS [R232+0x20400], R2 ;  /* 0x02040002e8007388 */ /* 0x0005e20000000800 */
[----:B------:R-:W-:Y:S01]  /*5030*/  ISETP.LE.U32.AND P2, PT, R169, UR14, PT ;  /* 0x0000000ea9007c0c */ /* 0x000fe2000bf43070 */
[----:B-1----:R-:W-:Y:S01]  /*5040*/  @!P6 FADD.FTZ R189, -R189, -RZ ;  /* 0x800000ffbdbde221 */ /* 0x002fe20000010100 */
[----:B------:R-:W-:Y:S01]  /*5050*/  ISETP.LE.U32.AND P0, PT, R170, UR14, PT ;  /* 0x0000000eaa007c0c */ /* 0x000fe2000bf03070 */
[----:B------:R-:W-:Y:S01]  /*5060*/  @!P4 FADD.FTZ R180, -R180, -RZ ;  /* 0x800000ffb4b4c221 */ /* 0x000fe20000010100 */
[----:B------:R-:W-:Y:S02]  /*5070*/  ISETP.LE.U32.AND P4, PT, R5, UR14, PT ;  /* 0x0000000e05007c0c */ /* 0x000fe4000bf83070 */
[----:B------:R-:W-:Y:S02]  /*5080*/  F2FP.RELU.F16.F32.PACK_AB R5, R206, R207 ;  /* 0x000000cfce05723e */ /* 0x000fe400000008ff */
[----:B------:R-:W-:Y:S05]  /*5090*/  FSETP.GE.FTZ.AND P3, PT, R188, RZ, PT ;  /* 0x000000ffbc00720b */ /* 0x000fea0003f76000 */
[----:B------:R-:W-:Y:S01]  /*50a0*/  @!P2 FADD.FTZ R185, -R185, -RZ ;  /* 0x800000ffb9b9a221 */ /* 0x000fe20000010100 */
[----:B---3--:R-:W-:Y:S01]  /*50b0*/  F2FP.RELU.F16.F32.PACK_AB R3, R182, R184 ;  /* 0x000000b8b603723e */ /* 0x008fe200000008ff */
[----:B------:R-:W-:Y:S01]  /*50c0*/  @!P0 FADD.FTZ R187, -R187, -RZ ;  /* 0x800000ffbbbb8221 */ /* 0x000fe20000010100 */
[----:B------:R-:W-:Y:S01]  /*50d0*/  FSETP.GE.FTZ.AND P2, PT, R202, RZ, PT ;  /* 0x000000ffca00720b */ /* 0x000fe20003f56000 */
[----:B------:R-:W-:Y:S01]  /*50e0*/  @!P4 FADD.FTZ R183, -R183, -RZ ;  /* 0x800000ffb7b7c221 */ /* 0x000fe20000010100 */
[----:B----4-:R-:W-:Y:S01]  /*50f0*/  F2FP.RELU.F16.F32.PACK_AB R4, R221, R222 ;  /* 0x000000dedd04723e */ /* 0x010fe200000008ff */
[----:B------:R1:W-:Y:S04]  /*5100*/  STS [R232+0x20000], R3 ;  /* 0x02000003e8007388 */ /* 0x0003e80000000800 */
[----:B------:R3:W-:Y:S01]  /*5110*/  STS [R229+0x21000], R5 ;  /* 0x02100005e5007388 */ /* 0x0007e20000000800 */
[----:B--2---:R-:W-:Y:S03]  /*5120*/  F2FP.RELU.F16.F32.PACK_AB R2, R190, R191 ;  /* 0x000000bfbe02723e */ /* 0x004fe600000008ff */
[----:B------:R2:W-:Y:S01]  /*5130*/  STS [R229+0x21400], R4 ;  /* 0x02140004e5007388 */ /* 0x0005e20000000800 */
[----:B-1----:R-:W-:Y:S02]  /*5140*/  F2FP.RELU.F16.F32.PACK_AB R3, R186, R188 ;  /* 0x000000bcba03723e */ /* 0x002fe400000008ff */
[----:B---3--:R-:W-:Y:S02]  /*5150*/  F2FP.RELU.F16.F32.PACK_AB R5, R198, R199 ;  /* 0x000000c7c605723e */ /* 0x008fe400000008ff */
[----:B--2---:R-:W-:Y:S03]  /*5160*/  F2FP.RELU.F16.F32.PACK_AB R4, R204, R205 ;  /* 0x000000cdcc04723e */ /* 0x004fe600000008ff */
[----:B------:R1:W-:Y:S04]  /*5170*/  STS [R232+0x21000], R5 ;  /* 0x02100005e8007388 */ /* 0x0003e80000000800 */
[----:B------:R2:W-:Y:S04]  /*5180*/  STS [R232+0x21400], R4 ;  /* 0x02140004e8007388 */ /* 0x0005e80000000800 */
[----:B------:R3:W-:Y:S04]  /*5190*/  STS [R230+0x20000], R3 ;  /* 0x02000003e6007388 */ /* 0x0007e80000000800 */
[----:B------:R4:W-:Y:S04]  /*51a0*/  STS [R230+0x20400], R2 ;  /* 0x02040002e6007388 */ /* 0x0009e80000000800 */
[----:B------:R4:W-:Y:S01]  /*51b0*/  STS [R231+0x20000], R0 ;  /* 0x02000000e7007388 */ /* 0x0009e20000000800 */
[----:B-1----:R-:W-:Y:S02]  /*51c0*/  F2FP.RELU.F16.F32.PACK_AB R5, R192, R195 ;  /* 0x000000c3c005723e */ /* 0x002fe400000008ff */
[----:B--2---:R-:W-:Y:S02]  /*51d0*/  F2FP.RELU.F16.F32.PACK_AB R4, R196, R197 ;  /* 0x000000c5c404723e */ /* 0x004fe400000008ff */
[----:B---3--:R-:W-:Y:S02]  /*51e0*/  F2FP.RELU.F16.F32.PACK_AB R3, R183, R185 ;  /* 0x000000b9b703723e */ /* 0x008fe400000008ff */
[----:B----4-:R-:W-:Y:S02]  /*51f0*/  F2FP.RELU.F16.F32.PACK_AB R2, R187, R189 ;  /* 0x000000bdbb02723e */ /* 0x010fe400000008ff */
[----:B------:R-:W-:Y:S05]  /*5200*/  F2FP.RELU.F16.F32.PACK_AB R0, R180, R181 ;  /* 0x000000b5b400723e */ /* 0x000fea00000008ff */
[----:B------:R1:W-:Y:S04]  /*5210*/  STS [R231+0x20400], R0 ;  /* 0x02040000e7007388 */ /* 0x0003e80000000800 */
[----:B------:R-:W-:Y:S04]  /*5220*/  STS [R230+0x21000], R5 ;  /* 0x02100005e6007388 */ /* 0x000fe80000000800 */
[----:B------:R-:W-:Y:S04]  /*5230*/  STS [R230+0x21400], R4 ;  /* 0x02140004e6007388 */ /* 0x000fe80000000800 */
[----:B------:R-:W-:Y:S04]  /*5240*/  STS [R231+0x21000], R3 ;  /* 0x02100003e7007388 */ /* 0x000fe80000000800 */
[----:B------:R2:W-:Y:S04]  /*5250*/  STS [R231+0x21400], R2 ;  /* 0x02140002e7007388 */ /* 0x0005e80000000800 */
[----:B------:R-:W-:Y:S01]  /*5260*/  LDSM.16.M88.4 R16, [R213+0x14000] ;  /* 0x01400000d510783b */ /* 0x000fe20000000200 */
[C---:B-1----:R-:W-:Y:S07]  /*5270*/  LEA R0, R218.reuse, UR4, 0x1 ;  /* 0x00000004da007c11 */ /* 0x042fee000f8e08ff */
[----:B------:R-:W-:Y:S08]  /*5280*/  LDSM.16.M88.4 R164, [R213+0x14800] ;  /* 0x01480000d5a4783b */ /* 0x000ff00000000200 */
[----:B------:R-:W1:Y:S01]  /*5290*/  LDSM.16.M88.4 R32, [R0+0x8000] ;  /* 0x008000000020783b */ /* 0x000e620000000200 */
[----:B--2---:R-:W-:Y:S07]  /*52a0*/  LEA R2, R218, UR4, 0x1 ;  /* 0x00000004da027c11 */ /* 0x004fee000f8e08ff */
[----:B------:R-:W2:Y:S01]  /*52b0*/  LDSM.16.M88.4 R28, [R0+0x9000] ;  /* 0x00900000001c783b */ /* 0x000ea20000000200 */
[--C-:B------:R-:W-:Y:S02]  /*52c0*/  IMAD.IADD R3, R219, 0x1, R2.reuse ;  /* 0x00000001db037824 */ /* 0x100fe400078e0202 */
[C---:B------:R-:W-:Y:S02]  /*52d0*/  IMAD.IADD R208, R217.reuse, 0x1, R2 ;  /* 0x00000001d9d07824 */ /* 0x040fe400078e0202 */
[----:B------:R-:W-:Y:S03]  /*52e0*/  IMAD.IADD R2, R217, 0x1, R3 ;  /* 0x00000001d9027824 */ /* 0x000fe600078e0203 */
[----:B------:R-:W-:Y:S08]  /*52f0*/  LDSM.16.M88.4 R168, [R3+0x8000] ;  /* 0x0080000003a8783b */ /* 0x000ff00000000200 */
[----:B------:R-:W3:Y:S01]  /*5300*/  LDSM.16.M88.4 R172, [R214+0x14000] ;  /* 0x01400000d6ac783b */ /* 0x000ee20000000200 */
[-C--:B-1----:R-:W-:Y:S06]  /*5310*/  HMMA.16816.F32 R4, R32, R16.reuse, RZ ;  /* 0x000000102004723c */ /* 0x082fec00000018ff */
[C---:B--2---:R-:W-:Y:S06]  /*5320*/  HMMA.16816.F32 R8, R28.reuse, R16, RZ ;  /* 0x000000101c08723c */ /* 0x044fec00000018ff */
[-C--:B------:R-:W-:Y:S06]  /*5330*/  HMMA.16816.F32 R12, R28, R18.reuse, RZ ;  /* 0x000000121c0c723c */ /* 0x080fec00000018ff */
[C---:B------:R-:W-:Y:S06]  /*5340*/  HMMA.16816.F32 R16, R32.reuse, R18, RZ ;  /* 0x000000122010723c */ /* 0x040fec00000018ff */
[-C--:B------:R-:W-:Y:S06]  /*5350*/  HMMA.16816.F32 R20, R32, R164.reuse, RZ ;  /* 0x000000a42014723c */ /* 0x080fec00000018ff */
[C---:B------:R-:W-:Y:S06]  /*5360*/  HMMA.16816.F32 R24, R28.reuse, R164, RZ ;  /* 0x000000a41c18723c */ /* 0x040fec00000018ff */
[-C--:B------:R-:W-:Y:S06]  /*5370*/  HMMA.16816.F32 R28, R28, R166.reuse, RZ ;  /* 0x000000a61c1c723c */ /* 0x080fec00000018ff */
[----:B------:R-:W-:Y:S01]  /*5380*/  HMMA.16816.F32 R32, R32, R166, RZ ;  /* 0x000000a62020723c */ /* 0x000fe200000018ff */
[----:B------:R-:W1:Y:S05]  /*5390*/  LDSM.16.M88.4 R164, [R3+0x9000] ;  /* 0x0090000003a4783b */ /* 0x000e6a0000000200 */
[-C--:B---3--:R-:W-:Y:S06]  /*53a0*/  HMMA.16816.F32 R4, R168, R172.reuse, R4 ;  /* 0x000000aca804723c */ /* 0x088fec0000001804 */
        /* <DEDUP_REMOVED lines=67> */
[----:B------:R-:W-:Y:S04]  /*57e0*/  IMAD.U32 R164, RZ, RZ, UR19 ;  /* 0x00000013ffa47e24 */ /* 0x000fe8000f8e00ff */
[----:B------:R-:W-:Y:S01]  /*57f0*/  IMAD.U32 R165, RZ, RZ, UR18 ;  /* 0x00000012ffa57e24 */ /* 0x000fe2000f8e00ff */
[----:B------:R-:W-:Y:S01]  /*5800*/  HMMA.16816.F32 R32, R168, R166, R32 ;  /* 0x000000a6a820723c */ /* 0x000fe20000001820 */
[----:B------:R-:W-:Y:S04]  /*5810*/  LDSM.16.M88.4 R168, [R215+0x18000] ;  /* 0x01800000d7a8783b */ /* 0x000fe80000000200 */
[C---:B------:R-:W-:Y:S02]  /*5820*/  LEA R176, P0, R239.reuse, R164, 0x2 ;  /* 0x000000a4efb07211 */ /* 0x040fe400078010ff */
[----:B------:R-:W-:Y:S04]  /*5830*/  LEA R172, R220, UR4, 0x1 ;  /* 0x00000004dcac7c11 */ /* 0x000fe8000f8e08ff */
[----:B------:R-:W-:Y:S02]  /*5840*/  LEA.HI.X.SX32 R177, R239, R165, 0x2, P0 ;  /* 0x000000a5efb17211 */ /* 0x000fe400000f16ff */
[----:B------:R-:W1:Y:S01]  /*5850*/  LDSM.16.M88.4 R164, [R2+0xa000] ;  /* 0x00a0000002a4783b */ /* 0x000e620000000200 */
[----:B------:R-:W-:Y:S07]  /*5860*/  FSETP.GE.FTZ.AND P0, PT, R203, RZ, PT ;  /* 0x000000ffcb00720b */ /* 0x000fee0003f16000 */
[----:B------:R-:W2:Y:S04]  /*5870*/  LDG.E R174, desc[UR6][R176.64] ;  /* 0x00000006b0ae7981 */ /* 0x000ea8000c1e1900 */
[----:B------:R-:W3:Y:S01]  /*5880*/  LDG.E R173, desc[UR6][R176.64+0x20] ;  /* 0x00002006b0ad7981 */ /* 0x000ee2000c1e1900 */
[-C--:B-1----:R-:W-:Y:S11]  /*5890*/  HMMA.16816.F32 R4, R164, R168.reuse, R4 ;  /* 0x000000a8a404723c */ /* 0x082ff60000001804 */
[----:B------:R-:W-:Y:S11]  /*58a0*/  @!UPT UIADD3 URZ, URZ, URZ, URZ ;  /* 0x0000003f3f3ff290 */ /* 0x000ff6000fffe03f */
[----:B------:R-:W-:Y:S02]  /*58b0*/  @!UPT UIADD3 URZ, URZ, URZ, URZ ;  /* 0x0000003f3f3ff290 */ /* 0x000fe4000fffe03f */
[----:B--2---:R-:W-:Y:S01]  /*58c0*/  FADD.FTZ R0, -R174, R4 ;  /* 0x00000004ae007221 */ /* 0x004fe20000010100 */
[----:B---3--:R-:W-:Y:S04]  /*58d0*/  FADD.FTZ R4, -R173, R6 ;  /* 0x00000006ad047221 */ /* 0x008fe80000010100 */
[----:B------:R-:W-:Y:S02]  /*58e0*/  FSEL R0, R0, R174, P0 ;  /* 0x000000ae00007208 */ /* 0x000fe40000000000 */
[----:B------:R-:W-:Y:S02]  /*58f0*/  FSETP.GE.FTZ.AND P0, PT, R201, RZ, PT ;  /* 0x000000ffc900720b */ /* 0x000fe40003f16000 */
[-C--:B------:R-:W-:Y:S01]  /*5900*/  FSEL R4, R4, R173.reuse, P2 ;  /* 0x000000ad04047208 */ /* 0x080fe20001000000 */
[----:B------:R-:W-:Y:S01]  /*5910*/  FMUL.FTZ R203, R203, R0 ;  /* 0x00000000cbcb7220 */ /* 0x000fe20000410000 */
[----:B------:R-:W-:Y:S01]  /*5920*/  FADD.FTZ R0, -R174, R5 ;  /* 0x00000005ae007221 */ /* 0x000fe20000010100 */
[----:B------:R-:W-:Y:S02]  /*5930*/  FSETP.GE.FTZ.AND P2, PT, R184, RZ, PT ;  /* 0x000000ffb800720b */ /* 0x000fe40003f56000 */
[----:B------:R-:W-:Y:S02]  /*5940*/  FMUL.FTZ R202, R202, R4 ;  /* 0x00000004caca7220 */ /* 0x000fe40000410000 */
[----:B------:R-:W-:Y:S02]  /*5950*/  FSEL R0, R0, R174, P0 ;  /* 0x000000ae00007208 */ /* 0x000fe40000000000 */
[----:B------:R-:W-:Y:S03]  /*5960*/  FSETP.GE.FTZ.AND P0, PT, R200, RZ, PT ;  /* 0x000000ffc800720b */ /* 0x000fe60003f16000 */
[----:B------:R-:W-:Y:S01]  /*5970*/  FMUL.FTZ R201, R201, R0 ;  /* 0x00000000c9c97220 */ /* 0x000fe20000410000 */
[----:B------:R-:W-:Y:S02]  /*5980*/  FADD.FTZ R0, -R173, R7 ;  /* 0x00000007ad007221 */ /* 0x000fe40000010100 */
[----:B------:R-:W1:Y:S03]  /*5990*/  LDSM.16.M88.4 R4, [R2+0xb000] ;  /* 0x00b000000204783b */ /* 0x000e660000000200 */
[----:B------:R-:W-:Y:S02]  /*59a0*/  FSEL R0, R0, R173, P0 ;  /* 0x000000ad00007208 */ /* 0x000fe40000000000 */
[----:B------:R-:W-:Y:S03]  /*59b0*/  FSETP.GE.FTZ.AND P0, PT, R182, RZ, PT ;  /* 0x000000ffb600720b */ /* 0x000fe60003f16000 */
[----:B------:R-:W-:Y:S01]  /*59c0*/  FMUL.FTZ R200, R200, R0 ;  /* 0x00000000c8c87220 */ /* 0x000fe20000410000 */
[C---:B-1----:R-:W-:Y:S06]  /*59d0*/  HMMA.16816.F32 R8, R4.reuse, R168, R8 ;  /* 0x000000a80408723c */ /* 0x042fec0000001808 */
[-C--:B------:R-:W-:Y:S06]  /*59e0*/  HMMA.16816.F32 R12, R4, R170.reuse, R12 ;  /* 0x000000aa040c723c */ /* 0x080fec000000180c */
[C---:B------:R-:W-:Y:S01]  /*59f0*/  HMMA.16816.F32 R16, R164.reuse, R170, R16 ;  /* 0x000000aaa410723c */ /* 0x040fe20000001810 */
[----:B------:R-:W1:Y:S11]  /*5a00*/  LDSM.16.M88.4 R168, [R215+0x18800] ;  /* 0x01880000d7a8783b */ /* 0x000e760000000200 */
[----:B------:R-:W-:Y:S11]  /*5a10*/  @!UPT UIADD3 URZ, URZ, URZ, URZ ;  /* 0x0000003f3f3ff290 */ /* 0x000ff6000fffe03f */
[----:B------:R-:W-:Y:S01]  /*5a20*/  @!UPT UIADD3 URZ, URZ, URZ, URZ ;  /* 0x0000003f3f3ff290 */ /* 0x000fe2000fffe03f */
[C---:B------:R-:W-:Y:S01]  /*5a30*/  FADD.FTZ R16, -R174.reuse, R16 ;  /* 0x00000010ae107221 */ /* 0x040fe20000010100 */
[----:B------:R-:W-:Y:S04]  /*5a40*/  FADD.FTZ R0, -R174, R17 ;  /* 0x00000011ae007221 */ /* 0x000fe80000010100 */
[-C--:B------:R-:W-:Y:S02]  /*5a50*/  FSEL R16, R16, R174.reuse, P2 ;  /* 0x000000ae10107208 */ /* 0x080fe40001000000 */
[----:B------:R-:W-:Y:S02]  /*5a60*/  FSEL R0, R0, R174, P0 ;  /* 0x000000ae00007208 */ /* 0x000fe40000000000 */
[----:B------:R-:W-:Y:S01]  /*5a70*/  FSETP.GE.FTZ.AND P0, PT, R186, RZ, PT ;  /* 0x000000ffba00720b */ /* 0x000fe20003f16000 */
[----:B------:R-:W-:Y:S01]  /*5a80*/  FMUL.FTZ R184, R184, R16 ;  /* 0x00000010b8b87220 */ /* 0x000fe20000410000 */
[----:B------:R-:W-:Y:S01]  /*5a90*/  FSETP.GE.FTZ.AND P2, PT, R178, RZ, PT ;  /* 0x000000ffb200720b */ /* 0x000fe20003f56000 */
[----:B------:R-:W-:Y:S01]  /*5aa0*/  FMUL.FTZ R182, R182, R0 ;  /* 0x00000000b6b67220 */ /* 0x000fe20000410000 */
[----:B------:R-:W5:Y:S01]  /*5ab0*/  LDG.E R16, desc[UR6][R176.64+0x80] ;  /* 0x00008006b0107981 */ /* 0x000f62000c1e1900 */
[-C--:B-1----:R-:W-:Y:S03]  /*5ac0*/  HMMA.16816.F32 R20, R164, R168.reuse, R20 ;  /* 0x000000a8a414723c */ /* 0x082fe60000001814 */
[----:B------:R1:W5:Y:S03]  /*5ad0*/  LDG.E R0, desc[UR6][R176.64+0xa0] ;  /* 0x0000a006b0007981 */ /* 0x000366000c1e1900 */
[C---:B------:R-:W-:Y:S06]  /*5ae0*/  HMMA.16816.F32 R24, R4.reuse, R168, R24 ;  /* 0x000000a80418723c */ /* 0x040fec0000001818 */
[-C--:B------:R-:W-:Y:S06]  /*5af0*/  HMMA.16816.F32 R28, R4, R170.reuse, R28 ;  /* 0x000000aa041c723c */ /* 0x080fec000000181c */
[----:B------:R-:W-:Y:S05]  /*5b00*/  HMMA.16816.F32 R32, R164, R170, R32 ;  /* 0x000000aaa420723c */ /* 0x000fea0000001820 */
[----:B------:R-:W-:Y:S01]  /*5b10*/  F2FP.F16.F32.PACK_AB R6, R201, R203 ;  /* 0x000000cbc906723e */ /* 0x000fe200000000ff */
[----:B------:R-:W-:Y:S01]  /*5b20*/  FADD.FTZ R21, -R174, R21 ;  /* 0x00000015ae157221 */ /* 0x000fe20000010100 */
[----:B------:R-:W-:Y:S01]  /*5b30*/  F2FP.F16.F32.PACK_AB R7, R182, R184 ;  /* 0x000000b8b607723e */ /* 0x000fe200000000ff */
[----:B------:R-:W-:Y:S03]  /*5b40*/  VIADD R4, R172, 0x8000 ;  /* 0x00008000ac047836 */ /* 0x000fe60000000000 */
[-C--:B------:R-:W-:Y:S01]  /*5b50*/  FSEL R21, R21, R174.reuse, P0 ;  /* 0x000000ae15157208 */ /* 0x080fe20000000000 */
[----:B------:R-:W-:Y:S01]  /*5b60*/  FADD.FTZ R20, -R174, R20 ;  /* 0x00000014ae147221 */ /* 0x000fe20000010100 */
[----:B------:R-:W-:Y:S01]  /*5b70*/  PLOP3.LUT P0, PT, PT, PT, UP3, 0x80, 0x0 ;  /* 0x000000000000781c */ /* 0x000fe20003f0f038 */
[----:B-1----:R-:W-:Y:S02]  /*5b80*/  VIADD R176, R172, 0x8040 ;  /* 0x00008040acb07836 */ /* 0x002fe40000000000 */
[----:B------:R-:W-:Y:S01]  /*5b90*/  FMUL.FTZ R21, R186, R21 ;  /* 0x00000015ba157220 */ /* 0x000fe20000410000 */
[----:B------:R-:W-:Y:S01]  /*5ba0*/  FSEL R20, R20, R174, P3 ;  /* 0x000000ae14147208 */ /* 0x000fe20001800000 */
[----:B------:R-:W-:Y:S01]  /*5bb0*/  @P1 VIADD R176, R4, 0xffffffc0 ;  /* 0xffffffc004b01836 */ /* 0x000fe20000000000 */
[----:B------:R-:W-:Y:S03]  /*5bc0*/  FSETP.GE.FTZ.AND P3, PT, R179, RZ, PT ;  /* 0x000000ffb300720b */ /* 0x000fe60003f76000 */
[----:B------:R-:W-:Y:S02]  /*5bd0*/  FMUL.FTZ R20, R188, R20 ;  /* 0x00000014bc147220 */ /* 0x000fe40000410000 */
[----:B------:R-:W-:Y:S03]  /*5be0*/  FADD.FTZ R32, -R174, R32 ;  /* 0x00000020ae207221 */ /* 0x000fe60000010100 */
[----:B------:R-:W-:Y:S02]  /*5bf0*/  F2FP.F16.F32.PACK_AB R21, R21, R20 ;  /* 0x000000141515723e */ /* 0x000fe400000000ff */
[----:B------:R-:W-:Y:S01]  /*5c00*/  FSEL R32, R32, R174, P3 ;  /* 0x000000ae20207208 */ /* 0x000fe20001800000 */
[----:B------:R-:W-:Y:S04]  /*5c10*/  @P2 FADD.FTZ R174, -R174, R33 ;  /* 0x00000021aeae2221 */ /* 0x000fe80000010100 */
        /* <DEDUP_REMOVED lines=25> */
.L_x_1242:
[----:B-1----:R-:W-:Y:S01]  /*5db0*/  FADD.FTZ R5, -R173, R19 ;  /* 0x00000013ad057221 */ /* 0x002fe20000010100 */
[----:B------:R-:W-:Y:S01]  /*5dc0*/  FSETP.GE.FTZ.AND P5, PT, R193, RZ, PT ;  /* 0x000000ffc100720b */ /* 0x000fe20003fb6000 */
[----:B------:R1:W-:Y:S01]  /*5dd0*/  STS [R229+0x1c000], R6 ;  /* 0x01c00006e5007388 */ /* 0x0003e20000000800 */
[C---:B------:R-:W-:Y:S01]  /*5de0*/  FADD.FTZ R4, -R173.reuse, R18 ;  /* 0x00000012ad047221 */ /* 0x040fe20000010100 */
[----:B------:R-:W-:Y:S01]  /*5df0*/  FSETP.GE.FTZ.AND P2, PT, R194, RZ, PT ;  /* 0x000000ffc200720b */ /* 0x000fe20003f56000 */
[----:B------:R-:W-:Y:S01]  /*5e00*/  FADD.FTZ R22, -R173, R22 ;  /* 0x00000016ad167221 */ /* 0x000fe20000010100 */
[-C--:B------:R-:W-:Y:S01]  /*5e10*/  FSEL R5, R5, R173.reuse, P5 ;  /* 0x000000ad05057208 */ /* 0x080fe20002800000 */
[C---:B------:R-:W-:Y:S01]  /*5e20*/  FADD.FTZ R23, -R173.reuse, R23 ;  /* 0x00000017ad177221 */ /* 0x040fe20000010100 */
[----:B------:R-:W-:Y:S01]  /*5e30*/  FSEL R4, R4, R173, P2 ;  /* 0x000000ad04047208 */ /* 0x000fe20001000000 */
[----:B------:R-:W-:Y:S01]  /*5e40*/  FADD.FTZ R34, -R173, R34 ;  /* 0x00000022ad227221 */ /* 0x000fe20000010100 */
[----:B------:R-:W-:Y:S01]  /*5e50*/  FSETP.GE.FTZ.AND P4, PT, R191, RZ, PT ;  /* 0x000000ffbf00720b */ /* 0x000fe20003f96000 */
[----:B------:R-:W-:Y:S01]  /*5e60*/  FMUL.FTZ R18, R193, R5 ;  /* 0x00000005c1127220 */ /* 0x000fe20000410000 */
[----:B------:R-:W-:Y:S01]  /*5e70*/  F2FP.F16.F32.PACK_AB R5, R200, R202 ;  /* 0x000000cac805723e */ /* 0x000fe200000000ff */
[----:B------:R-:W-:Y:S01]  /*5e80*/  FMUL.FTZ R19, R194, R4 ;  /* 0x00000004c2137220 */ /* 0x000fe20000410000 */
[-C--:B------:R-:W-:Y:S01]  /*5e90*/  FSEL R4, R22, R173.reuse, P4 ;  /* 0x000000ad16047208 */ /* 0x080fe20002000000 */
[----:B-----5:R-:W-:Y:S01]  /*5ea0*/  FADD.FTZ R13, -R16, R13 ;  /* 0x0000000d100d7221 */ /* 0x020fe20000010100 */
[----:B------:R-:W-:Y:S01]  /*5eb0*/  FSETP.GE.FTZ.AND P3, PT, R190, RZ, PT ;  /* 0x000000ffbe00720b */ /* 0x000fe20003f76000 */
[----:B------:R2:W-:Y:S01]  /*5ec0*/  STS [R229+0x1c400], R5 ;  /* 0x01c40005e5007388 */ /* 0x0005e20000000800 */
[----:B------:R-:W-:Y:S01]  /*5ed0*/  FSETP.GE.FTZ.AND P2, PT, R180, RZ, PT ;  /* 0x000000ffb400720b */ /* 0x000fe20003f56000 */
[C---:B------:R-:W-:Y:S01]  /*5ee0*/  FADD.FTZ R8, -R16.reuse, R8 ;  /* 0x0000000810087221 */ /* 0x040fe20000010100 */
[----:B------:R-:W-:Y:S02]  /*5ef0*/  FSEL R23, R23, R173, P3 ;  /* 0x000000ad17177208 */ /* 0x000fe40001800000 */
[----:B------:R-:W-:Y:S01]  /*5f00*/  STS [R232+0x1c000], R7 ;  /* 0x01c00007e8007388 */ /* 0x000fe20000000800 */
[----:B------:R-:W-:Y:S01]  /*5f10*/  FSETP.GE.FTZ.AND P3, PT, R181, RZ, PT ;  /* 0x000000ffb500720b */ /* 0x000fe20003f76000 */
[----:B------:R-:W-:Y:S01]  /*5f20*/  FADD.FTZ R28, -R16, R28 ;  /* 0x0000001c101c7221 */ /* 0x000fe20000010100 */
[----:B------:R-:W-:Y:S01]  /*5f30*/  FSETP.GE.FTZ.AND P4, PT, R207, RZ, PT ;  /* 0x000000ffcf00720b */ /* 0x000fe20003f96000 */
[----:B------:R-:W-:Y:S01]  /*5f40*/  FMUL.FTZ R17, R190, R23 ;  /* 0x00000017be117220 */ /* 0x000fe20000410000 */
[----:B------:R-:W-:Y:S01]  /*5f50*/  FSEL R34, R34, R173, P3 ;  /* 0x000000ad22227208 */ /* 0x000fe20001800000 */
[----:B-1----:R-:W-:Y:S01]  /*5f60*/  FMUL.FTZ R6, R191, R4 ;  /* 0x00000004bf067220 */ /* 0x002fe20000410000 */
[----:B------:R-:W-:Y:S01]  /*5f70*/  F2FP.F16.F32.PACK_AB R4, R18, R19 ;  /* 0x000000131204723e */ /* 0x000fe200000000ff */
[----:B------:R-:W-:Y:S01]  /*5f80*/  FADD.FTZ R24, -R16, R24 ;  /* 0x0000001810187221 */ /* 0x000fe20000010100 */
[----:B------:R-:W-:Y:S01]  /*5f90*/  FSETP.GE.FTZ.AND P3, PT, R206, RZ, PT ;  /* 0x000000ffce00720b */ /* 0x000fe20003f76000 */
[----:B------:R-:W-:Y:S01]  /*5fa0*/  @P2 FADD.FTZ R173, -R173, R35 ;  /* 0x00000023adad2221 */ /* 0x000fe20000010100 */
[----:B------:R-:W-:Y:S01]  /*5fb0*/  F2FP.F16.F32.PACK_AB R17, R17, R6 ;  /* 0x000000061111723e */ /* 0x000fe200000000ff */
[----:B------:R1:W-:Y:S01]  /*5fc0*/  STS [R232+0x1c400], R4 ;  /* 0x01c40004e8007388 */ /* 0x0003e20000000800 */
[C---:B------:R-:W-:Y:S01]  /*5fd0*/  FADD.FTZ R6, -R16.reuse, R9 ;  /* 0x0000000910067221 */ /* 0x040fe20000010100 */
[----:B------:R-:W-:Y:S01]  /*5fe0*/  FSETP.GE.FTZ.AND P2, PT, R199, RZ, PT ;  /* 0x000000ffc700720b */ /* 0x000fe20003f56000 */
[----:B------:R-:W-:Y:S01]  /*5ff0*/  FADD.FTZ R25, -R16, R25 ;  /* 0x0000001910197221 */ /* 0x000fe20000010100 */
[-C--:B------:R-:W-:Y:S01]  /*6000*/  FSEL R8, R8, R16.reuse, P4 ;  /* 0x0000001008087208 */ /* 0x080fe20002000000 */
[----:B------:R-:W-:Y:S01]  /*6010*/  FADD.FTZ R10, -R0, R10 ;  /* 0x0000000a000a7221 */ /* 0x000fe20000010100 */
[----:B------:R-:W-:Y:S01]  /*6020*/  FSEL R6, R6, R16, P3 ;  /* 0x0000001006067208 */ /* 0x000fe20001800000 */
[----:B------:R-:W-:Y:S01]  /*6030*/  FADD.FTZ R11, -R0, R11 ;  /* 0x0000000b000b7221 */ /* 0x000fe20000010100 */
[----:B------:R-:W-:Y:S01]  /*6040*/  FSETP.GE.FTZ.AND P3, PT, R198, RZ, PT ;  /* 0x000000ffc600720b */ /* 0x000fe20003f76000 */
[----:B--2---:R-:W-:Y:S01]  /*6050*/  FADD.FTZ R5, -R16, R12 ;  /* 0x0000000c10057221 */ /* 0x004fe20000010100 */
        /* <DEDUP_REMOVED lines=8> */
[----:B------:R-:W-:Y:S01]  /*60e0*/  FSETP.GE.FTZ.AND P3, PT, R185, RZ, PT ;  /* 0x000000ffb900720b */ /* 0x000fe20003f76000 */
[----:B------:R-:W-:Y:S01]  /*60f0*/  FMUL.FTZ R5, R199, R5 ;  /* 0x00000005c7057220 */ /* 0x000fe20000410000 */
[----:B------:R-:W-:Y:S01]  /*6100*/  FSETP.GE.FTZ.AND P5, PT, R195, RZ, PT ;  /* 0x000000ffc300720b */ /* 0x000fe20003fb6000 */
[----:B------:R-:W-:Y:S01]  /*6110*/  FMUL.FTZ R34, R181, R34 ;  /* 0x00000022b5227220 */ /* 0x000fe20000410000 */
[-C--:B------:R-:W-:Y:S01]  /*6120*/  FSEL R28, R28, R16.reuse, P3 ;  /* 0x000000101c1c7208 */ /* 0x080fe20001800000 */
[----:B------:R-:W-:Y:S01]  /*6130*/  FMUL.FTZ R173, R180, R173 ;  /* 0x000000adb4ad7220 */ /* 0x000fe20000410000 */
[----:B------:R-:W-:Y:S01]  /*6140*/  FSEL R25, R25, R16, P4 ;  /* 0x0000001019197208 */ /* 0x000fe20002000000 */
[----:B-1----:R-:W-:Y:S01]  /*6150*/  FMUL.FTZ R4, R206, R6 ;  /* 0x00000006ce047220 */ /* 0x002fe20000410000 */
[----:B------:R-:W-:Y:S01]  /*6160*/  FSEL R24, R24, R16, P5 ;  /* 0x0000001018187208 */ /* 0x000fe20002800000 */
[----:B------:R-:W-:Y:S01]  /*6170*/  FADD.FTZ R6, -R0, R27 ;  /* 0x0000001b00067221 */ /* 0x000fe20000010100 */
[----:B------:R-:W-:Y:S01]  /*6180*/  FSETP.GE.FTZ.AND P3, PT, R222, RZ, PT ;  /* 0x000000ffde00720b */ /* 0x000fe20003f76000 */
[----:B------:R-:W-:Y:S01]  /*6190*/  @P2 FADD.FTZ R16, -R16, R29 ;  /* 0x0000001d10102221 */ /* 0x000fe20000010100 */
[----:B------:R-:W-:Y:S01]  /*61a0*/  FSETP.GE.FTZ.AND P2, PT, R221, RZ, PT ;  /* 0x000000ffdd00720b */ /* 0x000fe20003f56000 */
[----:B------:R-:W-:Y:S01]  /*61b0*/  FMUL.FTZ R24, R195, R24 ;  /* 0x00000018c3187220 */ /* 0x000fe20000410000 */
[----:B------:R-:W-:Y:S01]  /*61c0*/  F2FP.F16.F32.PACK_AB R9, R9, R5 ;  /* 0x000000050909723e */ /* 0x000fe200000000ff */
[----:B------:R-:W-:Y:S01]  /*61d0*/  FMUL.FTZ R7, R183, R16 ;  /* 0x00000010b7077220 */ /* 0x000fe20000410000 */
[----:B------:R-:W-:Y:S01]  /*61e0*/  FSEL R5, R10, R0, P3 ;  /* 0x000000000a057208 */ /* 0x000fe20001800000 */
[----:B------:R-:W-:Y:S01]  /*61f0*/  FADD.FTZ R10, -R0, R14 ;  /* 0x0000000e000a7221 */ /* 0x000fe20000010100 */
[----:B------:R-:W-:Y:S01]  /*6200*/  F2FP.F16.F32.PACK_AB R4, R4, R8 ;  /* 0x000000080404723e */ /* 0x000fe200000000ff */
[----:B------:R-:W-:Y:S01]  /*6210*/  FMUL.FTZ R8, R192, R25 ;  /* 0x00000019c0087220 */ /* 0x000fe20000410000 */
[-C--:B------:R-:W-:Y:S01]  /*6220*/  FSEL R11, R11, R0.reuse, P2 ;  /* 0x000000000b0b7208 */ /* 0x080fe20001000000 */
[----:B------:R-:W-:Y:S01]  /*6230*/  FMUL.FTZ R18, R222, R5 ;  /* 0x00000005de127220 */ /* 0x000fe20000410000 */
[----:B------:R-:W-:Y:S01]  /*6240*/  FSETP.GE.FTZ.AND P3, PT, R205, RZ, PT ;  /* 0x000000ffcd00720b */ /* 0x000fe20003f76000 */
[----:B------:R1:W-:Y:S01]  /*6250*/  STS [R229+0x1d000], R4 ;  /* 0x01d00004e5007388 */ /* 0x0003e20000000800 */
[----:B------:R-:W-:Y:S01]  /*6260*/  FSETP.GE.FTZ.AND P6, PT, R204, RZ, PT ;  /* 0x000000ffcc00720b */ /* 0x000fe20003fd6000 */
[----:B------:R-:W-:Y:S01]  /*6270*/  FMUL.FTZ R16, R221, R11 ;  /* 0x0000000bdd107220 */ /* 0x000fe20000410000 */
[----:B------:R-:W-:Y:S01]  /*6280*/  FSETP.GE.FTZ.AND P4, PT, R196, RZ, PT ;  /* 0x000000ffc400720b */ /* 0x000fe20003f96000 */
[----:B------:R-:W-:Y:S01]  /*6290*/  FADD.FTZ R5, -R0, R30 ;  /* 0x0000001e00057221 */ /* 0x000fe20000010100 */
[----:B------:R-:W-:Y:S01]  /*62a0*/  FSEL R10, R10, R0, P3 ;  /* 0x000000000a0a7208 */ /* 0x000fe20001800000 */
[----:B------:R-:W-:Y:S01]  /*62b0*/  FMUL.FTZ R28, R185, R28 ;  /* 0x0000001cb91c7220 */ /* 0x000fe20000410000 */
[----:B------:R-:W-:Y:S01]  /*62c0*/  FSETP.GE.FTZ.AND P5, PT, R197, RZ, PT ;  /* 0x000000ffc500720b */ /* 0x000fe20003fb6000 */
[----:B------:R-:W-:Y:S01]  /*62d0*/  IMAD.MOV.U32 R222, RZ, RZ, R233 ;  /* 0x000000ffffde7224 */ /* 0x000fe200078e00e9 */
[----:B------:R-:W-:Y:S01]  /*62e0*/  FSEL R11, R15, R0, P6 ;  /* 0x000000000f0b7208 */ /* 0x000fe20003000000 */
[----:B------:R-:W-:Y:S01]  /*62f0*/  FMUL.FTZ R15, R205, R10 ;  /* 0x0000000acd0f7220 */ /* 0x000fe20000410000 */
[-C--:B------:R-:W-:Y:S02]  /*6300*/  FSEL R6, R6, R0.reuse, P4 ;  /* 0x0000000006067208 */ /* 0x080fe40002000000 */
[----:B------:R-:W-:Y:S01]  /*6310*/  FSETP.GE.FTZ.AND P3, PT, R189, RZ, PT ;  /* 0x000000ffbd00720b */ /* 0x000fe20003f76000 */
[----:B------:R-:W-:Y:S01]  /*6320*/  FMUL.FTZ R14, R204, R11 ;  /* 0x0000000bcc0e7220 */ /* 0x000fe20000410000 */
[----:B------:R-:W-:Y:S01]  /*6330*/  FSEL R10, R26, R0, P5 ;  /* 0x000000001a0a7208 */ /* 0x000fe20002800000 */
[----:B------:R-:W-:Y:S01]  /*6340*/  FMUL.FTZ R11, R196, R6 ;  /* 0x00000006c40b7220 */ /* 0x000fe20000410000 */
[----:B------:R-:W-:Y:S02]  /*6350*/  FSETP.GE.FTZ.AND P2, PT, R187, RZ, PT ;  /* 0x000000ffbb00720b */ /* 0x000fe40003f56000 */
[----:B------:R-:W-:Y:S01]  /*6360*/  FSEL R5, R5, R0, P3 ;  /* 0x0000000005057208 */ /* 0x000fe20001800000 */
[----:B------:R-:W-:Y:S01]  /*6370*/  FMUL.FTZ R13, R197, R10 ;  /* 0x0000000ac50d7220 */ /* 0x000fe20000410000 */
[----:B------:R-:W-:Y:S02]  /*6380*/  F2FP.F16.F32.PACK_AB R6, R16, R18 ;  /* 0x000000121006723e */ /* 0x000fe400000000ff */
[----:B------:R-:W-:Y:S01]  /*6390*/  F2FP.F16.F32.PACK_AB R20, R20, R32 ;  /* 0x000000201414723e */ /* 0x000fe200000000ff */
[----:B------:R-:W-:Y:S01]  /*63a0*/  FMUL.FTZ R10, R189, R5 ;  /* 0x00000005bd0a7220 */ /* 0x000fe20000410000 */
[----:B------:R-:W-:Y:S01]  /*63b0*/  F2FP.F16.F32.PACK_AB R5, R14, R15 ;  /* 0x0000000f0e05723e */ /* 0x000fe200000000ff */
[----:B------:R-:W-:Y:S01]  /*63c0*/  STS [R229+0x1d400], R6 ;  /* 0x01d40006e5007388 */ /* 0x000fe20000000800 */
[----:B------:R-:W-:Y:S02]  /*63d0*/  F2FP.F16.F32.PACK_AB R12, R173, R34 ;  /* 0x00000022ad0c723e */ /* 0x000fe400000000ff */
[----:B------:R-:W-:Y:S02]  /*63e0*/  F2FP.F16.F32.PACK_AB R8, R8, R24 ;  /* 0x000000180808723e */ /* 0x000fe400000000ff */
[----:B------:R-:W-:Y:S01]  /*63f0*/  STS [R232+0x1d000], R9 ;  /* 0x01d00009e8007388 */ /* 0x000fe20000000800 */
[----:B------:R-:W-:Y:S01]  /*6400*/  @P2 FADD.FTZ R0, -R0, R31 ;  /* 0x0000001f00002221 */ /* 0x000fe20000010100 */
[----:B-1----:R-:W-:Y:S03]  /*6410*/  F2FP.F16.F32.PACK_AB R4, R11, R13 ;  /* 0x0000000d0b04723e */ /* 0x002fe600000000ff */
[----:B------:R-:W-:Y:S01]  /*6420*/  STS [R232+0x1d400], R5 ;  /* 0x01d40005e8007388 */ /* 0x000fe20000000800 */
[----:B------:R-:W-:Y:S01]  /*6430*/  FMUL.FTZ R0, R187, R0 ;  /* 0x00000000bb007220 */ /* 0x000fe20000410000 */
[----:B------:R-:W-:Y:S03]  /*6440*/  F2FP.F16.F32.PACK_AB R7, R7, R28 ;  /* 0x0000001c0707723e */ /* 0x000fe600000000ff */
[----:B------:R-:W-:Y:S01]  /*6450*/  STS [R230+0x1c000], R21 ;  /* 0x01c00015e6007388 */ /* 0x000fe20000000800 */
[----:B------:R-:W-:Y:S04]  /*6460*/  F2FP.F16.F32.PACK_AB R0, R0, R10 ;  /* 0x0000000a0000723e */ /* 0x000fe800000000ff */
[----:B------:R-:W-:Y:S05]  /*6470*/  STS [R230+0x1c400], R17 ;  /* 0x01c40011e6007388 */ /* 0x000fea0000000800 */
[----:B------:R-:W-:Y:S05]  /*6480*/  STS [R231+0x1c000], R20 ;  /* 0x01c00014e7007388 */ /* 0x000fea0000000800 */
[----:B------:R-:W-:Y:S05]  /*6490*/  STS [R231+0x1c400], R12 ;  /* 0x01c4000ce7007388 */ /* 0x000fea0000000800 */
[----:B------:R-:W-:Y:S05]  /*64a0*/  STS [R230+0x1d000], R8 ;  /* 0x01d00008e6007388 */ /* 0x000fea0000000800 */
[----:B------:R-:W-:Y:S05]  /*64b0*/  STS [R230+0x1d400], R4 ;  /* 0x01d40004e6007388 */ /* 0x000fea0000000800 */
[----:B------:R-:W-:Y:S05]  /*64c0*/  STS [R231+0x1d000], R7 ;  /* 0x01d00007e7007388 */ /* 0x000fea0000000800 */
[----:B------:R-:W-:Y:S01]  /*64d0*/  STS [R231+0x1d400], R0 ;  /* 0x01d40000e7007388 */ /* 0x000fe20000000800 */
[----:B------:R-:W-:Y:S06]  /*64e0*/  BAR.SYNC.DEFER_BLOCKING 0x0 ;  /* 0x0000000000007b1d */ /* 0x000fec0000010000 */
[----:B------:R-:W-:Y:S05]  /*64f0*/  LDSM.16.MT88.4 R4, [R210+0x20000] ;  /* 0x02000000d204783b */ /* 0x000fea0000004200 */
[----:B------:R-:W1:Y:S05]  /*6500*/  LDSM.16.MT88.4 R8, [R172+0x8000] ;  /* 0x00800000ac08783b */ /* 0x000e6a0000004200 */
[----:B------:R-:W2:Y:S05]  /*6510*/  LDSM.16.MT88.4 R12, [R210+0x22000] ;  /* 0x02200000d20c783b */ /* 0x000eaa0000004200 */
[----:B------:R-:W3:Y:S05]  /*6520*/  LDSM.16.MT88.4 R16, [R176] ;  /* 0x00000000b010783b */ /* 0x000eea0000004200 */
[----:B------:R-:W4:Y:S05]  /*6530*/  LDSM.16.MT88.4 R20, [R172+0xa000] ;  /* 0x00a00000ac14783b */ /* 0x000f2a0000004200 */
[----:B------:R-:W4:Y:S05]  /*6540*/  LDSM.16.MT88.4 R24, [R176+0x2000] ;  /* 0x00200000b018783b */ /* 0x000f2a0000004200 */
[----:B------:R-:W-:Y:S05]  /*6550*/  LDSM.16.MT88.4 R28, [R210+0x20800] ;  /* 0x02080000d21c783b */ /* 0x000fea0000004200 */
[----:B------:R-:W4:Y:S05]  /*6560*/  LDSM.16.MT88.4 R32, [R172+0x8800] ;  /* 0x00880000ac20783b */ /* 0x000f2a0000004200 */
[----:B------:R-:W4:Y:S01]  /*6570*/  LDSM.16.MT88.4 R164, [R210+0x22800] ;  /* 0x02280000d2a4783b */ /* 0x000f220000004200 */
[-C--:B-1----:R-:W-:Y:S04]  /*6580*/  HMMA.16816.F32 R36, R4, R8.reuse, R36 ;  /* 0x000000080424723c */ /* 0x082fe80000001824 */
[----:B------:R-:W-:Y:S02]  /*6590*/  LDSM.16.MT88.4 R168, [R176+0x3000] ;  /* 0x00300000b0a8783b */ /* 0x000fe40000004200 */
        /* <DEDUP_REMOVED lines=19> */
[----:B------:R-:W4:Y:S05]  /*66d0*/  LDSM.16.MT88.4 R4, [R210+0x21000] ;  /* 0x02100000d204783b */ /* 0x000f2a0000004200 */
[-C--:B------:R-:W-:Y:S01]  /*66e0*/  HMMA.16816.F32 R36, R28, R32.reuse, R36 ;  /* 0x000000201c24723c */ /* 0x080fe20000001824 */
[----:B------:R-:W4:Y:S05]  /*66f0*/  LDSM.16.MT88.4 R24, [R210+0x23000] ;  /* 0x02300000d218783b */ /* 0x000f2a0000004200 */
        /* <DEDUP_REMOVED lines=19> */
[----:B------:R-:W2:Y:S05]  /*6830*/  LDSM.16.MT88.4 R20, [R172+0x9800] ;  /* 0x00980000ac14783b */ /* 0x000eaa0000004200 */
[-C--:B----4-:R-:W-:Y:S01]  /*6840*/  HMMA.16816.F32 R36, R4, R12.reuse, R36 ;  /* 0x0000000c0424723c */ /* 0x090fe20000001824 */
[----:B------:R-:W3:Y:S05]  /*6850*/  LDSM.16.MT88.4 R28, [R210+0x23800] ;  /* 0x02380000d21c783b */ /* 0x000eea0000004200 */
[C---:B------:R-:W-:Y:S01]  /*6860*/  HMMA.16816.F32 R40, R24.reuse, R12, R40 ;  /* 0x0000000c1828723c */ /* 0x040fe20000001828 */
[----:B------:R-:W4:Y:S05]  /*6870*/  LDSM.16.MT88.4 R172, [R172+0xb800] ;  /* 0x00b80000acac783b */ /* 0x000f2a0000004200 */
[-C--:B------:R-:W-:Y:S01]  /*6880*/  HMMA.16816.F32 R44, R24, R14.reuse, R44 ;  /* 0x0000000e182c723c */ /* 0x080fe2000000182c */
[----:B------:R-:W4:Y:S05]  /*6890*/  LDSM.16.MT88.4 R176, [R176+0x3800] ;  /* 0x00380000b0b0783b */ /* 0x000f2a0000004200 */
[C---:B------:R-:W-:Y:S01]  /*68a0*/  HMMA.16816.F32 R48, R4.reuse, R14, R48 ;  /* 0x0000000e0430723c */ /* 0x040fe20000001830 */
[----:B------:R-:W-:Y:S05]  /*68b0*/  BAR.SYNC.DEFER_BLOCKING 0x0 ;  /* 0x0000000000007b1d */ /* 0x000fea0000010000 */
        /* <DEDUP_REMOVED lines=31> */
[----:B------:R-:W1:Y:S01]  /*6ab0*/  LDC R7, c[0x0][0x420] ;  /* 0x00010800ff077b82 */ /* 0x000e620000000800 */
[----:B------:R-:W-:Y:S05]  /*6ac0*/  IMAD.SHL.U32 R0, R234, 0x40, RZ ;  /* 0x00000040ea007824 */ /* 0x000fea00078e00ff */
[----:B------:R-:W-:Y:S02]  /*6ad0*/  LOP3.LUT R0, R0, 0x1c0, RZ, 0xc0, !PT ;  /* 0x000001c000007812 */ /* 0x000fe400078ec0ff */
[----:B------:R-:W2:Y:S02]  /*6ae0*/  LDC R8, c[0x0][0x424] ;  /* 0x00010900ff087b82 */ /* 0x000ea40000000800 */
[----:B------:R-:W-:Y:S02]  /*6af0*/  LOP3.LUT R4, R0, 0x38, R244, 0xf8, !PT ;  /* 0x0000003800047812 */ /* 0x000fe400078ef8f4 */
[----:B------:R-:W-:Y:S04]  /*6b00*/  SHF.R.U32.HI R0, RZ, 0x3, R0 ;  /* 0x00000003ff007819 */ /* 0x000fe80000011600 */
[----:B------:R-:W-:Y:S01]  /*6b10*/  LOP3.LUT R4, R4, R0, RZ, 0x3c, !PT ;  /* 0x0000000004047212 */ /* 0x000fe200078e3cff */
[----:B-1----:R-:W-:Y:S05]  /*6b20*/  IMAD.U32 R5, R7, -0x40, RZ ;  /* 0xffffffc007057824 */ /* 0x002fea00078e00ff */
[C---:B------:R-:W-:Y:S04]  /*6b30*/  LEA R6, P2, R5.reuse, R226, 0x1 ;  /* 0x000000e205067211 */ /* 0x040fe800078408ff */
[----:B------:R-:W-:Y:S01]  /*6b40*/  LEA.HI.X.SX32 R0, R5, R227, 0x1, P2 ;  /* 0x000000e305007211 */ /* 0x000fe200010f0eff */
[----:B------:R-:W-:Y:S02]  /*6b50*/  IMAD R5, R242, 0x200, R4 ;  /* 0x00000200f2057824 */ /* 0x000fe400078e0204 */
[----:B------:R-:W-:Y:S02]  /*6b60*/  IMAD.MOV.U32 R226, RZ, RZ, R6 ;  /* 0x000000ffffe27224 */ /* 0x000fe400078e0006 */
        /* <DEDUP_REMOVED lines=12> */
.L_x_1243:
[----:B-1----:R-:W-:Y:S01]  /*6c30*/  LEA R0, R218, UR4, 0x1 ;  /* 0x00000004da007c11 */ /* 0x002fe2000f8e08ff */
[----:B------:R-:W-:Y:S01]  /*6c40*/  LDSM.16.MT88.4 R16, [R209] ;  /* 0x00000000d110783b */ /* 0x000fe20000004200 */
[----:B------:R-:W-:Y:S01]  /*6c50*/  IMAD.MOV.U32 R221, RZ, RZ, 0x4 ;  /* 0x00000004ffdd7424 */ /* 0x000fe200078e00ff */
[----:B------:R-:W-:Y:S02]  /*6c60*/  ULOP3.LUT UR11, UR8, 0x1, URZ, 0xc0, !UPT ;  /* 0x00000001080b7892 */ /* 0x000fe4000f8ec03f */
[----:B------:R-:W1:Y:S01]  /*6c70*/  LDSM.16.M88.4 R32, [R0+0x1c000] ;  /* 0x01c000000020783b */ /* 0x000e620000000200 */
[----:B------:R-:W-:Y:S02]  /*6c80*/  @UP3 UIADD3 UR12, UP2, UR16, -0x100, URZ ;  /* 0xffffff00100c3890 */ /* 0x000fe4000ff5e03f */
[----:B------:R-:W-:Y:S01]  /*6c90*/  UISETP.NE.U32.AND UP1, UPT, UR11, 0x1, UPT ;  /* 0x000000010b00788c */ /* 0x000fe2000bf25070 */
[----:B------:R-:W2:Y:S01]  /*6ca0*/  LDSM.16.M88.4 R28, [R0+0x1d000] ;  /* 0x01d00000001c783b */ /* 0x000ea20000000200 */
[----:B------:R-:W-:Y:S02]  /*6cb0*/  UIADD3 UR15, UR8, -0x1, URZ ;  /* 0xffffffff080f7890 */ /* 0x000fe4000fffe03f */
[----:B------:R-:W-:Y:S01]  /*6cc0*/  @UP3 UIADD3.X UR11, UR17, -0x1, URZ, UP2, !UPT ;  /* 0xffffffff110b3890 */ /* 0x000fe200097fe43f */
        /* <DEDUP_REMOVED lines=40> */
[----:B------:R-:W-:Y:S05]  /*6f50*/  LDSM.16.M88.4 R192, [R3+0x1f000] ;  /* 0x01f0000003c0783b */ /* 0x000fea0000000200 */
[----:B------:R-:W-:Y:S01]  /*6f60*/  HMMA.16816.F32 R32, R184, R198, R32 ;  /* 0x000000c6b820723c */ /* 0x000fe20000001820 */
[----:B------:R-:W-:Y:S01]  /*6f70*/  LDSM.16.MT88.4 R184, [R209+0x2800] ;  /* 0x00280000d1b8783b */ /* 0x000fe20000004200 */
[----:B--2---:R-:W1:Y:S03]  /*6f80*/  LDC R0, c[0x0][0x270] ;  /* 0x00009c00ff007b82 */ /* 0x004e660000000800 */
[----:B------:R-:W-:Y:S01]  /*6f90*/  LDSM.16.MT88.4 R196, [R209+0x6800] ;  /* 0x00680000d1c4783b */ /* 0x000fe20000004200 */
[-C--:B------:R-:W-:Y:S06]  /*6fa0*/  HMMA.16816.F32 R4, R164, R172.reuse, R4 ;  /* 0x000000aca404723c */ /* 0x080fec0000001804 */
[C---:B------:R-:W-:Y:S06]  /*6fb0*/  HMMA.16816.F32 R8, R200.reuse, R172, R8 ;  /* 0x000000acc808723c */ /* 0x040fec0000001808 */
[-C--:B------:R-:W-:Y:S06]  /*6fc0*/  HMMA.16816.F32 R12, R200, R174.reuse, R12 ;  /* 0x000000aec80c723c */ /* 0x080fec000000180c */
[C---:B------:R-:W-:Y:S01]  /*6fd0*/  HMMA.16816.F32 R16, R164.reuse, R174, R16 ;  /* 0x000000aea410723c */ /* 0x040fe20000001810 */
[----:B------:R-:W2:Y:S05]  /*6fe0*/  LDSM.16.M88.4 R172, [R3+0x1e000] ;  /* 0x01e0000003ac783b */ /* 0x000eaa0000000200 */
[-C--:B---3--:R-:W-:Y:S06]  /*6ff0*/  HMMA.16816.F32 R20, R164, R176.reuse, R20 ;  /* 0x000000b0a414723c */ /* 0x088fec0000001814 */
[C---:B------:R-:W-:Y:S06]  /*7000*/  HMMA.16816.F32 R24, R200.reuse, R176, R24 ;  /* 0x000000b0c818723c */ /* 0x040fec0000001818 */
[-C--:B------:R-:W-:Y:S01]  /*7010*/  HMMA.16816.F32 R28, R200, R178.reuse, R28 ;  /* 0x000000b2c81c723c */ /* 0x080fe2000000181c */
[----:B------:R-:W-:Y:S05]  /*7020*/  LDSM.16.MT88.4 R200, [R209+0x7000] ;  /* 0x00700000d1c8783b */ /* 0x000fea0000004200 */
[----:B------:R-:W-:Y:S01]  /*7030*/  HMMA.16816.F32 R32, R164, R178, R32 ;  /* 0x000000b2a420723c */ /* 0x000fe20000001820 */
[----:B------:R-:W-:Y:S04]  /*7040*/  LDSM.16.M88.4 R164, [R208+0x1e000] ;  /* 0x01e00000d0a4783b */ /* 0x000fe80000000200 */
[----:B------:R-:W3:Y:S01]  /*7050*/  LDSM.16.MT88.4 R176, [R209+0x3000] ;  /* 0x00300000d1b0783b */ /* 0x000ee20000004200 */
[-C--:B----4-:R-:W-:Y:S06]  /*7060*/  HMMA.16816.F32 R4, R168, R180.reuse, R4 ;  /* 0x000000b4a804723c */ /* 0x090fec0000001804 */
        /* <DEDUP_REMOVED lines=9> */
[----:B------:R-:W-:Y:S04]  /*7100*/  LDSM.16.M88.4 R168, [R2+0x1e000] ;  /* 0x01e0000002a8783b */ /* 0x000fe80000000200 */
[----:B------:R-:W-:Y:S01]  /*7110*/  LDSM.16.MT88.4 R204, [R209+0x7800] ;  /* 0x00780000d1cc783b */ /* 0x000fe20000004200 */
[-C--:B--2---:R-:W-:Y:S06]  /*7120*/  HMMA.16816.F32 R4, R172, R184.reuse, R4 ;  /* 0x000000b8ac04723c */ /* 0x084fec0000001804 */
[C---:B------:R-:W-:Y:S06]  /*7130*/  HMMA.16816.F32 R8, R192.reuse, R184, R8 ;  /* 0x000000b8c008723c */ /* 0x040fec0000001808 */
[-C--:B------:R-:W-:Y:S06]  /*7140*/  HMMA.16816.F32 R12, R192, R186.reuse, R12 ;  /* 0x000000bac00c723c */ /* 0x080fec000000180c */
[C---:B------:R-:W-:Y:S01]  /*7150*/  HMMA.16816.F32 R16, R172.reuse, R186, R16 ;  /* 0x000000baac10723c */ /* 0x040fe20000001810 */
[----:B------:R-:W2:Y:S05]  /*7160*/  LDSM.16.MT88.4 R184, [R209+0x3800] ;  /* 0x00380000d1b8783b */ /* 0x000eaa0000004200 */
[-C--:B------:R-:W-:Y:S06]  /*7170*/  HMMA.16816.F32 R20, R172, R196.reuse, R20 ;  /* 0x000000c4ac14723c */ /* 0x080fec0000001814 */
[C---:B------:R-:W-:Y:S06]  /*7180*/  HMMA.16816.F32 R24, R192.reuse, R196, R24 ;  /* 0x000000c4c018723c */ /* 0x040fec0000001818 */
[-C--:B------:R-:W-:Y:S06]  /*7190*/  HMMA.16816.F32 R28, R192, R198.reuse, R28 ;  /* 0x000000c6c01c723c */ /* 0x080fec000000181c */
[----:B------:R-:W-:Y:S06]  /*71a0*/  HMMA.16816.F32 R32, R172, R198, R32 ;  /* 0x000000c6ac20723c */ /* 0x000fec0000001820 */
[-C--:B---3--:R-:W-:Y:S05]  /*71b0*/  HMMA.16816.F32 R4, R164, R176.reuse, R4 ;  /* 0x000000b0a404723c */ /* 0x088fea0000001804 */
[----:B------:R-:W-:Y:S01]  /*71c0*/  @P0 VIADD R172, R239, 0xffffffc0 ;  /* 0xffffffc0efac0836 */ /* 0x000fe20000000000 */
[C---:B----4-:R-:W-:Y:S05]  /*71d0*/  HMMA.16816.F32 R8, R180.reuse, R176, R8 ;  /* 0x000000b0b408723c */ /* 0x050fea0000001808 */
[----:B------:R-:W-:Y:S01]  /*71e0*/  @P0 IMAD.WIDE R172, R172, R221, UR16 ;  /* 0x00000010acac0e25 */ /* 0x000fe2000f8e02dd */
[-C--:B------:R-:W-:Y:S01]  /*71f0*/  HMMA.16816.F32 R12, R180, R178.reuse, R12 ;  /* 0x000000b2b40c723c */ /* 0x080fe2000000180c */
[----:B------:R-:W-:Y:S01]  /*7200*/  @UP3 UMOV UR16, UR12 ;  /* 0x0000000c00103c82 */ /* 0x000fe20008000000 */
[----:B------:R-:W-:Y:S02]  /*7210*/  @UP3 UMOV UR17, UR11 ;  /* 0x0000000b00113c82 */ /* 0x000fe40008000000 */
[----:B------:R-:W5:Y:S01]  /*7220*/  @P0 LDG.E R237, desc[UR6][R172.64] ;  /* 0x00000006aced0981 */ /* 0x000f62000c1e1900 */
[----:B------:R-:W-:Y:S01]  /*7230*/  IMAD.IADD R176, R217, 0x1, R211 ;  /* 0x00000001d9b07824 */ /* 0x000fe200078e02d3 */
[C---:B------:R-:W-:Y:S02]  /*7240*/  HMMA.16816.F32 R16, R164.reuse, R178, R16 ;  /* 0x000000b2a410723c */ /* 0x040fe40000001810 */
[----:B------:R-:W5:Y:S04]  /*7250*/  @P0 LDG.E R238, desc[UR6][R172.64+0x20] ;  /* 0x00002006acee0981 */ /* 0x000f68000c1e1900 */
[-C--:B------:R-:W-:Y:S01]  /*7260*/  HMMA.16816.F32 R20, R164, R200.reuse, R20 ;  /* 0x000000c8a414723c */ /* 0x080fe20000001814 */
[----:B------:R-:W5:Y:S04]  /*7270*/  @P0 LDG.E R235, desc[UR6][R172.64+0x80] ;  /* 0x00008006aceb0981 */ /* 0x000f68000c1e1900 */
[----:B------:R3:W5:Y:S01]  /*7280*/  @P0 LDG.E R236, desc[UR6][R172.64+0xa0] ;  /* 0x0000a006acec0981 */ /* 0x000762000c1e1900 */
[C---:B------:R-:W-:Y:S06]  /*7290*/  HMMA.16816.F32 R24, R180.reuse, R200, R24 ;  /* 0x000000c8b418723c */ /* 0x040fec0000001818 */
[-C--:B------:R-:W-:Y:S06]  /*72a0*/  HMMA.16816.F32 R28, R180, R202.reuse, R28 ;  /* 0x000000cab41c723c */ /* 0x080fec000000181c */
[----:B------:R-:W-:Y:S06]  /*72b0*/  HMMA.16816.F32 R32, R164, R202, R32 ;  /* 0x000000caa420723c */ /* 0x000fec0000001820 */
[-C--:B--2---:R-:W-:Y:S05]  /*72c0*/  HMMA.16816.F32 R4, R168, R184.reuse, R4 ;  /* 0x000000b8a804723c */ /* 0x084fea0000001804 */
[----:B-1----:R-:W-:Y:S01]  /*72d0*/  IMAD R167, R0, UR22, RZ ;  /* 0x0000001600a77c24 */ /* 0x002fe2000f8e02ff */
[C---:B------:R-:W-:Y:S05]  /*72e0*/  HMMA.16816.F32 R8, R188.reuse, R184, R8 ;  /* 0x000000b8bc08723c */ /* 0x040fea0000001808 */
[C---:B------:R-:W-:Y:S01]  /*72f0*/  IMAD.U32 R0, R167.reuse, -0x40, RZ ;  /* 0xffffffc0a7007824 */ /* 0x040fe200078e00ff */
[-C--:B------:R-:W-:Y:S05]  /*7300*/  HMMA.16816.F32 R12, R188, R186.reuse, R12 ;  /* 0x000000babc0c723c */ /* 0x080fea000000180c */
[C---:B------:R-:W-:Y:S01]  /*7310*/  LEA R233, P2, R0.reuse, R222, 0x2 ;  /* 0x000000de00e97211 */ /* 0x040fe200078410ff */
[C---:B------:R-:W-:Y:S05]  /*7320*/  HMMA.16816.F32 R16, R168.reuse, R186, R16 ;  /* 0x000000baa810723c */ /* 0x040fea0000001810 */
[----:B------:R-:W-:Y:S01]  /*7330*/  LEA.HI.X.SX32 R223, R0, R223, 0x2, P2 ;  /* 0x000000df00df7211 */ /* 0x000fe200010f16ff */
[-C--:B------:R-:W-:Y:S05]  /*7340*/  HMMA.16816.F32 R20, R168, R204.reuse, R20 ;  /* 0x000000cca814723c */ /* 0x080fea0000001814 */
[----:B------:R-:W-:Y:S01]  /*7350*/  IMAD.MOV.U32 R2, RZ, RZ, R233 ;  /* 0x000000ffff027224 */ /* 0x000fe200078e00e9 */
[C---:B------:R-:W-:Y:S05]  /*7360*/  HMMA.16816.F32 R24, R188.reuse, R204, R24 ;  /* 0x000000ccbc18723c */ /* 0x040fea0000001818 */
[C---:B------:R-:W-:Y:S01]  /*7370*/  IMAD.SHL.U32 R0, R167.reuse, 0x8, RZ ;  /* 0x00000008a7007824 */ /* 0x040fe200078e00ff */
[-C--:B------:R-:W-:Y:S05]  /*7380*/  HMMA.16816.F32 R28, R188, R206.reuse, R28 ;  /* 0x000000cebc1c723c */ /* 0x080fea000000181c */
[----:B------:R-:W-:Y:S01]  /*7390*/  IMAD.MOV.U32 R3, RZ, RZ, R223 ;  /* 0x000000ffff037224 */ /* 0x000fe200078e00df */
[----:B------:R-:W-:Y:S04]  /*73a0*/  HMMA.16816.F32 R32, R168, R206, R32 ;  /* 0x000000cea820723c */ /* 0x000fe80000001820 */
[----:B------:R1:W-:Y:S01]  /*73b0*/  REDG.E.ADD.F32.FTZ.RN.STRONG.GPU desc[UR6][R2.64], R4 ;  /* 0x00000004020079a6 */ /* 0x0003e2000c10f386 */
[CC--:B------:R-:W-:Y:S01]  /*73c0*/  LEA R164, P2, R0.reuse, R2.reuse, 0x2 ;  /* 0x0000000200a47211 */ /* 0x0c0fe200078410ff */
[C---:B------:R-:W-:Y:S02]  /*73d0*/  IMAD.SHL.U32 R166, R167.reuse, 0x10, RZ ;  /* 0x00000010a7a67824 */ /* 0x040fe400078e00ff */
[C---:B------:R-:W-:Y:S03]  /*73e0*/  IMAD R168, R167.reuse, 0x18, RZ ;  /* 0x00000018a7a87824 */ /* 0x040fe600078e02ff */
[-C--:B------:R-:W-:Y:S01]  /*73f0*/  LEA.HI.X.SX32 R165, R0, R3.reuse, 0x2, P2 ;  /* 0x0000000300a57211 */ /* 0x080fe200010f16ff */
[C---:B------:R-:W-:Y:S01]  /*7400*/  IMAD.SHL.U32 R171, R167.reuse, 0x20, RZ ;  /* 0x00000020a7ab7824 */ /* 0x040fe200078e00ff */
[CC--:B---3--:R-:W-:Y:S01]  /*7410*/  LEA R172, P0, R166.reuse, R2.reuse, 0x2 ;  /* 0x00000002a6ac7211 */ /* 0x0c8fe200078010ff */
[----:B------:R-:W-:Y:S02]  /*7420*/  IMAD R169, R167, 0x28, RZ ;  /* 0x00000028a7a97824 */ /* 0x000fe400078e02ff */
[----:B------:R2:W-:Y:S01]  /*7430*/  REDG.E.ADD.F32.FTZ.RN.STRONG.GPU desc[UR6][R164.64], R5 ;  /* 0x00000005a40079a6 */ /* 0x0005e2000c10f386 */
[-C--:B------:R-:W-:Y:S02]  /*7440*/  LEA.HI.X.SX32 R173, R166, R3.reuse, 0x2, P0 ;  /* 0x00000003a6ad7211 */ /* 0x080fe400000f16ff */
[CC--:B------:R-:W-:Y:S03]  /*7450*/  LEA R170, P0, R171.reuse, R2.reuse, 0x2 ;  /* 0x00000002abaa7211 */ /* 0x0c0fe600078010ff */
[----:B------:R3:W-:Y:S01]  /*7460*/  REDG.E.ADD.F32.FTZ.RN.STRONG.GPU desc[UR6][R172.64], R6 ;  /* 0x00000006ac0079a6 */ /* 0x0007e2000c10f386 */
[-C--:B------:R-:W-:Y:S02]  /*7470*/  LEA.HI.X.SX32 R171, R171, R3.reuse, 0x2, P0 ;  /* 0x00000003abab7211 */ /* 0x080fe400000f16ff */
[CC--:B-1----:R-:W-:Y:S04]  /*7480*/  LEA R4, P2, R168.reuse, R2.reuse, 0x2 ;  /* 0x00000002a8047211 */ /* 0x0c2fe800078410ff */
[-C--:B--2---:R-:W-:Y:S02]  /*7490*/  LEA.HI.X.SX32 R5, R168, R3.reuse, 0x2, P2 ;  /* 0x00000003a8057211 */ /* 0x084fe400010f16ff */
[-C--:B------:R-:W-:Y:S03]  /*74a0*/  LEA R168, P3, R169, R2.reuse, 0x2 ;  /* 0x00000002a9a87211 */ /* 0x080fe600078610ff */
[----:B------:R1:W-:Y:S01]  /*74b0*/  REDG.E.ADD.F32.FTZ.RN.STRONG.GPU desc[UR6][R4.64], R7 ;  /* 0x00000007040079a6 */ /* 0x0003e2000c10f386 */
[----:B---3--:R-:W-:Y:S01]  /*74c0*/  IMAD R172, R167, 0x30, RZ ;  /* 0x00000030a7ac7824 */ /* 0x008fe200078e02ff */
[-C--:B------:R-:W-:Y:S01]  /*74d0*/  LEA.HI.X.SX32 R169, R169, R3.reuse, 0x2, P3 ;  /* 0x00000003a9a97211 */ /* 0x080fe200018f16ff */
[----:B------:R-:W-:Y:S01]  /*74e0*/  IMAD R167, R167, 0x38, RZ ;  /* 0x00000038a7a77824 */ /* 0x000fe200078e02ff */
[----:B------:R2:W-:Y:S02]  /*74f0*/  REDG.E.ADD.F32.FTZ.RN.STRONG.GPU desc[UR6][R170.64], R8 ;  /* 0x00000008aa0079a6 */ /* 0x0005e4000c10f386 */
[CC--:B------:R-:W-:Y:S02]  /*7500*/  LEA R6, P2, R172.reuse, R2.reuse, 0x2 ;  /* 0x00000002ac067211 */ /* 0x0c0fe400078410ff */
[----:B------:R-:W-:Y:S02]  /*7510*/  REDG.E.ADD.F32.FTZ.RN.STRONG.GPU desc[UR6][R168.64], R9 ;  /* 0x00000009a80079a6 */ /* 0x000fe4000c10f386 */
[-C--:B-1----:R-:W-:Y:S02]  /*7520*/  LEA.HI.X.SX32 R7, R172, R3.reuse, 0x2, P2 ;  /* 0x00000003ac077211 */ /* 0x082fe400010f16ff */
[CC--:B------:R-:W-:Y:S01]  /*7530*/  LEA R4, P0, R167.reuse, R2.reuse, 0x2 ;  /* 0x00000002a7047211 */ /* 0x0c0fe200078010ff */
[----:B------:R-:W-:Y:S01]  /*7540*/  LDSM.16.MT88.4 R172, [R211+0x3800] ;  /* 0x00380000d3ac783b */ /* 0x000fe20000004200 */
[----:B--2---:R-:W-:Y:S02]  /*7550*/  VIADD R170, R166, 0x20 ;  /* 0x00000020a6aa7836 */ /* 0x004fe40000000000 */
[-C--:B------:R-:W-:Y:S01]  /*7560*/  LEA.HI.X.SX32 R5, R167, R3.reuse, 0x2, P0 ;  /* 0x00000003a7057211 */ /* 0x080fe200000f16ff */
[----:B------:R1:W-:Y:S01]  /*7570*/  REDG.E.ADD.F32.FTZ.RN.STRONG.GPU desc[UR6][R6.64], R10 ;  /* 0x0000000a060079a6 */ /* 0x0003e2000c10f386 */
[----:B------:R-:W-:Y:S03]  /*7580*/  IMAD.IADD R8, R0, 0x1, R170 ;  /* 0x0000000100087824 */ /* 0x000fe600078e02aa */
[----:B------:R2:W-:Y:S04]  /*7590*/  REDG.E.ADD.F32.FTZ.RN.STRONG.GPU desc[UR6][R4.64], R11 ;  /* 0x0000000b040079a6 */ /* 0x0005e8000c10f386 */
[----:B------:R3:W-:Y:S04]  /*75a0*/  REDG.E.ADD.F32.FTZ.RN.STRONG.GPU desc[UR6][R2.64+0x80], R16 ;  /* 0x00008010020079a6 */ /* 0x0007e8000c10f386 */
[----:B------:R4:W-:Y:S01]  /*75b0*/  REDG.E.ADD.F32.FTZ.RN.STRONG.GPU desc[UR6][R164.64+0x80], R17 ;  /* 0x00008011a40079a6 */ /* 0x0009e2000c10f386 */
[CC--:B-1----:R-:W-:Y:S04]  /*75c0*/  LEA R6, P0, R170.reuse, R2.reuse, 0x2 ;  /* 0x00000002aa067211 */ /* 0x0c2fe800078010ff */
[-C--:B------:R-:W-:Y:S01]  /*75d0*/  LEA.HI.X.SX32 R7, R170, R3.reuse, 0x2, P0 ;  /* 0x00000003aa077211 */ /* 0x080fe200000f16ff */
[----:B--2---:R-:W-:Y:S01]  /*75e0*/  IMAD.IADD R4, R0, 0x1, R8 ;  /* 0x0000000100047824 */ /* 0x004fe200078e0208 */
[----:B------:R-:W-:Y:S01]  /*75f0*/  LDSM.16.MT88.4 R168, [R176+0x3000] ;  /* 0x00300000b0a8783b */ /* 0x000fe20000004200 */
[-C--:B---3--:R-:W-:Y:S02]  /*7600*/  LEA R16, P2, R8, R2.reuse, 0x2 ;  /* 0x0000000208107211 */ /* 0x088fe400078410ff */
[----:B------:R-:W-:Y:S01]  /*7610*/  IMAD.IADD R5, R0, 0x1, R4 ;  /* 0x0000000100057824 */ /* 0x000fe200078e0204 */
[----:B------:R1:W-:Y:S01]  /*7620*/  REDG.E.ADD.F32.FTZ.RN.STRONG.GPU desc[UR6][R6.64], R18 ;  /* 0x00000012060079a6 */ /* 0x0003e2000c10f386 */
[-C--:B------:R-:W-:Y:S02]  /*7630*/  LEA R10, P0, R4, R2.reuse, 0x2 ;  /* 0x00000002040a7211 */ /* 0x080fe400078010ff */
        /* <DEDUP_REMOVED lines=31> */
[----:B------:R3:W-:Y:S01]  /*7830*/  REDG.E.ADD.F32.FTZ.RN.STRONG.GPU desc[UR6][R14.64], R24 ;  /* 0x000000180e0079a6 */ /* 0x0007e2000c10f386 */
        /* <DEDUP_REMOVED lines=197> */
[----:B------:R-:W-:Y:S01]  /*8490*/  FMUL.FTZ R174, R38, UR9 ;  /* 0x0000000926ae7c20 */ /* 0x000fe20008410000 */
[----:B------:R-:W-:Y:S01]  /*84a0*/  FMUL.FTZ R31, R39, UR9 ;  /* 0x00000009271f7c20 */ /* 0x000fe20008410000 */
[----:B------:R-:W-:Y:S01]  /*84b0*/  STS [R246+0x400], R58 ;  /* 0x0004003af6007388 */ /* 0x000fe20000000800 */
[----:B------:R-:W-:Y:S01]  /*84c0*/  FMUL.FTZ R132, R132, UR8 ;  /* 0x0000000884847c20 */ /* 0x000fe20008410000 */
[----:B------:R-:W-:Y:S01]  /*84d0*/  FMUL.FTZ R43, R133, UR8 ;  /* 0x00000008852b7c20 */ /* 0x000fe20008410000 */
[----:B------:R-:W-:Y:S01]  /*84e0*/  FMUL.FTZ R134, R134, UR8 ;  /* 0x0000000886867c20 */ /* 0x000fe20008410000 */
[----:B------:R-:W-:Y:S01]  /*84f0*/  FMUL.FTZ R42, R135, UR8 ;  /* 0x00000008872a7c20 */ /* 0x000fe20008410000 */
[----:B------:R-:W-:Y:S01]  /*8500*/  F2FP.F16.F32.PACK_AB R47, R47, R128 ;  /* 0x000000802f2f723e */ /* 0x000fe200000000ff */
[----:B------:R-:W-:Y:S01]  /*8510*/  STS [R249], R55 ;  /* 0x00000037f9007388 */ /* 0x000fe20000000800 */
[----:B------:R-:W-:Y:S01]  /*8520*/  FMUL.FTZ R173, R40, UR9 ;  /* 0x0000000928ad7c20 */ /* 0x000fe20008410000 */
[----:B------:R-:W-:Y:S01]  /*8530*/  FMUL.FTZ R30, R41, UR9 ;  /* 0x00000009291e7c20 */ /* 0x000fe20008410000 */
        /* <DEDUP_REMOVED lines=20> */
[----:B------:R-:W-:Y:S01]  /*8680*/  F2FP.F16.F32.PACK_AB R45, R45, R124 ;  /* 0x0000007c2d2d723e */ /* 0x000fe200000000ff */
[----:B------:R-:W-:Y:S01]  /*8690*/  STS [R249+0x2000], R53 ;  /* 0x00200035f9007388 */ /* 0x000fe20000000800 */
[----:B------:R-:W-:Y:S01]  /*86a0*/  FMUL.FTZ R148, R148, UR8 ;  /* 0x0000000894947c20 */ /* 0x000fe20008410000 */
[----:B------:R-:W-:Y:S01]  /*86b0*/  FMUL.FTZ R35, R149, UR8 ;  /* 0x0000000895237c20 */ /* 0x000fe20008410000 */
[----:B------:R-:W-:Y:S01]  /*86c0*/  FMUL.FTZ R150, R150, UR8 ;  /* 0x0000000896967c20 */ /* 0x000fe20008410000 */
[----:B------:R-:W-:Y:S01]  /*86d0*/  STS [R249+0x2400], R52 ;  /* 0x00240034f9007388 */ /* 0x000fe20000000800 */
[----:B------:R-:W-:Y:S01]  /*86e0*/  FMUL.FTZ R34, R151, UR8 ;  /* 0x0000000897227c20 */ /* 0x000fe20008410000 */
[----:B------:R-:W-:Y:S01]  /*86f0*/  F2FP.F16.F32.PACK_AB R44, R44, R126 ;  /* 0x0000007e2c2c723e */ /* 0x000fe200000000ff */
[----:B------:R-:W-:Y:S01]  /*8700*/  FMUL.FTZ R160, R160, UR8 ;  /* 0x00000008a0a07c20 */ /* 0x000fe20008410000 */
[----:B------:R-:W-:Y:S01]  /*8710*/  STS [R247], R51 ;  /* 0x00000033f7007388 */ /* 0x000fe20000000800 */
[----:B------:R-:W-:Y:S01]  /*8720*/  FMUL.FTZ R161, R161, UR8 ;  /* 0x00000008a1a17c20 */ /* 0x000fe20008410000 */
[----:B------:R-:W-:Y:S01]  /*8730*/  FMUL.FTZ R162, R162, UR8 ;  /* 0x00000008a2a27c20 */ /* 0x000fe20008410000 */
[----:B------:R-:W-:Y:S01]  /*8740*/  FMUL.FTZ R163, R163, UR8 ;  /* 0x00000008a3a37c20 */ /* 0x000fe20008410000 */
[----:B------:R-:W-:Y:S01]  /*8750*/  STS [R247+0x400], R50 ;  /* 0x00040032f7007388 */ /* 0x000fe20000000800 */
[----:B------:R-:W-:Y:S01]  /*8760*/  F2FP.F16.F32.PACK_AB R43, R43, R132 ;  /* 0x000000842b2b723e */ /* 0x000fe200000000ff */
[----:B------:R-:W-:Y:S01]  /*8770*/  FMUL.FTZ R152, R152, UR8 ;  /* 0x0000000898987c20 */ /* 0x000fe20008410000 */
[----:B------:R-:W-:Y:S01]  /*8780*/  F2FP.F16.F32.PACK_AB R42, R42, R134 ;  /* 0x000000862a2a723e */ /* 0x000fe200000000ff */
[----:B------:R-:W-:Y:S01]  /*8790*/  STS [R250], R47 ;  /* 0x0000002ffa007388 */ /* 0x000fe20000000800 */
        /* <DEDUP_REMOVED lines=105> */
[----:B------:R-:W-:Y:S01]  /*8e30*/  @UP0 UIADD3 UR12, UR21, UR26, URZ ;  /* 0x0000001a150c0290 */ /* 0x000fe2000fffe03f */
        /* <DEDUP_REMOVED lines=11> */
[----:B------:R-:W-:Y:S01]  /*8ef0*/  @UP0 ULDC.64 UR8, c[0x0][0x450] ;  /* 0x0001140000080ab9 */ /* 0x000fe20000000a00 */
[----:B------:R-:W-:Y:S01]  /*8f00*/  F2FP.F16.F32.PACK_AB R3, R3, R98 ;  /* 0x000000620303723e */ /* 0x000fe200000000ff */
[----:B------:R-:W-:Y:S01]  /*8f10*/  STS [R249+0xa400], R25 ;  /* 0x00a40019f9007388 */ /* 0x000fe20000000800 */
[----:B------:R-:W-:Y:S01]  /*8f20*/  F2FP.F16.F32.PACK_AB R6, R6, R88 ;  /* 0x000000580606723e */ /* 0x000fe200000000ff */
[----:B------:R-:W-:Y:S01]  /*8f30*/  @UP0 UIMAD.WIDE.U32 UR10, UR12, UR8, URZ ;  /* 0x000000080c0a02a5 */ /* 0x000fe2000f8e003f */
[----:B------:R-:W-:Y:S01]  /*8f40*/  F2FP.F16.F32.PACK_AB R5, R5, R90 ;  /* 0x0000005a0505723e */ /* 0x000fe200000000ff */
[----:B------:R-:W-:Y:S01]  /*8f50*/  STS [R247+0x8000], R24 ;  /* 0x00800018f7007388 */ /* 0x000fe20000000800 */
[----:B------:R-:W-:Y:S01]  /*8f60*/  F2FP.F16.F32.PACK_AB R0, R0, R94 ;  /* 0x0000005e0000723e */ /* 0x000fe200000000ff */
[----:B------:R-:W-:Y:S01]  /*8f70*/  @UP0 UIMAD UR12, UR12, UR9, URZ ;  /* 0x000000090c0c02a4 */ /* 0x000fe2000f8e023f */
[----:B------:R-:W-:Y:S01]  /*8f80*/  PLOP3.LUT P0, PT, PT, PT, UP0, 0x80, 0x0 ;  /* 0x000000000000781c */ /* 0x000fe20003f0f008 */
[----:B------:R-:W-:Y:S01]  /*8f90*/  STS [R247+0x8400], R23 ;  /* 0x00840017f7007388 */ /* 0x000fe20000000800 */
[----:B------:R-:W-:Y:S01]  /*8fa0*/  F2FP.F16.F32.PACK_AB R2, R2, R92 ;  /* 0x0000005c0202723e */ /* 0x000fe200000000ff */
[----:B------:R-:W-:-:S02]  /*8fb0*/  @UP0 UIADD3 UR22, UR11, UR12, URZ ;  /* 0x0000000c0b160290 */ /* 0x000fc4000fffe03f */
[----:B------:R-:W-:Y:S01]  /*8fc0*/  STS [R250+0x8000], R20 ;  /* 0x00800014fa007388 */ /* 0x000fe20000000800 */
[----:B------:R-:W-:-:S03]  /*8fd0*/  @UP0 UMOV UR19, UR10 ;  /* 0x0000000a00130c82 */ /* 0x000fc60008000000 */
        /* <DEDUP_REMOVED lines=21> */
[----:B-1----:R-:W-:-:S04]  /*9130*/  SHF.L.U32 R0, R234, 0x6, RZ ;  /* 0x00000006ea007819 */ /* 0x002fc800000006ff */
[----:B------:R-:W-:-:S04]  /*9140*/  LOP3.LUT R0, R0, 0x1c0, RZ, 0xc0, !PT ;  /* 0x000001c000007812 */ /* 0x000fc800078ec0ff */
[----:B--2---:R-:W-:Y:S02]  /*9150*/  LOP3.LUT R2, R0, 0x38, R244, 0xf8, !PT ;  /* 0x0000003800027812 */ /* 0x004fe400078ef8f4 */
[----:B------:R-:W-:Y:S01]  /*9160*/  SHF.R.U32.HI R0, RZ, 0x3, R0 ;  /* 0x00000003ff007819 */ /* 0x000fe20000011600 */
[----:B------:R-:W-:Y:S06]  /*9170*/  @P0 BRA `(.L_x_1245) ;  /* 0x0000000000340947 */ /* 0x000fec0003800000 */
        /* <DEDUP_REMOVED lines=13> */
.L_x_1245:
[----:B------:R-:W-:Y:S01]  /*9250*/  @UP0 UIADD3 UR13, UR21, UR26, URZ ;  /* 0x0000001a150d0290 */ /* 0x000fe2000fffe03f */
[----:B------:R-:W-:Y:S01]  /*9260*/  LOP3.LUT R0, R2, R0, RZ, 0x3c, !PT ;  /* 0x0000000002007212 */ /* 0x000fe200078e3cff */
[----:B------:R-:W-:Y:S01]  /*9270*/  @UP0 ULDC.64 UR10, c[0x0][0x458] ;  /* 0x00011600000a0ab9 */ /* 0x000fe20000000a00 */
[----:B------:R-:W-:Y:S02]  /*9280*/  USHF.L.U32 UR12, UR20, 0x7, URZ ;  /* 0x00000007140c7899 */ /* 0x000fe4000800063f */
[----:B------:R-:W-:Y:S01]  /*9290*/  @UP0 UIMAD.WIDE.U32 UR14, UR13, UR10, URZ ;  /* 0x0000000a0d0e02a5 */ /* 0x000fe2000f8e003f */
[----:B------:R-:W-:Y:S01]  /*92a0*/  IMAD R0, R242, 0x200, R0 ;  /* 0x00000200f2007824 */ /* 0x000fe200078e0200 */
[----:B------:R-:W-:-:S04]  /*92b0*/  @UP0 UIMAD UR13, UR13, UR11, URZ ;  /* 0x0000000b0d0d02a4 */ /* 0x000fc8000f8e023f */
[----:B------:R-:W-:Y:S01]  /*92c0*/  @UP0 UIADD3 UR18, UR15, UR13, URZ ;  /* 0x0000000d0f120290 */ /* 0x000fe2000fffe03f */
[----:B------:R-:W-:Y:S01]  /*92d0*/  LEA R0, R0, UR4, 0x1 ;  /* 0x0000000400007c11 */ /* 0x000fe2000f8e08ff */
[----:B------:R-:W-:Y:S01]  /*92e0*/  @UP0 UMOV UR17, UR14 ;  /* 0x0000000e00110c82 */ /* 0x000fe20008000000 */
[----:B------:R-:W-:Y:S09]  /*92f0*/  @P0 BRA `(.L_x_1246) ;  /* 0x0000000000340947 */ /* 0x000ff20003800000 */
        /* <DEDUP_REMOVED lines=13> */
.L_x_1246:
[----:B------:R-:W-:Y:S01]  /*93d0*/  BAR.SYNC.DEFER_BLOCKING 0x0 ;  /* 0x0000000000007b1d */ /* 0x000fe20000010000 */
[----:B------:R-:W-:Y:S01]  /*93e0*/  USHF.R.S32.HI UR13, URZ, 0x1f, UR12 ;  /* 0x0000001f3f0d7899 */ /* 0x000fe2000801140c */
[--C-:B------:R-:W-:Y:S01]  /*93f0*/  SHF.R.S32.HI R9, RZ, 0x1f, R244.reuse ;  /* 0x0000001fff097819 */ /* 0x100fe200000114f4 */
[----:B------:R-:W-:Y:S01]  /*9400*/  IMAD.U32 R2, RZ, RZ, UR8 ;  /* 0x00000008ff027e24 */ /* 0x000fe2000f8e00ff */
[----:B------:R-:W-:Y:S01]  /*9410*/  UIMAD UR5, UR20, -0x80, UR5 ;  /* 0xffffff80140578a4 */ /* 0x000fe2000f8e0205 */
[----:B------:R-:W-:Y:S01]  /*9420*/  IMAD.MOV.U32 R8, RZ, RZ, R244 ;  /* 0x000000ffff087224 */ /* 0x000fe200078e00f4 */
[----:B------:R-:W-:Y:S01]  /*9430*/  UIMAD UR14, UR13, UR8, URZ ;  /* 0x000000080d0e72a4 */ /* 0x000fe2000f8e023f */
[----:B------:R-:W-:Y:S01]  /*9440*/  VIADD R4, R234, 0x20 ;  /* 0x00000020ea047836 */ /* 0x000fe20000000000 */
[----:B------:R-:W-:Y:S01]  /*9450*/  USHF.R.S32.HI UR16, URZ, 0x1f, UR55 ;  /* 0x0000001f3f107899 */ /* 0x000fe20008011437 */
[----:B------:R-:W-:Y:S01]  /*9460*/  IMAD.WIDE.U32 R2, R2, UR12, R8 ;  /* 0x0000000c02027c25 */ /* 0x000fe2000f8e0008 */
[----:B------:R-:W-:Y:S01]  /*9470*/  UIMAD UR14, UR12, UR9, UR14 ;  /* 0x000000090c0e72a4 */ /* 0x000fe2000f8e020e */
[----:B------:R-:W-:Y:S01]  /*9480*/  ISETP.GE.AND P4, PT, R234, UR5, PT ;  /* 0x00000005ea007c0c */ /* 0x000fe2000bf86270 */
[----:B------:R-:W-:Y:S01]  /*9490*/  BSSY B0, `(.L_x_1247) ;  /* 0x0000026000007945 */ /* 0x000fe20003800000 */
[----:B------:R-:W-:Y:S01]  /*94a0*/  ISETP.GE.AND P3, PT, R4, UR5, PT ;  /* 0x0000000504007c0c */ /* 0x000fe2000bf66270 */
[----:B------:R-:W-:Y:S01]  /*94b0*/  VIADD R5, R234, 0x40 ;  /* 0x00000040ea057836 */ /* 0x000fe20000000000 */
[----:B------:R-:W-:-:S02]  /*94c0*/  IADD3 R2, P0, R2, UR19, RZ ;  /* 0x0000001302027c10 */ /* 0x000fc4000ff1e0ff */
[----:B------:R-:W-:Y:S01]  /*94d0*/  MOV R4, UR14 ;  /* 0x0000000e00047c02 */ /* 0x000fe20008000f00 */
[----:B------:R-:W-:Y:S01]  /*94e0*/  ULDC.64 UR14, c[0x0][0x468] ;  /* 0x00011a00000e7ab9 */ /* 0x000fe20000000a00 */
[----:B------:R-:W-:Y:S01]  /*94f0*/  ISETP.GE.AND P2, PT, R5, UR5, PT ;  /* 0x0000000505007c0c */ /* 0x000fe2000bf46270 */
[----:B------:R-:W-:Y:S01]  /*9500*/  UIMAD UR16, UR16, UR14, URZ ;  /* 0x0000000e101072a4 */ /* 0x000fe2000f8e023f */
[----:B------:R-:W-:Y:S01]  /*9510*/  IADD3.X R3, R3, UR22, R4, P0, !PT ;  /* 0x0000001603037c10 */ /* 0x000fe200087fe404 */
[----:B------:R-:W-:Y:S01]  /*9520*/  IMAD.U32 R4, RZ, RZ, UR14 ;  /* 0x0000000eff047e24 */ /* 0x000fe2000f8e00ff */
[----:B------:R-:W-:Y:S01]  /*9530*/  SHF.R.S32.HI R11, RZ, 0x1f, R234 ;  /* 0x0000001fff0b7819 */ /* 0x000fe200000114ea */
[----:B------:R1:W2:Y:S01]  /*9540*/  LDS.128 R24, [R0+0xd000] ;  /* 0x00d0000000187984 */ /* 0x0002a20000000c00 */
[----:B------:R-:W-:Y:S01]  /*9550*/  UIMAD UR15, UR55, UR15, UR16 ;  /* 0x0000000f370f72a4 */ /* 0x000fe2000f8e0210 */
[----:B------:R-:W-:Y:S02]  /*9560*/  IMAD.WIDE.U32 R2, R4, UR55, R2 ;  /* 0x0000003704027c25 */ /* 0x000fe4000f8e0002 */
[----:B------:R1:W3:Y:S02]  /*9570*/  LDS.128 R20, [R0+0x11000] ;  /* 0x0110000000147984 */ /* 0x0002e40000000c00 */
[----:B------:R-:W-:Y:S01]  /*9580*/  VIADD R5, R234, 0x60 ;  /* 0x00000060ea057836 */ /* 0x000fe20000000000 */
[----:B------:R-:W-:Y:S01]  /*9590*/  IADD3 R10, R3, UR15, RZ ;  /* 0x0000000f030a7c10 */ /* 0x000fe2000fffe0ff */
[----:B------:R1:W4:Y:S03]  /*95a0*/  LDS.128 R32, [R0+0x15000] ;  /* 0x0150000000207984 */ /* 0x0003260000000c00 */
[----:B------:R-:W-:Y:S01]  /*95b0*/  ISETP.GE.AND P1, PT, R5, UR5, PT ;  /* 0x0000000505007c0c */ /* 0x000fe2000bf26270 */
[----:B------:R1:W1:Y:S04]  /*95c0*/  LDS.128 R40, [R0+0x16000] ;  /* 0x0160000000287984 */ /* 0x0002680000000c00 */
[----:B------:R1:W1:Y:S04]  /*95d0*/  LDS.128 R48, [R0+0x17000] ;  /* 0x0170000000307984 */ /* 0x0002680000000c00 */
[----:B------:R1:W1:Y:S04]  /*95e0*/  LDS.128 R28, [R0+0x19000] ;  /* 0x01900000001c7984 */ /* 0x0002680000000c00 */
[----:B------:R1:W1:Y:S04]  /*95f0*/  LDS.128 R36, [R0+0x1a000] ;  /* 0x01a0000000247984 */ /* 0x0002680000000c00 */
        /* <DEDUP_REMOVED lines=15> */
.L_x_1248:
[----:B------:R-:W-:Y:S05]  /*96f0*/  BSYNC B0 ;  /* 0x0000000000007941 */ /* 0x000fea0003800000 */
.L_x_1247:
[----:B------:R-:W-:Y:S04]  /*9700*/  BSSY B0, `(.L_x_1249) ;  /* 0x000000f000007945 */ /* 0x000fe80003800000 */
[----:B------:R-:W-:Y:S05]  /*9710*/  @P3 BRA `(.L_x_1250) ;  /* 0x0000000000343947 */ /* 0x000fea0003800000 */
[----:B--2---:R-:W-:Y:S01]  /*9720*/  IADD3 R6, P0, R234, 0x20, RZ ;  /* 0x00000020ea067810 */ /* 0x004fe20007f1e0ff */
        /* <DEDUP_REMOVED lines=10> */
[----:B------:R2:W-:Y:S04]  /*97d0*/  STG.E.128 desc[UR6][R6.64], R24 ;  /* 0x0000001806007986 */ /* 0x0005e8000c101d06 */
[----:B---3--:R2:W-:Y:S02]  /*97e0*/  STG.E.128 desc[UR6][R6.64+0x80], R20 ;  /* 0x0000801406007986 */ /* 0x0085e4000c101d06 */
.L_x_1250:
[----:B------:R-:W-:Y:S05]  /*97f0*/  BSYNC B0 ;  /* 0x0000000000007941 */ /* 0x000fea0003800000 */
.L_x_1249:
[----:B--2---:R2:W1:Y:S01]  /*9800*/  LDS.128 R16, [R0+0xe000] ;  /* 0x00e0000000107984 */ /* 0x0044620000000c00 */
        /* <DEDUP_REMOVED lines=14> */
[----:B-1----:R1:W-:Y:S04]  /*98f0*/  STG.E.128 desc[UR6][R6.64], R16 ;  /* 0x0000001006007986 */ /* 0x0023e8000c101d06 */
[----:B------:R1:W-:Y:S02]  /*9900*/  STG.E.128 desc[UR6][R6.64+0x80], R12 ;  /* 0x0000800c06007986 */ /* 0x0003e4000c101d06 */
.L_x_1252:
[----:B------:R-:W-:Y:S05]  /*9910*/  BSYNC B0 ;  /* 0x0000000000007941 */ /* 0x000fea0003800000 */
.L_x_1251:
[----:B-1----:R1:W1:Y:S01]  /*9920*/  LDS.128 R16, [R0+0xf000] ;  /* 0x00f0000000107984 */ /* 0x0022620000000c00 */
[----:B------:R-:W-:Y:S03]  /*9930*/  BSSY B0, `(.L_x_1253) ;  /* 0x000000f000007945 */ /* 0x000fe60003800000 */
[----:B------:R1:W1:Y:S01]  /*9940*/  LDS.128 R12, [R0+0x13000] ;  /* 0x01300000000c7984 */ /* 0x0002620000000c00 */
[----:B------:R-:W-:Y:S05]  /*9950*/  @P1 BRA `(.L_x_1254) ;  /* 0x0000000000301947 */ /* 0x000fea0003800000 */
[----:B------:R-:W-:Y:S01]  /*9960*/  IADD3 R6, P0, R234, 0x60, RZ ;  /* 0x00000060ea067810 */ /* 0x000fe20007f1e0ff */
[----:B------:R-:W-:-:S03]  /*9970*/  ULDC.64 UR14, c[0x0][0x3f0] ;  /* 0x0000fc00000e7ab9 */ /* 0x000fc60000000a00 */
[----:B------:R-:W-:-:S05]  /*9980*/  IADD3.X R3, RZ, R11, RZ, P0, !PT ;  /* 0x0000000bff037210 */ /* 0x000fca00007fe4ff */
[----:B------:R-:W-:Y:S01]  /*9990*/  IMAD R7, R3, UR8, RZ ;  /* 0x0000000803077c24 */ /* 0x000fe2000f8e02ff */
[----:B------:R-:W-:-:S03]  /*99a0*/  MOV R3, R10 ;  /* 0x0000000a00037202 */ /* 0x000fc60000000f00 */
[----:B------:R-:W-:-:S04]  /*99b0*/  IMAD.WIDE.U32 R4, R6, UR8, R2 ;  /* 0x0000000806047c25 */ /* 0x000fc8000f8e0002 */
[----:B------:R-:W-:Y:S01]  /*99c0*/  IMAD R3, R6, UR9, R7 ;  /* 0x0000000906037c24 */ /* 0x000fe2000f8e0207 */
[----:B------:R-:W-:-:S04]  /*99d0*/  LEA R2, P0, R4, UR14, 0x1 ;  /* 0x0000000e04027c11 */ /* 0x000fc8000f8008ff */
[----:B------:R-:W-:-:S04]  /*99e0*/  IADD3 R3, R5, R3, RZ ;  /* 0x0000000305037210 */ /* 0x000fc80007ffe0ff */
[----:B------:R-:W-:-:S05]  /*99f0*/  LEA.HI.X R3, R4, UR15, R3, 0x1, P0 ;  /* 0x0000000f04037c11 */ /* 0x000fca00080f0c03 */
[----:B-1----:R1:W-:Y:S04]  /*9a00*/  STG.E.128 desc[UR6][R2.64], R16 ;  /* 0x0000001002007986 */ /* 0x0023e8000c101d06 */
[----:B------:R1:W-:Y:S02]  /*9a10*/  STG.E.128 desc[UR6][R2.64+0x80], R12 ;  /* 0x0000800c02007986 */ /* 0x0003e4000c101d06 */
.L_x_1254:
[----:B------:R-:W-:Y:S05]  /*9a20*/  BSYNC B0 ;  /* 0x0000000000007941 */ /* 0x000fea0003800000 */
.L_x_1253:
[----:B-1----:R-:W-:Y:S01]  /*9a30*/  IMAD.U32 R2, RZ, RZ, UR10 ;  /* 0x0000000aff027e24 */ /* 0x002fe2000f8e00ff */
[----:B------:R-:W-:Y:S01]  /*9a40*/  UIMAD UR13, UR13, UR10, URZ ;  /* 0x0000000a0d0d72a4 */ /* 0x000fe2000f8e023f */
[----:B------:R-:W1:Y:S01]  /*9a50*/  LDS.128 R16, [R0+0x14000] ;  /* 0x0140000000107984 */ /* 0x000e620000000c00 */
        /* <DEDUP_REMOVED lines=26> */
.L_x_1256:
[----:B------:R-:W-:Y:S05]  /*9c00*/  BSYNC B0 ;  /* 0x0000000000007941 */ /* 0x000fea0003800000 */
.L_x_1255:
[----:B------:R-:W-:Y:S04]  /*9c10*/  BSSY B0, `(.L_x_1257) ;  /* 0x000000f000007945 */ /* 0x000fe80003800000 */
[----:B------:R-:W-:Y:S05]  /*9c20*/  @P3 BRA `(.L_x_1258) ;  /* 0x0000000000343947 */ /* 0x000fea0003800000 */
[----:B------:R-:W-:Y:S01]  /*9c30*/  IADD3 R0, P0, R234, 0x20, RZ ;  /* 0x00000020ea007810 */ /* 0x000fe20007f1e0ff */
[----:B------:R-:W-:Y:S01]  /*9c40*/  ULDC.64 UR8, c[0x0][0x3f8] ;  /* 0x0000fe0000087ab9 */ /* 0x000fe20000000a00 */
[----:B------:R-:W-:-:S03]  /*9c50*/  MOV R5, R8 ;  /* 0x0000000800057202 */ /* 0x000fc60000000f00 */
[----:B------:R-:W-:-:S04]  /*9c60*/  IMAD.X R4, RZ, RZ, R11, P0 ;  /* 0x000000ffff047224 */ /* 0x000fc800000e060b */
[----:B--2---:R-:W-:Y:S02]  /*9c70*/  IMAD R6, R4, UR10, RZ ;  /* 0x0000000a04067c24 */ /* 0x004fe4000f8e02ff */
[----:B------:R-:W-:-:S04]  /*9c80*/  IMAD.MOV.U32 R4, RZ, RZ, R2 ;  /* 0x000000ffff047224 */ /* 0x000fc800078e0002 */
[----:B------:R-:W-:-:S04]  /*9c90*/  IMAD.WIDE.U32 R4, R0, UR10, R4 ;  /* 0x0000000a00047c25 */ /* 0x000fc8000f8e0004 */
[----:B------:R-:W-:Y:S01]  /*9ca0*/  IMAD R0, R0, UR11, R6 ;  /* 0x0000000b00007c24 */ /* 0x000fe2000f8e0206 */
[----:B------:R-:W-:-:S04]  /*9cb0*/  LEA R6, P0, R4, UR8, 0x1 ;  /* 0x0000000804067c11 */ /* 0x000fc8000f8008ff */
[----:B------:R-:W-:-:S04]  /*9cc0*/  IADD3 R0, R5, R0, RZ ;  /* 0x0000000005007210 */ /* 0x000fc80007ffe0ff */
[----:B------:R-:W-:-:S05]  /*9cd0*/  LEA.HI.X R7, R4, UR9, R0, 0x1, P0 ;  /* 0x0000000904077c11 */ /* 0x000fca00080f0c00 */
[----:B----4-:R2:W-:Y:S04]  /*9ce0*/  STG.E.128 desc[UR6][R6.64], R32 ;  /* 0x0000002006007986 */ /* 0x0105e8000c101d06 */
[----:B------:R2:W-:Y:S02]  /*9cf0*/  STG.E.128 desc[UR6][R6.64+0x80], R28 ;  /* 0x0000801c06007986 */ /* 0x0005e4000c101d06 */
.L_x_1258:
[----:B------:R-:W-:Y:S05]  /*9d00*/  BSYNC B0 ;  /* 0x0000000000007941 */ /* 0x000fea0003800000 */
.L_x_1257:
        /* <DEDUP_REMOVED lines=15> */
.L_x_1260:
[----:B------:R-:W-:Y:S05]  /*9e00*/  BSYNC B0 ;  /* 0x0000000000007941 */ /* 0x000fea0003800000 */
.L_x_1259:
[----:B------:R-:W-:Y:S05]  /*9e10*/  @P1 BRA `(.L_x_1261) ;  /* 0x0000000c00601947 */ /* 0x000fea0003800000 */
[----:B------:R-:W-:Y:S01]  /*9e20*/  IADD3 R0, P0, R234, 0x60, RZ ;  /* 0x00000060ea007810 */ /* 0x000fe20007f1e0ff */
[----:B------:R-:W-:-:S03]  /*9e30*/  ULDC.64 UR8, c[0x0][0x3f8] ;  /* 0x0000fe0000087ab9 */ /* 0x000fc60000000a00 */
[----:B------:R-:W-:-:S05]  /*9e40*/  IADD3.X R3, RZ, R11, RZ, P0, !PT ;  /* 0x0000000bff037210 */ /* 0x000fca00007fe4ff */
[----:B--2---:R-:W-:Y:S01]  /*9e50*/  IMAD R6, R3, UR10, RZ ;  /* 0x0000000a03067c24 */ /* 0x004fe2000f8e02ff */
[----:B------:R-:W-:-:S03]  /*9e60*/  MOV R3, R8 ;  /* 0x0000000800037202 */ /* 0x000fc60000000f00 */
        /* <DEDUP_REMOVED lines=8> */
.L_x_1241:
        /* <DEDUP_REMOVED lines=23> */
.L_x_1262:
[----:B------:R-:W-:Y:S01]  /*a060*/  @UP0 UIADD3 UR14, UR21, UR26, URZ ;  /* 0x0000001a150e0290 */ /* 0x000fe2000fffe03f */
[----:B------:R-:W-:Y:S01]  /*a070*/  @UP0 ULDC.64 UR10, c[0x0][0x458] ;  /* 0x00011600000a0ab9 */ /* 0x000fe20000000a00 */
[----:B------:R-:W-:Y:S02]  /*a080*/  USHF.R.S32.HI UR18, URZ, 0x1f, UR17 ;  /* 0x0000001f3f127899 */ /* 0x000fe40008011411 */
        /* <DEDUP_REMOVED lines=18> */
.L_x_1263:
        /* <DEDUP_REMOVED lines=36> */
.L_x_1265:
[----:B------:R-:W-:Y:S05]  /*a3f0*/  BSYNC B0 ;  /* 0x0000000000007941 */ /* 0x000fea0003800000 */
.L_x_1264:
        /* <DEDUP_REMOVED lines=15> */
.L_x_1267:
[----:B------:R-:W-:Y:S05]  /*a4f0*/  BSYNC B0 ;  /* 0x0000000000007941 */ /* 0x000fea0003800000 */
.L_x_1266:
        /* <DEDUP_REMOVED lines=15> */
.L_x_1269:
[----:B------:R-:W-:Y:S05]  /*a5f0*/  BSYNC B0 ;  /* 0x0000000000007941 */ /* 0x000fea0003800000 */
.L_x_1268:
        /* <DEDUP_REMOVED lines=15> */
.L_x_1271:
[----:B------:R-:W-:Y:S05]  /*a6f0*/  BSYNC B0 ;  /* 0x0000000000007941 */ /* 0x000fea0003800000 */
.L_x_1270:
        /* <DEDUP_REMOVED lines=23> */
[----:B-123--:R-:W-:-:S04]  /*a870*/  LEA R6, P0, R4, UR8, 0x1 ;  /* 0x0000000804067c11 */ /* 0x00efc8000f8008ff */
[----:B------:R-:W-:-:S05]  /*a880*/  LEA.HI.X R7, R4, UR9, R0, 0x1, P0 ;  /* 0x0000000904077c11 */ /* 0x000fca00080f0c00 */
[----:B------:R4:W-:Y:S04]  /*a890*/  STG.E.128 desc[UR6][R6.64], RZ ;  /* 0x000000ff06007986 */ /* 0x0009e8000c101d06 */
[----:B------:R4:W-:Y:S02]  /*a8a0*/  STG.E.128 desc[UR6][R6.64+0x80], RZ ;  /* 0x000080ff06007986 */ /* 0x0009e4000c101d06 */
.L_x_1273:
[----:B------:R-:W-:Y:S05]  /*a8b0*/  BSYNC B0 ;  /* 0x0000000000007941 */ /* 0x000fea0003800000 */
.L_x_1272:
[----:B------:R-:W-:Y:S04]  /*a8c0*/  BSSY B0, `(.L_x_1274) ;  /* 0x000000f000007945 */ /* 0x000fe80003800000 */
[----:B------:R-:W-:Y:S05]  /*a8d0*/  @P3 BRA `(.L_x_1275) ;  /* 0x0000000000343947 */ /* 0x000fea0003800000 */
[----:B------:R-:W-:Y:S01]  /*a8e0*/  IADD3 R0, P0, R234, 0x20, RZ ;  /* 0x00000020ea007810 */ /* 0x000fe20007f1e0ff */
[----:B------:R-:W-:Y:S01]  /*a8f0*/  ULDC.64 UR8, c[0x0][0x3f8] ;  /* 0x0000fe0000087ab9 */ /* 0x000fe20000000a00 */
[----:B------:R-:W-:-:S03]  /*a900*/  MOV R5, R8 ;  /* 0x0000000800057202 */ /* 0x000fc60000000f00 */
[----:B------:R-:W-:-:S04]  /*a910*/  IMAD.X R4, RZ, RZ, R9, P0 ;  /* 0x000000ffff047224 */ /* 0x000fc800000e0609 */
[----:B-1234-:R-:W-:Y:S02]  /*a920*/  IMAD R6, R4, UR10, RZ ;  /* 0x0000000a04067c24 */ /* 0x01efe4000f8e02ff */
        /* <DEDUP_REMOVED lines=8> */
.L_x_1275:
[----:B------:R-:W-:Y:S05]  /*a9b0*/  BSYNC B0 ;  /* 0x0000000000007941 */ /* 0x000fea0003800000 */
.L_x_1274:
        /* <DEDUP_REMOVED lines=15> */
.L_x_1277:
[----:B------:R-:W-:Y:S05]  /*aab0*/  BSYNC B0 ;  /* 0x0000000000007941 */ /* 0x000fea0003800000 */
.L_x_1276:
        /* <DEDUP_REMOVED lines=14> */
.L_x_1261:
[----:B------:R-:W-:Y:S05]  /*aba0*/  BSYNC B1 ;  /* 0x0000000000017941 */ /* 0x000fea0003800000 */
.L_x_1236:
[----:B------:R-:W-:Y:S02]  /*abb0*/  ULDC UR5, c[0x0][0xc] ;  /* 0x0000030000057ab9 */ /* 0x000fe40000000800 */
[----:B------:R-:W-:-:S04]  /*abc0*/  UIADD3 UR20, UR5, UR20, URZ ;  /* 0x0000001405147290 */ /* 0x000fc8000fffe03f */
[----:B------:R-:W-:-:S06]  /*abd0*/  UISETP.GE.AND UP0, UPT, UR20, UR61, UPT ;  /* 0x0000003d1400728c */ /* 0x000fcc000bf06270 */
[----:B------:R-:W-:-:S13]  /*abe0*/  PLOP3.LUT P0, PT, PT, PT, UP0, 0x80, 0x0 ;  /* 0x000000000000781c */ /* 0x000fda0003f0f008 */
[----:B------:R-:W-:Y:S05]  /*abf0*/  @P0 BRA `(.L_x_1278) ;  /* 0x0000000000040947 */ /* 0x000fea0003800000 */
[----:B------:R-:W-:Y:S05]  /*ac00*/  BRA `(.L_x_1279) ;  /* 0xffffff5c004c7947 */ /* 0x000fea000383ffff */
.L_x_1278:
[----:B------:R-:W-:Y:S05]  /*ac10*/  EXIT ;  /* 0x000000000000794d */ /* 0x000fea0003800000 */
.L_x_1280:
        /* <DEDUP_REMOVED lines=14> */
.L_x_2082:


//--------------------- .text._ZN5flash44flash_bwd_dq_dk_dv_loop_seqk_parallel_kernelI23Flash_bwd_kernel_traitsILi128ELi64ELi128ELi8ELi2ELi4ELi2ELb0ELb0EN7cutlass6half_tE19Flash_kernel_traitsILi128ELi64ELi128ELi8ES3_EELb0ELb0ELb0ELb0ELb0ELb1ELb1EEEvNS_16Flash_bwd_paramsE --------------------------
	.section	.text._ZN5flash44flash_bwd_dq_dk_dv_loop_seqk_parallel_kernelI23Flash_bwd_kernel_traitsILi128ELi64ELi128ELi8ELi2ELi4ELi2ELb0ELb0EN7cutlass6half_tE19Flash_kernel_traitsILi128ELi64ELi128ELi8ES3_EELb0ELb0ELb0ELb0ELb0ELb1ELb1EEEvNS_16Flash_bwd_paramsE,"ax",@progbits
	.align	128
        .global         _ZN5flash44flash_bwd_dq_dk_dv_loop_seqk_parallel_kernelI23Flash_bwd_kernel_traitsILi128ELi64ELi128ELi8ELi2ELi4ELi2ELb0ELb0EN7cutlass6half_tE19Flash_kernel_traitsILi128ELi64ELi128ELi8ES3_EELb0ELb0ELb0ELb0ELb0ELb1ELb1EEEvNS_16Flash_bwd_paramsE
        .type           _ZN5flash44flash_bwd_dq_dk_dv_loop_seqk_parallel_kernelI23Flash_bwd_kernel_traitsILi128ELi64ELi128ELi8ELi2ELi4ELi2ELb0ELb0EN7cutlass6half_tE19Flash_kernel_traitsILi128ELi64ELi128ELi8ES3_EELb0ELb0ELb0ELb0ELb0ELb1ELb1EEEvNS_16Flash_bwd_paramsE,@function
        .size           _ZN5flash44flash_bwd_dq_dk_dv_loop_seqk_parallel_kernelI23Flash_bwd_kernel_traitsILi128ELi64ELi128ELi8ELi2ELi4ELi2ELb0ELb0EN7cutlass6half_tE19Flash_kernel_traitsILi128ELi64ELi128ELi8ES3_EELb0ELb0ELb0ELb0ELb0ELb1ELb1EEEvNS_16Flash_bwd_paramsE,(.L_x_2083 - _ZN5flash44flash_bwd_dq_dk_dv_loop_seqk_parallel_kernelI23Flash_bwd_kernel_traitsILi128ELi64ELi128ELi8ELi2ELi4ELi2ELb0ELb0EN7cutlass6half_tE19Flash_kernel_traitsILi128ELi64ELi128ELi8ES3_EELb0ELb0ELb0ELb0ELb0ELb1ELb1EEEvNS_16Flash_bwd_paramsE)
        .other          _ZN5flash44flash_bwd_dq_dk_dv_loop_seqk_parallel_kernelI23Flash_bwd_kernel_traitsILi128ELi64ELi128ELi8ELi2ELi4ELi2ELb0ELb0EN7cutlass6half_tE19Flash_kernel_traitsILi128ELi64ELi128ELi8ES3_EELb0ELb0ELb0ELb0ELb0ELb1ELb1EEEvNS_16Flash_bwd_paramsE,@"STO_CUDA_ENTRY STV_DEFAULT"
_ZN5flash44flash_bwd_dq_dk_dv_loop_seqk_parallel_kernelI23Flash_bwd_kernel_traitsILi128ELi64ELi128ELi8ELi2ELi4ELi2ELb0ELb0EN7cutlass6half_tE19Flash_kernel_traitsILi128ELi64ELi128ELi8ES3_EELb0ELb0ELb0ELb0ELb0ELb1ELb1EEEvNS_16Flash_bwd_paramsE:
.text._ZN5flash44flash_bwd_dq_dk_dv_loop_seqk_parallel_kernelI23Flash_bwd_kernel_traitsILi128ELi64ELi128ELi8ELi2ELi4ELi2ELb0ELb0EN7cutlass6half_tE19Flash_kernel_traitsILi128ELi64ELi128ELi8ES3_EELb0ELb0ELb0ELb0ELb0ELb1ELb1EEEvNS_16Flash_bwd_paramsE:
        /* <DEDUP_REMOVED lines=16> */
[----:B------:R-:W-:Y:S01]  /*0100*/  IMAD.MOV.U32 R236, RZ, RZ, -0x10 ;  /* 0xfffffff0ffec7424 */ /* 0x000fe200078e00ff */
[----:B------:R-:W-:-:S05]  /*0110*/  UMOV UR60, 0xffffc000 ;  /* 0xffffc000003c7882 */ /* 0x000fca0000000000 */
[----:B------:R-:W4:Y:S08]  /*0120*/  S2UR UR44, SR_CTAID.Y ;  /* 0x00000000002c79c3 */ /* 0x000f300000002600 */
[----:B------:R-:W5:Y:S01]  /*0130*/  S2UR UR57, SR_CTAID.Z ;  /* 0x00000000003979c3 */ /* 0x000f620000002700 */
[----:B---3--:R-:W-:Y:S01]  /*0140*/  ULEA UR4, UR4, UR5, 0x18 ;  /* 0x0000000504047291 */ /* 0x008fe2000f8ec03f */
[----:B--2---:R-:W-:Y:S01]  /*0150*/  SHF.R.S32.HI R13, RZ, 0x1f, R17 ;  /* 0x0000001fff0d7819 */ /* 0x004fe20000011411 */
[----:B----4-:R-:W-:-:S03]  /*0160*/  USHF.L.U32 UR5, UR44, 0x7, URZ ;  /* 0x000000072c057899 */ /* 0x010fc6000800063f */
        /* <DEDUP_REMOVED lines=12> */
[C---:B------:R-:W-:Y:S01]  /*0230*/  IMAD.IADD R15, R6.reuse, 0x1, -R3 ;  /* 0x00000001060f7824 */ /* 0x040fe200078e0a03 */
[-C--:B------:R-:W-:Y:S01]  /*0240*/  LEA.HI R20, R13, R17.reuse, RZ, 0x3 ;  /* 0x000000110d147211 */ /* 0x080fe200078f18ff */
[----:B------:R-:W-:Y:S01]  /*0250*/  IMAD.IADD R11, R6, 0x1, -R0 ;  /* 0x00000001060b7824 */ /* 0x000fe200078e0a00 */
[----:B------:R-:W-:Y:S01]  /*0260*/  LOP3.LUT R3, R4, 0xffffffe0, RZ, 0xc0, !PT ;  /* 0xffffffe004037812 */ /* 0x000fe200078ec0ff */
[----:B------:R-:W-:Y:S01]  /*0270*/  IMAD.IADD R10, R7, 0x1, -R2 ;  /* 0x00000001070a7824 */ /* 0x000fe200078e0a02 */
[----:B------:R-:W-:-:S02]  /*0280*/  LEA.HI R16, R13, R17, RZ, 0x2 ;  /* 0x000000110d107211 */ /* 0x000fc400078f10ff */
[----:B------:R-:W-:Y:S01]  /*0290*/  LOP3.LUT R0, R20, 0xfffffff8, RZ, 0xc0, !PT ;  /* 0xfffffff814007812 */ /* 0x000fe200078ec0ff */
[----:B------:R-:W-:Y:S01]  /*02a0*/  IMAD.IADD R3, R17, 0x1, -R3 ;  /* 0x0000000111037824 */ /* 0x000fe200078e0a03 */
[----:B------:R-:W-:Y:S02]  /*02b0*/  SHF.R.S32.HI R4, RZ, 0x3, R20 ;  /* 0x00000003ff047819 */ /* 0x000fe40000011414 */
[----:B------:R-:W-:Y:S01]  /*02c0*/  LOP3.LUT R2, R5, 0xfffffff0, RZ, 0xc0, !PT ;  /* 0xfffffff005027812 */ /* 0x000fe200078ec0ff */
[C---:B------:R-:W-:Y:S01]  /*02d0*/  IMAD.IADD R0, R17.reuse, 0x1, -R0 ;  /* 0x0000000111007824 */ /* 0x040fe200078e0a00 */
        /* <DEDUP_REMOVED lines=32> */
[----:B------:R-:W-:Y:S01]  /*04e0*/  LEA.HI R4, R13, R17, RZ, 0x6 ;  /* 0x000000110d047211 */ /* 0x000fe200078f30ff */
[----:B------:R-:W-:Y:S01]  /*04f0*/  IMAD.SHL.U32 R17, R17, 0x2, RZ ;  /* 0x0000000211117824 */ /* 0x000fe200078e00ff */
[----:B------:R-:W-:Y:S01]  /*0500*/  LOP3.LUT R13, R2, 0x8, R20, 0xf8, !PT ;  /* 0x00000008020d7812 */ /* 0x000fe200078ef814 */
[----:B------:R-:W-:Y:S01]  /*0510*/  IMAD.SHL.U32 R2, R0, 0x2, RZ ;  /* 0x0000000200027824 */ /* 0x000fe200078e00ff */
[----:B------:R-:W-:-:S02]  /*0520*/  SHF.R.S32.HI R0, RZ, 0x7, R5 ;  /* 0x00000007ff007819 */ /* 0x000fc40000011405 */
[----:B------:R-:W-:Y:S01]  /*0530*/  SHF.R.S32.HI R4, RZ, 0x6, R4 ;  /* 0x00000006ff047819 */ /* 0x000fe20000011404 */
[--C-:B------:R-:W-:Y:S01]  /*0540*/  IMAD R9, R11, 0x400, R2.reuse ;  /* 0x000004000b097824 */ /* 0x100fe200078e0202 */
[----:B------:R-:W-:Y:S01]  /*0550*/  LOP3.LUT R214, R214, R210, RZ, 0x3c, !PT ;  /* 0x000000d2d6d67212 */ /* 0x000fe200078e3cff */
[----:B------:R-:W-:Y:S01]  /*0560*/  IMAD R8, R0, 0x1000, R2 ;  /* 0x0000100000087824 */ /* 0x000fe200078e0202 */
[----:B------:R-:W-:Y:S01]  /*0570*/  R2P PR, R7, 0x6 ;  /* 0x0000000607007804 */ /* 0x000fe20000000000 */
[----:B------:R-:W-:Y:S01]  /*0580*/  IMAD.SHL.U32 R2, R10, 0x20, RZ ;  /* 0x000000200a027824 */ /* 0x000fe200078e00ff */
[----:B------:R-:W-:Y:S01]  /*0590*/  LOP3.LUT R210, R6, R13, R210, 0xf6, !PT ;  /* 0x0000000d06d27212 */ /* 0x000fe200078ef6d2 */
[----:B------:R-:W-:Y:S01]  /*05a0*/  IMAD R3, R4, 0x800, R6 ;  /* 0x0000080004037824 */ /* 0x000fe200078e0206 */
[----:B------:R-:W-:Y:S01]  /*05b0*/  SEL R236, R236, 0x10, !P0 ;  /* 0x00000010ecec7807 */ /* 0x000fe20004000000 */
[----:B------:R-:W-:Y:S01]  /*05c0*/  IMAD.SHL.U32 R5, R0, 0x8, RZ ;  /* 0x0000000800057824 */ /* 0x000fe200078e00ff */
[----:B------:R-:W-:Y:S01]  /*05d0*/  LOP3.LUT R0, R2, 0x20, RZ, 0xc0, !PT ;  /* 0x0000002002007812 */ /* 0x000fe200078ec0ff */
[----:B------:R-:W-:Y:S01]  /*05e0*/  IMAD.IADD R214, R3, 0x1, R214 ;  /* 0x0000000103d67824 */ /* 0x000fe200078e02d6 */
[----:B------:R-:W-:Y:S01]  /*05f0*/  LEA R210, R210, UR4, 0x1 ;  /* 0x00000004d2d27c11 */ /* 0x000fe2000f8e08ff */
[----:B------:R-:W-:-:S02]  /*0600*/  IMAD.SHL.U32 R3, R4, 0x8, RZ ;  /* 0x0000000804037824 */ /* 0x000fc400078e00ff */
[----:B------:R-:W-:Y:S02]  /*0610*/  IMAD.SHL.U32 R2, R7, 0x40, RZ ;  /* 0x0000004007027824 */ /* 0x000fe400078e00ff */
[----:B------:R-:W-:Y:S01]  /*0620*/  IMAD R7, R4, 0x200, R12 ;  /* 0x0000020004077824 */ /* 0x000fe200078e020c */
[----:B------:R-:W-:Y:S01]  /*0630*/  LOP3.LUT R209, R0, 0x18, R3, 0xf8, !PT ;  /* 0x0000001800d17812 */ /* 0x000fe200078ef803 */
[----:B------:R-:W-:Y:S01]  /*0640*/  IMAD.SHL.U32 R4, R4, 0x20, RZ ;  /* 0x0000002004047824 */ /* 0x000fe200078e00ff */
[----:B------:R-:W-:Y:S01]  /*0650*/  LOP3.LUT R0, R2, 0x1c0, RZ, 0xc0, !PT ;  /* 0x000001c002007812 */ /* 0x000fe200078ec0ff */
[----:B------:R-:W-:Y:S01]  /*0660*/  IMAD.SHL.U32 R214, R214, 0x2, RZ ;  /* 0x00000002d6d67824 */ /* 0x000fe200078e00ff */
[----:B------:R1:W-:Y:S01]  /*0670*/  STL [R1+0x1c], R7 ;  /* 0x00001c0701007387 */ /* 0x0003e20000100800 */
[----:B------:R-:W-:Y:S01]  /*0680*/  LOP3.LUT R2, R5, 0x8, RZ, 0xc0, !PT ;  /* 0x0000000805027812 */ /* 0x000fe200078ec0ff */
[----:B------:R-:W-:Y:S01]  /*0690*/  IMAD.SHL.U32 R5, R10, 0x10, RZ ;  /* 0x000000100a057824 */ /* 0x000fe200078e00ff */
[----:B------:R-:W-:-:S02]  /*06a0*/  SHF.R.U32.HI R3, RZ, 0x3, R0 ;  /* 0x00000003ff037819 */ /* 0x000fc40000011600 */
[----:B-1----:R-:W-:Y:S02]  /*06b0*/  LOP3.LUT R7, R4, 0x6, R17, 0xf8, !PT ;  /* 0x0000000604077812 */ /* 0x002fe400078ef811 */
[----:B------:R-:W-:-:S03]  /*06c0*/  LOP3.LUT R4, R0, 0x20, R4, 0xf8, !PT ;  /* 0x0000002000047812 */ /* 0x000fc600078ef804 */
[----:B------:R1:W-:Y:S02]  /*06d0*/  STL [R1+0x2c], R7 ;  /* 0x00002c0701007387 */ /* 0x0003e40000100800 */
[----:B-1----:R-:W-:Y:S02]  /*06e0*/  LOP3.LUT R7, R2, 0x10, R5, 0xf8, !PT ;  /* 0x0000001002077812 */ /* 0x002fe400078ef805 */
[----:B------:R-:W-:Y:S01]  /*06f0*/  LOP3.LUT R5, R3, R0, R2, 0x1e, !PT ;  /* 0x0000000003057212 */ /* 0x000fe200078e1e02 */
[----:B------:R-:W-:Y:S01]  /*0700*/  IMAD R2, R15, 0x400, R8 ;  /* 0x000004000f027824 */ /* 0x000fe200078e0208 */
[----:B------:R-:W-:Y:S02]  /*0710*/  SHF.R.S32.HI R0, RZ, 0x2, R18 ;  /* 0x00000002ff007819 */ /* 0x000fe40000011412 */
[----:B------:R-:W-:Y:S01]  /*0720*/  LOP3.LUT R3, R4, R3, RZ, 0x3c, !PT ;  /* 0x0000000304037212 */ /* 0x000fe200078e3cff */
[----:B------:R-:W-:Y:S02]  /*0730*/  IMAD.IADD R9, R9, 0x1, R5 ;  /* 0x0000000109097824 */ /* 0x000fe400078e0205 */
[----:B------:R-:W-:-:S02]  /*0740*/  IMAD R11, R15, 0x10, R0 ;  /* 0x000000100f0b7824 */ /* 0x000fc400078e0200 */
[----:B------:R-:W-:Y:S02]  /*0750*/  IMAD.IADD R237, R3, 0x1, R2 ;  /* 0x0000000103ed7824 */ /* 0x000fe400078e0202 */
[----:B------:R-:W-:Y:S01]  /*0760*/  VIADD R2, R11, 0xffffffc0 ;  /* 0xffffffc00b027836 */ /* 0x000fe20000000000 */
[----:B------:R-:W-:Y:S01]  /*0770*/  STL [R1+0x38], R11 ;  /* 0x0000380b01007387 */ /* 0x000fe20000100800 */
[----:B------:R-:W-:Y:S01]  /*0780*/  IMAD.SHL.U32 R5, R19, 0x40, RZ ;  /* 0x0000004013057824 */ /* 0x000fe200078e00ff */
[----:B------:R-:W-:Y:S01]  /*0790*/  LEA R237, R237, UR4, 0x1 ;  /* 0x00000004eded7c11 */ /* 0x000fe2000f8e08ff */
[----:B------:R-:W-:Y:S01]  /*07a0*/  IMAD.SHL.U32 R0, R14, 0x40, RZ ;  /* 0x000000400e007824 */ /* 0x000fe200078e00ff */
[----:B------:R-:W-:Y:S01]  /*07b0*/  SHF.R.S32.HI R4, RZ, 0x1f, R2 ;  /* 0x0000001fff047819 */ /* 0x000fe20000011402 */
[----:B------:R-:W-:Y:S01]  /*07c0*/  IMAD.SHL.U32 R3, R10, 0x8, RZ ;  /* 0x000000080a037824 */ /* 0x000fe200078e00ff */
[----:B------:R-:W-:Y:S01]  /*07d0*/  LOP3.LUT R5, R5, 0x1c0, RZ, 0xc0, !PT ;  /* 0x000001c005057812 */ /* 0x000fe200078ec0ff */
[----:B------:R-:W-:Y:S01]  /*07e0*/  IMAD.IADD R238, R237, 0x1, R236 ;  /* 0x00000001edee7824 */ /* 0x000fe200078e02ec */
[----:B------:R-:W-:-:S02]  /*07f0*/  SHF.L.U64.HI R2, R2, 0x2, R4 ;  /* 0x0000000202027819 */ /* 0x000fc40000010204 */
[----:B------:R-:W-:Y:S02]  /*0800*/  LOP3.LUT R0, R0, 0xfffffe00, RZ, 0xc0, !PT ;  /* 0xfffffe0000007812 */ /* 0x000fe400078ec0ff */
[----:B------:R-:W-:Y:S01]  /*0810*/  LOP3.LUT R3, R5, 0x8, R3, 0xf8, !PT ;  /* 0x0000000805037812 */ /* 0x000fe200078ef803 */
[----:B------:R1:W-:Y:S01]  /*0820*/  STL [R1+0x28], R2 ;  /* 0x0000280201007387 */ /* 0x0003e20000100800 */
[----:B------:R-:W-:Y:S01]  /*0830*/  SHF.R.U32.HI R6, RZ, 0x3, R5 ;  /* 0x00000003ff067819 */ /* 0x000fe20000011605 */
[----:B------:R-:W-:-:S03]  /*0840*/  IMAD R4, R15, 0x400, R0 ;  /* 0x000004000f047824 */ /* 0x000fc600078e0200 */
[----:B------:R-:W-:Y:S02]  /*0850*/  LOP3.LUT R3, R3, R6, RZ, 0x3c, !PT ;  /* 0x0000000603037212 */ /* 0x000fe400078e3cff */
[----:B------:R-:W-:-:S03]  /*0860*/  LOP3.LUT R209, R6, R209, R5, 0x1e, !PT ;  /* 0x000000d106d17212 */ /* 0x000fc600078e1e05 */
[----:B------:R-:W-:Y:S01]  /*0870*/  IMAD.IADD R220, R4, 0x1, R3 ;  /* 0x0000000104dc7824 */ /* 0x000fe200078e0203 */
[----:B------:R-:W-:Y:S01]  /*0880*/  LOP3.LUT R209, R209, R0, RZ, 0xfc, !PT ;  /* 0x00000000d1d17212 */ /* 0x000fe200078efcff */
[----:B------:R-:W-:Y:S01]  /*0890*/  IMAD.U32 R3, RZ, RZ, UR6 ;  /* 0x00000006ff037e24 */ /* 0x000fe2000f8e00ff */
[----:B------:R-:W-:Y:S01]  /*08a0*/  USHF.R.S32.HI UR6, URZ, 0x1f, UR44 ;  /* 0x0000001f3f067899 */ /* 0x000fe2000801142c */
[----:B-1----:R-:W-:-:S04]  /*08b0*/  LOP3.LUT R2, R6, R7, R5, 0x1e, !PT ;  /* 0x0000000706027212 */ /* 0x002fc800078e1e05 */
[----:B------:R-:W-:Y:S01]  /*08c0*/  LOP3.LUT R219, R2, R0, RZ, 0xfc, !PT ;  /* 0x0000000002db7212 */ /* 0x000fe200078efcff */
[----:B------:R-:W-:Y:S01]  /*08d0*/  IMAD.U32 R0, RZ, RZ, UR5 ;  /* 0x00000005ff007e24 */ /* 0x000fe2000f8e00ff */
[----:B------:R-:W-:Y:S01]  /*08e0*/  USHF.R.S32.HI UR5, URZ, 0x1f, UR57 ;  /* 0x0000001f3f057899 */ /* 0x000fe20008011439 */
[----:B------:R-:W-:Y:S02]  /*08f0*/  IMAD.MOV.U32 R2, RZ, RZ, 0x20 ;  /* 0x00000020ff027424 */ /* 0x000fe400078e00ff */
[----:B------:R-:W-:Y:S02]  /*0900*/  IMAD.U32 R0, RZ, RZ, UR6 ;  /* 0x00000006ff007e24 */ /* 0x000fe4000f8e00ff */
[----:B------:R-:W-:Y:S01]  /*0910*/  IMAD.MOV.U32 R0, RZ, RZ, 0x40 ;  /* 0x00000040ff007424 */ /* 0x000fe200078e00ff */
[----:B------:R-:W-:Y:S01]  /*0920*/  SEL R213, R2, 0xffffffe0, !P4 ;  /* 0xffffffe002d57807 */ /* 0x000fe20006000000 */
[----:B------:R-:W-:Y:S01]  /*0930*/  IMAD.U32 R3, RZ, RZ, UR5 ;  /* 0x00000005ff037e24 */ /* 0x000fe2000f8e00ff */
[----:B------:R-:W-:Y:S01]  /*0940*/  UIADD3 UR5, UR4, 0xc000, URZ ;  /* 0x0000c00004057890 */ /* 0x000fe2000fffe03f */
[----:B------:R-:W-:Y:S01]  /*0950*/  IMAD.U32 R3, RZ, RZ, UR6 ;  /* 0x00000006ff037e24 */ /* 0x000fe2000f8e00ff */
[----:B------:R-:W-:Y:S01]  /*0960*/  SEL R215, R0, 0xffffffc0, !P3 ;  /* 0xffffffc000d77807 */ /* 0x000fe20005800000 */
[----:B------:R-:W-:Y:S01]  /*0970*/  USHF.R.S32.HI UR6, URZ, 0x1f, UR57 ;  /* 0x0000001f3f067899 */ /* 0x000fe20008011439 */
[----:B------:R-:W-:-:S02]  /*0980*/  SEL R2, R2, 0xffffffe0, !P1 ;  /* 0xffffffe002027807 */ /* 0x000fc40004800000 */
[----:B------:R-:W-:Y:S01]  /*0990*/  LEA R5, R9, UR5, 0x1 ;  /* 0x0000000509057c11 */ /* 0x000fe2000f8e08ff */
[----:B------:R-:W-:Y:S01]  /*09a0*/  VIADD R216, R214, UR5 ;  /* 0x00000005d6d87c36 */ /* 0x000fe20008000000 */
[----:B------:R-:W-:Y:S01]  /*09b0*/  SEL R0, R0, 0xffffffc0, !P2 ;  /* 0xffffffc000007807 */ /* 0x000fe20005000000 */
[----:B------:R-:W-:Y:S01]  /*09c0*/  IMAD.IADD R235, R237, 0x1, R2 ;  /* 0x00000001edeb7824 */ /* 0x000fe200078e0202 */
[----:B------:R-:W-:Y:S01]  /*09d0*/  LEA R209, R209, UR5, 0x1 ;  /* 0x00000005d1d17c11 */ /* 0x000fe2000f8e08ff */
[----:B------:R-:W-:Y:S01]  /*09e0*/  IMAD.IADD R4, R2, 0x1, R5 ;  /* 0x0000000102047824 */ /* 0x000fe200078e0205 */
[----:B------:R-:W-:Y:S01]  /*09f0*/  STL [R1+0x20], R5 ;  /* 0x0000200501007387 */ /* 0x000fe20000100800 */
[C---:B------:R-:W-:Y:S02]  /*0a00*/  IMAD.IADD R2, R5.reuse, 0x1, R0 ;  /* 0x0000000105027824 */ /* 0x040fe400078e0200 */
[----:B------:R-:W-:Y:S01]  /*0a10*/  IMAD.U32 R3, RZ, RZ, UR6 ;  /* 0x00000006ff037e24 */ /* 0x000fe2000f8e00ff */
[----:B------:R-:W-:Y:S01]  /*0a20*/  STL [R1+0x30], R4 ;  /* 0x0000300401007387 */ /* 0x000fe20000100800 */
[C---:B------:R-:W-:Y:S01]  /*0a30*/  VIADD R3, R5.reuse, 0x420 ;  /* 0x0000042005037836 */ /* 0x040fe20000000000 */
[----:B------:R-:W-:Y:S01]  /*0a40*/  ULDC.64 UR6, c[0x0][0x208] ;  /* 0x0000820000067ab9 */ /* 0x000fe20000000a00 */
[----:B------:R-:W-:Y:S01]  /*0a50*/  @P1 VIADD R3, R5, 0x3e0 ;  /* 0x000003e005031836 */ /* 0x000fe20000000000 */
[----:B------:R1:W-:Y:S01]  /*0a60*/  STL [R1+0x24], R2 ;  /* 0x0000240201007387 */ /* 0x0003e20000100800 */
[----:B------:R-:W-:-:S02]  /*0a70*/  IMAD.IADD R213, R216, 0x1, R213 ;  /* 0x00000001d8d57824 */ /* 0x000fc400078e02d5 */
[--C-:B------:R-:W-:Y:S01]  /*0a80*/  IMAD.IADD R216, R216, 0x1, R215.reuse ;  /* 0x00000001d8d87824 */ /* 0x100fe200078e02d7 */
[----:B------:R2:W-:Y:S01]  /*0a90*/  STL [R1+0x40], R3 ;  /* 0x0000400301007387 */ /* 0x0005e20000100800 */
[----:B------:R-:W-:Y:S02]  /*0aa0*/  IMAD.IADD R215, R213, 0x1, R215 ;  /* 0x00000001d5d77824 */ /* 0x000fe400078e02d7 */
[----:B------:R-:W-:Y:S02]  /*0ab0*/  IMAD.IADD R236, R236, 0x1, R235 ;  /* 0x00000001ecec7824 */ /* 0x000fe400078e02eb */
[----:B-1----:R-:W-:Y:S02]  /*0ac0*/  IMAD.IADD R2, R4, 0x1, R0 ;  /* 0x0000000104027824 */ /* 0x002fe400078e0200 */
[----:B------:R-:W-:-:S03]  /*0ad0*/  IMAD.IADD R0, R0, 0x1, R3 ;  /* 0x0000000100007824 */ /* 0x000fc600078e0203 */
[----:B------:R2:W-:Y:S04]  /*0ae0*/  STL [R1+0x34], R2 ;  /* 0x0000340201007387 */ /* 0x0005e80000100800 */
[----:B------:R2:W-:Y:S02]  /*0af0*/  STL [R1+0x3c], R0 ;  /* 0x00003c0001007387 */ /* 0x0005e40000100800 */
.L_x_1325:
        /* <DEDUP_REMOVED lines=16> */
[----:B--2---:R-:W-:Y:S01]  /*0c00*/  IMAD.U32 R2, RZ, RZ, UR8 ;  /* 0x00000008ff027e24 */ /* 0x004fe2000f8e00ff */
        /* <DEDUP_REMOVED lines=13> */
[----:B---3--:R-:W2:Y:S01]  /*0ce0*/  @P1 LDG.E R7, desc[UR6][R4.64] ;  /* 0x0000000604071981 */ /* 0x008ea2000c1e1900 */
[----:B------:R-:W-:-:S04]  /*0cf0*/  UIADD3 UR8, UP0, UR16, UR12, URZ ;  /* 0x0000000c10087290 */ /* 0x000fc8000ff1e03f */
[----:B------:R-:W-:Y:S01]  /*0d00*/  PLOP3.LUT P2, PT, PT, PT, UP4, 0x80, 0x0 ;  /* 0x000000000000781c */ /* 0x000fe20003f4f048 */
[----:B------:R-:W-:Y:S01]  /*0d10*/  UIADD3.X UR5, UR5, UR13, URZ, UP0, !UPT ;  /* 0x0000000d05057290 */ /* 0x000fe200087fe43f */
[----:B------:R1:W3:Y:S02]  /*0d20*/  @P0 LDG.E R5, desc[UR6][R2.64] ;  /* 0x0000000602050981 */ /* 0x0002e4000c1e1900 */
[----:B-1----:R-:W-:Y:S02]  /*0d30*/  IMAD.U32 R2, RZ, RZ, UR15 ;  /* 0x0000000fff027e24 */ /* 0x002fe4000f8e00ff */
[----:B------:R-:W-:-:S05]  /*0d40*/  IMAD.U32 R3, RZ, RZ, UR14 ;  /* 0x0000000eff037e24 */ /* 0x000fca000f8e00ff */
[----:B------:R-:W4:Y:S04]  /*0d50*/  @P3 LDG.E R6, desc[UR6][R2.64] ;  /* 0x0000000602063981 */ /* 0x000f28000c1e1900 */
[----:B------:R1:W5:Y:S02]  /*0d60*/  @P3 LDG.E R0, desc[UR6][R2.64+0x4] ;  /* 0x0000040602003981 */ /* 0x000364000c1e1900 */
        /* <DEDUP_REMOVED lines=28> */
.L_x_1281:
        /* <DEDUP_REMOVED lines=21> */
[----:B------:R-:W-:Y:S01]  /*1080*/  USEL UR29, UR14, URZ, UP2 ;  /* 0x0000003f0e1d7287 */ /* 0x000fe20009000000 */
[----:B------:R-:W-:Y:S01]  /*1090*/  ULDC.U8 UR32, c[0x0][0x3d8] ;  /* 0x0000f60000207ab9 */ /* 0x000fe20000000000 */
[----:B------:R-:W-:Y:S01]  /*10a0*/  USHF.R.S32.HI UR34, URZ, 0x1f, UR59 ;  /* 0x0000001f3f227899 */ /* 0x000fe2000801143b */
[----:B-1----:R-:W-:Y:S01]  /*10b0*/  IABS R5, R6 ;  /* 0x0000000600057213 */ /* 0x002fe20000000000 */
[----:B------:R-:W-:Y:S01]  /*10c0*/  UIMAD.WIDE.U32 UR14, UR5, UR36, URZ ;  /* 0x00000024050e72a5 */ /* 0x000fe2000f8e003f */
[----:B------:R-:W-:Y:S01]  /*10d0*/  ISETP.NE.AND P3, PT, R6, RZ, PT ;  /* 0x000000ff0600720c */ /* 0x000fe20003f65270 */
[----:B------:R-:W-:Y:S01]  /*10e0*/  @UP0 UIADD3 UR17, UR16, UR25, URZ ;  /* 0x0000001910110290 */ /* 0x000fe2000fffe03f */
[----:B------:R-:W1:Y:S01]  /*10f0*/  I2F.RP R2, R5 ;  /* 0x0000000500027306 */ /* 0x000e620000209400 */
[----:B------:R-:W-:-:S02]  /*1100*/  UISETP.NE.AND UP3, UPT, UR32, URZ, UPT ;  /* 0x0000003f2000728c */ /* 0x000fc4000bf65270 */
[----:B------:R-:W-:Y:S02]  /*1110*/  USEL UR31, UR20, URZ, UP2 ;  /* 0x0000003f141f7287 */ /* 0x000fe40009000000 */
[----:B--2---:R-:W-:Y:S02]  /*1120*/  UIMAD.WIDE.U32 UR26, UR9, UR12, URZ ;  /* 0x0000000c091a72a5 */ /* 0x004fe4000f8e003f */
[----:B------:R-:W-:Y:S02]  /*1130*/  USEL UR55, UR18, UR14, !UP1 ;  /* 0x0000000e12377287 */ /* 0x000fe4000c800000 */
[----:B------:R-:W-:Y:S02]  /*1140*/  UIMAD UR38, UR9, UR13, UR27 ;  /* 0x0000000d092672a4 */ /* 0x000fe4000f8e021b */
[----:B------:R-:W-:Y:S01]  /*1150*/  @!UP1 UIMAD UR9, UR58, UR10, URZ ;  /* 0x0000000a3a0992a4 */ /* 0x000fe2000f8e023f */
[----:B------:R-:W-:Y:S01]  /*1160*/  @UP1 ULDC.64 UR12, c[0x0][0x420] ;  /* 0x00010800000c1ab9 */ /* 0x000fe20000000a00 */
[----:B------:R-:W-:Y:S01]  /*1170*/  UIADD3 UR23, UR19, UR23, URZ ;  /* 0x0000001713177290 */ /* 0x000fe2000fffe03f */
[----:B-1----:R-:W1:Y:S01]  /*1180*/  MUFU.RCP R2, R2 ;  /* 0x0000000200027308 */ /* 0x002e620000001000 */
[----:B------:R-:W-:-:S02]  /*1190*/  @!UP1 UIMAD UR28, UR44, UR11, UR9 ;  /* 0x0000000b2c1c92a4 */ /* 0x000fc4000f8e0209 */
[----:B------:R-:W-:Y:S02]  /*11a0*/  UIADD3 UR9, UR33, 0x3f, URZ ;  /* 0x0000003f21097890 */ /* 0x000fe4000fffe03f */
[----:B------:R-:W-:Y:S02]  /*11b0*/  @UP1 UIMAD.WIDE.U32 UR42, UR5, UR12, URZ ;  /* 0x0000000c052a12a5 */ /* 0x000fe4000f8e003f */
[----:B------:R-:W-:Y:S01]  /*11c0*/  USHF.R.S32.HI UR21, URZ, 0x1f, UR9 ;  /* 0x0000001f3f157899 */ /* 0x000fe20008011409 */
[----:B------:R-:W-:Y:S01]  /*11d0*/  ULDC UR45, c[0x0][0x2dc] ;  /* 0x0000b700002d7ab9 */ /* 0x000fe20000000800 */
[----:B------:R-:W-:Y:S02]  /*11e0*/  ULDC UR61, c[0x0][0x270] ;  /* 0x00009c00003d7ab9 */ /* 0x000fe40000000800 */
[----:B------:R-:W-:Y:S02]  /*11f0*/  ULEA.HI UR32, UR21, UR9, URZ, 0x6 ;  /* 0x0000000915207291 */ /* 0x000fe4000f8f303f */
[----:B------:R-:W-:Y:S01]  /*1200*/  UIMAD UR9, UR34, UR44, URZ ;  /* 0x0000002c220972a4 */ /* 0x000fe2000f8e023f */
[----:B------:R-:W-:Y:S01]  /*1210*/  @UP0 ULDC.64 UR20, c[0x0][0x248] ;  /* 0x0000920000140ab9 */ /* 0x000fe20000000a00 */
[----:B------:R-:W-:Y:S01]  /*1220*/  @UP1 UIMAD UR47, UR5, UR13, UR43 ;  /* 0x0000000d052f12a4 */ /* 0x000fe2000f8e022b */
[----:B-1----:R-:W-:Y:S01]  /*1230*/  VIADD R2, R2, 0xffffffe ;  /* 0x0ffffffe02027836 */ /* 0x002fe20000000000 */
[----:B------:R-:W-:-:S02]  /*1240*/  @UP0 UIMAD.WIDE.U32 UR18, UR17, UR20, URZ ;  /* 0x00000014111202a5 */ /* 0x000fc4000f8e003f */
[----:B------:R-:W-:Y:S01]  /*1250*/  @!UP1 UIMAD.WIDE.U32 UR40, UR44, UR10, URZ ;  /* 0x0000000a2c2892a5 */ /* 0x000fe2000f8e003f */
[----:B------:R-:W1:Y:S01]  /*1260*/  F2I.FTZ.U32.TRUNC.NTZ R3, R2 ;  /* 0x0000000200037305 */ /* 0x000e62000021f000 */
[----:B------:R-:W-:Y:S02]  /*1270*/  UIMAD UR22, UR5, UR37, URZ ;  /* 0x00000025051672a4 */ /* 0x000fe4000f8e023f */
[----:B------:R-:W-:Y:S02]  /*1280*/  @UP0 UIMAD UR17, UR17, UR21, URZ ;  /* 0x00000015111102a4 */ /* 0x000fe4000f8e023f */
[----:B------:R-:W-:Y:S02]  /*1290*/  UIMAD.WIDE UR10, UR45, UR61, URZ ;  /* 0x0000003d2d0a72a5 */ /* 0x000fe4000f8e023f */
[----:B------:R-:W-:Y:S02]  /*12a0*/  UIMAD.WIDE.U32 UR12, UR44, UR59, URZ ;  /* 0x0000003b2c0c72a5 */ /* 0x000fe4000f8e003f */
[----:B------:R-:W-:-:S02]  /*12b0*/  UIMAD UR9, UR58, UR59, UR9 ;  /* 0x0000003b3a0972a4 */ /* 0x000fc4000f8e0209 */
[----:B------:R-:W-:Y:S02]  /*12c0*/  @UP1 UIADD3 UR23, UR15, UR22, URZ ;  /* 0x000000160f171290 */ /* 0x000fe4000fffe03f */
[----:B------:R-:W-:Y:S01]  /*12d0*/  @UP0 UIADD3 UR48, UR19, UR17, URZ ;  /* 0x0000001113300290 */ /* 0x000fe2000fffe03f */
[--C-:B-1----:R-:W-:Y:S01]  /*12e0*/  IMAD.MOV R0, RZ, RZ, -R3.reuse ;  /* 0x000000ffff007224 */ /* 0x102fe200078e0a03 */
[----:B------:R-:W-:Y:S01]  /*12f0*/  UIMAD.WIDE.U32 UR14, UR10, UR12, URZ ;  /* 0x0000000c0a0e72a5 */ /* 0x000fe2000f8e003f */
[----:B------:R-:W-:Y:S01]  /*1300*/  IMAD.MOV.U32 R2, RZ, RZ, RZ ;  /* 0x000000ffff027224 */ /* 0x000fe200078e00ff */
[----:B------:R-:W-:Y:S01]  /*1310*/  UIMAD UR17, UR11, UR12, URZ ;  /* 0x0000000c0b1172a4 */ /* 0x000fe2000f8e023f */
[----:B------:R-:W-:Y:S01]  /*1320*/  IMAD R0, R0, R5, RZ ;  /* 0x0000000500007224 */ /* 0x000fe200078e02ff */
[----:B------:R-:W-:Y:S02]  /*1330*/  UIADD3 UR9, UR13, UR9, URZ ;  /* 0x000000090d097290 */ /* 0x000fe4000fffe03f */
[----:B------:R-:W-:Y:S01]  /*1340*/  UIMAD.WIDE.U32 UR12, UR10, UR5, URZ ;  /* 0x000000050a0c72a5 */ /* 0x000fe2000f8e003f */
[----:B------:R-:W-:Y:S01]  /*1350*/  IMAD.HI.U32 R0, R3, R0, R2 ;  /* 0x0000000003007227 */ /* 0x000fe200078e0002 */
[----:B------:R-:W-:Y:S01]  /*1360*/  MOV R2, R4 ;  /* 0x0000000400027202 */ /* 0x000fe20000000f00 */
[----:B------:R-:W-:Y:S01]  /*1370*/  ULDC UR35, c[0x0][0x2c4] ;  /* 0x0000b10000237ab9 */ /* 0x000fe20000000800 */
[----:B------:R-:W-:-:S02]  /*1380*/  UIMAD UR9, UR10, UR9, UR17 ;  /* 0x000000090a0972a4 */ /* 0x000fc4000f8e0211 */
[----:B------:R-:W-:Y:S01]  /*1390*/  @UP3 UIMAD UR17, UR44, UR35, URZ ;  /* 0x000000232c1132a4 */ /* 0x000fe2000f8e023f */
[----:B------:R-:W-:Y:S01]  /*13a0*/  IMAD.HI.U32 R0, R0, R2, RZ ;  /* 0x0000000200007227 */ /* 0x000fe200078e00ff */
[----:B------:R-:W-:Y:S02]  /*13b0*/  USEL UR56, UR14, UR12, !UP1 ;  /* 0x0000000c0e387287 */ /* 0x000fe4000c800000 */
[----:B------:R-:W-:Y:S01]  /*13c0*/  ULOP3.LUT UR12, UR32, 0xffffffc0, URZ, 0xc0, !UPT ;  /* 0xffffffc0200c7892 */ /* 0x000fe2000f8ec03f */
[----:B------:R-:W-:Y:S01]  /*13d0*/  IMAD.MOV R3, RZ, RZ, -R0 ;  /* 0x000000ffff037224 */ /* 0x000fe200078e0a00 */
[----:B------:R-:W-:Y:S02]  /*13e0*/  UIMAD UR49, UR57, UR45, URZ ;  /* 0x0000002d393172a4 */ /* 0x000fe4000f8e023f */
[----:B------:R-:W-:Y:S01]  /*13f0*/  UIADD3 UR45, UR15, UR9, URZ ;  /* 0x000000090f2d7290 */ /* 0x000fe2000fffe03f */
[----:B------:R-:W-:Y:S01]  /*1400*/  IMAD R2, R5, R3, R2 ;  /* 0x0000000305027224 */ /* 0x000fe200078e0202 */
[----:B------:R-:W-:Y:S01]  /*1410*/  @UP3 USEL UR9, UR17, UR5, !UP1 ;  /* 0x0000000511093287 */ /* 0x000fe2000c800000 */
[----:B------:R-:W-:Y:S01]  /*1420*/  @UP0 UMOV UR46, UR18 ;  /* 0x00000012002e0c82 */ /* 0x000fe20008000000 */
[----:B------:R-:W-:-:S02]  /*1430*/  UIADD3 UR17, UR12, -0x40, URZ ;  /* 0xffffffc00c117890 */ /* 0x000fc4000fffe03f */
[----:B------:R-:W-:Y:S01]  /*1440*/  ISETP.GT.U32.AND P1, PT, R5, R2, PT ;  /* 0x000000020500720c */ /* 0x000fe20003f24070 */
[----:B------:R-:W-:Y:S01]  /*1450*/  @UP3 ULDC UR18, c[0x0][0x2e4] ;  /* 0x0000b90000123ab9 */ /* 0x000fe20000000800 */
[----:B------:R-:W-:Y:S02]  /*1460*/  @!UP3 UIMAD UR14, UR44, UR61, UR57 ;  /* 0x0000003d2c0eb2a4 */ /* 0x000fe4000f8e0239 */
[----:B------:R-:W-:Y:S02]  /*1470*/  @UP3 UIMAD UR19, UR57, UR18, UR9 ;  /* 0x00000012391332a4 */ /* 0x000fe4000f8e0209 */
[----:B------:R-:W-:Y:S02]  /*1480*/  USHF.R.S32.HI UR18, URZ, 0x1f, UR17 ;  /* 0x0000001f3f127899 */ /* 0x000fe40008011411 */
[----:B------:R-:W-:Y:S02]  /*1490*/  UIADD3 UR9, UP2, UR17, UR29, URZ ;  /* 0x0000001d11097290 */ /* 0x000fe4000ff5e03f */
[----:B------:R-:W-:-:S02]  /*14a0*/  UIMAD UR12, UR11, UR5, URZ ;  /* 0x000000050b0c72a4 */ /* 0x000fc4000f8e023f */
[----:B------:R-:W-:Y:S01]  /*14b0*/  @!UP3 UIMAD UR19, UR14, UR35, URZ ;  /* 0x000000230e13b2a4 */ /* 0x000fe2000f8e023f */
[----:B------:R-:W-:Y:S01]  /*14c0*/  @!P1 IMAD.IADD R2, R2, 0x1, -R5 ;  /* 0x0000000102029824 */ /* 0x000fe200078e0a05 */
[----:B------:R-:W-:Y:S01]  /*14d0*/  @!P1 IADD3 R0, R0, 0x1, RZ ;  /* 0x0000000100009810 */ /* 0x000fe20007ffe0ff */
[----:B------:R-:W-:Y:S01]  /*14e0*/  UIADD3.X UR14, UR18, UR31, URZ, UP2, !UPT ;  /* 0x0000001f120e7290 */ /* 0x000fe200097fe43f */
[----:B------:R-:W-:Y:S01]  /*14f0*/  PLOP3.LUT P1, PT, PT, PT, UP0, 0x80, 0x0 ;  /* 0x000000000000781c */ /* 0x000fe20003f2f008 */
[----:B------:R-:W-:Y:S01]  /*1500*/  UIMAD UR11, UR11, UR9, URZ ;  /* 0x000000090b0b72a4 */ /* 0x000fe2000f8e023f */
[----:B------:R-:W-:Y:S01]  /*1510*/  ISETP.GE.U32.AND P0, PT, R2, R5, PT ;  /* 0x000000050200720c */ /* 0x000fe20003f06070 */
[----:B------:R-:W-:Y:S01]  /*1520*/  @UP0 UIADD3 UR27, UR16, UR25, URZ ;  /* 0x00000019101b0290 */ /* 0x000fe2000fffe03f */
[----:B------:R-:W-:Y:S01]  /*1530*/  LOP3.LUT R2, R6, UR57, RZ, 0x3c, !PT ;  /* 0x0000003906027c12 */ /* 0x000fe2000f8e3cff */
[----:B------:R-:W-:Y:S02]  /*1540*/  @UP1 UIADD3 UR45, UR13, UR12, URZ ;  /* 0x0000000c0d2d1290 */ /* 0x000fe4000fffe03f */
[----:B------:R-:W-:Y:S01]  /*1550*/  UIMAD.WIDE.U32 UR34, UR10, UR9, URZ ;  /* 0x000000090a2272a5 */ /* 0x000fe2000f8e003f */
[----:B------:R-:W-:Y:S01]  /*1560*/  ISETP.GE.AND P2, PT, R2, RZ, PT ;  /* 0x000000ff0200720c */ /* 0x000fe20003f46270 */
[----:B------:R-:W-:Y:S01]  /*1570*/  @UP0 ULDC.64 UR12, c[0x0][0x250] ;  /* 0x00009400000c0ab9 */ /* 0x000fe20000000a00 */
[----:B------:R-:W-:Y:S01]  /*1580*/  UIMAD UR9, UR10, UR14, UR11 ;  /* 0x0000000e0a0972a4 */ /* 0x000fe2000f8e020b */
[----:B------:R-:W-:Y:S01]  /*1590*/  ULDC.U8 UR39, c[0x0][0x480] ;  /* 0x0001200000277ab9 */ /* 0x000fe20000000000 */
[----:B------:R-:W-:-:S02]  /*15a0*/  @UP0 UIMAD.WIDE.U32 UR10, UR27, UR12, URZ ;  /* 0x0000000c1b0a02a5 */ /* 0x000fc4000f8e003f */
[----:B------:R-:W-:Y:S01]  /*15b0*/  UISETP.NE.AND UP5, UPT, UR39, URZ, UPT ;  /* 0x0000003f2700728c */ /* 0x000fe2000bfa5270 */
[----:B------:R-:W-:Y:S01]  /*15c0*/  @P0 VIADD R0, R0, 0x1 ;  /* 0x0000000100000836 */ /* 0x000fe20000000000 */
[----:B------:R-:W-:Y:S01]  /*15d0*/  @UP0 UIMAD UR14, UR27, UR13, URZ ;  /* 0x0000000d1b0e02a4 */ /* 0x000fe2000f8e023f */
[----:B------:R-:W-:Y:S01]  /*15e0*/  PLOP3.LUT P0, PT, PT, PT, UP3, 0x80, 0x0 ;  /* 0x000000000000781c */ /* 0x000fe20003f0f038 */
[----:B------:R-:W-:Y:S02]  /*15f0*/  USEL UR51, UR38, URZ, UP5 ;  /* 0x0000003f26337287 */ /* 0x000fe4000a800000 */
[----:B------:R-:W-:Y:S01]  /*1600*/  USHF.R.S32.HI UR53, URZ, 0x1f, UR30 ;  /* 0x0000001f3f357899 */ /* 0x000fe2000801141e */
[----:B------:R-:W-:Y:S01]  /*1610*/  @!P2 IADD3 R0, -R0, RZ, RZ ;  /* 0x000000ff0000a210 */ /* 0x000fe20007ffe1ff */
[----:B------:R-:W-:Y:S01]  /*1620*/  @!UP1 UIADD3 UR47, UR41, UR28, URZ ;  /* 0x0000001c292f9290 */ /* 0x000fe2000fffe03f */
[----:B------:R-:W-:Y:S01]  /*1630*/  @!P3 LOP3.LUT R0, RZ, R6, RZ, 0x33, !PT ;  /* 0x00000006ff00b212 */ /* 0x000fe200078e33ff */
[----:B------:R-:W-:-:S02]  /*1640*/  USHF.R.S32.HI UR54, URZ, 0x1f, UR49 ;  /* 0x0000001f3f367899 */ /* 0x000fc40008011431 */
[----:B------:R-:W-:Y:S02]  /*1650*/  USEL UR52, UR26, URZ, UP5 ;  /* 0x0000003f1a347287 */ /* 0x000fe4000a800000 */
        /* <DEDUP_REMOVED lines=16> */
.L_x_1283:
        /* <DEDUP_REMOVED lines=13> */
.L_x_1284:
        /* <DEDUP_REMOVED lines=11> */
.L_x_1285:
[----:B------:R-:W-:-:S04]  /*18e0*/  UIMAD UR5, UR44, UR61, UR57 ;  /* 0x0000003d2c0572a4 */ /* 0x000fc8000f8e0239 */
[----:B------:R-:W-:-:S12]  /*18f0*/  UIMAD UR5, UR5, UR59, URZ ;  /* 0x0000003b050572a4 */ /* 0x000fd8000f8e023f */
.L_x_1286:
        /* <DEDUP_REMOVED lines=9> */
[----:B------:R-:W-:-:S02]  /*1990*/  UISETP.GE.AND UP4, UPT, UR33, 0x1, UPT ;  /* 0x000000012100788c */ /* 0x000fc4000bf86270 */
[----:B------:R-:W-:Y:S01]  /*19a0*/  UIADD3 UR26, UR17, UR19, URZ ;  /* 0x00000013111a7290 */ /* 0x000fe2000fffe03f */
        /* <DEDUP_REMOVED lines=23> */
[----:B------:R-:W-:Y:S01]  /*1b20*/  UIMAD UR9, UR27, UR14, URZ ;  /* 0x0000000e1b0972a4 */ /* 0x000fe2000f8e023f */
[----:B------:R-:W-:-:S02]  /*1b30*/  ULDC.64 UR18, c[0x0][0x400] ;  /* 0x0001000000127ab9 */ /* 0x000fc40000000a00 */
        /* <DEDUP_REMOVED lines=10> */
[----:B------:R-:W-:Y:S01]  /*1be0*/  UIMAD.WIDE UR26, UR26, 0x4, UR40 ;  /* 0x000000041a1a78a5 */ /* 0x000fe2000f8e0228 */
        /* <DEDUP_REMOVED lines=28> */
[----:B------:R-:W2:Y:S04]  /*1db0*/  LDL R17, [R1+0x1c] ;  /* 0x00001c0001117983 */ /* 0x000ea80000100800 */
[----:B------:R-:W3:Y:S01]  /*1dc0*/  LDL R164, [R1+0x38] ;  /* 0x0000380001a47983 */ /* 0x000ee20000100800 */
        /* <DEDUP_REMOVED lines=24> */
[----:B------:R-:W-:Y:S01]  /*1f50*/  USHF.L.U32 UR17, UR37, 0x6, URZ ;  /* 0x0000000625117899 */ /* 0x000fe2000800063f */
[----:B------:R-:W-:Y:S01]  /*1f60*/  IMAD.U32 R3, RZ, RZ, UR14 ;  /* 0x0000000eff037e24 */ /* 0x000fe2000f8e00ff */
[----:B------:R-:W-:Y:S01]  /*1f70*/  ULDC.64 UR14, c[0x0][0x268] ;  /* 0x00009a00000e7ab9 */ /* 0x000fe20000000a00 */
[----:B------:R-:W-:Y:S01]  /*1f80*/  IMAD.WIDE.U32 R8, R14, 0x40, RZ ;  /* 0x000000400e087825 */ /* 0x000fe200078e00ff */
[----:B------:R-:W-:Y:S01]  /*1f90*/  UIMAD.WIDE.U32 UR28, UR36, 0x40, URZ ;  /* 0x00000040241c78a5 */ /* 0x000fe2000f8e003f */
[----:B------:R-:W4:Y:S01]  /*1fa0*/  @!P3 LDC.64 R30, c[0x0][0x218] ;  /* 0x00008600ff1ebb82 */ /* 0x000f220000000a00 */
        /* <DEDUP_REMOVED lines=15> */
[----:B------:R-:W5:Y:S02]  /*20a0*/  @!P1 LDC.64 R32, c[0x0][0x218] ;  /* 0x00008600ff209b82 */ /* 0x000f640000000a00 */
[----:B------:R-:W-:Y:S01]  /*20b0*/  UISETP.NE.AND UP0, UPT, UR11, 0x1, UPT ;  /* 0x000000010b00788c */ /* 0x000fe2000bf05270 */
[----:B------:R-:W-:-:S02]  /*20c0*/  IMAD.MOV.U32 R230, RZ, RZ, R12 ;  /* 0x000000ffffe67224 */ /* 0x000fc400078e000c */
[----:B------:R-:W-:-:S03]  /*20d0*/  IMAD R16, R0, UR15, R14 ;  /* 0x0000000f00107c24 */ /* 0x000fc6000f8e020e */
[----:B------:R-:W-:Y:S01]  /*20e0*/  @P2 BAR.SYNC.DEFER_BLOCKING 0x0 ;  /* 0x0000000000002b1d */ /* 0x000fe20000010000 */
[----:B------:R-:W-:Y:S01]  /*20f0*/  @!P4 IADD3 R3, P2, R2, 0x20, RZ ;  /* 0x000000200203c810 */ /* 0x000fe20007f5e0ff */
[----:B------:R-:W-:Y:S01]  /*2100*/  IMAD.WIDE.U32 R6, R0, UR14, R6 ;  /* 0x0000000e00067c25 */ /* 0x000fe2000f8e0006 */
[----:B------:R-:W-:-:S03]  /*2110*/  @!P6 IADD3 R10, P5, R230, UR28, RZ ;  /* 0x0000001ce60aec10 */ /* 0x000fc6000ffbe0ff */
[----:B------:R-:W-:Y:S01]  /*2120*/  @!P4 IMAD.X R12, RZ, RZ, R35, P2 ;  /* 0x000000ffff0cc224 */ /* 0x000fe200010e0623 */
[----:B------:R-:W-:Y:S01]  /*2130*/  PLOP3.LUT P2, PT, PT, PT, UP0, 0x80, 0x0 ;  /* 0x000000000000781c */ /* 0x000fe20003f4f008 */
[----:B------:R-:W-:Y:S01]  /*2140*/  IMAD.MOV.U32 R231, RZ, RZ, R13 ;  /* 0x000000ffffe77224 */ /* 0x000fe200078e000d */
[----:B------:R-:W-:Y:S01]  /*2150*/  UMOV UR11, UR27 ;  /* 0x0000001b000b7c82 */ /* 0x000fe20008000000 */
[----:B------:R-:W-:Y:S02]  /*2160*/  IMAD.U32 R14, RZ, RZ, UR17 ;  /* 0x00000011ff0e7e24 */ /* 0x000fe4000f8e00ff */
[----:B------:R-:W-:Y:S02]  /*2170*/  IMAD.IADD R5, R5, 0x1, R15 ;  /* 0x0000000105057824 */ /* 0x000fe400078e020f */
[----:B------:R-:W-:Y:S02]  /*2180*/  IMAD.MOV.U32 R43, RZ, RZ, 0x7f800000 ;  /* 0x7f800000ff2b7424 */ /* 0x000fe400078e00ff */
[----:B------:R-:W-:-:S02]  /*2190*/  IMAD.MOV.U32 R42, RZ, RZ, 0x7f800000 ;  /* 0x7f800000ff2a7424 */ /* 0x000fc400078e00ff */
[----:B------:R-:W-:Y:S02]  /*21a0*/  IMAD.MOV.U32 R41, RZ, RZ, 0x7f800000 ;  /* 0x7f800000ff297424 */ /* 0x000fe400078e00ff */
[----:B------:R-:W-:Y:S02]  /*21b0*/  IMAD.MOV.U32 R40, RZ, RZ, 0x7f800000 ;  /* 0x7f800000ff287424 */ /* 0x000fe400078e00ff */
[C---:B--2---:R-:W-:Y:S01]  /*21c0*/  VIADD R11, R17.reuse, 0x2000 ;  /* 0x00002000110b7836 */ /* 0x044fe20000000000 */
[----:B------:R-:W-:Y:S01]  /*21d0*/  LEA R0, R17, UR4, 0x1 ;  /* 0x0000000411007c11 */ /* 0x000fe2000f8e08ff */
[----:B------:R-:W-:Y:S02]  /*21e0*/  @!P4 IMAD R12, R12, UR20, RZ ;  /* 0x000000140c0ccc24 */ /* 0x000fe4000f8e02ff */
[----:B------:R-:W-:Y:S01]  /*21f0*/  IMAD.MOV.U32 R218, RZ, RZ, 0x20 ;  /* 0x00000020ffda7424 */ /* 0x000fe200078e00ff */
[----:B------:R-:W-:Y:S01]  /*2200*/  SEL R13, R11, R17, !P2 ;  /* 0x000000110b0d7207 */ /* 0x000fe20005000000 */
[----:B------:R-:W-:Y:S01]  /*2210*/  @P0 STS.128 [R0+0x8000], RZ ;  /* 0x008000ff00000388 */ /* 0x000fe20000000c00 */
[----:B------:R-:W-:Y:S01]  /*2220*/  @!P6 IADD3.X R11, R231, UR29, R14, P5, !PT ;  /* 0x0000001de70bec10 */ /* 0x000fe2000affe40e */
[----:B------:R-:W-:Y:S01]  /*2230*/  @!P4 IMAD R12, R3, UR21, R12 ;  /* 0x00000015030ccc24 */ /* 0x000fe2000f8e020c */
[----:B------:R-:W-:Y:S01]  /*2240*/  LEA R234, R13, UR4, 0x1 ;  /* 0x000000040dea7c11 */ /* 0x000fe2000f8e08ff */
[----:B------:R-:W-:Y:S01]  /*2250*/  @P0 STS.128 [R0+0xa000], RZ ;  /* 0x00a000ff00000388 */ /* 0x000fe20000000c00 */
[----:B------:R-:W-:Y:S01]  /*2260*/  ISETP.GE.AND P5, PT, R2, UR10, PT ;  /* 0x0000000a02007c0c */ /* 0x000fe2000bfa6270 */
[----:B------:R-:W-:-:S02]  /*2270*/  IMAD.IADD R7, R7, 0x1, R16 ;  /* 0x0000000107077824 */ /* 0x000fc400078e0210 */
[----:B------:R-:W-:Y:S01]  /*2280*/  IMAD.MOV.U32 R217, RZ, RZ, 0x40 ;  /* 0x00000040ffd97424 */ /* 0x000fe200078e00ff */
[----:B------:R-:W-:Y:S01]  /*2290*/  @!PT LDS RZ, [RZ] ;  /* 0x00000000fffff984 */ /* 0x000fe20000000800 */
[----:B------:R-:W-:Y:S01]  /*22a0*/  @!PT LDS RZ, [RZ] ;  /* 0x00000000fffff984 */ /* 0x000fe20000000800 */
[----:B------:R-:W-:Y:S01]  /*22b0*/  @!PT LDS RZ, [RZ] ;  /* 0x00000000fffff984 */ /* 0x000fe20000000800 */
[----:B------:R-:W-:Y:S01]  /*22c0*/  @!P0 LDGSTS.E.BYPASS.LTC128B.128 [R0+0x8000], desc[UR6][R232.64] ;  /* 0x08000000e8008fae */ /* 0x000fe2000b901d46 */
[--C-:B------:R-:W-:Y:S01]  /*22d0*/  @!P4 IMAD.MOV.U32 R22, RZ, RZ, R6.reuse ;  /* 0x000000ffff16c224 */ /* 0x100fe200078e0006 */
[----:B------:R-:W-:Y:S01]  /*22e0*/  CS2R R158, SRZ ;  /* 0x00000000009e7805 */ /* 0x000fe2000001ff00 */
[--C-:B------:R-:W-:Y:S01]  /*22f0*/  @!P4 IMAD.MOV.U32 R23, RZ, RZ, R7.reuse ;  /* 0x000000ffff17c224 */ /* 0x100fe200078e0007 */
[----:B------:R-:W-:Y:S01]  /*2300*/  @!P0 LDGSTS.E.BYPASS.LTC128B.128 [R0+0xa000], desc[UR6][R232.64+0x80] ;  /* 0x0a000080e8008fae */ /* 0x000fe2000b901d46 */
[--C-:B------:R-:W-:Y:S01]  /*2310*/  @!P3 IMAD.MOV.U32 R24, RZ, RZ, R6.reuse ;  /* 0x000000ffff18b224 */ /* 0x100fe200078e0006 */
[----:B------:R-:W-:Y:S01]  /*2320*/  CS2R R156, SRZ ;  /* 0x00000000009c7805 */ /* 0x000fe2000001ff00 */
[--C-:B------:R-:W-:Y:S01]  /*2330*/  @!P3 IMAD.MOV.U32 R25, RZ, RZ, R7.reuse ;  /* 0x000000ffff19b224 */ /* 0x100fe200078e0007 */
[----:B------:R-:W-:Y:S01]  /*2340*/  @P6 STS.128 [R0+0x9000], RZ ;  /* 0x009000ff00006388 */ /* 0x000fe20000000c00 */
[----:B------:R-:W2:Y:S01]  /*2350*/  @!P5 LDC.64 R26, c[0x0][0x218] ;  /* 0x00008600ff1adb82 */ /* 0x000ea20000000a00 */
[--C-:B------:R-:W-:Y:S01]  /*2360*/  @!P1 IMAD.MOV.U32 R36, RZ, RZ, R6.reuse ;  /* 0x000000ffff249224 */ /* 0x100fe200078e0006 */
[----:B------:R-:W-:Y:S01]  /*2370*/  CS2R R162, SRZ ;  /* 0x0000000000a27805 */ /* 0x000fe2000001ff00 */
        /* <DEDUP_REMOVED lines=42> */
[----:B---3--:R-:W-:Y:S01]  /*2620*/  VIADD R3, R164, 0x8 ;  /* 0x00000008a4037836 */ /* 0x008fe20000000000 */
[----:B------:R-:W-:Y:S01]  /*2630*/  @P0 STS [R234+0x200c], RZ ;  /* 0x00200cffea000388 */ /* 0x000fe20000000800 */
[----:B------:R-:W-:Y:S01]  /*2640*/  @!P4 IMAD.IADD R12, R9, 0x1, R12 ;  /* 0x00000001090cc824 */ /* 0x000fe200078e020c */
[----:B------:R-:W-:Y:S01]  /*2650*/  CS2R R104, SRZ ;  /* 0x0000000000687805 */ /* 0x000fe2000001ff00 */
[----:B------:R-:W-:Y:S01]  /*2660*/  @!P5 IMAD.MOV.U32 R9, RZ, RZ, R5 ;  /* 0x000000ffff09d224 */ /* 0x000fe200078e0005 */
[----:B------:R-:W-:Y:S01]  /*2670*/  @!PT LDS RZ, [RZ] ;  /* 0x00000000fffff984 */ /* 0x000fe20000000800 */
[----:B------:R-:W-:Y:S01]  /*2680*/  @!PT LDS RZ, [RZ] ;  /* 0x00000000fffff984 */ /* 0x000fe20000000800 */
[----:B------:R-:W-:Y:S01]  /*2690*/  @!PT LDS RZ, [RZ] ;  /* 0x00000000fffff984 */ /* 0x000fe20000000800 */
[----:B------:R-:W-:Y:S01]  /*26a0*/  @!P0 LDGSTS.E.BYPASS.LTC128B.128 [R234], desc[UR6][R230.64] ;  /* 0x00000000e6ea8fae */ /* 0x000fe2000b901d46 */
[----:B------:R-:W-:-:S02]  /*26b0*/  CS2R R102, SRZ ;  /* 0x0000000000667805 */ /* 0x000fc4000001ff00 */
[----:B------:R-:W-:Y:S02]  /*26c0*/  CS2R R100, SRZ ;  /* 0x0000000000647805 */ /* 0x000fe4000001ff00 */
        /* <DEDUP_REMOVED lines=45> */
[----:B------:R-:W-:Y:S02]  /*29a0*/  ISETP.GE.AND P6, PT, R3, UR5, PT ;  /* 0x0000000503007c0c */ /* 0x000fe4000bfc6270 */
[----:B------:R-:W-:Y:S02]  /*29b0*/  CS2R R48, SRZ ;  /* 0x0000000000307805 */ /* 0x000fe4000001ff00 */
[C---:B------:R-:W-:Y:S01]  /*29c0*/  @!P3 IADD3 R3, P0, R2.reuse, 0x40, RZ ;  /* 0x000000400203b810 */ /* 0x040fe20007f1e0ff */
[----:B------:R-:W-:Y:S01]  /*29d0*/  @P5 STS.128 [R0+0xc000], RZ ;  /* 0x00c000ff00005388 */ /* 0x000fe20000000c00 */
[----:B------:R-:W-:Y:S01]  /*29e0*/  UMOV UR14, UR22 ;  /* 0x00000016000e7c82 */ /* 0x000fe20008000000 */
[----:B------:R-:W-:Y:S01]  /*29f0*/  ULDC UR17, c[0x0][0x2dc] ;  /* 0x0000b70000117ab9 */ /* 0x000fe20000000800 */
[----:B------:R-:W-:Y:S01]  /*2a00*/  ULDC UR10, c[0x0][0x2ec] ;  /* 0x0000bb00000a7ab9 */ /* 0x000fe20000000800 */
[----:B------:R-:W-:Y:S01]  /*2a10*/  @!P3 IMAD.X R13, RZ, RZ, R35, P0 ;  /* 0x000000ffff0db224 */ /* 0x000fe200000e0623 */
[----:B------:R-:W-:Y:S01]  /*2a20*/  @!P1 IADD3 R12, P0, R2, 0x60, RZ ;  /* 0x00000060020c9810 */ /* 0x000fe20007f1e0ff */
[----:B------:R-:W-:Y:S02]  /*2a30*/  @P5 STS.128 [R0+0x10000], RZ ;  /* 0x010000ff00005388 */ /* 0x000fe40000000c00 */
[----:B------:R-:W-:-:S02]  /*2a40*/  @!P3 IMAD R13, R13, UR20, RZ ;  /* 0x000000140d0dbc24 */ /* 0x000fc4000f8e02ff */
[----:B------:R-:W-:Y:S01]  /*2a50*/  @!P1 IMAD.X R14, RZ, RZ, R35, P0 ;  /* 0x000000ffff0e9224 */ /* 0x000fe200000e0623 */
[----:B------:R-:W-:Y:S01]  /*2a60*/  @!P4 IADD3 R18, P0, R2, 0x20, RZ ;  /* 0x000000200212c810 */ /* 0x000fe20007f1e0ff */
[----:B------:R-:W-:Y:S02]  /*2a70*/  @!P3 IMAD R29, R3, UR21, R13 ;  /* 0x00000015031dbc24 */ /* 0x000fe4000f8e020d */
[----:B------:R-:W-:Y:S02]  /*2a80*/  @!P1 IMAD R13, R14, UR20, RZ ;  /* 0x000000140e0d9c24 */ /* 0x000fe4000f8e02ff */
[----:B------:R-:W-:Y:S01]  /*2a90*/  @!P4 IMAD.X R17, RZ, RZ, R35, P0 ;  /* 0x000000ffff11c224 */ /* 0x000fe200000e0623 */
[----:B------:R-:W-:Y:S01]  /*2aa0*/  @!P3 IADD3 R16, P0, R2, 0x40, RZ ;  /* 0x000000400210b810 */ /* 0x000fe20007f1e0ff */
[----:B------:R-:W-:-:S04]  /*2ab0*/  @!P1 IMAD R28, R12, UR21, R13 ;  /* 0x000000150c1c9c24 */ /* 0x000fc8000f8e020d */
[----:B------:R-:W-:Y:S02]  /*2ac0*/  @!P3 IMAD.X R15, RZ, RZ, R35, P0 ;  /* 0x000000ffff0fb224 */ /* 0x000fe400000e0623 */
[--C-:B-1----:R-:W-:Y:S02]  /*2ad0*/  @!P1 IMAD.MOV.U32 R10, RZ, RZ, R4.reuse ;  /* 0x000000ffff0a9224 */ /* 0x102fe400078e0004 */
[--C-:B------:R-:W-:Y:S02]  /*2ae0*/  @!P1 IMAD.MOV.U32 R11, RZ, RZ, R5.reuse ;  /* 0x000000ffff0b9224 */ /* 0x100fe400078e0005 */
[----:B------:R-:W-:-:S04]  /*2af0*/  @!P3 IMAD.WIDE.U32 R4, R3, UR20, R4 ;  /* 0x000000140304bc25 */ /* 0x000fc8000f8e0004 */
[----:B------:R-:W-:Y:S02]  /*2b00*/  @!P5 IMAD R3, R35, UR20, RZ ;  /* 0x000000142303dc24 */ /* 0x000fe4000f8e02ff */
[----:B------:R-:W-:Y:S01]  /*2b10*/  @!P1 IMAD.WIDE.U32 R12, R12, UR20, R10 ;  /* 0x000000140c0c9c25 */ /* 0x000fe2000f8e000a */
[----:B--2---:R-:W-:-:S03]  /*2b20*/  @!P5 LEA R10, P0, R8, R26, 0x1 ;  /* 0x0000001a080ad211 */ /* 0x004fc600078008ff */
[----:B------:R-:W-:Y:S02]  /*2b30*/  @!P5 IMAD R14, R2, UR21, R3 ;  /* 0x00000015020edc24 */ /* 0x000fe4000f8e0203 */
[----:B------:R-:W-:Y:S02]  /*2b40*/  @!P4 IMAD R3, R17, UR12, RZ ;  /* 0x0000000c1103cc24 */ /* 0x000fe4000f8e02ff */
[----:B------:R-:W-:Y:S02]  /*2b50*/  @!P5 IMAD.IADD R11, R9, 0x1, R14 ;  /* 0x00000001090bd824 */ /* 0x000fe400078e020e */
[C---:B------:R-:W-:Y:S02]  /*2b60*/  @!P4 IMAD R34, R18.reuse, UR13, R3 ;  /* 0x0000000d1222cc24 */ /* 0x040fe4000f8e0203 */
[----:B------:R-:W-:Y:S01]  /*2b70*/  @!P4 IMAD.WIDE.U32 R18, R18, UR12, R22 ;  /* 0x0000000c1212cc25 */ /* 0x000fe2000f8e0016 */
[----:B------:R-:W-:Y:S01]  /*2b80*/  @!P5 LEA.HI.X R11, R8, R27, R11, 0x1, P0 ;  /* 0x0000001b080bd211 */ /* 0x000fe200000f0c0b */
[----:B------:R-:W1:Y:S01]  /*2b90*/  @!P5 LDC.64 R22, c[0x0][0x220] ;  /* 0x00008800ff16db82 */ /* 0x000e620000000a00 */
[----:B----4-:R-:W-:Y:S01]  /*2ba0*/  @!P3 LEA R14, P0, R4, R30, 0x1 ;  /* 0x0000001e040eb211 */ /* 0x010fe200078008ff */
[----:B------:R-:W-:-:S02]  /*2bb0*/  @!P3 IMAD.IADD R5, R5, 0x1, R29 ;  /* 0x000000010505b824 */ /* 0x000fc400078e021d */
[----:B------:R-:W-:Y:S01]  /*2bc0*/  @!P5 IMAD R3, R35, UR12, RZ ;  /* 0x0000000c2303dc24 */ /* 0x000fe2000f8e02ff */
[----:B------:R-:W-:Y:S01]  /*2bd0*/  @!PT LDS RZ, [RZ] ;  /* 0x00000000fffff984 */ /* 0x000fe20000000800 */
[----:B------:R-:W-:Y:S01]  /*2be0*/  @!PT LDS RZ, [RZ] ;  /* 0x00000000fffff984 */ /* 0x000fe20000000800 */
[----:B------:R-:W-:Y:S01]  /*2bf0*/  @!PT LDS RZ, [RZ] ;  /* 0x00000000fffff984 */ /* 0x000fe20000000800 */
[----:B------:R-:W-:Y:S01]  /*2c00*/  @!P5 LDGSTS.E.BYPASS.LTC128B.128 [R0+0xc000], desc[UR6][R10.64] ;  /* 0x0c0000000a00dfae */ /* 0x000fe2000b901d46 */
[----:B------:R-:W-:Y:S01]  /*2c10*/  @!P3 IMAD R9, R15, UR12, RZ ;  /* 0x0000000c0f09bc24 */ /* 0x000fe2000f8e02ff */
[----:B------:R-:W-:Y:S01]  /*2c20*/  @!P3 LEA.HI.X R15, R4, R31, R5, 0x1, P0 ;  /* 0x0000001f040fb211 */ /* 0x000fe200000f0c05 */
[----:B------:R-:W-:Y:S01]  /*2c30*/  @!P5 IMAD R4, R2, UR13, R3 ;  /* 0x0000000d0204dc24 */ /* 0x000fe2000f8e0203 */
[----:B-----5:R-:W-:Y:S01]  /*2c40*/  @!P1 LEA R8, P0, R12, R32, 0x1 ;  /* 0x000000200c089211 */ /* 0x020fe200078008ff */
[----:B------:R-:W-:Y:S01]  /*2c50*/  @!P1 IMAD.IADD R3, R13, 0x1, R28 ;  /* 0x000000010d039824 */ /* 0x000fe200078e021c */
[----:B------:R2:W-:Y:S01]  /*2c60*/  @!P5 LDGSTS.E.BYPASS.LTC128B.128 [R0+0x10000], desc[UR6][R10.64+0x80] ;  /* 0x100000800a00dfae */ /* 0x0005e2000b901d46 */
[C---:B------:R-:W-:Y:S02]  /*2c70*/  @!P3 IMAD R26, R16.reuse, UR13, R9 ;  /* 0x0000000d101abc24 */ /* 0x040fe4000f8e0209 */
[----:B------:R-:W-:Y:S01]  /*2c80*/  @!P3 IMAD.WIDE.U32 R16, R16, UR12, R24 ;  /* 0x0000000c1010bc25 */ /* 0x000fe2000f8e0018 */
[----:B------:R-:W-:Y:S01]  /*2c90*/  @P4 STS.128 [R0+0xd000], RZ ;  /* 0x00d000ff00004388 */ /* 0x000fe20000000c00 */
[----:B------:R-:W-:-:S02]  /*2ca0*/  @!P1 LEA.HI.X R9, R12, R33, R3, 0x1, P0 ;  /* 0x000000210c099211 */ /* 0x000fc400000f0c03 */
[----:B------:R-:W3:Y:S01]  /*2cb0*/  @!P4 LDC.64 R12, c[0x0][0x220] ;  /* 0x00008800ff0ccb82 */ /* 0x000ee20000000a00 */
[----:B------:R-:W-:Y:S01]  /*2cc0*/  @P4 STS.128 [R0+0x11000], RZ ;  /* 0x011000ff00004388 */ /* 0x000fe20000000c00 */
[----:B------:R-:W-:-:S03]  /*2cd0*/  @!P5 IMAD.IADD R3, R7, 0x1, R4 ;  /* 0x000000010703d824 */ /* 0x000fc600078e0204 */
[----:B------:R-:W-:Y:S01]  /*2ce0*/  @!PT LDS RZ, [RZ] ;  /* 0x00000000fffff984 */ /* 0x000fe20000000800 */
[----:B------:R-:W-:Y:S01]  /*2cf0*/  @!PT LDS RZ, [RZ] ;  /* 0x00000000fffff984 */ /* 0x000fe20000000800 */
[----:B------:R-:W-:Y:S01]  /*2d00*/  @!PT LDS RZ, [RZ] ;  /* 0x00000000fffff984 */ /* 0x000fe20000000800 */
[----:B------:R-:W-:Y:S01]  /*2d10*/  @!P4 LDGSTS.E.BYPASS.LTC128B.128 [R0+0xd000], desc[UR6][R20.64] ;  /* 0x0d0000001400cfae */ /* 0x000fe2000b901d46 */
[----:B-1----:R-:W-:-:S03]  /*2d20*/  @!P5 LEA R4, P0, R6, R22, 0x1 ;  /* 0x000000160604d211 */ /* 0x002fc600078008ff */
[----:B------:R1:W-:Y:S01]  /*2d30*/  @!P4 LDGSTS.E.BYPASS.LTC128B.128 [R0+0x11000], desc[UR6][R20.64+0x80] ;  /* 0x110000801400cfae */ /* 0x0003e2000b901d46 */
[----:B------:R-:W-:Y:S02]  /*2d40*/  @!P5 LEA.HI.X R5, R6, R23, R3, 0x1, P0 ;  /* 0x000000170605d211 */ /* 0x000fe400000f0c03 */
[----:B------:R-:W-:Y:S01]  /*2d50*/  @!P1 IADD3 R2, P0, R2, 0x60, RZ ;  /* 0x0000006002029810 */ /* 0x000fe20007f1e0ff */
[----:B------:R-:W-:Y:S04]  /*2d60*/  @P3 STS.128 [R0+0xe000], RZ ;  /* 0x00e000ff00003388 */ /* 0x000fe80000000c00 */
[----:B------:R-:W-:Y:S01]  /*2d70*/  @P3 STS.128 [R0+0x12000], RZ ;  /* 0x012000ff00003388 */ /* 0x000fe20000000c00 */
[----:B------:R-:W-:Y:S02]  /*2d80*/  @!P1 IMAD.X R3, RZ, RZ, R35, P0 ;  /* 0x000000ffff039224 */ /* 0x000fe400000e0623 */
[----:B--2---:R-:W-:Y:S01]  /*2d90*/  VIADD R10, R164, 0x28 ;  /* 0x00000028a40a7836 */ /* 0x004fe20000000000 */
[----:B------:R-:W-:Y:S01]  /*2da0*/  @!PT LDS RZ, [RZ] ;  /* 0x00000000fffff984 */ /* 0x000fe20000000800 */
[----:B------:R-:W-:Y:S01]  /*2db0*/  @!PT LDS RZ, [RZ] ;  /* 0x00000000fffff984 */ /* 0x000fe20000000800 */
[----:B------:R-:W-:Y:S01]  /*2dc0*/  @!PT LDS RZ, [RZ] ;  /* 0x00000000fffff984 */ /* 0x000fe20000000800 */
[----:B------:R-:W-:Y:S01]  /*2dd0*/  @!P3 LDGSTS.E.BYPASS.LTC128B.128 [R0+0xe000], desc[UR6][R14.64] ;  /* 0x0e0000000e00bfae */ /* 0x000fe2000b901d46 */
[----:B------:R-:W-:-:S03]  /*2de0*/  @!P1 IMAD R3, R3, UR12, RZ ;  /* 0x0000000c03039c24 */ /* 0x000fc6000f8e02ff */
[----:B------:R2:W-:Y:S01]  /*2df0*/  @!P3 LDGSTS.E.BYPASS.LTC128B.128 [R0+0x12000], desc[UR6][R14.64+0x80] ;  /* 0x120000800e00bfae */ /* 0x0005e2000b901d46 */
[C---:B------:R-:W-:Y:S02]  /*2e00*/  @!P1 IMAD R11, R2.reuse, UR13, R3 ;  /* 0x0000000d020b9c24 */ /* 0x040fe4000f8e0203 */
[----:B------:R-:W-:Y:S01]  /*2e10*/  @!P1 IMAD.WIDE.U32 R2, R2, UR12, R36 ;  /* 0x0000000c02029c25 */ /* 0x000fe2000f8e0024 */
[----:B------:R-:W-:Y:S01]  /*2e20*/  @P1 STS.128 [R0+0xf000], RZ ;  /* 0x00f000ff00001388 */ /* 0x000fe20000000c00 */
[----:B------:R-:W-:Y:S02]  /*2e30*/  UMOV UR12, UR26 ;  /* 0x0000001a000c7c82 */ /* 0x000fe40008000000 */
[----:B------:R-:W-:Y:S01]  /*2e40*/  @!P1 IMAD.IADD R3, R3, 0x1, R11 ;  /* 0x0000000103039824 */ /* 0x000fe200078e020b */
        /* <DEDUP_REMOVED lines=54> */
[----:B------:R-:W3:Y:S01]  /*31b0*/  @!P5 LDG.E R43, desc[UR6][R2.64] ;  /* 0x00000006022bd981 */ /* 0x000ee2000c1e1900 */
[----:B--2---:R-:W-:-:S03]  /*31c0*/  SHF.R.S32.HI R0, RZ, 0x1f, R10 ;  /* 0x0000001fff007819 */ /* 0x004fc6000001140a */
[----:B------:R-:W2:Y:S01]  /*31d0*/  @!P6 LDG.E R42, desc[UR6][R2.64+0x20] ;  /* 0x00002006022ae981 */ /* 0x000ea2000c1e1900 */
[----:B------:R-:W-:-:S03]  /*31e0*/  @!P0 LEA R4, P1, R10, UR12, 0x2 ;  /* 0x0000000c0a048c11 */ /* 0x000fc6000f8210ff */
[----:B------:R1:W4:Y:S01]  /*31f0*/  @!P4 LDG.E R41, desc[UR6][R2.64+0x80] ;  /* 0x000080060229c981 */ /* 0x000322000c1e1900 */
[----:B------:R-:W-:-:S05]  /*3200*/  @!P0 LEA.HI.X R5, R10, UR11, R0, 0x2, P1 ;  /* 0x0000000b0a058c11 */ /* 0x000fca00088f1400 */
[----:B------:R5:W4:Y:S01]  /*3210*/  @!P0 LDG.E R40, desc[UR6][R4.64] ;  /* 0x0000000604288981 */ /* 0x000b22000c1e1900 */
[----:B------:R-:W-:-:S04]  /*3220*/  LEA.HI R0, R39, R38, RZ, 0x4 ;  /* 0x0000002627007211 */ /* 0x000fc800078f20ff */
[----:B------:R-:W-:-:S05]  /*3230*/  LOP3.LUT R0, R0, 0xfffffff0, RZ, 0xc0, !PT ;  /* 0xfffffff000007812 */ /* 0x000fca00078ec0ff */
[----:B------:R-:W-:Y:S02]  /*3240*/  IMAD.IADD R0, R38, 0x1, -R0 ;  /* 0x0000000126007824 */ /* 0x000fe400078e0a00 */
[----:B-1----:R-:W-:-:S03]  /*3250*/  VIADD R3, R164, 0xffffffc0 ;  /* 0xffffffc0a4037836 */ /* 0x002fc60000000000 */
[----:B------:R-:W-:Y:S01]  /*3260*/  SHF.R.S32.HI R2, RZ, 0x1f, R0 ;  /* 0x0000001fff027819 */ /* 0x000fe20000011400 */
[----:B-----5:R-:W-:-:S03]  /*3270*/  IMAD.SHL.U32 R4, R164, 0x4, RZ ;  /* 0x00000004a4047824 */ /* 0x020fc600078e00ff */
[----:B------:R-:W-:Y:S01]  /*3280*/  LEA.HI R2, R2, R0, RZ, 0x3 ;  /* 0x0000000002027211 */ /* 0x000fe200078f18ff */
[----:B------:R-:W-:Y:S01]  /*3290*/  IMAD.SHL.U32 R3, R3, 0x4, RZ ;  /* 0x0000000403037824 */ /* 0x000fe200078e00ff */
[----:B------:R1:W-:Y:S02]  /*32a0*/  STL [R1+0x18], R4 ;  /* 0x0000180401007387 */ /* 0x0003e40000100800 */
[----:B------:R-:W-:-:S05]  /*32b0*/  LOP3.LUT R2, R2, 0xfffffff8, RZ, 0xc0, !PT ;  /* 0xfffffff802027812 */ /* 0x000fca00078ec0ff */
[----:B------:R-:W-:Y:S02]  /*32c0*/  IMAD.IADD R0, R0, 0x1, -R2 ;  /* 0x0000000100007824 */ /* 0x000fe400078e0a02 */
[----:B------:R-:W-:Y:S01]  /*32d0*/  VIADD R2, R220, 0x2000 ;  /* 0x00002000dc027836 */ /* 0x000fe20000000000 */
[----:B-1----:R-:W-:Y:S02]  /*32e0*/  SHF.L.U64.HI R4, R164, 0x2, R6 ;  /* 0x00000002a4047819 */ /* 0x002fe40000010206 */
[C---:B------:R-:W-:Y:S02]  /*32f0*/  LOP3.LUT P0, RZ, R0.reuse, 0x2, RZ, 0xc0, !PT ;  /* 0x0000000200ff7812 */ /* 0x040fe4000780c0ff */
[----:B------:R-:W-:Y:S01]  /*3300*/  LOP3.LUT P1, RZ, R0, 0x4, RZ, 0xc0, !PT ;  /* 0x0000000400ff7812 */ /* 0x000fe2000782c0ff */
[----:B------:R-:W-:Y:S01]  /*3310*/  VIADD R0, R219, 0x2000 ;  /* 0x00002000db007836 */ /* 0x000fe20000000000 */
[----:B------:R-:W-:Y:S01]  /*3320*/  UIADD3 UR5, UR30, 0x80, URZ ;  /* 0x000000801e057890 */ /* 0x000fe2000fffe03f */
[----:B------:R-:W-:-:S03]  /*3330*/  SEL R2, R2, R220, !P2 ;  /* 0x000000dc02027207 */ /* 0x000fc60005000000 */
[----:B------:R-:W-:Y:S02]  /*3340*/  SEL R0, R0, R219, !P2 ;  /* 0x000000db00007207 */ /* 0x000fe40005000000 */
[----:B------:R-:W-:Y:S02]  /*3350*/  CS2R R38, SRZ ;  /* 0x0000000000267805 */ /* 0x000fe4000001ff00 */
[----:B------:R-:W-:Y:S02]  /*3360*/  CS2R R36, SRZ ;  /* 0x0000000000247805 */ /* 0x000fe4000001ff00 */
[----:B------:R-:W-:Y:S02]  /*3370*/  LEA R212, R2, UR4, 0x1 ;  /* 0x0000000402d47c11 */ /* 0x000fe4000f8e08ff */
[----:B------:R-:W-:Y:S02]  /*3380*/  LEA R211, R0, UR4, 0x1 ;  /* 0x0000000400d37c11 */ /* 0x000fe4000f8e08ff */
[----:B------:R-:W-:-:S02]  /*3390*/  SEL R218, R218, 0xffffffe0, !P0 ;  /* 0xffffffe0dada7807 */ /* 0x000fc40004000000 */
[----:B------:R-:W-:Y:S01]  /*33a0*/  SEL R217, R217, 0xffffffc0, !P1 ;  /* 0xffffffc0d9d97807 */ /* 0x000fe20004800000 */
[----:B------:R-:W-:Y:S01]  /*33b0*/  UISETP.GE.AND UP0, UPT, UR5, UR8, UPT ;  /* 0x000000080500728c */ /* 0x000fe2000bf06270 */
[----:B------:R-:W-:Y:S02]  /*33c0*/  UMOV UR13, UR23 ;  /* 0x00000017000d7c82 */ /* 0x000fe40008000000 */
[----:B------:R-:W-:Y:S01]  /*33d0*/  ULDC UR5, c[0x0][0x39c] ;  /* 0x0000e70000057ab9 */ /* 0x000fe20000000800 */
[----:B---3--:R-:W-:Y:S04]  /*33e0*/  STL [R1+0x8], R43 ;  /* 0x0000082b01007387 */ /* 0x008fe80000100800 */
[----:B--2---:R1:W-:Y:S04]  /*33f0*/  STL [R1+0xc], R42 ;  /* 0x00000c2a01007387 */ /* 0x0043e80000100800 */
[----:B----4-:R-:W-:Y:S04]  /*3400*/  STL [R1], R41 ;  /* 0x0000002901007387 */ /* 0x010fe80000100800 */
[----:B------:R2:W-:Y:S04]  /*3410*/  STL [R1+0x4], R40 ;  /* 0x0000042801007387 */ /* 0x0005e80000100800 */
[----:B------:R3:W-:Y:S04]  /*3420*/  STL [R1+0x14], R4 ;  /* 0x0000140401007387 */ /* 0x0007e80000100800 */
[----:B------:R3:W-:Y:S01]  /*3430*/  STL [R1+0x10], R3 ;  /* 0x0000100301007387 */ /* 0x0007e20000100800 */
[----:B-1----:R-:W-:-:S02]  /*3440*/  CS2R R42, SRZ ;  /* 0x00000000002a7805 */ /* 0x002fc4000001ff00 */
[----:B--2---:R-:W-:-:S07]  /*3450*/  CS2R R40, SRZ ;  /* 0x0000000000287805 */ /* 0x004fce000001ff00 */
.L_x_1290:
[----:B------:R-:W0:Y:S01]  /*3460*/  LDGDEPBAR ;  /* 0x00000000000079af */ /* 0x000e220000000000 */
[C---:B------:R-:W-:Y:S01]  /*3470*/  IADD3 R0, R212.reuse, R218, RZ ;  /* 0x000000dad4007210 */ /* 0x040fe20007ffe0ff */
[----:B------:R-:W-:Y:S01]  /*3480*/  UISETP.GE.AND UP3, UPT, UR9, 0x1, UPT ;  /* 0x000000010900788c */ /* 0x000fe2000bf66270 */
[----:B---3--:R-:W-:Y:S02]  /*3490*/  IADD3 R3, R212, R217, RZ ;  /* 0x000000d9d4037210 */ /* 0x008fe40007ffe0ff */
[----:B------:R-:W2:Y:S01]  /*34a0*/  LDL R206, [R1+0x2c] ;  /* 0x00002c0001ce7983 */ /* 0x000ea20000100800 */
[----:B------:R-:W-:Y:S01]  /*34b0*/  PLOP3.LUT P2, PT, PT, PT, UP0, 0x80, 0x0 ;  /* 0x000000000000781c */ /* 0x000fe20003f4f008 */
[----:B------:R-:W-:Y:S01]  /*34c0*/  IMAD.IADD R2, R0, 0x1, R217 ;  /* 0x0000000100027824 */ /* 0x000fe200078e02d9 */
[----:B------:R-:W-:Y:S02]  /*34d0*/  PLOP3.LUT P0, PT, PT, PT, UP0, 0x80, 0x0 ;  /* 0x000000000000781c */ /* 0x000fe40003f0f008 */
[----:B------:R-:W3:Y:S01]  /*34e0*/  LDL R205, [R1+0x8] ;  /* 0x0000080001cd7983 */ /* 0x000ee20000100800 */
[----:B------:R-:W-:Y:S02]  /*34f0*/  PLOP3.LUT P5, PT, PT, PT, UP0, 0x80, 0x0 ;  /* 0x000000000000781c */ /* 0x000fe40003faf008 */
[----:B------:R-:W-:Y:S02]  /*3500*/  PLOP3.LUT P6, PT, PT, PT, UP0, 0x80, 0x0 ;  /* 0x000000000000781c */ /* 0x000fe40003fcf008 */
[----:B------:R-:W4:Y:S01]  /*3510*/  LDL R204, [R1+0xc] ;  /* 0x00000c0001cc7983 */ /* 0x000f220000100800 */
[----:B------:R-:W-:Y:S04]  /*3520*/  PLOP3.LUT P3, PT, PT, PT, UP0, 0x80, 0x0 ;  /* 0x000000000000781c */ /* 0x000fe80003f6f008 */
[----:B------:R-:W-:Y:S05]  /*3530*/  STL [R1+0x88], R52 ;  /* 0x0000883401007387 */ /* 0x000fea0000100800 */
        /* <DEDUP_REMOVED lines=15> */
[----:B------:R-:W-:Y:S01]  /*3630*/  STL [R1+0x48], R36 ;  /* 0x0000482401007387 */ /* 0x000fe20000100800 */
[----:B------:R-:W-:Y:S04]  /*3640*/  DEPBAR.LE SB0, 0x0 ;  /* 0x000080000000791a */ /* 0x000fe80000000000 */
[----:B------:R-:W-:Y:S06]  /*3650*/  BAR.SYNC.DEFER_BLOCKING 0x0 ;  /* 0x0000000000007b1d */ /* 0x000fec0000010000 */
[----:B------:R-:W-:Y:S05]  /*3660*/  LDSM.16.M88.4 R32, [R212] ;  /* 0x00000000d420783b */ /* 0x000fea0000000200 */
[----:B------:R-:W1:Y:S05]  /*3670*/  LDSM.16.M88.4 R16, [R214+UR4+0xc000] ;  /* 0x00c00004d610783b */ /* 0x000e6a0008000200 */
[----:B------:R-:W1:Y:S05]  /*3680*/  LDSM.16.M88.4 R28, [R212+0x1000] ;  /* 0x00100000d41c783b */ /* 0x000e6a0000000200 */
[----:B------:R-:W1:Y:S05]  /*3690*/  LDSM.16.M88.4 R164, [R214+UR4+0xc800] ;  /* 0x00c80004d6a4783b */ /* 0x000e6a0008000200 */
[----:B------:R-:W-:Y:S05]  /*36a0*/  LDSM.16.M88.4 R168, [R0] ;  /* 0x0000000000a8783b */ /* 0x000fea0000000200 */
[----:B------:R-:W1:Y:S05]  /*36b0*/  LDSM.16.M88.4 R172, [R213] ;  /* 0x00000000d5ac783b */ /* 0x000e6a0000000200 */
[----:B------:R-:W1:Y:S05]  /*36c0*/  LDSM.16.M88.4 R176, [R0+0x1000] ;  /* 0x0010000000b0783b */ /* 0x000e6a0000000200 */
[----:B------:R-:W1:Y:S05]  /*36d0*/  LDSM.16.M88.4 R180, [R213+0x800] ;  /* 0x00080000d5b4783b */ /* 0x000e6a0000000200 */
[----:B------:R-:W-:Y:S01]  /*36e0*/  LDSM.16.M88.4 R184, [R3] ;  /* 0x0000000003b8783b */ /* 0x000fe20000000200 */
[-C--:B-1----:R-:W-:Y:S04]  /*36f0*/  HMMA.16816.F32 R4, R32, R16.reuse, RZ ;  /* 0x000000102004723c */ /* 0x082fe800000018ff */
[----:B------:R-:W1:Y:S02]  /*3700*/  LDSM.16.M88.4 R188, [R216] ;  /* 0x00000000d8bc783b */ /* 0x000e640000000200 */
[C---:B------:R-:W-:Y:S03]  /*3710*/  HMMA.16816.F32 R8, R28.reuse, R16, RZ ;  /* 0x000000101c08723c */ /* 0x040fe600000018ff */
[----:B------:R-:W-:Y:S03]  /*3720*/  LDSM.16.M88.4 R192, [R216+0x800] ;  /* 0x00080000d8c0783b */ /* 0x000fe60000000200 */
[-C--:B------:R-:W-:Y:S02]  /*3730*/  HMMA.16816.F32 R12, R28, R18.reuse, RZ ;  /* 0x000000121c0c723c */ /* 0x080fe400000018ff */
[----:B------:R-:W-:Y:S04]  /*3740*/  LDSM.16.M88.4 R196, [R2] ;  /* 0x0000000002c4783b */ /* 0x000fe80000000200 */
[C---:B------:R-:W-:Y:S01]  /*3750*/  HMMA.16816.F32 R16, R32.reuse, R18, RZ ;  /* 0x000000122010723c */ /* 0x040fe200000018ff */
[----:B------:R-:W-:Y:S05]  /*3760*/  LDSM.16.M88.4 R200, [R215] ;  /* 0x00000000d7c8783b */ /* 0x000fea0000000200 */
[-C--:B------:R-:W-:Y:S06]  /*3770*/  HMMA.16816.F32 R20, R32, R164.reuse, RZ ;  /* 0x000000a42014723c */ /* 0x080fec00000018ff */
[C---:B------:R-:W-:Y:S06]  /*3780*/  HMMA.16816.F32 R24, R28.reuse, R164, RZ ;  /* 0x000000a41c18723c */ /* 0x040fec00000018ff */
[-C--:B------:R-:W-:Y:S06]  /*3790*/  HMMA.16816.F32 R28, R28, R166.reuse, RZ ;  /* 0x000000a61c1c723c */ /* 0x080fec00000018ff */
[----:B------:R-:W-:Y:S01]  /*37a0*/  HMMA.16816.F32 R32, R32, R166, RZ ;  /* 0x000000a62020723c */ /* 0x000fe200000018ff */
[----:B------:R-:W1:Y:S05]  /*37b0*/  LDSM.16.M88.4 R164, [R3+0x1000] ;  /* 0x0010000003a4783b */ /* 0x000e6a0000000200 */
[-C--:B------:R-:W-:Y:S06]  /*37c0*/  HMMA.16816.F32 R4, R168, R172.reuse, R4 ;  /* 0x000000aca804723c */ /* 0x080fec0000001804 */
[C---:B------:R-:W-:Y:S06]  /*37d0*/  HMMA.16816.F32 R8, R176.reuse, R172, R8 ;  /* 0x000000acb008723c */ /* 0x040fec0000001808 */
        /* <DEDUP_REMOVED lines=8> */
[----:B------:R-:W2:Y:S05]  /*3860*/  LDSM.16.M88.4 R168, [R2+0x1000] ;  /* 0x0010000002a8783b */ /* 0x000eaa0000000200 */
[-C--:B-1----:R-:W-:Y:S01]  /*3870*/  HMMA.16816.F32 R4, R184, R188.reuse, R4 ;  /* 0x000000bcb804723c */ /* 0x082fe20000001804 */
[----:B------:R-:W1:Y:S05]  /*3880*/  LDSM.16.M88.4 R180, [R214+UR4+0x10000] ;  /* 0x01000004d6b4783b */ /* 0x000e6a0008000200 */
[C---:B------:R-:W-:Y:S06]  /*3890*/  HMMA.16816.F32 R8, R164.reuse, R188, R8 ;  /* 0x000000bca408723c */ /* 0x040fec0000001808 */
[-C--:B------:R-:W-:Y:S06]  /*38a0*/  HMMA.16816.F32 R12, R164, R190.reuse, R12 ;  /* 0x000000bea40c723c */ /* 0x080fec000000180c */
[C---:B------:R-:W-:Y:S01]  /*38b0*/  HMMA.16816.F32 R16, R184.reuse, R190, R16 ;  /* 0x000000beb810723c */ /* 0x040fe20000001810 */
[----:B------:R-:W-:Y:S05]  /*38c0*/  LDSM.16.M88.4 R188, [R0+0x2000] ;  /* 0x0020000000bc783b */ /* 0x000fea0000000200 */
[-C--:B------:R-:W-:Y:S06]  /*38d0*/  HMMA.16816.F32 R20, R184, R192.reuse, R20 ;  /* 0x000000c0b814723c */ /* 0x080fec0000001814 */
[C---:B------:R-:W-:Y:S06]  /*38e0*/  HMMA.16816.F32 R24, R164.reuse, R192, R24 ;  /* 0x000000c0a418723c */ /* 0x040fec0000001818 */
[-C--:B------:R-:W-:Y:S01]  /*38f0*/  HMMA.16816.F32 R28, R164, R194.reuse, R28 ;  /* 0x000000c2a41c723c */ /* 0x080fe2000000181c */
[----:B------:R-:W4:Y:S05]  /*3900*/  LDSM.16.M88.4 R164, [R212+0x3000] ;  /* 0x00300000d4a4783b */ /* 0x000f2a0000000200 */
[----:B------:R-:W-:Y:S01]  /*3910*/  HMMA.16816.F32 R32, R184, R194, R32 ;  /* 0x000000c2b820723c */ /* 0x000fe20000001820 */
[----:B------:R-:W4:Y:S05]  /*3920*/  LDSM.16.M88.4 R184, [R214+UR4+0x10800] ;  /* 0x01080004d6b8783b */ /* 0x000f2a0008000200 */
[-C--:B------:R-:W-:Y:S01]  /*3930*/  HMMA.16816.F32 R4, R196, R200.reuse, R4 ;  /* 0x000000c8c404723c */ /* 0x080fe20000001804 */
[----:B------:R-:W4:Y:S05]  /*3940*/  LDSM.16.M88.4 R192, [R213+0x4000] ;  /* 0x00400000d5c0783b */ /* 0x000f2a0000000200 */
[C---:B--2---:R-:W-:Y:S04]  /*3950*/  HMMA.16816.F32 R8, R168.reuse, R200, R8 ;  /* 0x000000c8a808723c */ /* 0x044fe80000001808 */
[----:B---3--:R-:W-:Y:S02]  /*3960*/  FSETP.NEU.FTZ.AND P4, PT, R205, -INF , PT ;  /* 0xff800000cd00780b */ /* 0x008fe40003f9d000 */
[-C--:B------:R-:W-:Y:S06]  /*3970*/  HMMA.16816.F32 R12, R168, R202.reuse, R12 ;  /* 0x000000caa80c723c */ /* 0x080fec000000180c */
[C---:B------:R-:W-:Y:S01]  /*3980*/  HMMA.16816.F32 R16, R196.reuse, R202, R16 ;  /* 0x000000cac410723c */ /* 0x040fe20000001810 */
[----:B------:R-:W-:Y:S05]  /*3990*/  LDSM.16.M88.4 R200, [R216+0x4000] ;  /* 0x00400000d8c8783b */ /* 0x000fea0000000200 */
[-C--:B------:R-:W-:Y:S06]  /*39a0*/  HMMA.16816.F32 R20, R196, R172.reuse, R20 ;  /* 0x000000acc414723c */ /* 0x080fec0000001814 */
[C---:B------:R-:W-:Y:S06]  /*39b0*/  HMMA.16816.F32 R24, R168.reuse, R172, R24 ;  /* 0x000000aca818723c */ /* 0x040fec0000001818 */
[-C--:B------:R-:W-:Y:S01]  /*39c0*/  HMMA.16816.F32 R28, R168, R174.reuse, R28 ;  /* 0x000000aea81c723c */ /* 0x080fe2000000181c */
[----:B------:R-:W2:Y:S05]  /*39d0*/  LDSM.16.M88.4 R168, [R0+0x3000] ;  /* 0x0030000000a8783b */ /* 0x000eaa0000000200 */
        /* <DEDUP_REMOVED lines=11> */
[----:B------:R4:W1:Y:S05]  /*3a90*/  LDSM.16.M88.4 R164, [R3+0x3000] ;  /* 0x0030000003a4783b */ /* 0x00086a0000000200 */
[----:B------:R-:W-:Y:S01]  /*3aa0*/  HMMA.16816.F32 R32, R176, R186, R32 ;  /* 0x000000bab020723c */ /* 0x000fe20000001820 */
[----:B------:R-:W1:Y:S05]  /*3ab0*/  LDSM.16.M88.4 R176, [R216+0x4800] ;  /* 0x00480000d8b0783b */ /* 0x000e6a0000000200 */
[-C--:B------:R-:W-:Y:S01]  /*3ac0*/  HMMA.16816.F32 R4, R188, R192.reuse, R4 ;  /* 0x000000c0bc04723c */ /* 0x080fe20000001804 */
[----:B------:R-:W1:Y:S05]  /*3ad0*/  LDSM.16.M88.4 R184, [R215+0x4000] ;  /* 0x00400000d7b8783b */ /* 0x000e6a0000000200 */
[C---:B--2---:R-:W-:Y:S06]  /*3ae0*/  HMMA.16816.F32 R8, R168.reuse, R192, R8 ;  /* 0x000000c0a808723c */ /* 0x044fec0000001808 */
[-C--:B------:R-:W-:Y:S05]  /*3af0*/  HMMA.16816.F32 R12, R168, R194.reuse, R12 ;  /* 0x000000c2a80c723c */ /* 0x080fea000000180c */
[----:B----4-:R-:W-:Y:S01]  /*3b00*/  FMUL.FTZ R3, R204, 1.4426950216293334961 ;  /* 0x3fb8aa3bcc037820 */ /* 0x010fe20000410000 */
[C---:B------:R-:W-:Y:S06]  /*3b10*/  HMMA.16816.F32 R16, R188.reuse, R194, R16 ;  /* 0x000000c2bc10723c */ /* 0x040fec0000001810 */
[-C--:B---3--:R-:W-:Y:S06]  /*3b20*/  HMMA.16816.F32 R20, R188, R172.reuse, R20 ;  /* 0x000000acbc14723c */ /* 0x088fec0000001814 */
[C---:B------:R-:W-:Y:S06]  /*3b30*/  HMMA.16816.F32 R24, R168.reuse, R172, R24 ;  /* 0x000000aca818723c */ /* 0x040fec0000001818 */
[-C--:B------:R-:W-:Y:S01]  /*3b40*/  HMMA.16816.F32 R28, R168, R174.reuse, R28 ;  /* 0x000000aea81c723c */ /* 0x080fe2000000181c */
[----:B------:R-:W2:Y:S05]  /*3b50*/  LDSM.16.M88.4 R168, [R2+0x3000] ;  /* 0x0030000002a8783b */ /* 0x000eaa0000000200 */
[----:B------:R-:W-:Y:S06]  /*3b60*/  HMMA.16816.F32 R32, R188, R174, R32 ;  /* 0x000000aebc20723c */ /* 0x000fec0000001820 */
        /* <DEDUP_REMOVED lines=8> */
[-C--:B------:R-:W-:Y:S06]  /*3bf0*/  HMMA.16816.F32 R4, R180, R184.reuse, R4 ;  /* 0x000000b8b404723c */ /* 0x080fec0000001804 */
[C---:B--2---:R-:W-:Y:S06]  /*3c00*/  HMMA.16816.F32 R8, R168.reuse, R184, R8 ;  /* 0x000000b8a808723c */ /* 0x044fec0000001808 */
[-C--:B------:R-:W-:Y:S06]  /*3c10*/  HMMA.16816.F32 R12, R168, R186.reuse, R12 ;  /* 0x000000baa80c723c */ /* 0x080fec000000180c */
[C---:B------:R-:W-:Y:S06]  /*3c20*/  HMMA.16816.F32 R16, R180.reuse, R186, R16 ;  /* 0x000000bab410723c */ /* 0x040fec0000001810 */
[----:B------:R-:W-:Y:S01]  /*3c30*/  FMUL.FTZ R4, R4, UR5 ;  /* 0x0000000504047c20 */ /* 0x000fe20008410000 */
[----:B------:R-:W-:Y:S01]  /*3c40*/  FMUL.FTZ R5, R5, UR5 ;  /* 0x0000000505057c20 */ /* 0x000fe20008410000 */
[----:B------:R-:W-:Y:S02]  /*3c50*/  FMUL.FTZ R6, R6, UR5 ;  /* 0x0000000506067c20 */ /* 0x000fe40008410000 */
[----:B------:R-:W1:Y:S01]  /*3c60*/  MUFU.TANH R243, R4 ;  /* 0x0000000400f37308 */ /* 0x000e620000002400 */
[----:B------:R-:W-:Y:S01]  /*3c70*/  FMUL.FTZ R7, R7, UR5 ;  /* 0x0000000507077c20 */ /* 0x000fe20008410000 */
[----:B------:R-:W-:Y:S01]  /*3c80*/  FMUL.FTZ R10, R10, UR5 ;  /* 0x000000050a0a7c20 */ /* 0x000fe20008410000 */
[----:B------:R-:W-:Y:S01]  /*3c90*/  FMUL.FTZ R11, R11, UR5 ;  /* 0x000000050b0b7c20 */ /* 0x000fe20008410000 */
[----:B------:R-:W-:Y:S01]  /*3ca0*/  FMUL.FTZ R8, R8, UR5 ;  /* 0x0000000508087c20 */ /* 0x000fe20008410000 */
[----:B------:R-:W-:Y:S05]  /*3cb0*/  FMUL.FTZ R9, R9, UR5 ;  /* 0x0000000509097c20 */ /* 0x000fea0008410000 */
[----:B------:R-:W-:Y:S01]  /*3cc0*/  MUFU.TANH R198, R11 ;  /* 0x0000000b00c67308 */ /* 0x000fe20000002400 */
[----:B------:R-:W-:Y:S01]  /*3cd0*/  FMUL.FTZ R12, R12, UR5 ;  /* 0x000000050c0c7c20 */ /* 0x000fe20008410000 */
[----:B------:R-:W-:Y:S01]  /*3ce0*/  FMUL.FTZ R13, R13, UR5 ;  /* 0x000000050d0d7c20 */ /* 0x000fe20008410000 */
[----:B------:R-:W-:Y:S01]  /*3cf0*/  FMUL.FTZ R14, R14, UR5 ;  /* 0x000000050e0e7c20 */ /* 0x000fe20008410000 */
[----:B------:R-:W-:Y:S01]  /*3d00*/  FMUL.FTZ R15, R15, UR5 ;  /* 0x000000050f0f7c20 */ /* 0x000fe20008410000 */
[----:B------:R-:W-:Y:S01]  /*3d10*/  FMUL.FTZ R16, R16, UR5 ;  /* 0x0000000510107c20 */ /* 0x000fe20008410000 */
[----:B------:R-:W-:Y:S04]  /*3d20*/  FMUL.FTZ R17, R17, UR5 ;  /* 0x0000000511117c20 */ /* 0x000fe80008410000 */
[----:B------:R-:W2:Y:S01]  /*3d30*/  MUFU.TANH R248, R5 ;  /* 0x0000000500f87308 */ /* 0x000ea20000002400 */
[----:B------:R-:W-:Y:S01]  /*3d40*/  FMUL.FTZ R18, R18, UR5 ;  /* 0x0000000512127c20 */ /* 0x000fe20008410000 */
[----:B------:R-:W-:Y:S01]  /*3d50*/  FMUL.FTZ R19, R19, UR5 ;  /* 0x0000000513137c20 */ /* 0x000fe20008410000 */
[----:B-1----:R-:W-:Y:S07]  /*3d60*/  MOV R2, R243 ;  /* 0x000000f300027202 */ /* 0x002fee0000000f00 */
[----:B------:R-:W-:Y:S10]  /*3d70*/  MUFU.TANH R44, R6 ;  /* 0x00000006002c7308 */ /* 0x000ff40000002400 */
[----:B------:R1:W3:Y:S10]  /*3d80*/  MUFU.TANH R43, R7 ;  /* 0x00000007002b7308 */ /* 0x0002f40000002400 */
[----:B------:R4:W-:Y:S10]  /*3d90*/  MUFU.TANH R199, R10 ;  /* 0x0000000a00c77308 */ /* 0x0009f40000002400 */
[----:B------:R2:W-:Y:S01]  /*3da0*/  MUFU.TANH R193, R9 ;  /* 0x0000000900c17308 */ /* 0x0005e20000002400 */
[----:B-1----:R-:W1:Y:S09]  /*3db0*/  LDSM.16.M88.4 R4, [R215+0x4800] ;  /* 0x00480000d704783b */ /* 0x002e720000000200 */
[----:B------:R3:W-:Y:S01]  /*3dc0*/  MUFU.TANH R195, R8 ;  /* 0x0000000800c37308 */ /* 0x0007e20000002400 */
[----:B----4-:R-:W4:Y:S09]  /*3dd0*/  LDL R10, [R1] ;  /* 0x00000000010a7983 */ /* 0x010f320000100800 */
[----:B------:R-:W-:Y:S01]  /*3de0*/  MUFU.TANH R191, R12 ;  /* 0x0000000c00bf7308 */ /* 0x000fe20000002400 */
[----:B--2---:R-:W-:Y:S04]  /*3df0*/  MOV R9, UR24 ;  /* 0x0000001800097c02 */ /* 0x004fe80008000f00 */
[----:B------:R-:W-:Y:S02]  /*3e00*/  @P2 LEA R9, R9, R206, 0x7 ;  /* 0x000000ce09092211 */ /* 0x000fe400078e38ff */
[----:B------:R-:W-:Y:S03]  /*3e10*/  PLOP3.LUT P2, PT, PT, PT, UP0, 0x80, 0x0 ;  /* 0x000000000000781c */ /* 0x000fe60003f4f008 */
[----:B------:R-:W-:Y:S01]  /*3e20*/  MUFU.TANH R190, R13 ;  /* 0x0000000d00be7308 */ /* 0x000fe20000002400 */
[----:B---3--:R-:W-:Y:S01]  /*3e30*/  FMUL.FTZ R8, R205, 1.4426950216293334961 ;  /* 0x3fb8aa3bcd087820 */ /* 0x008fe20000410000 */
[C---:B------:R-:W-:Y:S01]  /*3e40*/  @P0 VIADD R0, R9.reuse, 0x1 ;  /* 0x0000000109000836 */ /* 0x040fe20000000000 */
[----:B------:R-:W-:Y:S02]  /*3e50*/  PLOP3.LUT P0, PT, PT, PT, UP0, 0x80, 0x0 ;  /* 0x000000000000781c */ /* 0x000fe40003f0f008 */
[----:B------:R-:W-:Y:S02]  /*3e60*/  @P5 ISETP.GE.AND P5, PT, R9, UR8, PT ;  /* 0x0000000809005c0c */ /* 0x000fe4000bfa6270 */
[----:B------:R-:W-:Y:S03]  /*3e70*/  FSEL R8, R8, RZ, P4 ;  /* 0x000000ff08087208 */ /* 0x000fe60002000000 */
[----:B------:R-:W-:Y:S01]  /*3e80*/  MUFU.TANH R197, R14 ;  /* 0x0000000e00c57308 */ /* 0x000fe20000002400 */
[----:B------:R-:W-:Y:S02]  /*3e90*/  @P6 ISETP.GE.AND P6, PT, R0, UR8, PT ;  /* 0x0000000800006c0c */ /* 0x000fe4000bfc6270 */
[----:B------:R-:W-:Y:S02]  /*3ea0*/  MOV R0, R248 ;  /* 0x000000f800007202 */ /* 0x000fe40000000f00 */
[----:B------:R-:W-:Y:S02]  /*3eb0*/  @P2 FSEL R2, R243, -INF , !P5 ;  /* 0xff800000f3022808 */ /* 0x000fe40006800000 */
[----:B------:R-:W-:Y:S03]  /*3ec0*/  FSETP.NEU.FTZ.AND P4, PT, R204, -INF , PT ;  /* 0xff800000cc00780b */ /* 0x000fe60003f9d000 */
[----:B------:R-:W2:Y:S01]  /*3ed0*/  MUFU.TANH R196, R15 ;  /* 0x0000000f00c47308 */ /* 0x000ea20000002400 */
[-C--:B-1----:R-:W-:Y:S01]  /*3ee0*/  HMMA.16816.F32 R20, R180, R4.reuse, R20 ;  /* 0x00000004b414723c */ /* 0x082fe20000001814 */
[----:B------:R-:W-:Y:S02]  /*3ef0*/  PLOP3.LUT P2, PT, PT, PT, UP0, 0x80, 0x0 ;  /* 0x000000000000781c */ /* 0x000fe40003f4f008 */
[--C-:B------:R-:W-:Y:S01]  /*3f00*/  FFMA.FTZ R2, R2, UR10, -R8.reuse ;  /* 0x0000000a02027c23 */ /* 0x100fe20008010808 */
[----:B------:R-:W-:Y:S02]  /*3f10*/  @P0 FSEL R0, R248, -INF , !P6 ;  /* 0xff800000f8000808 */ /* 0x000fe40007000000 */
[C---:B------:R-:W-:Y:S03]  /*3f20*/  HMMA.16816.F32 R24, R168.reuse, R4, R24 ;  /* 0x00000004a818723c */ /* 0x040fe60000001818 */
[----:B------:R1:W3:Y:S01]  /*3f30*/  MUFU.EX2 R11, R2 ;  /* 0x00000002000b7308 */ /* 0x0002e20000000800 */
[----:B------:R-:W4:Y:S01]  /*3f40*/  LDL R5, [R1+0x4] ;  /* 0x0000040001057983 */ /* 0x000f220000100800 */
[----:B------:R-:W-:Y:S01]  /*3f50*/  PLOP3.LUT P0, PT, PT, PT, UP0, 0x80, 0x0 ;  /* 0x000000000000781c */ /* 0x000fe20003f0f008 */
[----:B------:R-:W-:Y:S01]  /*3f60*/  FFMA.FTZ R0, R0, UR10, -R8 ;  /* 0x0000000a00007c23 */ /* 0x000fe20008010808 */
[-C--:B------:R-:W-:Y:S06]  /*3f70*/  HMMA.16816.F32 R28, R168, R6.reuse, R28 ;  /* 0x00000006a81c723c */ /* 0x080fec000000181c */
[----:B------:R-:W4:Y:S01]  /*3f80*/  MUFU.TANH R247, R16 ;  /* 0x0000001000f77308 */ /* 0x000f220000002400 */
[----:B------:R-:W-:Y:S01]  /*3f90*/  MOV R4, R43 ;  /* 0x0000002b00047202 */ /* 0x000fe20000000f00 */
[----:B------:R-:W-:Y:S08]  /*3fa0*/  HMMA.16816.F32 R32, R180, R6, R32 ;  /* 0x00000006b420723c */ /* 0x000ff00000001820 */
[----:B------:R3:W-:Y:S03]  /*3fb0*/  MUFU.EX2 R52, R0 ;  /* 0x0000000000347308 */ /* 0x0007e60000000800 */
[----:B-1----:R-:W-:Y:S01]  /*3fc0*/  IMAD.MOV.U32 R2, RZ, RZ, R44 ;  /* 0x000000ffff027224 */ /* 0x002fe200078e002c */
[----:B------:R-:W-:Y:S01]  /*3fd0*/  @P3 FSEL R2, R44, -INF , !P5 ;  /* 0xff8000002c023808 */ /* 0x000fe20006800000 */
[----:B------:R-:W-:Y:S01]  /*3fe0*/  FMUL.FTZ R20, R20, UR5 ;  /* 0x0000000514147c20 */ /* 0x000fe20008410000 */
[----:B------:R-:W-:Y:S02]  /*3ff0*/  PLOP3.LUT P3, PT, PT, PT, UP0, 0x80, 0x0 ;  /* 0x000000000000781c */ /* 0x000fe40003f6f008 */
[----:B------:R-:W-:Y:S01]  /*4000*/  FSEL R3, R3, RZ, P4 ;  /* 0x000000ff03037208 */ /* 0x000fe20002000000 */
[----:B------:R-:W-:Y:S01]  /*4010*/  FMUL.FTZ R21, R21, UR5 ;  /* 0x0000000515157c20 */ /* 0x000fe20008410000 */
[----:B------:R-:W-:Y:S01]  /*4020*/  MUFU.TANH R246, R17 ;  /* 0x0000001100f67308 */ /* 0x000fe20000002400 */
[----:B------:R-:W-:Y:S01]  /*4030*/  @P2 FSEL R4, R43, -INF , !P6 ;  /* 0xff8000002b042808 */ /* 0x000fe20007000000 */
[----:B------:R-:W-:Y:S01]  /*4040*/  FMUL.FTZ R22, R22, UR5 ;  /* 0x0000000516167c20 */ /* 0x000fe20008410000 */
[----:B------:R-:W-:Y:S01]  /*4050*/  PLOP3.LUT P2, PT, PT, PT, UP0, 0x80, 0x0 ;  /* 0x000000000000781c */ /* 0x000fe20003f4f008 */
[----:B------:R-:W-:Y:S01]  /*4060*/  FMUL.FTZ R23, R23, UR5 ;  /* 0x0000000517177c20 */ /* 0x000fe20008410000 */
[----:B--2---:R-:W-:Y:S01]  /*4070*/  MOV R6, R196 ;  /* 0x000000c400067202 */ /* 0x004fe20000000f00 */
[----:B------:R-:W-:Y:S01]  /*4080*/  FMUL.FTZ R28, R28, UR5 ;  /* 0x000000051c1c7c20 */ /* 0x000fe20008410000 */
[----:B------:R-:W-:Y:S03]  /*4090*/  MOV R180, 0x40 ;  /* 0x0000004000b47802 */ /* 0x000fe60000000f00 */
[----:B------:R-:W1:Y:S01]  /*40a0*/  MUFU.TANH R251, R18 ;  /* 0x0000001200fb7308 */ /* 0x000e620000002400 */
[----:B---3--:R-:W-:Y:S01]  /*40b0*/  FFMA.FTZ R0, R2, UR10, -R3 ;  /* 0x0000000a02007c23 */ /* 0x008fe20008010803 */
[----:B------:R-:W-:Y:S01]  /*40c0*/  FMUL.FTZ R24, R24, UR5 ;  /* 0x0000000518187c20 */ /* 0x000fe20008410000 */
[----:B------:R-:W-:Y:S01]  /*40d0*/  FMUL.FTZ R25, R25, UR5 ;  /* 0x0000000519197c20 */ /* 0x000fe20008410000 */
[----:B------:R-:W-:Y:S01]  /*40e0*/  FMUL.FTZ R26, R26, UR5 ;  /* 0x000000051a1a7c20 */ /* 0x000fe20008410000 */
[----:B------:R-:W-:Y:S01]  /*40f0*/  FMUL.FTZ R27, R27, UR5 ;  /* 0x000000051b1b7c20 */ /* 0x000fe20008410000 */
[----:B------:R-:W-:Y:S01]  /*4100*/  FMUL.FTZ R29, R29, UR5 ;  /* 0x000000051d1d7c20 */ /* 0x000fe20008410000 */
[----:B------:R-:W-:Y:S03]  /*4110*/  FMUL.FTZ R32, R32, UR5 ;  /* 0x0000000520207c20 */ /* 0x000fe60008410000 */
[----:B------:R2:W-:Y:S01]  /*4120*/  MUFU.EX2 R45, R0 ;  /* 0x00000000002d7308 */ /* 0x0005e20000000800 */
[----:B------:R-:W-:Y:S01]  /*4130*/  FMUL.FTZ R33, R33, UR5 ;  /* 0x0000000521217c20 */ /* 0x000fe20008410000 */
[----:B------:R-:W-:Y:S01]  /*4140*/  FMUL.FTZ R34, R34, UR5 ;  /* 0x0000000522227c20 */ /* 0x000fe20008410000 */
[----:B------:R-:W-:Y:S01]  /*4150*/  FMUL.FTZ R35, R35, UR5 ;  /* 0x0000000523237c20 */ /* 0x000fe20008410000 */
[----:B------:R-:W-:Y:S02]  /*4160*/  IMAD.MOV.U32 R182, RZ, RZ, R11 ;  /* 0x000000ffffb67224 */ /* 0x000fe400078e000b */
[----:B------:R-:W-:Y:S01]  /*4170*/  FMUL.FTZ R30, R30, UR5 ;  /* 0x000000051e1e7c20 */ /* 0x000fe20008410000 */
[----:B------:R-:W-:Y:S01]  /*4180*/  FMUL.FTZ R31, R31, UR5 ;  /* 0x000000051f1f7c20 */ /* 0x000fe20008410000 */
[----:B------:R-:W-:Y:S02]  /*4190*/  SEL R217, R180, 0xffffffc0, !P1 ;  /* 0xffffffc0b4d97807 */ /* 0x000fe40004800000 */
[----:B------:R-:W-:Y:S01]  /*41a0*/  MUFU.TANH R250, R19 ;  /* 0x0000001300fa7308 */ /* 0x000fe20000002400 */
[----:B------:R-:W3:Y:S09]  /*41b0*/  LDL R180, [R1+0x18] ;  /* 0x0000180001b47983 */ /* 0x000ef20000100800 */
[----:B------:R-:W1:Y:S01]  /*41c0*/  MUFU.TANH R244, R20 ;  /* 0x0000001400f47308 */ /* 0x000e620000002400 */
[----:B--2---:R-:W-:Y:S01]  /*41d0*/  FFMA.FTZ R0, R4, UR10, -R3 ;  /* 0x0000000a04007c23 */ /* 0x004fe20008010803 */
[----:B------:R-:W-:Y:S01]  /*41e0*/  IMAD.MOV.U32 R4, RZ, RZ, R193 ;  /* 0x000000ffff047224 */ /* 0x000fe200078e00c1 */
[----:B------:R-:W-:Y:S02]  /*41f0*/  @P0 FSEL R4, R193, -INF , !P6 ;  /* 0xff800000c1040808 */ /* 0x000fe40007000000 */
[----:B------:R-:W-:Y:S05]  /*4200*/  PLOP3.LUT P0, PT, PT, PT, UP0, 0x80, 0x0 ;  /* 0x000000000000781c */ /* 0x000fea0003f0f008 */
[----:B------:R2:W-:Y:S10]  /*4210*/  MUFU.EX2 R42, R0 ;  /* 0x00000000002a7308 */ /* 0x0005f40000000800 */
[----:B------:R-:W-:Y:S10]  /*4220*/  MUFU.TANH R245, R21 ;  /* 0x0000001500f57308 */ /* 0x000ff40000002400 */
[----:B------:R-:W1:Y:S01]  /*4230*/  MUFU.TANH R252, R22 ;  /* 0x0000001600fc7308 */ /* 0x000e620000002400 */
[----:B--2---:R-:W-:Y:S02]  /*4240*/  MOV R0, R195 ;  /* 0x000000c300007202 */ /* 0x004fe40000000f00 */
[----:B------:R-:W-:Y:S02]  /*4250*/  @P2 FSEL R0, R195, -INF , !P5 ;  /* 0xff800000c3002808 */ /* 0x000fe40006800000 */
[----:B------:R-:W-:Y:S05]  /*4260*/  PLOP3.LUT P2, PT, PT, PT, UP0, 0x80, 0x0 ;  /* 0x000000000000781c */ /* 0x000fea0003f4f008 */
[----:B------:R-:W-:Y:S10]  /*4270*/  MUFU.TANH R249, R23 ;  /* 0x0000001700f97308 */ /* 0x000ff40000002400 */
[----:B------:R-:W2:Y:S10]  /*4280*/  MUFU.TANH R187, R24 ;  /* 0x0000001800bb7308 */ /* 0x000eb40000002400 */
[----:B------:R-:W-:Y:S10]  /*4290*/  MUFU.TANH R186, R25 ;  /* 0x0000001900ba7308 */ /* 0x000ff40000002400 */
[----:B------:R-:W2:Y:S10]  /*42a0*/  MUFU.TANH R194, R26 ;  /* 0x0000001a00c27308 */ /* 0x000eb40000002400 */
[----:B------:R-:W-:Y:S10]  /*42b0*/  MUFU.TANH R192, R27 ;  /* 0x0000001b00c07308 */ /* 0x000ff40000002400 */
[----:B------:R-:W2:Y:S10]  /*42c0*/  MUFU.TANH R185, R28 ;  /* 0x0000001c00b97308 */ /* 0x000eb40000002400 */
[----:B------:R-:W-:Y:S10]  /*42d0*/  MUFU.TANH R184, R29 ;  /* 0x0000001d00b87308 */ /* 0x000ff40000002400 */
[----:B-----5:R-:W2:Y:S10]  /*42e0*/  MUFU.TANH R239, R32 ;  /* 0x0000002000ef7308 */ /* 0x020eb40000002400 */
[----:B------:R-:W-:Y:S10]  /*42f0*/  MUFU.TANH R240, R33 ;  /* 0x0000002100f07308 */ /* 0x000ff40000002400 */
[----:B------:R-:W-:Y:S10]  /*4300*/  MUFU.TANH R242, R34 ;  /* 0x0000002200f27308 */ /* 0x000ff40000002400 */
[----:B------:R-:W-:Y:S10]  /*4310*/  MUFU.TANH R241, R35 ;  /* 0x0000002300f17308 */ /* 0x000ff40000002400 */
[----:B------:R-:W2:Y:S10]  /*4320*/  MUFU.TANH R189, R30 ;  /* 0x0000001e00bd7308 */ /* 0x000eb40000002400 */
[----:B------:R-:W-:Y:S01]  /*4330*/  MUFU.TANH R188, R31 ;  /* 0x0000001f00bc7308 */ /* 0x000fe20000002400 */
[C---:B----4-:R-:W-:Y:S01]  /*4340*/  FMUL.FTZ R2, R10.reuse, 1.4426950216293334961 ;  /* 0x3fb8aa3b0a027820 */ /* 0x050fe20000410000 */
[----:B------:R-:W-:Y:S04]  /*4350*/  FSETP.NEU.FTZ.AND P4, PT, R10, -INF , PT ;  /* 0xff8000000a00780b */ /* 0x000fe80003f9d000 */
[----:B------:R-:W-:Y:S05]  /*4360*/  FSEL R2, R2, RZ, P4 ;  /* 0x000000ff02027208 */ /* 0x000fea0002000000 */
[--C-:B------:R-:W-:Y:S01]  /*4370*/  FFMA.FTZ R0, R0, UR10, -R2.reuse ;  /* 0x0000000a00007c23 */ /* 0x100fe20008010802 */
[----:B------:R-:W-:Y:S03]  /*4380*/  FFMA.FTZ R4, R4, UR10, -R2 ;  /* 0x0000000a04047c23 */ /* 0x000fe60008010802 */
[----:B------:R4:W-:Y:S10]  /*4390*/  MUFU.EX2 R225, R0 ;  /* 0x0000000000e17308 */ /* 0x0009f40000000800 */
[----:B------:R1:W-:Y:S01]  /*43a0*/  MUFU.EX2 R224, R4 ;  /* 0x0000000400e07308 */ /* 0x0003e20000000800 */
[C---:B------:R-:W-:Y:S01]  /*43b0*/  FMUL.FTZ R10, R5.reuse, 1.4426950216293334961 ;  /* 0x3fb8aa3b050a7820 */ /* 0x040fe20000410000 */
[----:B------:R-:W-:Y:S02]  /*43c0*/  FSETP.NEU.FTZ.AND P4, PT, R5, -INF , PT ;  /* 0xff8000000500780b */ /* 0x000fe40003f9d000 */
[----:B------:R-:W-:Y:S02]  /*43d0*/  MOV R5, R199 ;  /* 0x000000c700057202 */ /* 0x000fe40000000f00 */
[----:B----4-:R-:W-:Y:S02]  /*43e0*/  FSEL R0, R10, RZ, P4 ;  /* 0x000000ff0a007208 */ /* 0x010fe40002000000 */
[----:B------:R-:W-:Y:S02]  /*43f0*/  @P3 FSEL R5, R199, -INF , !P5 ;  /* 0xff800000c7053808 */ /* 0x000fe40006800000 */
[----:B------:R-:W-:Y:S02]  /*4400*/  MOV R10, R198 ;  /* 0x000000c6000a7202 */ /* 0x000fe40000000f00 */
[----:B------:R-:W-:Y:S01]  /*4410*/  @P2 FSEL R10, R198, -INF , !P6 ;  /* 0xff800000c60a2808 */ /* 0x000fe20007000000 */
[--C-:B-1----:R-:W-:Y:S01]  /*4420*/  FFMA.FTZ R4, R5, UR10, -R0.reuse ;  /* 0x0000000a05047c23 */ /* 0x102fe20008010800 */
[----:B------:R-:W-:Y:S02]  /*4430*/  PLOP3.LUT P3, PT, PT, PT, UP0, 0x80, 0x0 ;  /* 0x000000000000781c */ /* 0x000fe40003f6f008 */
[----:B------:R-:W-:Y:S01]  /*4440*/  PLOP3.LUT P5, PT, PT, PT, UP0, 0x80, 0x0 ;  /* 0x000000000000781c */ /* 0x000fe20003faf008 */
[----:B------:R1:W-:Y:S01]  /*4450*/  MUFU.EX2 R229, R4 ;  /* 0x0000000400e57308 */ /* 0x0003e20000000800 */
[----:B------:R-:W-:Y:S02]  /*4460*/  PLOP3.LUT P2, PT, PT, PT, UP0, 0x80, 0x0 ;  /* 0x000000000000781c */ /* 0x000fe40003f4f008 */
[----:B------:R-:W-:Y:S02]  /*4470*/  PLOP3.LUT P6, PT, PT, PT, UP0, 0x80, 0x0 ;  /* 0x000000000000781c */ /* 0x000fe40003fcf008 */
[----:B------:R-:W-:Y:S02]  /*4480*/  MOV R5, R191 ;  /* 0x000000bf00057202 */ /* 0x000fe40000000f00 */
[----:B------:R-:W-:Y:S01]  /*4490*/  PLOP3.LUT P4, PT, PT, PT, UP0, 0x80, 0x0 ;  /* 0x000000000000781c */ /* 0x000fe20003f8f008 */
[----:B-1----:R-:W-:Y:S04]  /*44a0*/  FFMA.FTZ R4, R10, UR10, -R0 ;  /* 0x0000000a0a047c23 */ /* 0x002fe80008010800 */
[----:B------:R1:W-:Y:S02]  /*44b0*/  MUFU.EX2 R228, R4 ;  /* 0x0000000400e47308 */ /* 0x0003e40000000800 */
[C---:B-1----:R-:W-:Y:S01]  /*44c0*/  @P3 VIADD R4, R9.reuse, 0x8 ;  /* 0x0000000809043836 */ /* 0x042fe20000000000 */
[----:B------:R-:W-:Y:S04]  /*44d0*/  PLOP3.LUT P3, PT, PT, PT, UP0, 0x80, 0x0 ;  /* 0x000000000000781c */ /* 0x000fe80003f6f008 */
[----:B------:R-:W-:Y:S02]  /*44e0*/  @P5 ISETP.GE.AND P5, PT, R4, UR8, PT ;  /* 0x0000000804005c0c */ /* 0x000fe4000bfa6270 */
[----:B------:R-:W-:Y:S02]  /*44f0*/  @P0 IADD3 R4, R9, 0x9, RZ ;  /* 0x0000000909040810 */ /* 0x000fe40007ffe0ff */
[----:B------:R-:W-:Y:S02]  /*4500*/  PLOP3.LUT P0, PT, PT, PT, UP0, 0x80, 0x0 ;  /* 0x000000000000781c */ /* 0x000fe40003f0f008 */
[----:B------:R-:W-:Y:S02]  /*4510*/  @P2 FSEL R5, R191, -INF , !P5 ;  /* 0xff800000bf052808 */ /* 0x000fe40006800000 */
[----:B------:R-:W-:Y:S02]  /*4520*/  @P6 ISETP.GE.AND P6, PT, R4, UR8, PT ;  /* 0x0000000804006c0c */ /* 0x000fe4000bfc6270 */
[----:B------:R-:W-:Y:S01]  /*4530*/  MOV R4, R190 ;  /* 0x000000be00047202 */ /* 0x000fe20000000f00 */
[--C-:B------:R-:W-:Y:S01]  /*4540*/  FFMA.FTZ R5, R5, UR10, -R2.reuse ;  /* 0x0000000a05057c23 */ /* 0x100fe20008010802 */
[----:B------:R-:W-:Y:S03]  /*4550*/  PLOP3.LUT P2, PT, PT, PT, UP0, 0x80, 0x0 ;  /* 0x000000000000781c */ /* 0x000fe60003f4f008 */
[----:B------:R1:W-:Y:S02]  /*4560*/  MUFU.EX2 R205, R5 ;  /* 0x0000000500cd7308 */ /* 0x0003e40000000800 */
[----:B------:R-:W-:Y:S02]  /*4570*/  @P0 FSEL R4, R190, -INF , !P6 ;  /* 0xff800000be040808 */ /* 0x000fe40007000000 */
[----:B------:R-:W-:Y:S03]  /*4580*/  PLOP3.LUT P0, PT, PT, PT, UP0, 0x80, 0x0 ;  /* 0x000000000000781c */ /* 0x000fe60003f0f008 */
[----:B------:R-:W-:Y:S03]  /*4590*/  FFMA.FTZ R4, R4, UR10, -R2 ;  /* 0x0000000a04047c23 */ /* 0x000fe60008010802 */
[----:B------:R-:W-:Y:S01]  /*45a0*/  @P2 FSEL R6, R196, -INF , !P6 ;  /* 0xff800000c4062808 */ /* 0x000fe20007000000 */
[----:B------:R4:W-:Y:S01]  /*45b0*/  MUFU.EX2 R204, R4 ;  /* 0x0000000400cc7308 */ /* 0x0009e20000000800 */
[----:B------:R-:W-:Y:S02]  /*45c0*/  PLOP3.LUT P2, PT, PT, PT, UP0, 0x80, 0x0 ;  /* 0x000000000000781c */ /* 0x000fe40003f4f008 */
[----:B-1----:R-:W-:Y:S02]  /*45d0*/  MOV R5, R197 ;  /* 0x000000c500057202 */ /* 0x002fe40000000f00 */
[----:B------:R-:W-:Y:S02]  /*45e0*/  @P3 FSEL R5, R197, -INF , !P5 ;  /* 0xff800000c5053808 */ /* 0x000fe40006800000 */
[----:B------:R-:W-:Y:S03]  /*45f0*/  PLOP3.LUT P3, PT, PT, PT, UP0, 0x80, 0x0 ;  /* 0x000000000000781c */ /* 0x000fe60003f6f008 */
[--C-:B----4-:R-:W-:Y:S01]  /*4600*/  FFMA.FTZ R4, R5, UR10, -R0.reuse ;  /* 0x0000000a05047c23 */ /* 0x110fe20008010800 */
[----:B------:R-:W-:Y:S01]  /*4610*/  IMAD.MOV.U32 R5, RZ, RZ, R247 ;  /* 0x000000ffff057224 */ /* 0x000fe200078e00f7 */
[----:B------:R-:W-:Y:S02]  /*4620*/  @P0 FSEL R5, R247, -INF , !P5 ;  /* 0xff800000f7050808 */ /* 0x000fe40006800000 */
[----:B------:R1:W-:Y:S01]  /*4630*/  MUFU.EX2 R227, R4 ;  /* 0x0000000400e37308 */ /* 0x0003e20000000800 */
[----:B------:R-:W-:Y:S01]  /*4640*/  PLOP3.LUT P0, PT, PT, PT, UP0, 0x80, 0x0 ;  /* 0x000000000000781c */ /* 0x000fe20003f0f008 */
[----:B-1----:R-:W-:Y:S01]  /*4650*/  FFMA.FTZ R4, R6, UR10, -R0 ;  /* 0x0000000a06047c23 */ /* 0x002fe20008010800 */
[--C-:B------:R-:W-:Y:S01]  /*4660*/  FFMA.FTZ R6, R5, UR10, -R8.reuse ;  /* 0x0000000a05067c23 */ /* 0x100fe20008010808 */
[----:B------:R-:W-:Y:S06]  /*4670*/  MOV R5, R251 ;  /* 0x000000fb00057202 */ /* 0x000fec0000000f00 */
[----:B------:R1:W-:Y:S01]  /*4680*/  MUFU.EX2 R226, R4 ;  /* 0x0000000400e27308 */ /* 0x0003e20000000800 */
[----:B------:R-:W-:Y:S02]  /*4690*/  @P4 FSEL R5, R251, -INF , !P5 ;  /* 0xff800000fb054808 */ /* 0x000fe40006800000 */
[----:B------:R-:W-:Y:S02]  /*46a0*/  PLOP3.LUT P5, PT, PT, PT, UP0, 0x80, 0x0 ;  /* 0x000000000000781c */ /* 0x000fe40003faf008 */
[----:B------:R-:W-:Y:S01]  /*46b0*/  PLOP3.LUT P4, PT, PT, PT, UP0, 0x80, 0x0 ;  /* 0x000000000000781c */ /* 0x000fe20003f8f008 */
[--C-:B------:R-:W-:Y:S04]  /*46c0*/  FFMA.FTZ R5, R5, UR10, -R3.reuse ;  /* 0x0000000a05057c23 */ /* 0x100fe80008010803 */
[----:B------:R4:W-:Y:S10]  /*46d0*/  MUFU.EX2 R51, R6 ;  /* 0x0000000600337308 */ /* 0x0009f40000000800 */
[----:B------:R2:W-:Y:S01]  /*46e0*/  MUFU.EX2 R41, R5 ;  /* 0x0000000500297308 */ /* 0x0005e20000000800 */
[----:B-1----:R-:W-:Y:S02]  /*46f0*/  MOV R4, R246 ;  /* 0x000000f600047202 */ /* 0x002fe40000000f00 */
[----:B------:R-:W-:Y:S02]  /*4700*/  @P2 FSEL R4, R246, -INF , !P6 ;  /* 0xff800000f6042808 */ /* 0x000fe40007000000 */
[----:B------:R-:W-:Y:S03]  /*4710*/  PLOP3.LUT P2, PT, PT, PT, UP0, 0x80, 0x0 ;  /* 0x000000000000781c */ /* 0x000fe60003f4f008 */
[----:B------:R-:W-:Y:S01]  /*4720*/  FFMA.FTZ R4, R4, UR10, -R8 ;  /* 0x0000000a04047c23 */ /* 0x000fe20008010808 */
[C---:B----4-:R-:W-:Y:S02]  /*4730*/  @P0 IADD3 R6, R9.reuse, 0x10, RZ ;  /* 0x0000001009060810 */ /* 0x050fe40007ffe0ff */
[----:B------:R-:W-:Y:S01]  /*4740*/  PLOP3.LUT P0, PT, PT, PT, UP0, 0x80, 0x0 ;  /* 0x000000000000781c */ /* 0x000fe20003f0f008 */
[----:B------:R1:W-:Y:S01]  /*4750*/  MUFU.EX2 R50, R4 ;  /* 0x0000000400327308 */ /* 0x0003e20000000800 */
[----:B------:R-:W-:Y:S02]  /*4760*/  @P3 ISETP.GE.AND P3, PT, R6, UR8, PT ;  /* 0x0000000806003c0c */ /* 0x000fe4000bf66270 */
[----:B------:R-:W-:Y:S02]  /*4770*/  @P5 IADD3 R6, R9, 0x11, RZ ;  /* 0x0000001109065810 */ /* 0x000fe40007ffe0ff */
[----:B--2---:R-:W-:Y:S02]  /*4780*/  MOV R5, R244 ;  /* 0x000000f400057202 */ /* 0x004fe40000000f00 */
[----:B------:R-:W-:Y:S02]  /*4790*/  @P4 ISETP.GE.AND P4, PT, R6, UR8, PT ;  /* 0x0000000806004c0c */ /* 0x000fe4000bf86270 */
[----:B------:R-:W-:Y:S03]  /*47a0*/  PLOP3.LUT P5, PT, PT, PT, UP0, 0x80, 0x0 ;  /* 0x000000000000781c */ /* 0x000fe60003faf008 */
[----:B------:R-:W-:Y:S02]  /*47b0*/  @P0 FSEL R5, R244, -INF , !P3 ;  /* 0xff800000f4050808 */ /* 0x000fe40005800000 */
[----:B------:R-:W-:Y:S01]  /*47c0*/  PLOP3.LUT P0, PT, PT, PT, UP0, 0x80, 0x0 ;  /* 0x000000000000781c */ /* 0x000fe20003f0f008 */
[----:B-1----:R-:W-:Y:S01]  /*47d0*/  IMAD.MOV.U32 R4, RZ, RZ, R250 ;  /* 0x000000ffff047224 */ /* 0x002fe200078e00fa */
[----:B------:R-:W-:Y:S01]  /*47e0*/  @P2 FSEL R4, R250, -INF , !P6 ;  /* 0xff800000fa042808 */ /* 0x000fe20007000000 */
[----:B------:R-:W-:Y:S01]  /*47f0*/  FFMA.FTZ R5, R5, UR10, -R8 ;  /* 0x0000000a05057c23 */ /* 0x000fe20008010808 */
[----:B------:R-:W-:Y:S02]  /*4800*/  PLOP3.LUT P2, PT, PT, PT, UP0, 0x80, 0x0 ;  /* 0x000000000000781c */ /* 0x000fe40003f4f008 */
[----:B------:R-:W-:Y:S01]  /*4810*/  PLOP3.LUT P6, PT, PT, PT, UP0, 0x80, 0x0 ;  /* 0x000000000000781c */ /* 0x000fe20003fcf008 */
[--C-:B------:R-:W-:Y:S01]  /*4820*/  FFMA.FTZ R4, R4, UR10, -R3.reuse ;  /* 0x0000000a04047c23 */ /* 0x100fe20008010803 */
[----:B------:R1:W-:Y:S10]  /*4830*/  MUFU.EX2 R49, R5 ;  /* 0x0000000500317308 */ /* 0x0003f40000000800 */
[----:B------:R2:W4:Y:S01]  /*4840*/  MUFU.EX2 R40, R4 ;  /* 0x0000000400287308 */ /* 0x0005220000000800 */
[----:B------:R-:W-:Y:S02]  /*4850*/  @P6 IADD3 R6, R9, 0x18, RZ ;  /* 0x0000001809066810 */ /* 0x000fe40007ffe0ff */
[----:B------:R-:W-:Y:S01]  /*4860*/  PLOP3.LUT P6, PT, PT, PT, UP0, 0x80, 0x0 ;  /* 0x000000000000781c */ /* 0x000fe20003fcf008 */
[----:B-1----:R-:W-:Y:S01]  /*4870*/  IMAD.MOV.U32 R5, RZ, RZ, R252 ;  /* 0x000000ffff057224 */ /* 0x002fe200078e00fc */
[----:B------:R-:W-:Y:S02]  /*4880*/  @P0 FSEL R5, R252, -INF , !P3 ;  /* 0xff800000fc050808 */ /* 0x000fe40005800000 */
[----:B------:R-:W-:Y:S03]  /*4890*/  PLOP3.LUT P0, PT, PT, PT, UP0, 0x80, 0x0 ;  /* 0x000000000000781c */ /* 0x000fe60003f0f008 */
[--C-:B------:R-:W-:Y:S01]  /*48a0*/  FFMA.FTZ R5, R5, UR10, -R3.reuse ;  /* 0x0000000a05057c23 */ /* 0x100fe20008010803 */
[----:B--2---:R-:W-:Y:S02]  /*48b0*/  MOV R4, R245 ;  /* 0x000000f500047202 */ /* 0x004fe40000000f00 */
[----:B------:R-:W-:Y:S01]  /*48c0*/  @P2 FSEL R4, R245, -INF , !P4 ;  /* 0xff800000f5042808 */ /* 0x000fe20006000000 */
[----:B------:R1:W-:Y:S01]  /*48d0*/  MUFU.EX2 R39, R5 ;  /* 0x0000000500277308 */ /* 0x0003e20000000800 */
[----:B------:R-:W-:Y:S03]  /*48e0*/  PLOP3.LUT P2, PT, PT, PT, UP0, 0x80, 0x0 ;  /* 0x000000000000781c */ /* 0x000fe60003f4f008 */
[----:B------:R-:W-:Y:S06]  /*48f0*/  FFMA.FTZ R4, R4, UR10, -R8 ;  /* 0x0000000a04047c23 */ /* 0x000fec0008010808 */
[----:B------:R2:W-:Y:S01]  /*4900*/  MUFU.EX2 R48, R4 ;  /* 0x0000000400307308 */ /* 0x0005e20000000800 */
[----:B-1----:R-:W-:Y:S02]  /*4910*/  MOV R5, R187 ;  /* 0x000000bb00057202 */ /* 0x002fe40000000f00 */
[----:B------:R-:W-:Y:S02]  /*4920*/  @P5 FSEL R5, R187, -INF , !P3 ;  /* 0xff800000bb055808 */ /* 0x000fe40005800000 */
[----:B------:R-:W-:Y:S03]  /*4930*/  PLOP3.LUT P5, PT, PT, PT, UP0, 0x80, 0x0 ;  /* 0x000000000000781c */ /* 0x000fe60003faf008 */
[----:B------:R-:W-:Y:S01]  /*4940*/  FFMA.FTZ R5, R5, UR10, -R2 ;  /* 0x0000000a05057c23 */ /* 0x000fe20008010802 */
[----:B--2---:R-:W-:Y:S02]  /*4950*/  MOV R4, R249 ;  /* 0x000000f900047202 */ /* 0x004fe40000000f00 */
[----:B------:R-:W-:Y:S01]  /*4960*/  @P2 FSEL R4, R249, -INF , !P4 ;  /* 0xff800000f9042808 */ /* 0x000fe20006000000 */
[----:B------:R1:W-:Y:S01]  /*4970*/  MUFU.EX2 R202, R5 ;  /* 0x0000000500ca7308 */ /* 0x0003e20000000800 */
[----:B------:R-:W-:Y:S03]  /*4980*/  PLOP3.LUT P2, PT, PT, PT, UP0, 0x80, 0x0 ;  /* 0x000000000000781c */ /* 0x000fe60003f4f008 */
[--C-:B------:R-:W-:Y:S02]  /*4990*/  FFMA.FTZ R4, R4, UR10, -R3.reuse ;  /* 0x0000000a04047c23 */ /* 0x100fe40008010803 */
[----:B------:R-:W-:Y:S04]  /*49a0*/  @P5 ISETP.GE.AND P5, PT, R6, UR8, PT ;  /* 0x0000000806005c0c */ /* 0x000fe8000bfa6270 */
[----:B------:R2:W-:Y:S01]  /*49b0*/  MUFU.EX2 R38, R4 ;  /* 0x0000000400267308 */ /* 0x0005e20000000800 */
[----:B-1----:R-:W-:Y:S03]  /*49c0*/  IMAD.MOV.U32 R5, RZ, RZ, R194 ;  /* 0x000000ffff057224 */ /* 0x002fe600078e00c2 */
[----:B------:R-:W-:Y:S02]  /*49d0*/  @P2 FSEL R5, R194, -INF , !P3 ;  /* 0xff800000c2052808 */ /* 0x000fe40005800000 */
[----:B------:R-:W-:Y:S02]  /*49e0*/  PLOP3.LUT P2, PT, PT, PT, UP0, 0x80, 0x0 ;  /* 0x000000000000781c */ /* 0x000fe40003f4f008 */
[----:B------:R-:W-:Y:S01]  /*49f0*/  PLOP3.LUT P3, PT, PT, PT, UP0, 0x80, 0x0 ;  /* 0x000000000000781c */ /* 0x000fe20003f6f008 */
[----:B------:R-:W-:Y:S01]  /*4a00*/  FFMA.FTZ R5, R5, UR10, -R0 ;  /* 0x0000000a05057c23 */ /* 0x000fe20008010800 */
[----:B--2---:R-:W-:Y:S02]  /*4a10*/  MOV R4, R186 ;  /* 0x000000ba00047202 */ /* 0x004fe40000000f00 */
[----:B------:R-:W-:Y:S01]  /*4a20*/  @P0 FSEL R4, R186, -INF , !P4 ;  /* 0xff800000ba040808 */ /* 0x000fe20006000000 */
[----:B------:R1:W-:Y:S01]  /*4a30*/  MUFU.EX2 R221, R5 ;  /* 0x0000000500dd7308 */ /* 0x0003e20000000800 */
[----:B------:R-:W-:Y:S03]  /*4a40*/  PLOP3.LUT P0, PT, PT, PT, UP0, 0x80, 0x0 ;  /* 0x000000000000781c */ /* 0x000fe60003f0f008 */
[--C-:B------:R-:W-:Y:S04]  /*4a50*/  FFMA.FTZ R4, R4, UR10, -R2.reuse ;  /* 0x0000000a04047c23 */ /* 0x100fe80008010802 */
[----:B------:R-:W-:Y:S02]  /*4a60*/  @P3 VIADD R9, R9, 0x19 ;  /* 0x0000001909093836 */ /* 0x000fe40000000000 */
[----:B------:R2:W-:Y:S01]  /*4a70*/  MUFU.EX2 R201, R4 ;  /* 0x0000000400c97308 */ /* 0x0005e20000000800 */
[----:B------:R-:W-:Y:S02]  /*4a80*/  PLOP3.LUT P3, PT, PT, PT, UP0, 0x80, 0x0 ;  /* 0x000000000000781c */ /* 0x000fe40003f6f008 */
[----:B------:R-:W-:Y:S02]  /*4a90*/  @P6 ISETP.GE.AND P6, PT, R9, UR8, PT ;  /* 0x0000000809006c0c */ /* 0x000fe4000bfc6270 */
        /* <DEDUP_REMOVED lines=12> */
[----:B------:R-:W-:Y:S02]  /*4b60*/  PLOP3.LUT P3, PT, PT, PT, UP0, 0x80, 0x0 ;  /* 0x000000000000781c */ /* 0x000fe40003f6f008 */
[----:B--2---:R-:W-:Y:S02]  /*4b70*/  MOV R4, R184 ;  /* 0x000000b800047202 */ /* 0x004fe40000000f00 */
[----:B------:R-:W-:Y:S02]  /*4b80*/  @P0 FSEL R4, R184, -INF , !P6 ;  /* 0xff800000b8040808 */ /* 0x000fe40007000000 */
[----:B------:R-:W-:Y:S03]  /*4b90*/  PLOP3.LUT P0, PT, PT, PT, UP0, 0x80, 0x0 ;  /* 0x000000000000781c */ /* 0x000fe60003f0f008 */
[----:B------:R-:W-:Y:S01]  /*4ba0*/  FFMA.FTZ R2, R4, UR10, -R2 ;  /* 0x0000000a04027c23 */ /* 0x000fe20008010802 */
[----:B------:R-:W-:Y:S01]  /*4bb0*/  FFMA.FTZ R4, R5, UR10, -R8 ;  /* 0x0000000a05047c23 */ /* 0x000fe20008010808 */
[----:B------:R-:W-:Y:S02]  /*4bc0*/  MOV R5, R189 ;  /* 0x000000bd00057202 */ /* 0x000fe40000000f00 */
[----:B------:R1:W-:Y:S01]  /*4bd0*/  MUFU.EX2 R183, R2 ;  /* 0x0000000200b77308 */ /* 0x0003e20000000800 */
[----:B------:R-:W-:Y:S05]  /*4be0*/  @P3 FSEL R5, R189, -INF , !P5 ;  /* 0xff800000bd053808 */ /* 0x000fea0006800000 */
[----:B------:R-:W-:Y:S04]  /*4bf0*/  FFMA.FTZ R5, R5, UR10, -R0 ;  /* 0x0000000a05057c23 */ /* 0x000fe80008010800 */
[----:B------:R2:W-:Y:S10]  /*4c00*/  MUFU.EX2 R47, R4 ;  /* 0x00000004002f7308 */ /* 0x0005f40000000800 */
[----:B------:R4:W-:Y:S01]  /*4c10*/  MUFU.EX2 R206, R5 ;  /* 0x0000000500ce7308 */ /* 0x0009e20000000800 */
[----:B-1----:R-:W-:Y:S02]  /*4c20*/  MOV R2, R240 ;  /* 0x000000f000027202 */ /* 0x002fe40000000f00 */
[----:B------:R-:W-:Y:S02]  /*4c30*/  @P0 FSEL R2, R240, -INF , !P6 ;  /* 0xff800000f0020808 */ /* 0x000fe40007000000 */
[----:B------:R-:W-:Y:S03]  /*4c40*/  PLOP3.LUT P0, PT, PT, PT, UP0, 0x80, 0x0 ;  /* 0x000000000000781c */ /* 0x000fe60003f0f008 */
[----:B------:R-:W-:Y:S01]  /*4c50*/  FFMA.FTZ R8, R2, UR10, -R8 ;  /* 0x0000000a02087c23 */ /* 0x000fe20008010808 */
[----:B--2---:R-:W-:Y:S01]  /*4c60*/  IMAD.MOV.U32 R4, RZ, RZ, R242 ;  /* 0x000000ffff047224 */ /* 0x004fe200078e00f2 */
[----:B------:R-:W-:Y:S02]  /*4c70*/  @P2 FSEL R4, R242, -INF , !P5 ;  /* 0xff800000f2042808 */ /* 0x000fe40006800000 */
[----:B------:R-:W-:Y:S01]  /*4c80*/  MOV R2, R241 ;  /* 0x000000f100027202 */ /* 0x000fe20000000f00 */
[----:B------:R-:W-:Y:S01]  /*4c90*/  MUFU.EX2 R46, R8 ;  /* 0x00000008002e7308 */ /* 0x000fe20000000800 */
[----:B------:R-:W-:Y:S01]  /*4ca0*/  PLOP3.LUT P2, PT, PT, PT, UP0, 0x80, 0x0 ;  /* 0x000000000000781c */ /* 0x000fe20003f4f008 */
[--C-:B------:R-:W-:Y:S01]  /*4cb0*/  FFMA.FTZ R4, R4, UR10, -R3.reuse ;  /* 0x0000000a04047c23 */ /* 0x100fe20008010803 */
[----:B----4-:R-:W-:Y:S02]  /*4cc0*/  F2FP.F16.F32.PACK_AB R5, R40, R41 ;  /* 0x000000292805723e */ /* 0x010fe400000000ff */
[----:B------:R-:W-:Y:S05]  /*4cd0*/  @P0 FSEL R2, R241, -INF , !P6 ;  /* 0xff800000f1020808 */ /* 0x000fea0007000000 */
[----:B------:R1:W-:Y:S01]  /*4ce0*/  MUFU.EX2 R37, R4 ;  /* 0x0000000400257308 */ /* 0x0003e20000000800 */
[----:B---3--:R-:W-:Y:S01]  /*4cf0*/  IADD3 R180, P0, R180, UR14, RZ ;  /* 0x0000000eb4b47c10 */ /* 0x008fe2000ff1e0ff */
[----:B------:R-:W-:Y:S01]  /*4d00*/  FFMA.FTZ R3, R2, UR10, -R3 ;  /* 0x0000000a02037c23 */ /* 0x000fe20008010803 */
[----:B------:R-:W-:Y:S07]  /*4d10*/  F2FP.F16.F32.PACK_AB R2, R52, R182 ;  /* 0x000000b63402723e */ /* 0x000fee00000000ff */
[----:B------:R2:W3:Y:S01]  /*4d20*/  MUFU.EX2 R36, R3 ;  /* 0x0000000300247308 */ /* 0x0004e20000000800 */
[----:B------:R4:W-:Y:S01]  /*4d30*/  STS [R237+0x20000], R2 ;  /* 0x02000002ed007388 */ /* 0x0009e20000000800 */
[----:B-1----:R-:W-:Y:S02]  /*4d40*/  MOV R4, R188 ;  /* 0x000000bc00047202 */ /* 0x002fe40000000f00 */
[----:B------:R-:W-:Y:S05]  /*4d50*/  @P2 FSEL R4, R188, -INF , !P6 ;  /* 0xff800000bc042808 */ /* 0x000fea0007000000 */
[----:B------:R-:W-:Y:S01]  /*4d60*/  FFMA.FTZ R0, R4, UR10, -R0 ;  /* 0x0000000a04007c23 */ /* 0x000fe20008010800 */
[----:B--2---:R-:W-:Y:S02]  /*4d70*/  F2FP.F16.F32.PACK_AB R3, R42, R45 ;  /* 0x0000002d2a03723e */ /* 0x004fe400000000ff */
[----:B------:R-:W-:Y:S01]  /*4d80*/  F2FP.F16.F32.PACK_AB R4, R224, R225 ;  /* 0x000000e1e004723e */ /* 0x000fe200000000ff */
[----:B------:R3:W1:Y:S02]  /*4d90*/  MUFU.EX2 R203, R0 ;  /* 0x0000000000cb7308 */ /* 0x0006640000000800 */
[----:B------:R2:W-:Y:S01]  /*4da0*/  STS [R237+0x20400], R3 ;  /* 0x02040003ed007388 */ /* 0x0005e20000000800 */
[----:B----4-:R-:W-:Y:S04]  /*4db0*/  F2FP.F16.F32.PACK_AB R2, R50, R51 ;  /* 0x000000333202723e */ /* 0x010fe800000000ff */
[----:B------:R4:W-:Y:S05]  /*4dc0*/  STS [R238+0x20400], R5 ;  /* 0x02040005ee007388 */ /* 0x0009ea0000000800 */
[----:B------:R1:W-:Y:S05]  /*4dd0*/  STS [R238+0x20000], R2 ;  /* 0x02000002ee007388 */ /* 0x0003ea0000000800 */
[----:B------:R1:W-:Y:S01]  /*4de0*/  STS [R237+0x21000], R4 ;  /* 0x02100004ed007388 */ /* 0x0003e20000000800 */
[----:B---3--:R-:W-:Y:S02]  /*4df0*/  F2FP.F16.F32.PACK_AB R0, R36, R37 ;  /* 0x000000252400723e */ /* 0x008fe400000000ff */
[----:B--2---:R-:W-:Y:S05]  /*4e00*/  F2FP.F16.F32.PACK_AB R3, R228, R229 ;  /* 0x000000e5e403723e */ /* 0x004fea00000000ff */
[----:B------:R2:W-:Y:S01]  /*4e10*/  STS [R237+0x21400], R3 ;  /* 0x02140003ed007388 */ /* 0x0005e20000000800 */
[----:B----4-:R-:W-:Y:S02]  /*4e20*/  F2FP.F16.F32.PACK_AB R5, R226, R227 ;  /* 0x000000e3e205723e */ /* 0x010fe400000000ff */
[----:B-1----:R-:W-:Y:S03]  /*4e30*/  F2FP.F16.F32.PACK_AB R2, R204, R205 ;  /* 0x000000cdcc02723e */ /* 0x002fe600000000ff */
[----:B------:R1:W-:Y:S01]  /*4e40*/  STS [R238+0x21400], R5 ;  /* 0x02140005ee007388 */ /* 0x0003e20000000800 */
[----:B------:R-:W-:Y:S04]  /*4e50*/  F2FP.F16.F32.PACK_AB R4, R48, R49 ;  /* 0x000000313004723e */ /* 0x000fe800000000ff */
[----:B------:R3:W-:Y:S05]  /*4e60*/  STS [R238+0x21000], R2 ;  /* 0x02100002ee007388 */ /* 0x0007ea0000000800 */
[----:B------:R4:W-:Y:S01]  /*4e70*/  STS [R235+0x20000], R4 ;  /* 0x02000004eb007388 */ /* 0x0009e20000000800 */
[----:B--2---:R-:W-:Y:S05]  /*4e80*/  F2FP.F16.F32.PACK_AB R3, R38, R39 ;  /* 0x000000272603723e */ /* 0x004fea00000000ff */
[----:B------:R2:W-:Y:S01]  /*4e90*/  STS [R235+0x20400], R3 ;  /* 0x02040003eb007388 */ /* 0x0005e20000000800 */
[----:B-1----:R-:W-:Y:S04]  /*4ea0*/  F2FP.F16.F32.PACK_AB R5, R201, R202 ;  /* 0x000000cac905723e */ /* 0x002fe800000000ff */
[----:B------:R1:W-:Y:S01]  /*4eb0*/  STS [R236+0x20400], R0 ;  /* 0x02040000ec007388 */ /* 0x0003e20000000800 */
[----:B---3--:R-:W-:Y:S02]  /*4ec0*/  F2FP.F16.F32.PACK_AB R2, R46, R47 ;  /* 0x0000002f2e02723e */ /* 0x008fe400000000ff */
[----:B----4-:R-:W-:Y:S03]  /*4ed0*/  F2FP.F16.F32.PACK_AB R4, R207, R221 ;  /* 0x000000ddcf04723e */ /* 0x010fe600000000ff */
[----:B------:R3:W-:Y:S05]  /*4ee0*/  STS [R236+0x20000], R2 ;  /* 0x02000002ec007388 */ /* 0x0007ea0000000800 */
[----:B------:R-:W-:Y:S05]  /*4ef0*/  STS [R235+0x21000], R5 ;  /* 0x02100005eb007388 */ /* 0x000fea0000000800 */
[----:B------:R-:W-:Y:S01]  /*4f00*/  STS [R235+0x21400], R4 ;  /* 0x02140004eb007388 */ /* 0x000fe20000000800 */
[----:B--2---:R-:W-:Y:S02]  /*4f10*/  F2FP.F16.F32.PACK_AB R3, R183, R200 ;  /* 0x000000c8b703723e */ /* 0x004fe400000000ff */
[----:B-1----:R-:W-:Y:S03]  /*4f20*/  LEA R0, R220, UR4, 0x1 ;  /* 0x00000004dc007c11 */ /* 0x002fe6000f8e08ff */
[----:B------:R-:W-:Y:S01]  /*4f30*/  STS [R236+0x21000], R3 ;  /* 0x02100003ec007388 */ /* 0x000fe20000000800 */
[----:B------:R-:W-:Y:S02]  /*4f40*/  IADD3 R208, R217, R0, RZ ;  /* 0x00000000d9d07210 */ /* 0x000fe40007ffe0ff */
[----:B---3--:R-:W-:Y:S05]  /*4f50*/  F2FP.F16.F32.PACK_AB R2, R203, R206 ;  /* 0x000000cecb02723e */ /* 0x008fea00000000ff */
[----:B------:R1:W-:Y:S05]  /*4f60*/  STS [R236+0x21400], R2 ;  /* 0x02140002ec007388 */ /* 0x0003ea0000000800 */
[----:B------:R-:W-:Y:S05]  /*4f70*/  LDSM.16.M88.4 R32, [R0+0x8000] ;  /* 0x008000000020783b */ /* 0x000fea0000000200 */
[----:B------:R-:W2:Y:S05]  /*4f80*/  LDSM.16.M88.4 R16, [R214+UR4+0x14000] ;  /* 0x01400004d610783b */ /* 0x000eaa0008000200 */
[----:B------:R-:W3:Y:S05]  /*4f90*/  LDSM.16.M88.4 R28, [R0+0x9000] ;  /* 0x00900000001c783b */ /* 0x000eea0000000200 */
[----:B------:R-:W4:Y:S05]  /*4fa0*/  LDSM.16.M88.4 R164, [R214+UR4+0x14800] ;  /* 0x01480004d6a4783b */ /* 0x000f2a0008000200 */
[----:B------:R-:W-:Y:S01]  /*4fb0*/  LDSM.16.M88.4 R172, [R213+0x8000] ;  /* 0x00800000d5ac783b */ /* 0x000fe20000000200 */
[----:B-1----:R-:W-:Y:S05]  /*4fc0*/  IMAD.IADD R2, R218, 0x1, R0 ;  /* 0x00000001da027824 */ /* 0x002fea00078e0200 */
[----:B------:R-:W1:Y:S01]  /*4fd0*/  LDSM.16.M88.4 R168, [R2+0x8000] ;  /* 0x0080000002a8783b */ /* 0x000e620000000200 */
[----:B------:R-:W-:Y:S04]  /*4fe0*/  IADD3 R3, R217, R2, RZ ;  /* 0x00000002d9037210 */ /* 0x000fe80007ffe0ff */
        /* <DEDUP_REMOVED lines=18> */
[----:B------:R-:W1:Y:S05]  /*5110*/  LDSM.16.M88.4 R176, [R216+0x8000] ;  /* 0x00800000d8b0783b */ /* 0x000e6a0000000200 */
[----:B------:R-:W-:Y:S01]  /*5120*/  HMMA.16816.F32 R32, R168, R166, R32 ;  /* 0x000000a6a820723c */ /* 0x000fe20000001820 */
[----:B------:R-:W2:Y:S05]  /*5130*/  LDSM.16.M88.4 R164, [R208+0x9000] ;  /* 0x00900000d0a4783b */ /* 0x000eaa0000000200 */
[----:B------:R-:W3:Y:S01]  /*5140*/  LDSM.16.M88.4 R168, [R216+0x8800] ;  /* 0x00880000d8a8783b */ /* 0x000ee20000000200 */
[-C--:B-1----:R-:W-:Y:S06]  /*5150*/  HMMA.16816.F32 R4, R172, R176.reuse, R4 ;  /* 0x000000b0ac04723c */ /* 0x082fec0000001804 */
[C---:B--2---:R-:W-:Y:S01]  /*5160*/  HMMA.16816.F32 R8, R164.reuse, R176, R8 ;  /* 0x000000b0a408723c */ /* 0x044fe20000001808 */
[----:B------:R-:W2:Y:S05]  /*5170*/  LDL R177, [R1+0x14] ;  /* 0x0000140001b17983 */ /* 0x000eaa0000100800 */
[-C--:B------:R-:W-:Y:S06]  /*5180*/  HMMA.16816.F32 R12, R164, R178.reuse, R12 ;  /* 0x000000b2a40c723c */ /* 0x080fec000000180c */
[C---:B------:R-:W-:Y:S06]  /*5190*/  HMMA.16816.F32 R16, R172.reuse, R178, R16 ;  /* 0x000000b2ac10723c */ /* 0x040fec0000001810 */
[-C--:B---3--:R-:W-:Y:S06]  /*51a0*/  HMMA.16816.F32 R20, R172, R168.reuse, R20 ;  /* 0x000000a8ac14723c */ /* 0x088fec0000001814 */
[C---:B------:R-:W-:Y:S06]  /*51b0*/  HMMA.16816.F32 R24, R164.reuse, R168, R24 ;  /* 0x000000a8a418723c */ /* 0x040fec0000001818 */
[-C--:B------:R-:W-:Y:S01]  /*51c0*/  HMMA.16816.F32 R28, R164, R170.reuse, R28 ;  /* 0x000000aaa41c723c */ /* 0x080fe2000000181c */
[----:B------:R-:W-:Y:S05]  /*51d0*/  LDSM.16.M88.4 R164, [R3+0x8000] ;  /* 0x0080000003a4783b */ /* 0x000fea0000000200 */
[----:B------:R-:W-:Y:S01]  /*51e0*/  HMMA.16816.F32 R32, R172, R170, R32 ;  /* 0x000000aaac20723c */ /* 0x000fe20000001820 */
[----:B------:R-:W1:Y:S05]  /*51f0*/  LDSM.16.M88.4 R168, [R215+0x8000] ;  /* 0x00800000d7a8783b */ /* 0x000e6a0000000200 */
        /* <DEDUP_REMOVED lines=11> */
[----:B------:R-:W1:Y:S05]  /*52b0*/  LDSM.16.M88.4 R164, [R214+UR4+0x18000] ;  /* 0x01800004d6a4783b */ /* 0x000e6a0008000200 */
[----:B------:R-:W3:Y:S01]  /*52c0*/  LDSM.16.M88.4 R168, [R0+0xb000] ;  /* 0x00b0000000a8783b */ /* 0x000ee20000000200 */
        /* <DEDUP_REMOVED lines=10> */
[----:B------:R-:W1:Y:S05]  /*5370*/  LDSM.16.M88.4 R164, [R213+0xc000] ;  /* 0x00c00000d5a4783b */ /* 0x000e6a0000000200 */
[----:B------:R-:W3:Y:S01]  /*5380*/  LDSM.16.M88.4 R172, [R2+0xb000] ;  /* 0x00b0000002ac783b */ /* 0x000ee20000000200 */
[----:B--2---:R-:W-:Y:S02]  /*5390*/  IADD3.X R181, R177, UR13, RZ, P0, !PT ;  /* 0x0000000db1b57c10 */ /* 0x004fe400087fe4ff */
[----:B------:R-:W-:Y:S03]  /*53a0*/  PLOP3.LUT P0, PT, PT, PT, UP3, 0x80, 0x0 ;  /* 0x000000000000781c */ /* 0x000fe60003f0f038 */
[----:B------:R-:W2:Y:S05]  /*53b0*/  LDG.E R178, desc[UR6][R180.64] ;  /* 0x00000006b4b27981 */ /* 0x000eaa000c1e1900 */
[----:B------:R-:W4:Y:S01]  /*53c0*/  LDG.E R177, desc[UR6][R180.64+0x20] ;  /* 0x00002006b4b17981 */ /* 0x000f22000c1e1900 */
        /* <DEDUP_REMOVED lines=29> */
[C---:B--2---:R-:W-:Y:S11]  /*55a0*/  FADD.FTZ R5, -R178.reuse, R5 ;  /* 0x00000005b2057221 */ /* 0x044ff60000010100 */
[----:B------:R-:W-:Y:S07]  /*55b0*/  @!UPT UIADD3 URZ, URZ, URZ, URZ ;  /* 0x0000003f3f3ff290 */ /* 0x000fee000fffe03f */
[C---:B------:R-:W-:Y:S01]  /*55c0*/  FADD.FTZ R16, -R178.reuse, R16 ;  /* 0x00000010b2107221 */ /* 0x040fe20000010100 */
[-C--:B-1----:R-:W-:Y:S03]  /*55d0*/  HMMA.16816.F32 R20, R168, R164.reuse, R20 ;  /* 0x000000a4a814723c */ /* 0x082fe60000001814 */
[C---:B----4-:R-:W-:Y:S01]  /*55e0*/  FADD.FTZ R6, -R177.reuse, R6 ;  /* 0x00000006b1067221 */ /* 0x050fe20000010100 */
[----:B------:R-:W-:Y:S01]  /*55f0*/  FADD.FTZ R18, -R177, R18 ;  /* 0x00000012b1127221 */ /* 0x000fe20000010100 */
[----:B------:R-:W-:Y:S01]  /*5600*/  FADD.FTZ R4, -R178, R4 ;  /* 0x00000004b2047221 */ /* 0x000fe20000010100 */
[C---:B------:R-:W-:Y:S05]  /*5610*/  HMMA.16816.F32 R24, R172.reuse, R164, R24 ;  /* 0x000000a4ac18723c */ /* 0x040fea0000001818 */
[----:B------:R-:W-:Y:S01]  /*5620*/  FMUL.FTZ R179, R182, R4 ;  /* 0x00000004b6b37220 */ /* 0x000fe20000410000 */
[-C--:B------:R-:W-:Y:S01]  /*5630*/  HMMA.16816.F32 R28, R172, R166.reuse, R28 ;  /* 0x000000a6ac1c723c */ /* 0x080fe2000000181c */
[----:B------:R-:W-:Y:S04]  /*5640*/  MOV R164, UR4 ;  /* 0x0000000400a47c02 */ /* 0x000fe80008000f00 */
[----:B------:R-:W-:Y:S01]  /*5650*/  FFMA.FTZ R4, -R243, R243, 1 ;  /* 0x3f800000f3047423 */ /* 0x000fe200000101f3 */
[----:B------:R-:W-:Y:S01]  /*5660*/  FFMA.FTZ R165, -R248, R248, 1 ;  /* 0x3f800000f8a57423 */ /* 0x000fe200000101f8 */
[----:B------:R-:W-:Y:S04]  /*5670*/  HMMA.16816.F32 R32, R168, R166, R32 ;  /* 0x000000a6a820723c */ /* 0x000fe80000001820 */
[----:B------:R-:W-:Y:S01]  /*5680*/  FMUL.FTZ R182, R52, R5 ;  /* 0x0000000534b67220 */ /* 0x000fe20000410000 */
[----:B------:R-:W-:Y:S01]  /*5690*/  FMUL.FTZ R4, R4, UR5 ;  /* 0x0000000504047c20 */ /* 0x000fe20008410000 */
[----:B------:R1:W5:Y:S01]  /*56a0*/  LDL.LU R52, [R1+0x88] ;  /* 0x0000880001347983 */ /* 0x0003620000300800 */
[----:B------:R-:W-:Y:S01]  /*56b0*/  FMUL.FTZ R165, R165, UR5 ;  /* 0x00000005a5a57c20 */ /* 0x000fe20008410000 */
[----:B------:R-:W-:Y:S03]  /*56c0*/  IMAD.SHL.U32 R172, R219, 0x2, RZ ;  /* 0x00000002dbac7824 */ /* 0x000fe600078e00ff */
[----:B------:R1:W5:Y:S01]  /*56d0*/  LDG.E R5, desc[UR6][R180.64+0x80] ;  /* 0x00008006b4057981 */ /* 0x000362000c1e1900 */
[----:B------:R-:W-:Y:S01]  /*56e0*/  FMUL.FTZ R179, R179, R4 ;  /* 0x00000004b3b37220 */ /* 0x000fe20000410000 */
[----:B------:R-:W-:Y:S01]  /*56f0*/  FMUL.FTZ R165, R182, R165 ;  /* 0x000000a5b6a57220 */ /* 0x000fe20000410000 */
[C---:B------:R-:W-:Y:S02]  /*5700*/  FADD.FTZ R166, -R178.reuse, R17 ;  /* 0x00000011b2a67221 */ /* 0x040fe40000010100 */
[----:B------:R1:W5:Y:S01]  /*5710*/  LDG.E R4, desc[UR6][R180.64+0xa0] ;  /* 0x0000a006b4047981 */ /* 0x000362000c1e1900 */
[----:B------:R-:W-:Y:S01]  /*5720*/  FADD.FTZ R20, -R178, R20 ;  /* 0x00000014b2147221 */ /* 0x000fe20000010100 */
[----:B------:R-:W-:Y:S01]  /*5730*/  IADD3 R164, R172, 0x8000, R164 ;  /* 0x00008000aca47810 */ /* 0x000fe20007ffe0a4 */
[----:B------:R-:W-:Y:S01]  /*5740*/  FMUL.FTZ R166, R50, R166 ;  /* 0x000000a632a67220 */ /* 0x000fe20000410000 */
[----:B------:R-:W-:Y:S01]  /*5750*/  F2FP.F16.F32.PACK_AB R17, R165, R179 ;  /* 0x000000b3a511723e */ /* 0x000fe200000000ff */
[----:B------:R-:W-:Y:S01]  /*5760*/  FMUL.FTZ R165, R51, R16 ;  /* 0x0000001033a57220 */ /* 0x000fe20000410000 */
[----:B------:R-:W-:Y:S01]  /*5770*/  FMUL.FTZ R167, R49, R20 ;  /* 0x0000001431a77220 */ /* 0x000fe20000410000 */
[----:B------:R1:W5:Y:S01]  /*5780*/  LDL.LU R51, [R1+0x84] ;  /* 0x0000840001337983 */ /* 0x0003620000300800 */
[----:B------:R-:W-:Y:S01]  /*5790*/  FADD.FTZ R21, -R178, R21 ;  /* 0x00000015b2157221 */ /* 0x000fe20000010100 */
[C---:B------:R-:W-:Y:S01]  /*57a0*/  FADD.FTZ R22, -R177.reuse, R22 ;  /* 0x00000016b1167221 */ /* 0x040fe20000010100 */
[C---:B------:R-:W-:Y:S02]  /*57b0*/  FADD.FTZ R23, -R177.reuse, R23 ;  /* 0x00000017b1177221 */ /* 0x040fe40000010100 */
[----:B------:R1:W5:Y:S01]  /*57c0*/  LDL.LU R50, [R1+0x80] ;  /* 0x0000800001327983 */ /* 0x0003620000300800 */
[----:B------:R-:W-:Y:S01]  /*57d0*/  FMUL.FTZ R168, R48, R21 ;  /* 0x0000001530a87220 */ /* 0x000fe20000410000 */
[C---:B------:R-:W-:Y:S01]  /*57e0*/  FADD.FTZ R34, -R177.reuse, R34 ;  /* 0x00000022b1227221 */ /* 0x040fe20000010100 */
[----:B------:R-:W-:Y:S02]  /*57f0*/  FADD.FTZ R35, -R177, R35 ;  /* 0x00000023b1237221 */ /* 0x000fe40000010100 */
[----:B------:R1:W5:Y:S01]  /*5800*/  LDL.LU R49, [R1+0x7c] ;  /* 0x00007c0001317983 */ /* 0x0003620000300800 */
[----:B------:R-:W-:Y:S01]  /*5810*/  FFMA.FTZ R16, -R247, R247, 1 ;  /* 0x3f800000f7107423 */ /* 0x000fe200000101f7 */
[----:B------:R-:W-:Y:S01]  /*5820*/  FFMA.FTZ R20, -R246, R246, 1 ;  /* 0x3f800000f6147423 */ /* 0x000fe200000101f6 */
[----:B------:R-:W-:Y:S02]  /*5830*/  IADD3 R176, R164, 0x40, RZ ;  /* 0x00000040a4b07810 */ /* 0x000fe40007ffe0ff */
[----:B------:R1:W5:Y:S01]  /*5840*/  LDL.LU R48, [R1+0x78] ;  /* 0x0000780001307983 */ /* 0x0003620000300800 */
[----:B------:R-:W-:Y:S01]  /*5850*/  FMUL.FTZ R16, R16, UR5 ;  /* 0x0000000510107c20 */ /* 0x000fe20008410000 */
[----:B------:R-:W-:Y:S01]  /*5860*/  @P1 IADD3 R176, R164, -0x40, RZ ;  /* 0xffffffc0a4b01810 */ /* 0x000fe20007ffe0ff */
[----:B------:R-:W-:Y:S01]  /*5870*/  FFMA.FTZ R164, -R244, R244, 1 ;  /* 0x3f800000f4a47423 */ /* 0x000fe200000101f4 */
[----:B------:R-:W-:Y:S01]  /*5880*/  FMUL.FTZ R20, R20, UR5 ;  /* 0x0000000514147c20 */ /* 0x000fe20008410000 */
[----:B------:R-:W-:Y:S01]  /*5890*/  FMUL.FTZ R16, R165, R16 ;  /* 0x00000010a5107220 */ /* 0x000fe20000410000 */
[----:B------:R-:W-:Y:S01]  /*58a0*/  FFMA.FTZ R165, -R245, R245, 1 ;  /* 0x3f800000f5a57423 */ /* 0x000fe200000101f5 */
[----:B------:R-:W-:Y:S01]  /*58b0*/  FMUL.FTZ R164, R164, UR5 ;  /* 0x00000005a4a47c20 */ /* 0x000fe20008410000 */
[----:B------:R-:W-:Y:S01]  /*58c0*/  FMUL.FTZ R20, R166, R20 ;  /* 0x00000014a6147220 */ /* 0x000fe20000410000 */
[C---:B------:R-:W-:Y:S01]  /*58d0*/  FADD.FTZ R166, -R178.reuse, R32 ;  /* 0x00000020b2a67221 */ /* 0x040fe20000010100 */
[----:B------:R-:W-:Y:S01]  /*58e0*/  FMUL.FTZ R32, R165, UR5 ;  /* 0x00000005a5207c20 */ /* 0x000fe20008410000 */
[----:B------:R-:W-:Y:S01]  /*58f0*/  FMUL.FTZ R164, R167, R164 ;  /* 0x000000a4a7a47220 */ /* 0x000fe20000410000 */
[----:B------:R-:W-:Y:S01]  /*5900*/  FADD.FTZ R167, -R178, R33 ;  /* 0x00000021b2a77221 */ /* 0x000fe20000010100 */
[----:B------:R-:W-:Y:S01]  /*5910*/  FMUL.FTZ R165, R47, R166 ;  /* 0x000000a62fa57220 */ /* 0x000fe20000410000 */
[----:B------:R-:W-:Y:S01]  /*5920*/  FFMA.FTZ R21, -R239, R239, 1 ;  /* 0x3f800000ef157423 */ /* 0x000fe200000101ef */
[----:B------:R1:W5:Y:S01]  /*5930*/  LDL.LU R47, [R1+0x74] ;  /* 0x00007400012f7983 */ /* 0x0003620000300800 */
[----:B------:R-:W-:Y:S01]  /*5940*/  FMUL.FTZ R167, R46, R167 ;  /* 0x000000a72ea77220 */ /* 0x000fe20000410000 */
[----:B------:R-:W-:Y:S01]  /*5950*/  FMUL.FTZ R166, R45, R6 ;  /* 0x000000062da67220 */ /* 0x000fe20000410000 */
[----:B------:R-:W-:Y:S02]  /*5960*/  FMUL.FTZ R33, R21, UR5 ;  /* 0x0000000515217c20 */ /* 0x000fe40008410000 */
[----:B------:R1:W5:Y:S01]  /*5970*/  LDL.LU R46, [R1+0x70] ;  /* 0x00007000012e7983 */ /* 0x0003620000300800 */
[----:B------:R-:W-:Y:S01]  /*5980*/  FFMA.FTZ R6, -R44, R44, 1 ;  /* 0x3f8000002c067423 */ /* 0x000fe2000001012c */
[----:B------:R-:W-:Y:S01]  /*5990*/  F2FP.F16.F32.PACK_AB R20, R20, R16 ;  /* 0x000000101414723e */ /* 0x000fe200000000ff */
[----:B------:R-:W-:Y:S02]  /*59a0*/  FMUL.FTZ R33, R165, R33 ;  /* 0x00000021a5217220 */ /* 0x000fe40000410000 */
[----:B------:R1:W5:Y:S01]  /*59b0*/  LDL.LU R45, [R1+0x6c] ;  /* 0x00006c00012d7983 */ /* 0x0003620000300800 */
[----:B------:R-:W-:Y:S01]  /*59c0*/  FADD.FTZ R165, -R177, R7 ;  /* 0x00000007b1a57221 */ /* 0x000fe20000010100 */
[----:B------:R-:W-:Y:S01]  /*59d0*/  FFMA.FTZ R7, -R43, R43, 1 ;  /* 0x3f8000002b077423 */ /* 0x000fe2000001012b */
[----:B------:R-:W-:Y:S02]  /*59e0*/  FMUL.FTZ R6, R6, UR5 ;  /* 0x0000000506067c20 */ /* 0x000fe40008410000 */
[----:B------:R1:W5:Y:S01]  /*59f0*/  LDL.LU R44, [R1+0x68] ;  /* 0x00006800012c7983 */ /* 0x0003620000300800 */
[----:B------:R-:W-:Y:S01]  /*5a00*/  FMUL.FTZ R165, R42, R165 ;  /* 0x000000a52aa57220 */ /* 0x000fe20000410000 */
[----:B------:R-:W-:Y:S01]  /*5a10*/  FMUL.FTZ R7, R7, UR5 ;  /* 0x0000000507077c20 */ /* 0x000fe20008410000 */
[----:B------:R-:W-:Y:S02]  /*5a20*/  FMUL.FTZ R6, R166, R6 ;  /* 0x00000006a6067220 */ /* 0x000fe40000410000 */
[----:B------:R1:W5:Y:S01]  /*5a30*/  LDL.LU R43, [R1+0x64] ;  /* 0x00006400012b7983 */ /* 0x0003620000300800 */
[----:B------:R-:W-:Y:S01]  /*5a40*/  FMUL.FTZ R32, R168, R32 ;  /* 0x00000020a8207220 */ /* 0x000fe20000410000 */
[----:B------:R-:W-:Y:S01]  /*5a50*/  FMUL.FTZ R16, R165, R7 ;  /* 0x00000007a5107220 */ /* 0x000fe20000410000 */
[----:B------:R-:W-:Y:S02]  /*5a60*/  FMUL.FTZ R165, R38, R23 ;  /* 0x0000001726a57220 */ /* 0x000fe40000410000 */
[----:B------:R1:W5:Y:S01]  /*5a70*/  LDL.LU R42, [R1+0x60] ;  /* 0x00006000012a7983 */ /* 0x0003620000300800 */
[----:B------:R-:W-:Y:S01]  /*5a80*/  FADD.FTZ R7, -R177, R19 ;  /* 0x00000013b1077221 */ /* 0x000fe20000010100 */
[----:B------:R-:W-:Y:S01]  /*5a90*/  F2FP.F16.F32.PACK_AB R32, R32, R164 ;  /* 0x000000a42020723e */ /* 0x000fe200000000ff */
[----:B------:R-:W-:Y:S01]  /*5aa0*/  FMUL.FTZ R164, R39, R22 ;  /* 0x0000001627a47220 */ /* 0x000fe20000410000 */
[----:B------:R-:W-:Y:S01]  /*5ab0*/  F2FP.F16.F32.PACK_AB R16, R16, R6 ;  /* 0x000000061010723e */ /* 0x000fe200000000ff */
[----:B------:R-:W-:Y:S01]  /*5ac0*/  FMUL.FTZ R6, R41, R18 ;  /* 0x0000001229067220 */ /* 0x000fe20000410000 */
[----:B------:R-:W-:Y:S01]  /*5ad0*/  FMUL.FTZ R7, R40, R7 ;  /* 0x0000000728077220 */ /* 0x000fe20000410000 */
[----:B------:R1:W5:Y:S01]  /*5ae0*/  LDL.LU R41, [R1+0x5c] ;  /* 0x00005c0001297983 */ /* 0x0003620000300800 */
[----:B------:R-:W-:Y:S01]  /*5af0*/  FFMA.FTZ R19, -R251, R251, 1 ;  /* 0x3f800000fb137423 */ /* 0x000fe200000101fb */
[----:B------:R-:W-:Y:S01]  /*5b00*/  FFMA.FTZ R18, -R250, R250, 1 ;  /* 0x3f800000fa127423 */ /* 0x000fe200000101fa */
[----:B------:R-:W-:Y:S02]  /*5b10*/  FFMA.FTZ R21, -R240, R240, 1 ;  /* 0x3f800000f0157423 */ /* 0x000fe400000101f0 */
[----:B------:R1:W5:Y:S01]  /*5b20*/  LDL.LU R40, [R1+0x58] ;  /* 0x0000580001287983 */ /* 0x0003620000300800 */
[----:B------:R-:W-:Y:S01]  /*5b30*/  FMUL.FTZ R19, R19, UR5 ;  /* 0x0000000513137c20 */ /* 0x000fe20008410000 */
[----:B------:R-:W-:Y:S01]  /*5b40*/  FMUL.FTZ R18, R18, UR5 ;  /* 0x0000000512127c20 */ /* 0x000fe20008410000 */
[----:B------:R-:W-:Y:S02]  /*5b50*/  FMUL.FTZ R21, R21, UR5 ;  /* 0x0000000515157c20 */ /* 0x000fe40008410000 */
[----:B------:R1:W5:Y:S01]  /*5b60*/  LDL.LU R39, [R1+0x54] ;  /* 0x0000540001277983 */ /* 0x0003620000300800 */
[----:B------:R-:W-:Y:S01]  /*5b70*/  FMUL.FTZ R19, R6, R19 ;  /* 0x0000001306137220 */ /* 0x000fe20000410000 */
[----:B------:R-:W-:Y:S01]  /*5b80*/  FMUL.FTZ R6, R37, R34 ;  /* 0x0000002225067220 */ /* 0x000fe20000410000 */
[----:B------:R-:W-:Y:S02]  /*5b90*/  FMUL.FTZ R18, R7, R18 ;  /* 0x0000001207127220 */ /* 0x000fe40000410000 */
[----:B------:R1:W5:Y:S01]  /*5ba0*/  LDL.LU R38, [R1+0x50] ;  /* 0x0000500001267983 */ /* 0x0003620000300800 */
[----:B------:R-:W-:Y:S01]  /*5bb0*/  FMUL.FTZ R7, R36, R35 ;  /* 0x0000002324077220 */ /* 0x000fe20000410000 */
[----:B------:R-:W-:Y:S01]  /*5bc0*/  FMUL.FTZ R21, R167, R21 ;  /* 0x00000015a7157220 */ /* 0x000fe20000410000 */
[----:B------:R-:W-:Y:S02]  /*5bd0*/  FFMA.FTZ R23, -R252, R252, 1 ;  /* 0x3f800000fc177423 */ /* 0x000fe400000101fc */
[----:B------:R1:W5:Y:S01]  /*5be0*/  LDL.LU R37, [R1+0x4c] ;  /* 0x00004c0001257983 */ /* 0x0003620000300800 */
[----:B------:R-:W-:Y:S01]  /*5bf0*/  FFMA.FTZ R22, -R249, R249, 1 ;  /* 0x3f800000f9167423 */ /* 0x000fe200000101f9 */
[----:B------:R-:W-:Y:S01]  /*5c00*/  FFMA.FTZ R34, -R242, R242, 1 ;  /* 0x3f800000f2227423 */ /* 0x000fe200000101f2 */
[----:B------:R-:W-:Y:S02]  /*5c10*/  F2FP.F16.F32.PACK_AB R21, R21, R33 ;  /* 0x000000211515723e */ /* 0x000fe400000000ff */
[----:B------:R1:W5:Y:S01]  /*5c20*/  LDL.LU R36, [R1+0x48] ;  /* 0x0000480001247983 */ /* 0x0003620000300800 */
[----:B------:R-:W-:Y:S01]  /*5c30*/  FFMA.FTZ R33, -R241, R241, 1 ;  /* 0x3f800000f1217423 */ /* 0x000fe200000101f1 */
        /* <DEDUP_REMOVED lines=9> */
[----:B------:R-:W2:Y:S01]  /*5cd0*/  LDC R35, c[0x0][0x240] ;  /* 0x00009000ff237b82 */ /* 0x000ea20000000800 */
[----:B------:R-:W-:Y:S04]  /*5ce0*/  ULOP3.LUT UR15, UR9, 0x1, URZ, 0xc0, !UPT ;  /* 0x00000001090f7892 */ /* 0x000fe8000f8ec03f */
[----:B------:R-:W-:Y:S03]  /*5cf0*/  UISETP.NE.U32.AND UP1, UPT, UR15, 0x1, UPT ;  /* 0x000000010f00788c */ /* 0x000fe6000bf25070 */
[----:B------:R-:W3:Y:S01]  /*5d00*/  LDC R164, c[0x0][0x244] ;  /* 0x00009100ffa47b82 */ /* 0x000ee20000000800 */
[----:B------:R-:W-:Y:S06]  /*5d10*/  USEL UR15, UR60, 0x4000, !UP1 ;  /* 0x000040003c0f7887 */ /* 0x000fec000c800000 */
[----:B------:R-:W-:Y:S01]  /*5d20*/  VIADD R234, R234, UR15 ;  /* 0x0000000feaea7c36 */ /* 0x000fe20008000000 */
[----:B------:R-:W-:Y:S01]  /*5d30*/  IADD3 R212, R212, UR15, RZ ;  /* 0x0000000fd4d47c10 */ /* 0x000fe2000fffe0ff */
[C---:B--2---:R-:W-:Y:S05]  /*5d40*/  IMAD.U32 R6, R35.reuse, -0x40, RZ ;  /* 0xffffffc023067824 */ /* 0x044fea00078e00ff */
        /* <DEDUP_REMOVED lines=9> */
[----:B---3--:R-:W-:Y:S03]  /*5de0*/  LEA.HI.X R7, R35, R231, R164, 0x6, P2 ;  /* 0x000000e723077211 */ /* 0x008fe600010f34a4 */
[----:B------:R2:W-:Y:S04]  /*5df0*/  LDGSTS.E.BYPASS.LTC128B.128 [R234+0x2000], desc[UR6][R230.64+0x80] ;  /* 0x02000080e6ea7fae */ /* 0x0005e8000b901d46 */
[----:B------:R2:W-:Y:S04]  /*5e00*/  LDGSTS.E.BYPASS.LTC128B.128 [R234+0x1000], desc[UR6][R6.64] ;  /* 0x0100000006ea7fae */ /* 0x0005e8000b901d46 */
[----:B------:R2:W-:Y:S04]  /*5e10*/  LDGSTS.E.BYPASS.LTC128B.128 [R234+0x3000], desc[UR6][R6.64+0x80] ;  /* 0x0300008006ea7fae */ /* 0x0005e8000b901d46 */
[----:B------:R-:W0:Y:S02]  /*5e20*/  LDGDEPBAR ;  /* 0x00000000000079af */ /* 0x000e240000000000 */
.L_x_1288:
[----:B------:R-:W-:Y:S01]  /*5e30*/  STS [R237+0x1c000], R17 ;  /* 0x01c00011ed007388 */ /* 0x000fe20000000800 */
[----:B--2---:R-:W-:Y:S01]  /*5e40*/  F2FP.F16.F32.PACK_AB R6, R18, R19 ;  /* 0x000000131206723e */ /* 0x004fe200000000ff */
[C---:B-----5:R-:W-:Y:S01]  /*5e50*/  FADD.FTZ R12, -R5.reuse, R12 ;  /* 0x0000000c050c7221 */ /* 0x060fe20000010100 */
[C---:B------:R-:W-:Y:S01]  /*5e60*/  FADD.FTZ R9, -R5.reuse, R9 ;  /* 0x0000000905097221 */ /* 0x040fe20000010100 */
[----:B------:R2:W-:Y:S01]  /*5e70*/  STS [R237+0x1c400], R16 ;  /* 0x01c40010ed007388 */ /* 0x0005e20000000800 */
[C---:B------:R-:W-:Y:S01]  /*5e80*/  FADD.FTZ R8, -R5.reuse, R8 ;  /* 0x0000000805087221 */ /* 0x040fe20000010100 */
[----:B------:R-:W-:Y:S01]  /*5e90*/  FADD.FTZ R13, -R5, R13 ;  /* 0x0000000d050d7221 */ /* 0x000fe20000010100 */
[----:B------:R-:W-:Y:S01]  /*5ea0*/  FFMA.FTZ R7, -R190, R190, 1 ;  /* 0x3f800000be077423 */ /* 0x000fe200000101be */
[----:B------:R3:W-:Y:S01]  /*5eb0*/  STS [R238+0x1c000], R20 ;  /* 0x01c00014ee007388 */ /* 0x0007e20000000800 */
[----:B------:R-:W-:Y:S01]  /*5ec0*/  FMUL.FTZ R19, R224, R9 ;  /* 0x00000009e0137220 */ /* 0x000fe20000410000 */
[----:B------:R-:W-:Y:S01]  /*5ed0*/  FFMA.FTZ R9, -R193, R193, 1 ;  /* 0x3f800000c1097423 */ /* 0x000fe200000101c1 */
[----:B------:R-:W-:Y:S01]  /*5ee0*/  FMUL.FTZ R13, R204, R13 ;  /* 0x0000000dcc0d7220 */ /* 0x000fe20000410000 */
[----:B------:R4:W-:Y:S01]  /*5ef0*/  STS [R238+0x1c400], R6 ;  /* 0x01c40006ee007388 */ /* 0x0009e20000000800 */
[----:B------:R-:W-:Y:S01]  /*5f00*/  FMUL.FTZ R7, R7, UR5 ;  /* 0x0000000507077c20 */ /* 0x000fe20008410000 */
[----:B------:R-:W-:Y:S01]  /*5f10*/  FMUL.FTZ R9, R9, UR5 ;  /* 0x0000000509097c20 */ /* 0x000fe20008410000 */
[C---:B------:R-:W-:Y:S01]  /*5f20*/  FADD.FTZ R28, -R5.reuse, R28 ;  /* 0x0000001c051c7221 */ /* 0x040fe20000010100 */
[C---:B------:R-:W-:Y:S01]  /*5f30*/  FADD.FTZ R24, -R5.reuse, R24 ;  /* 0x0000001805187221 */ /* 0x040fe20000010100 */
[----:B------:R-:W-:Y:S01]  /*5f40*/  FADD.FTZ R25, -R5, R25 ;  /* 0x0000001905197221 */ /* 0x000fe20000010100 */
[----:B------:R-:W-:Y:S01]  /*5f50*/  FMUL.FTZ R19, R19, R9 ;  /* 0x0000000913137220 */ /* 0x000fe20000410000 */
[----:B------:R-:W-:Y:S01]  /*5f60*/  FFMA.FTZ R9, -R187, R187, 1 ;  /* 0x3f800000bb097423 */ /* 0x000fe200000101bb */
[----:B------:R-:W-:Y:S01]  /*5f70*/  FADD.FTZ R29, -R5, R29 ;  /* 0x0000001d051d7221 */ /* 0x000fe20000010100 */
[----:B------:R-:W-:Y:S01]  /*5f80*/  FMUL.FTZ R28, R200, R28 ;  /* 0x0000001cc81c7220 */ /* 0x000fe20000410000 */
[----:B------:R-:W-:Y:S01]  /*5f90*/  FFMA.FTZ R5, -R184, R184, 1 ;  /* 0x3f800000b8057423 */ /* 0x000fe200000101b8 */
[----:B------:R-:W-:Y:S01]  /*5fa0*/  FMUL.FTZ R24, R202, R24 ;  /* 0x00000018ca187220 */ /* 0x000fe20000410000 */
[----:B------:R-:W-:Y:S01]  /*5fb0*/  FMUL.FTZ R9, R9, UR5 ;  /* 0x0000000509097c20 */ /* 0x000fe20008410000 */
[----:B------:R-:W-:Y:S01]  /*5fc0*/  FMUL.FTZ R25, R201, R25 ;  /* 0x00000019c9197220 */ /* 0x000fe20000410000 */
[----:B------:R-:W-:Y:S01]  /*5fd0*/  FMUL.FTZ R29, R183, R29 ;  /* 0x0000001db71d7220 */ /* 0x000fe20000410000 */
[----:B------:R-:W-:Y:S01]  /*5fe0*/  FMUL.FTZ R5, R5, UR5 ;  /* 0x0000000505057c20 */ /* 0x000fe20008410000 */
[C---:B------:R-:W-:Y:S01]  /*5ff0*/  FADD.FTZ R10, -R4.reuse, R10 ;  /* 0x0000000a040a7221 */ /* 0x040fe20000010100 */
[----:B--2---:R-:W-:Y:S01]  /*6000*/  FMUL.FTZ R16, R205, R12 ;  /* 0x0000000ccd107220 */ /* 0x004fe20000410000 */
[----:B------:R-:W-:Y:S01]  /*6010*/  FFMA.FTZ R12, -R195, R195, 1 ;  /* 0x3f800000c30c7423 */ /* 0x000fe200000101c3 */
[C---:B------:R-:W-:Y:S01]  /*6020*/  FADD.FTZ R11, -R4.reuse, R11 ;  /* 0x0000000b040b7221 */ /* 0x040fe20000010100 */
[----:B------:R-:W-:Y:S01]  /*6030*/  FADD.FTZ R14, -R4, R14 ;  /* 0x0000000e040e7221 */ /* 0x000fe20000010100 */
[----:B---3--:R-:W-:Y:S01]  /*6040*/  FMUL.FTZ R20, R225, R8 ;  /* 0x00000008e1147220 */ /* 0x008fe20000410000 */
[----:B------:R-:W-:Y:S01]  /*6050*/  FMUL.FTZ R12, R12, UR5 ;  /* 0x000000050c0c7c20 */ /* 0x000fe20008410000 */
[----:B------:R-:W-:Y:S01]  /*6060*/  FFMA.FTZ R8, -R191, R191, 1 ;  /* 0x3f800000bf087423 */ /* 0x000fe200000101bf */
[----:B------:R-:W-:Y:S01]  /*6070*/  FMUL.FTZ R24, R24, R9 ;  /* 0x0000000918187220 */ /* 0x000fe20000410000 */
[----:B------:R-:W-:Y:S01]  /*6080*/  FMUL.FTZ R14, R227, R14 ;  /* 0x0000000ee30e7220 */ /* 0x000fe20000410000 */
[----:B------:R-:W-:Y:S01]  /*6090*/  FMUL.FTZ R20, R20, R12 ;  /* 0x0000000c14147220 */ /* 0x000fe20000410000 */
[----:B------:R-:W-:Y:S01]  /*60a0*/  FMUL.FTZ R8, R8, UR5 ;  /* 0x0000000508087c20 */ /* 0x000fe20008410000 */
[----:B------:R-:W-:Y:S01]  /*60b0*/  FMUL.FTZ R12, R13, R7 ;  /* 0x000000070d0c7220 */ /* 0x000fe20000410000 */
[----:B------:R-:W-:Y:S01]  /*60c0*/  FFMA.FTZ R7, -R185, R185, 1 ;  /* 0x3f800000b9077423 */ /* 0x000fe200000101b9 */
[----:B------:R-:W-:Y:S01]  /*60d0*/  FMUL.FTZ R13, R228, R11 ;  /* 0x0000000be40d7220 */ /* 0x000fe20000410000 */
[----:B------:R-:W-:Y:S01]  /*60e0*/  FMUL.FTZ R16, R16, R8 ;  /* 0x0000000810107220 */ /* 0x000fe20000410000 */
[----:B------:R-:W-:Y:S01]  /*60f0*/  FFMA.FTZ R8, -R186, R186, 1 ;  /* 0x3f800000ba087423 */ /* 0x000fe200000101ba */
[----:B------:R-:W-:Y:S01]  /*6100*/  FMUL.FTZ R7, R7, UR5 ;  /* 0x0000000507077c20 */ /* 0x000fe20008410000 */
[----:B------:R-:W-:Y:S01]  /*6110*/  FADD.FTZ R15, -R4, R15 ;  /* 0x0000000f040f7221 */ /* 0x000fe20000010100 */
[----:B----4-:R-:W-:Y:S01]  /*6120*/  FFMA.FTZ R6, -R196, R196, 1 ;  /* 0x3f800000c4067423 */ /* 0x010fe200000101c4 */
[----:B------:R-:W-:Y:S01]  /*6130*/  FMUL.FTZ R8, R8, UR5 ;  /* 0x0000000508087c20 */ /* 0x000fe20008410000 */
[----:B------:R-:W-:Y:S01]  /*6140*/  FMUL.FTZ R28, R28, R7 ;  /* 0x000000071c1c7220 */ /* 0x000fe20000410000 */
[----:B------:R-:W-:Y:S01]  /*6150*/  FFMA.FTZ R7, -R197, R197, 1 ;  /* 0x3f800000c5077423 */ /* 0x000fe200000101c5 */
[----:B------:R-:W-:Y:S01]  /*6160*/  F2FP.F16.F32.PACK_AB R12, R12, R16 ;  /* 0x000000100c0c723e */ /* 0x000fe200000000ff */
[----:B------:R-:W-:Y:S01]  /*6170*/  FMUL.FTZ R9, R25, R8 ;  /* 0x0000000819097220 */ /* 0x000fe20000410000 */
[----:B------:R-:W-:Y:S01]  /*6180*/  FMUL.FTZ R8, R29, R5 ;  /* 0x000000051d087220 */ /* 0x000fe20000410000 */
[----:B------:R-:W-:Y:S01]  /*6190*/  F2FP.F16.F32.PACK_AB R5, R19, R20 ;  /* 0x000000141305723e */ /* 0x000fe200000000ff */
[----:B------:R-:W-:Y:S01]  /*61a0*/  FMUL.FTZ R16, R229, R10 ;  /* 0x0000000ae5107220 */ /* 0x000fe20000410000 */
[----:B------:R-:W-:Y:S01]  /*61b0*/  FMUL.FTZ R7, R7, UR5 ;  /* 0x0000000507077c20 */ /* 0x000fe20008410000 */
[----:B------:R-:W-:Y:S01]  /*61c0*/  FFMA.FTZ R11, -R199, R199, 1 ;  /* 0x3f800000c70b7423 */ /* 0x000fe200000101c7 */
[----:B------:R-:W-:Y:S01]  /*61d0*/  FFMA.FTZ R10, -R198, R198, 1 ;  /* 0x3f800000c60a7423 */ /* 0x000fe200000101c6 */
[----:B------:R-:W-:Y:S01]  /*61e0*/  FMUL.FTZ R15, R226, R15 ;  /* 0x0000000fe20f7220 */ /* 0x000fe20000410000 */
[----:B------:R-:W-:Y:S01]  /*61f0*/  FMUL.FTZ R14, R14, R7 ;  /* 0x000000070e0e7220 */ /* 0x000fe20000410000 */
[----:B------:R-:W-:Y:S01]  /*6200*/  FMUL.FTZ R6, R6, UR5 ;  /* 0x0000000506067c20 */ /* 0x000fe20008410000 */
[----:B------:R2:W-:Y:S01]  /*6210*/  STS [R237+0x1d000], R5 ;  /* 0x01d00005ed007388 */ /* 0x0005e20000000800 */
[----:B------:R-:W-:Y:S01]  /*6220*/  FMUL.FTZ R11, R11, UR5 ;  /* 0x000000050b0b7c20 */ /* 0x000fe20008410000 */
[----:B------:R-:W-:Y:S01]  /*6230*/  FMUL.FTZ R10, R10, UR5 ;  /* 0x000000050a0a7c20 */ /* 0x000fe20008410000 */
[----:B------:R-:W-:Y:S01]  /*6240*/  FADD.FTZ R27, -R4, R27 ;  /* 0x0000001b041b7221 */ /* 0x000fe20000010100 */
[----:B------:R-:W-:Y:S01]  /*6250*/  FFMA.FTZ R7, -R192, R192, 1 ;  /* 0x3f800000c0077423 */ /* 0x000fe200000101c0 */
[----:B------:R-:W-:Y:S01]  /*6260*/  FMUL.FTZ R15, R15, R6 ;  /* 0x000000060f0f7220 */ /* 0x000fe20000410000 */
[----:B------:R-:W-:Y:S01]  /*6270*/  FMUL.FTZ R11, R16, R11 ;  /* 0x0000000b100b7220 */ /* 0x000fe20000410000 */
[----:B------:R-:W-:Y:S01]  /*6280*/  FMUL.FTZ R13, R13, R10 ;  /* 0x0000000a0d0d7220 */ /* 0x000fe20000410000 */
[----:B------:R-:W-:Y:S01]  /*6290*/  FMUL.FTZ R27, R207, R27 ;  /* 0x0000001bcf1b7220 */ /* 0x000fe20000410000 */
[----:B------:R-:W-:Y:S01]  /*62a0*/  FMUL.FTZ R7, R7, UR5 ;  /* 0x0000000507077c20 */ /* 0x000fe20008410000 */
[----:B------:R-:W-:Y:S01]  /*62b0*/  FADD.FTZ R30, -R4, R30 ;  /* 0x0000001e041e7221 */ /* 0x000fe20000010100 */
[----:B------:R-:W-:Y:S01]  /*62c0*/  FFMA.FTZ R6, -R189, R189, 1 ;  /* 0x3f800000bd067423 */ /* 0x000fe200000101bd */
[----:B------:R-:W-:Y:S01]  /*62d0*/  FFMA.FTZ R10, -R194, R194, 1 ;  /* 0x3f800000c20a7423 */ /* 0x000fe200000101c2 */
[----:B------:R-:W-:Y:S01]  /*62e0*/  FMUL.FTZ R27, R27, R7 ;  /* 0x000000071b1b7220 */ /* 0x000fe20000410000 */
[----:B------:R-:W-:Y:S01]  /*62f0*/  FMUL.FTZ R30, R206, R30 ;  /* 0x0000001ece1e7220 */ /* 0x000fe20000410000 */
[----:B------:R-:W-:Y:S01]  /*6300*/  FMUL.FTZ R6, R6, UR5 ;  /* 0x0000000506067c20 */ /* 0x000fe20008410000 */
[----:B------:R-:W-:Y:S01]  /*6310*/  F2FP.F16.F32.PACK_AB R7, R13, R11 ;  /* 0x0000000b0d07723e */ /* 0x000fe200000000ff */
[C---:B------:R-:W-:Y:S01]  /*6320*/  FADD.FTZ R26, -R4.reuse, R26 ;  /* 0x0000001a041a7221 */ /* 0x040fe20000010100 */
[----:B------:R-:W-:Y:S01]  /*6330*/  FADD.FTZ R31, -R4, R31 ;  /* 0x0000001f041f7221 */ /* 0x000fe20000010100 */
[----:B------:R-:W-:Y:S01]  /*6340*/  FMUL.FTZ R30, R30, R6 ;  /* 0x000000061e1e7220 */ /* 0x000fe20000410000 */
[----:B------:R-:W-:Y:S01]  /*6350*/  F2FP.F16.F32.PACK_AB R6, R15, R14 ;  /* 0x0000000e0f06723e */ /* 0x000fe200000000ff */
[----:B------:R-:W-:Y:S01]  /*6360*/  STS [R237+0x1d400], R7 ;  /* 0x01d40007ed007388 */ /* 0x000fe20000000800 */
[----:B------:R-:W-:Y:S01]  /*6370*/  FMUL.FTZ R10, R10, UR5 ;  /* 0x000000050a0a7c20 */ /* 0x000fe20008410000 */
[----:B------:R-:W-:Y:S01]  /*6380*/  FMUL.FTZ R26, R221, R26 ;  /* 0x0000001add1a7220 */ /* 0x000fe20000410000 */
[----:B------:R-:W-:Y:S01]  /*6390*/  FFMA.FTZ R4, -R188, R188, 1 ;  /* 0x3f800000bc047423 */ /* 0x000fe200000101bc */
[----:B------:R-:W-:Y:S01]  /*63a0*/  F2FP.F16.F32.PACK_AB R18, R22, R23 ;  /* 0x000000171612723e */ /* 0x000fe200000000ff */
[----:B------:R-:W-:Y:S01]  /*63b0*/  STS [R238+0x1d000], R12 ;  /* 0x01d0000cee007388 */ /* 0x000fe20000000800 */
[----:B------:R-:W-:Y:S01]  /*63c0*/  FMUL.FTZ R31, R203, R31 ;  /* 0x0000001fcb1f7220 */ /* 0x000fe20000410000 */
[----:B------:R-:W-:Y:S01]  /*63d0*/  FMUL.FTZ R26, R26, R10 ;  /* 0x0000000a1a1a7220 */ /* 0x000fe20000410000 */
[----:B------:R-:W-:Y:S01]  /*63e0*/  FMUL.FTZ R4, R4, UR5 ;  /* 0x0000000504047c20 */ /* 0x000fe20008410000 */
[----:B------:R-:W-:Y:S01]  /*63f0*/  STS [R238+0x1d400], R6 ;  /* 0x01d40006ee007388 */ /* 0x000fe20000000800 */
[----:B------:R-:W-:Y:S02]  /*6400*/  F2FP.F16.F32.PACK_AB R17, R33, R34 ;  /* 0x000000222111723e */ /* 0x000fe400000000ff */
[----:B------:R-:W-:Y:S01]  /*6410*/  FMUL.FTZ R4, R31, R4 ;  /* 0x000000041f047220 */ /* 0x000fe20000410000 */
[----:B------:R-:W-:Y:S01]  /*6420*/  STS [R235+0x1c000], R32 ;  /* 0x01c00020eb007388 */ /* 0x000fe20000000800 */
[----:B------:R-:W-:Y:S02]  /*6430*/  F2FP.F16.F32.PACK_AB R9, R9, R24 ;  /* 0x000000180909723e */ /* 0x000fe400000000ff */
[----:B--2---:R-:W-:Y:S01]  /*6440*/  F2FP.F16.F32.PACK_AB R5, R27, R26 ;  /* 0x0000001a1b05723e */ /* 0x004fe200000000ff */
        /* <DEDUP_REMOVED lines=11> */
[----:B------:R-:W2:Y:S04]  /*6500*/  LDSM.16.MT88.4 R8, [R172+UR4+0x8000] ;  /* 0x00800004ac08783b */ /* 0x000ea80008004200 */
[----:B------:R-:W3:Y:S04]  /*6510*/  LDSM.16.MT88.4 R12, [R210+0x22000] ;  /* 0x02200000d20c783b */ /* 0x000ee80000004200 */
[----:B------:R-:W4:Y:S04]  /*6520*/  LDSM.16.MT88.4 R16, [R176] ;  /* 0x00000000b010783b */ /* 0x000f280000004200 */
[----:B------:R-:W1:Y:S04]  /*6530*/  LDSM.16.MT88.4 R20, [R172+UR4+0xa000] ;  /* 0x00a00004ac14783b */ /* 0x000e680008004200 */
[----:B------:R-:W1:Y:S04]  /*6540*/  LDSM.16.MT88.4 R24, [R176+0x2000] ;  /* 0x00200000b018783b */ /* 0x000e680000004200 */
[----:B------:R-:W-:Y:S04]  /*6550*/  LDSM.16.MT88.4 R28, [R210+0x20800] ;  /* 0x02080000d21c783b */ /* 0x000fe80000004200 */
[----:B------:R-:W1:Y:S04]  /*6560*/  LDSM.16.MT88.4 R32, [R172+UR4+0x8800] ;  /* 0x00880004ac20783b */ /* 0x000e680008004200 */
[----:B------:R-:W1:Y:S04]  /*6570*/  LDSM.16.MT88.4 R164, [R210+0x22800] ;  /* 0x02280000d2a4783b */ /* 0x000e680000004200 */
[----:B------:R-:W-:Y:S04]  /*6580*/  LDSM.16.MT88.4 R168, [R176+0x3000] ;  /* 0x00300000b0a8783b */ /* 0x000fe80000004200 */
[----:B------:R1:W5:Y:S01]  /*6590*/  LDL R239, [R1+0x1c] ;  /* 0x00001c0001ef7983 */ /* 0x0003620000100800 */
[-C--:B--2---:R-:W-:Y:S06]  /*65a0*/  HMMA.16816.F32 R36, R4, R8.reuse, R36 ;  /* 0x000000080424723c */ /* 0x084fec0000001824 */
[C---:B---3--:R-:W-:Y:S06]  /*65b0*/  HMMA.16816.F32 R40, R12.reuse, R8, R40 ;  /* 0x000000080c28723c */ /* 0x048fec0000001828 */
[-C--:B------:R-:W-:Y:S06]  /*65c0*/  HMMA.16816.F32 R44, R12, R10.reuse, R44 ;  /* 0x0000000a0c2c723c */ /* 0x080fec000000182c */
[C---:B------:R-:W-:Y:S01]  /*65d0*/  HMMA.16816.F32 R48, R4.reuse, R10, R48 ;  /* 0x0000000a0430723c */ /* 0x040fe20000001830 */
[----:B------:R-:W2:Y:S05]  /*65e0*/  LDSM.16.MT88.4 R8, [R176+0x800] ;  /* 0x00080000b008783b */ /* 0x000eaa0000004200 */
[-C--:B----4-:R-:W-:Y:S06]  /*65f0*/  HMMA.16816.F32 R52, R4, R16.reuse, R52 ;  /* 0x000000100434723c */ /* 0x090fec0000001834 */
[C---:B------:R-:W-:Y:S06]  /*6600*/  HMMA.16816.F32 R56, R12.reuse, R16, R56 ;  /* 0x000000100c38723c */ /* 0x040fec0000001838 */
[-C--:B------:R-:W-:Y:S06]  /*6610*/  HMMA.16816.F32 R60, R12, R18.reuse, R60 ;  /* 0x000000120c3c723c */ /* 0x080fec000000183c */
[C---:B------:R-:W-:Y:S01]  /*6620*/  HMMA.16816.F32 R64, R4.reuse, R18, R64 ;  /* 0x000000120440723c */ /* 0x040fe20000001840 */
[----:B------:R-:W3:Y:S05]  /*6630*/  LDSM.16.MT88.4 R16, [R172+UR4+0xa800] ;  /* 0x00a80004ac10783b */ /* 0x000eea0008004200 */
[-C--:B-1----:R-:W-:Y:S06]  /*6640*/  HMMA.16816.F32 R68, R4, R20.reuse, R68 ;  /* 0x000000140444723c */ /* 0x082fec0000001844 */
[C---:B------:R-:W-:Y:S06]  /*6650*/  HMMA.16816.F32 R72, R12.reuse, R20, R72 ;  /* 0x000000140c48723c */ /* 0x040fec0000001848 */
[-C--:B------:R-:W-:Y:S06]  /*6660*/  HMMA.16816.F32 R76, R12, R22.reuse, R76 ;  /* 0x000000160c4c723c */ /* 0x080fec000000184c */
[C---:B------:R-:W-:Y:S01]  /*6670*/  HMMA.16816.F32 R80, R4.reuse, R22, R80 ;  /* 0x000000160450723c */ /* 0x040fe20000001850 */
[----:B------:R-:W1:Y:S05]  /*6680*/  LDSM.16.MT88.4 R20, [R176+0x2800] ;  /* 0x00280000b014783b */ /* 0x000e6a0000004200 */
        /* <DEDUP_REMOVED lines=12> */
[-C--:B--2---:R-:W-:Y:S06]  /*6750*/  HMMA.16816.F32 R52, R28, R8.reuse, R52 ;  /* 0x000000081c34723c */ /* 0x084fec0000001834 */
[C---:B------:R-:W-:Y:S06]  /*6760*/  HMMA.16816.F32 R56, R164.reuse, R8, R56 ;  /* 0x00000008a438723c */ /* 0x040fec0000001838 */
[-C--:B------:R-:W-:Y:S06]  /*6770*/  HMMA.16816.F32 R60, R164, R10.reuse, R60 ;  /* 0x0000000aa43c723c */ /* 0x080fec000000183c */
[C---:B------:R-:W-:Y:S01]  /*6780*/  HMMA.16816.F32 R64, R28.reuse, R10, R64 ;  /* 0x0000000a1c40723c */ /* 0x040fe20000001840 */
[----:B------:R-:W2:Y:S05]  /*6790*/  LDSM.16.MT88.4 R8, [R176+0x1000] ;  /* 0x00100000b008783b */ /* 0x000eaa0000004200 */
[-C--:B---3--:R-:W-:Y:S06]  /*67a0*/  HMMA.16816.F32 R68, R28, R16.reuse, R68 ;  /* 0x000000101c44723c */ /* 0x088fec0000001844 */
[C---:B------:R-:W-:Y:S06]  /*67b0*/  HMMA.16816.F32 R72, R164.reuse, R16, R72 ;  /* 0x00000010a448723c */ /* 0x040fec0000001848 */
[-C--:B------:R-:W-:Y:S06]  /*67c0*/  HMMA.16816.F32 R76, R164, R18.reuse, R76 ;  /* 0x00000012a44c723c */ /* 0x080fec000000184c */
[C---:B------:R-:W-:Y:S01]  /*67d0*/  HMMA.16816.F32 R80, R28.reuse, R18, R80 ;  /* 0x000000121c50723c */ /* 0x040fe20000001850 */
[----:B------:R-:W-:Y:S05]  /*67e0*/  LDSM.16.MT88.4 R16, [R210+0x21800] ;  /* 0x02180000d210783b */ /* 0x000fea0000004200 */
[-C--:B-1----:R-:W-:Y:S06]  /*67f0*/  HMMA.16816.F32 R84, R28, R20.reuse, R84 ;  /* 0x000000141c54723c */ /* 0x082fec0000001854 */
[C---:B------:R-:W-:Y:S06]  /*6800*/  HMMA.16816.F32 R88, R164.reuse, R20, R88 ;  /* 0x00000014a458723c */ /* 0x040fec0000001858 */
[-C--:B------:R-:W-:Y:S01]  /*6810*/  HMMA.16816.F32 R92, R164, R22.reuse, R92 ;  /* 0x00000016a45c723c */ /* 0x080fe2000000185c */
[----:B------:R-:W-:Y:S04]  /*6820*/  LDSM.16.MT88.4 R164, [R176+0x1800] ;  /* 0x00180000b0a4783b */ /* 0x000fe80000004200 */
[----:B------:R-:W-:Y:S01]  /*6830*/  LDSM.16.MT88.4 R176, [R176+0x3800] ;  /* 0x00380000b0b0783b */ /* 0x000fe20000004200 */
[----:B------:R-:W-:Y:S03]  /*6840*/  HMMA.16816.F32 R96, R28, R22, R96 ;  /* 0x000000161c60723c */ /* 0x000fe60000001860 */
[----:B------:R-:W1:Y:S03]  /*6850*/  LDSM.16.MT88.4 R20, [R172+UR4+0x9800] ;  /* 0x00980004ac14783b */ /* 0x000e660008004200 */
[-C--:B----4-:R-:W-:Y:S01]  /*6860*/  HMMA.16816.F32 R36, R4, R12.reuse, R36 ;  /* 0x0000000c0424723c */ /* 0x090fe20000001824 */
[----:B------:R-:W3:Y:S04]  /*6870*/  LDSM.16.MT88.4 R28, [R210+0x23800] ;  /* 0x02380000d21c783b */ /* 0x000ee80000004200 */
[----:B------:R-:W4:Y:S01]  /*6880*/  LDSM.16.MT88.4 R172, [R172+UR4+0xb800] ;  /* 0x00b80004acac783b */ /* 0x000f220008004200 */
[C---:B------:R-:W-:Y:S01]  /*6890*/  HMMA.16816.F32 R40, R24.reuse, R12, R40 ;  /* 0x0000000c1828723c */ /* 0x040fe20000001828 */
[----:B------:R-:W-:Y:S05]  /*68a0*/  BAR.SYNC.DEFER_BLOCKING 0x0 ;  /* 0x0000000000007b1d */ /* 0x000fea0000010000 */
[-C--:B------:R-:W-:Y:S06]  /*68b0*/  HMMA.16816.F32 R44, R24, R14.reuse, R44 ;  /* 0x0000000e182c723c */ /* 0x080fec000000182c */
[C---:B------:R-:W-:Y:S06]  /*68c0*/  HMMA.16816.F32 R48, R4.reuse, R14, R48 ;  /* 0x0000000e0430723c */ /* 0x040fec0000001830 */
[-C--:B--2---:R-:W-:Y:S06]  /*68d0*/  HMMA.16816.F32 R52, R4, R8.reuse, R52 ;  /* 0x000000080434723c */ /* 0x084fec0000001834 */
        /* <DEDUP_REMOVED lines=11> */
[-C--:B-1----:R-:W-:Y:S06]  /*6990*/  HMMA.16816.F32 R36, R16, R20.reuse, R36 ;  /* 0x000000141024723c */ /* 0x082fec0000001824 */
        /* <DEDUP_REMOVED lines=25> */
[----:B-----5:R-:W-:Y:S02]  /*6b30*/  LEA R4, R239, UR4, 0x1 ;  /* 0x00000004ef047c11 */ /* 0x020fe4000f8e08ff */
        /* <DEDUP_REMOVED lines=10> */
.L_x_1289:
[----:B------:R-:W-:Y:S01]  /*6be0*/  LDSM.16.M88.4 R32, [R0+0x1c000] ;  /* 0x01c000000020783b */ /* 0x000fe20000000200 */
[----:B------:R-:W-:Y:S03]  /*6bf0*/  ULOP3.LUT UR15, UR9, 0x1, URZ, 0xc0, !UPT ;  /* 0x00000001090f7892 */ /* 0x000fe6000f8ec03f */
[----:B------:R-:W1:Y:S01]  /*6c00*/  LDSM.16.MT88.4 R16, [R209] ;  /* 0x00000000d110783b */ /* 0x000e620000004200 */
[----:B------:R-:W-:Y:S02]  /*6c10*/  UISETP.NE.U32.AND UP1, UPT, UR15, 0x1, UPT ;  /* 0x000000010f00788c */ /* 0x000fe4000bf25070 */
[----:B------:R-:W-:Y:S01]  /*6c20*/  UIADD3 UR15, UR9, -0x1, URZ ;  /* 0xffffffff090f7890 */ /* 0x000fe2000fffe03f */
[----:B------:R-:W2:Y:S04]  /*6c30*/  LDSM.16.M88.4 R28, [R0+0x1d000] ;  /* 0x01d00000001c783b */ /* 0x000ea80000000200 */
[----:B------:R-:W3:Y:S04]  /*6c40*/  LDSM.16.MT88.4 R164, [R209+0x4000] ;  /* 0x00400000d1a4783b */ /* 0x000ee80000004200 */
[----:B------:R-:W4:Y:S04]  /*6c50*/  LDL R228, [R1+0x10] ;  /* 0x0000100001e47983 */ /* 0x000f280000100800 */
[----:B------:R-:W-:Y:S04]  /*6c60*/  LDSM.16.M88.4 R168, [R2+0x1c000] ;  /* 0x01c0000002a8783b */ /* 0x000fe80000000200 */
[----:B------:R-:W4:Y:S04]  /*6c70*/  LDL R227, [R1+0x28] ;  /* 0x0000280001e37983 */ /* 0x000f280000100800 */
[----:B------:R-:W3:Y:S04]  /*6c80*/  LDSM.16.MT88.4 R172, [R209+0x800] ;  /* 0x00080000d1ac783b */ /* 0x000ee80000004200 */
[----:B------:R3:W4:Y:S04]  /*6c90*/  LDL R221, [R1+0x4] ;  /* 0x0000040001dd7983 */ /* 0x0007280000100800 */
[----:B------:R-:W3:Y:S04]  /*6ca0*/  LDSM.16.M88.4 R176, [R2+0x1d000] ;  /* 0x01d0000002b0783b */ /* 0x000ee80000000200 */
[----:B------:R3:W4:Y:S01]  /*6cb0*/  LDL R224, [R1] ;  /* 0x0000000001e07983 */ /* 0x0007220000100800 */
[-C--:B-1----:R-:W-:Y:S03]  /*6cc0*/  HMMA.16816.F32 R4, R32, R16.reuse, RZ ;  /* 0x000000102004723c */ /* 0x082fe600000018ff */
[----:B------:R-:W1:Y:S04]  /*6cd0*/  LDSM.16.MT88.4 R180, [R209+0x4800] ;  /* 0x00480000d1b4783b */ /* 0x000e680000004200 */
[----:B------:R1:W4:Y:S01]  /*6ce0*/  LDL R225, [R1+0xc] ;  /* 0x00000c0001e17983 */ /* 0x0003220000100800 */
[C---:B--2---:R-:W-:Y:S03]  /*6cf0*/  HMMA.16816.F32 R8, R28.reuse, R16, RZ ;  /* 0x000000101c08723c */ /* 0x044fe600000018ff */
[----:B------:R-:W-:Y:S03]  /*6d00*/  LDSM.16.M88.4 R184, [R208+0x1c000] ;  /* 0x01c00000d0b8783b */ /* 0x000fe60000000200 */
[-C--:B------:R-:W-:Y:S01]  /*6d10*/  HMMA.16816.F32 R12, R28, R18.reuse, RZ ;  /* 0x000000121c0c723c */ /* 0x080fe200000018ff */
[----:B------:R2:W2:Y:S04]  /*6d20*/  LDL R226, [R1+0x8] ;  /* 0x0000080001e27983 */ /* 0x0004a80000100800 */
[----:B------:R-:W1:Y:S01]  /*6d30*/  LDSM.16.MT88.4 R188, [R209+0x1000] ;  /* 0x00100000d1bc783b */ /* 0x000e620000004200 */
[C---:B------:R-:W-:Y:S03]  /*6d40*/  HMMA.16816.F32 R16, R32.reuse, R18, RZ ;  /* 0x000000122010723c */ /* 0x040fe600000018ff */
[----:B------:R-:W1:Y:S03]  /*6d50*/  LDSM.16.M88.4 R192, [R208+0x1d000] ;  /* 0x01d00000d0c0783b */ /* 0x000e660000000200 */
[-C--:B---3--:R-:W-:Y:S01]  /*6d60*/  HMMA.16816.F32 R20, R32, R164.reuse, RZ ;  /* 0x000000a42014723c */ /* 0x088fe200000018ff */
[----:B------:R-:W3:Y:S04]  /*6d70*/  LDSM.16.MT88.4 R196, [R209+0x5000] ;  /* 0x00500000d1c4783b */ /* 0x000ee80000004200 */
[----:B------:R-:W-:Y:S01]  /*6d80*/  LDSM.16.M88.4 R200, [R3+0x1d000] ;  /* 0x01d0000003c8783b */ /* 0x000fe20000000200 */
[C---:B------:R-:W-:Y:S03]  /*6d90*/  HMMA.16816.F32 R24, R28.reuse, R164, RZ ;  /* 0x000000a41c18723c */ /* 0x040fe600000018ff */
[----:B------:R-:W-:Y:S03]  /*6da0*/  LDSM.16.MT88.4 R204, [R209+0x5800] ;  /* 0x00580000d1cc783b */ /* 0x000fe60000004200 */
[-C--:B------:R-:W-:Y:S06]  /*6db0*/  HMMA.16816.F32 R28, R28, R166.reuse, RZ ;  /* 0x000000a61c1c723c */ /* 0x080fec00000018ff */
[----:B------:R-:W-:Y:S01]  /*6dc0*/  HMMA.16816.F32 R32, R32, R166, RZ ;  /* 0x000000a62020723c */ /* 0x000fe200000018ff */
[----:B------:R-:W-:Y:S05]  /*6dd0*/  LDSM.16.M88.4 R164, [R3+0x1c000] ;  /* 0x01c0000003a4783b */ /* 0x000fea0000000200 */
[-C--:B------:R-:W-:Y:S06]  /*6de0*/  HMMA.16816.F32 R4, R168, R172.reuse, R4 ;  /* 0x000000aca804723c */ /* 0x080fec0000001804 */
[C---:B------:R-:W-:Y:S06]  /*6df0*/  HMMA.16816.F32 R8, R176.reuse, R172, R8 ;  /* 0x000000acb008723c */ /* 0x040fec0000001808 */
[-C--:B------:R-:W-:Y:S06]  /*6e00*/  HMMA.16816.F32 R12, R176, R174.reuse, R12 ;  /* 0x000000aeb00c723c */ /* 0x080fec000000180c */
[C---:B------:R-:W-:Y:S01]  /*6e10*/  HMMA.16816.F32 R16, R168.reuse, R174, R16 ;  /* 0x000000aea810723c */ /* 0x040fe20000001810 */
[----:B------:R-:W3:Y:S05]  /*6e20*/  LDSM.16.MT88.4 R172, [R209+0x1800] ;  /* 0x00180000d1ac783b */ /* 0x000eea0000004200 */
[-C--:B-1----:R-:W-:Y:S06]  /*6e30*/  HMMA.16816.F32 R20, R168, R180.reuse, R20 ;  /* 0x000000b4a814723c */ /* 0x082fec0000001814 */
[C---:B------:R-:W-:Y:S06]  /*6e40*/  HMMA.16816.F32 R24, R176.reuse, R180, R24 ;  /* 0x000000b4b018723c */ /* 0x040fec0000001818 */
[-C--:B------:R-:W-:Y:S01]  /*6e50*/  HMMA.16816.F32 R28, R176, R182.reuse, R28 ;  /* 0x000000b6b01c723c */ /* 0x080fe2000000181c */
[----:B------:R-:W-:Y:S05]  /*6e60*/  LDSM.16.MT88.4 R176, [R209+0x2000] ;  /* 0x00200000d1b0783b */ /* 0x000fea0000004200 */
[----:B------:R-:W-:Y:S01]  /*6e70*/  HMMA.16816.F32 R32, R168, R182, R32 ;  /* 0x000000b6a820723c */ /* 0x000fe20000001820 */
[----:B------:R-:W1:Y:S04]  /*6e80*/  LDSM.16.M88.4 R168, [R0+0x1e000] ;  /* 0x01e0000000a8783b */ /* 0x000e680000000200 */
[----:B------:R-:W1:Y:S01]  /*6e90*/  LDSM.16.M88.4 R180, [R0+0x1f000] ;  /* 0x01f0000000b4783b */ /* 0x000e620000000200 */
[-C--:B------:R-:W-:Y:S06]  /*6ea0*/  HMMA.16816.F32 R4, R184, R188.reuse, R4 ;  /* 0x000000bcb804723c */ /* 0x080fec0000001804 */
[C---:B------:R-:W-:Y:S06]  /*6eb0*/  HMMA.16816.F32 R8, R192.reuse, R188, R8 ;  /* 0x000000bcc008723c */ /* 0x040fec0000001808 */
[-C--:B------:R-:W-:Y:S06]  /*6ec0*/  HMMA.16816.F32 R12, R192, R190.reuse, R12 ;  /* 0x000000bec00c723c */ /* 0x080fec000000180c */
[C---:B------:R-:W-:Y:S01]  /*6ed0*/  HMMA.16816.F32 R16, R184.reuse, R190, R16 ;  /* 0x000000beb810723c */ /* 0x040fe20000001810 */
[----:B------:R-:W1:Y:S05]  /*6ee0*/  LDSM.16.MT88.4 R188, [R209+0x6000] ;  /* 0x00600000d1bc783b */ /* 0x000e6a0000004200 */
[-C--:B---3--:R-:W-:Y:S06]  /*6ef0*/  HMMA.16816.F32 R20, R184, R196.reuse, R20 ;  /* 0x000000c4b814723c */ /* 0x088fec0000001814 */
[C---:B------:R-:W-:Y:S06]  /*6f00*/  HMMA.16816.F32 R24, R192.reuse, R196, R24 ;  /* 0x000000c4c018723c */ /* 0x040fec0000001818 */
[-C--:B------:R-:W-:Y:S01]  /*6f10*/  HMMA.16816.F32 R28, R192, R198.reuse, R28 ;  /* 0x000000c6c01c723c */ /* 0x080fe2000000181c */
[----:B------:R-:W-:Y:S05]  /*6f20*/  LDSM.16.M88.4 R192, [R2+0x1f000] ;  /* 0x01f0000002c0783b */ /* 0x000fea0000000200 */
[----:B------:R-:W-:Y:S01]  /*6f30*/  HMMA.16816.F32 R32, R184, R198, R32 ;  /* 0x000000c6b820723c */ /* 0x000fe20000001820 */
[----:B------:R-:W-:Y:S04]  /*6f40*/  LDSM.16.MT88.4 R184, [R209+0x2800] ;  /* 0x00280000d1b8783b */ /* 0x000fe80000004200 */
[----:B------:R-:W-:Y:S01]  /*6f50*/  LDSM.16.MT88.4 R196, [R209+0x6800] ;  /* 0x00680000d1c4783b */ /* 0x000fe20000004200 */
[-C--:B------:R-:W-:Y:S06]  /*6f60*/  HMMA.16816.F32 R4, R164, R172.reuse, R4 ;  /* 0x000000aca404723c */ /* 0x080fec0000001804 */
        /* <DEDUP_REMOVED lines=19> */
[----:B------:R-:W-:Y:S05]  /*70a0*/  LDSM.16.MT88.4 R180, [R209+0x3800] ;  /* 0x00380000d1b4783b */ /* 0x000fea0000004200 */
[----:B------:R-:W-:Y:S01]  /*70b0*/  HMMA.16816.F32 R32, R168, R190, R32 ;  /* 0x000000bea820723c */ /* 0x000fe20000001820 */
[----:B------:R-:W4:Y:S04]  /*70c0*/  LDSM.16.M88.4 R168, [R3+0x1e000] ;  /* 0x01e0000003a8783b */ /* 0x000f280000000200 */
[----:B------:R-:W-:Y:S01]  /*70d0*/  LDSM.16.MT88.4 R188, [R209+0x7800] ;  /* 0x00780000d1bc783b */ /* 0x000fe20000004200 */
[-C--:B---3--:R-:W-:Y:S06]  /*70e0*/  HMMA.16816.F32 R4, R172, R184.reuse, R4 ;  /* 0x000000b8ac04723c */ /* 0x088fec0000001804 */
[C---:B------:R-:W-:Y:S06]  /*70f0*/  HMMA.16816.F32 R8, R192.reuse, R184, R8 ;  /* 0x000000b8c008723c */ /* 0x040fec0000001808 */
[-C--:B------:R-:W-:Y:S06]  /*7100*/  HMMA.16816.F32 R12, R192, R186.reuse, R12 ;  /* 0x000000bac00c723c */ /* 0x080fec000000180c */
[C---:B------:R-:W-:Y:S01]  /*7110*/  HMMA.16816.F32 R16, R172.reuse, R186, R16 ;  /* 0x000000baac10723c */ /* 0x040fe20000001810 */
[----:B------:R-:W3:Y:S05]  /*7120*/  LDSM.16.M88.4 R184, [R3+0x1f000] ;  /* 0x01f0000003b8783b */ /* 0x000eea0000000200 */
[-C--:B------:R-:W-:Y:S06]  /*7130*/  HMMA.16816.F32 R20, R172, R196.reuse, R20 ;  /* 0x000000c4ac14723c */ /* 0x080fec0000001814 */
[C---:B------:R-:W-:Y:S06]  /*7140*/  HMMA.16816.F32 R24, R192.reuse, R196, R24 ;  /* 0x000000c4c018723c */ /* 0x040fec0000001818 */
[-C--:B------:R-:W-:Y:S06]  /*7150*/  HMMA.16816.F32 R28, R192, R198.reuse, R28 ;  /* 0x000000c6c01c723c */ /* 0x080fec000000181c */
[----:B------:R-:W-:Y:S01]  /*7160*/  HMMA.16816.F32 R32, R172, R198, R32 ;  /* 0x000000c6ac20723c */ /* 0x000fe20000001820 */
[----:B------:R-:W3:Y:S05]  /*7170*/  LDC R173, c[0x0][0x270] ;  /* 0x00009c00ffad7b82 */ /* 0x000eea0000000800 */
[-C--:B-1----:R-:W-:Y:S06]  /*7180*/  HMMA.16816.F32 R4, R164, R176.reuse, R4 ;  /* 0x000000b0a404723c */ /* 0x082fec0000001804 */
[C---:B------:R-:W-:Y:S06]  /*7190*/  HMMA.16816.F32 R8, R200.reuse, R176, R8 ;  /* 0x000000b0c808723c */ /* 0x040fec0000001808 */
[-C--:B------:R-:W-:Y:S05]  /*71a0*/  HMMA.16816.F32 R12, R200, R178.reuse, R12 ;  /* 0x000000b2c80c723c */ /* 0x080fea000000180c */
[----:B------:R-:W-:Y:S01]  /*71b0*/  IMAD.IADD R176, R217, 0x1, R211 ;  /* 0x00000001d9b07824 */ /* 0x000fe200078e02d3 */
[C---:B------:R-:W-:Y:S05]  /*71c0*/  HMMA.16816.F32 R16, R164.reuse, R178, R16 ;  /* 0x000000b2a410723c */ /* 0x040fea0000001810 */
[----:B---3--:R-:W-:Y:S01]  /*71d0*/  IMAD R173, R173, UR17, RZ ;  /* 0x00000011adad7c24 */ /* 0x008fe2000f8e02ff */
[-C--:B------:R-:W-:Y:S05]  /*71e0*/  HMMA.16816.F32 R20, R164, R204.reuse, R20 ;  /* 0x000000cca414723c */ /* 0x080fea0000001814 */
[C---:B------:R-:W-:Y:S01]  /*71f0*/  IMAD.U32 R0, R173.reuse, -0x40, RZ ;  /* 0xffffffc0ad007824 */ /* 0x040fe200078e00ff */
[C---:B------:R-:W-:Y:S05]  /*7200*/  HMMA.16816.F32 R24, R200.reuse, R204, R24 ;  /* 0x000000ccc818723c */ /* 0x040fea0000001818 */
[----:B------:R-:W-:Y:S01]  /*7210*/  IMAD.SHL.U32 R172, R173, 0x10, RZ ;  /* 0x00000010adac7824 */ /* 0x000fe200078e00ff */
[-C--:B------:R-:W-:Y:S06]  /*7220*/  HMMA.16816.F32 R28, R200, R206.reuse, R28 ;  /* 0x000000cec81c723c */ /* 0x080fec000000181c */
[----:B------:R-:W-:Y:S06]  /*7230*/  HMMA.16816.F32 R32, R164, R206, R32 ;  /* 0x000000cea420723c */ /* 0x000fec0000001820 */
[-C--:B----4-:R-:W-:Y:S05]  /*7240*/  HMMA.16816.F32 R4, R168, R180.reuse, R4 ;  /* 0x000000b4a804723c */ /* 0x090fea0000001804 */
[----:B------:R-:W-:Y:S01]  /*7250*/  @P0 IADD3 R166, P2, R228, UR12, RZ ;  /* 0x0000000ce4a60c10 */ /* 0x000fe2000ff5e0ff */
[C---:B------:R-:W-:Y:S01]  /*7260*/  HMMA.16816.F32 R8, R184.reuse, R180, R8 ;  /* 0x000000b4b808723c */ /* 0x040fe20000001808 */
[----:B------:R-:W-:Y:S04]  /*7270*/  @UP3 UIADD3 UR12, UP2, UR12, -0x100, URZ ;  /* 0xffffff000c0c3890 */ /* 0x000fe8000ff5e03f */
[----:B------:R-:W-:Y:S01]  /*7280*/  @P0 IADD3.X R167, R227, UR11, RZ, P2, !PT ;  /* 0x0000000be3a70c10 */ /* 0x000fe200097fe4ff */
[-C--:B------:R-:W-:Y:S01]  /*7290*/  HMMA.16816.F32 R12, R184, R182.reuse, R12 ;  /* 0x000000b6b80c723c */ /* 0x080fe2000000180c */
[----:B------:R-:W-:Y:S03]  /*72a0*/  @UP3 UIADD3.X UR11, UR11, -0x1, URZ, UP2, !UPT ;  /* 0xffffffff0b0b3890 */ /* 0x000fe600097fe43f */
[----:B------:R-:W3:Y:S01]  /*72b0*/  @P0 LDG.E R221, desc[UR6][R166.64+0xa0] ;  /* 0x0000a006a6dd0981 */ /* 0x000ee2000c1e1900 */
[C---:B------:R-:W-:Y:S01]  /*72c0*/  LEA R222, P2, R0.reuse, R222, 0x2 ;  /* 0x000000de00de7211 */ /* 0x040fe200078410ff */
[C---:B------:R-:W-:Y:S02]  /*72d0*/  HMMA.16816.F32 R16, R168.reuse, R182, R16 ;  /* 0x000000b6a810723c */ /* 0x040fe40000001810 */
[----:B------:R-:W4:Y:S03]  /*72e0*/  @P0 LDG.E R224, desc[UR6][R166.64+0x80] ;  /* 0x00008006a6e00981 */ /* 0x000f26000c1e1900 */
[----:B------:R-:W-:Y:S01]  /*72f0*/  LEA.HI.X.SX32 R223, R0, R223, 0x2, P2 ;  /* 0x000000df00df7211 */ /* 0x000fe200010f16ff */
[-C--:B------:R-:W-:Y:S01]  /*7300*/  HMMA.16816.F32 R20, R168, R188.reuse, R20 ;  /* 0x000000bca814723c */ /* 0x080fe20000001814 */
[----:B------:R-:W4:Y:S04]  /*7310*/  @P0 LDG.E R225, desc[UR6][R166.64+0x20] ;  /* 0x00002006a6e10981 */ /* 0x000f28000c1e1900 */
[----:B--2---:R-:W2:Y:S01]  /*7320*/  @P0 LDG.E R226, desc[UR6][R166.64] ;  /* 0x00000006a6e20981 */ /* 0x004ea2000c1e1900 */
        /* <DEDUP_REMOVED lines=10> */
[C---:B------:R-:W-:Y:S02]  /*73d0*/  IMAD.SHL.U32 R169, R173.reuse, 0x20, RZ ;  /* 0x00000020ada97824 */ /* 0x040fe400078e00ff */
[C---:B------:R-:W-:Y:S02]  /*73e0*/  IMAD R171, R173.reuse, 0x30, RZ ;  /* 0x00000030adab7824 */ /* 0x040fe400078e02ff */
[----:B------:R1:W-:Y:S02]  /*73f0*/  REDG.E.ADD.F32.FTZ.RN.STRONG.GPU desc[UR6][R164.64], R5 ;  /* 0x00000005a40079a6 */ /* 0x0003e4000c10f386 */
[CC--:B-1----:R-:W-:Y:S04]  /*7400*/  LEA R4, P2, R170.reuse, R2.reuse, 0x2 ;  /* 0x00000002aa047211 */ /* 0x0c2fe800078410ff */
[-C--:B------:R-:W-:Y:S01]  /*7410*/  LEA.HI.X.SX32 R5, R170, R3.reuse, 0x2, P2 ;  /* 0x00000003aa057211 */ /* 0x080fe200010f16ff */
[----:B------:R-:W-:Y:S01]  /*7420*/  IMAD R170, R173, 0x38, RZ ;  /* 0x00000038adaa7824 */ /* 0x000fe200078e02ff */
[----:B---3--:R-:W-:Y:S04]  /*7430*/  @P0 STL [R1+0x4], R221 ;  /* 0x000004dd01000387 */ /* 0x008fe80000100800 */
[----:B----4-:R-:W-:Y:S04]  /*7440*/  @P0 STL [R1], R224 ;  /* 0x000000e001000387 */ /* 0x010fe80000100800 */
[----:B------:R-:W-:Y:S04]  /*7450*/  @P0 STL [R1+0xc], R225 ;  /* 0x00000ce101000387 */ /* 0x000fe80000100800 */
[----:B--2---:R-:W-:Y:S01]  /*7460*/  @P0 STL [R1+0x8], R226 ;  /* 0x000008e201000387 */ /* 0x004fe20000100800 */
[CC--:B------:R-:W-:Y:S04]  /*7470*/  LEA R166, P0, R172.reuse, R2.reuse, 0x2 ;  /* 0x00000002aca67211 */ /* 0x0c0fe800078010ff */
[-C--:B------:R-:W-:Y:S02]  /*7480*/  LEA.HI.X.SX32 R167, R172, R3.reuse, 0x2, P0 ;  /* 0x00000003aca77211 */ /* 0x080fe400000f16ff */
[CC--:B------:R-:W-:Y:S03]  /*7490*/  LEA R168, P0, R169.reuse, R2.reuse, 0x2 ;  /* 0x00000002a9a87211 */ /* 0x0c0fe600078010ff */
[----:B------:R1:W-:Y:S01]  /*74a0*/  REDG.E.ADD.F32.FTZ.RN.STRONG.GPU desc[UR6][R166.64], R6 ;  /* 0x00000006a60079a6 */ /* 0x0003e2000c10f386 */
[-C--:B------:R-:W-:Y:S03]  /*74b0*/  LEA.HI.X.SX32 R169, R169, R3.reuse, 0x2, P0 ;  /* 0x00000003a9a97211 */ /* 0x080fe600000f16ff */
[----:B------:R2:W-:Y:S04]  /*74c0*/  REDG.E.ADD.F32.FTZ.RN.STRONG.GPU desc[UR6][R4.64], R7 ;  /* 0x00000007040079a6 */ /* 0x0005e8000c10f386 */
[----:B------:R3:W-:Y:S01]  /*74d0*/  REDG.E.ADD.F32.FTZ.RN.STRONG.GPU desc[UR6][R168.64], R8 ;  /* 0x00000008a80079a6 */ /* 0x0007e2000c10f386 */
[----:B-1----:R-:W-:Y:S01]  /*74e0*/  IMAD R167, R173, 0x28, RZ ;  /* 0x00000028ada77824 */ /* 0x002fe200078e02ff */
[-C--:B------:R-:W-:Y:S02]  /*74f0*/  LEA R6, P2, R171, R2.reuse, 0x2 ;  /* 0x00000002ab067211 */ /* 0x080fe400078410ff */
[-C--:B--2---:R-:W-:Y:S02]  /*7500*/  LEA R4, P0, R170, R2.reuse, 0x2 ;  /* 0x00000002aa047211 */ /* 0x084fe400078010ff */
[-C--:B------:R-:W-:Y:S02]  /*7510*/  LEA R166, P3, R167, R2.reuse, 0x2 ;  /* 0x00000002a7a67211 */ /* 0x080fe400078610ff */
[-C--:B------:R-:W-:Y:S01]  /*7520*/  LEA.HI.X.SX32 R7, R171, R3.reuse, 0x2, P2 ;  /* 0x00000003ab077211 */ /* 0x080fe200010f16ff */
[----:B---3--:R-:W-:Y:S01]  /*7530*/  VIADD R168, R172, 0x20 ;  /* 0x00000020aca87836 */ /* 0x008fe20000000000 */
[-C--:B------:R-:W-:Y:S02]  /*7540*/  LEA.HI.X.SX32 R167, R167, R3.reuse, 0x2, P3 ;  /* 0x00000003a7a77211 */ /* 0x080fe400018f16ff */
[-C--:B------:R-:W-:Y:S01]  /*7550*/  LEA.HI.X.SX32 R5, R170, R3.reuse, 0x2, P0 ;  /* 0x00000003aa057211 */ /* 0x080fe200000f16ff */
[----:B------:R-:W-:Y:S02]  /*7560*/  IMAD.IADD R8, R0, 0x1, R168 ;  /* 0x0000000100087824 */ /* 0x000fe400078e02a8 */
[----:B------:R-:W-:Y:S04]  /*7570*/  REDG.E.ADD.F32.FTZ.RN.STRONG.GPU desc[UR6][R166.64], R9 ;  /* 0x00000009a60079a6 */ /* 0x000fe8000c10f386 */
[----:B------:R1:W-:Y:S04]  /*7580*/  REDG.E.ADD.F32.FTZ.RN.STRONG.GPU desc[UR6][R6.64], R10 ;  /* 0x0000000a060079a6 */ /* 0x0003e8000c10f386 */
        /* <DEDUP_REMOVED lines=179> */
[----:B------:R-:W4:Y:S04]  /*80c0*/  LDL R185, [R1+0x40] ;  /* 0x0000400001b97983 */ /* 0x000f280000100800 */
[----:B------:R-:W4:Y:S04]  /*80d0*/  LDL R181, [R1+0x24] ;  /* 0x0000240001b57983 */ /* 0x000f280000100800 */
        /* <DEDUP_REMOVED lines=140> */
[----:B------:R-:W-:Y:S04]  /*89a0*/  STS [R183+0x400], R31 ;  /* 0x0004001fb7007388 */ /* 0x000fe80000000800 */
[----:B---3--:R-:W-:Y:S04]  /*89b0*/  STS [R182], R28 ;  /* 0x0000001cb6007388 */ /* 0x008fe80000000800 */
[----:B----4-:R-:W-:Y:S04]  /*89c0*/  STS [R185], R27 ;  /* 0x0000001bb9007388 */ /* 0x010fe80000000800 */
        /* <DEDUP_REMOVED lines=61> */
[----:B-1----:R-:W-:-:S04]  /*8da0*/  SHF.R.S32.HI R2, RZ, 0x1f, R0 ;  /* 0x0000001fff027819 */ /* 0x002fc80000011400 */
[----:B------:R-:W-:Y:S01]  /*8db0*/  LEA.HI R2, R2, R0, RZ, 0x3 ;  /* 0x0000000002027211 */ /* 0x000fe200078f18ff */
[----:B------:R-:W-:Y:S06]  /*8dc0*/  @P0 BRA `(.L_x_1291) ;  /* 0x0000000000340947 */ /* 0x000fec0003800000 */
        /* <DEDUP_REMOVED lines=13> */
.L_x_1291:
[----:B------:R-:W-:Y:S01]  /*8ea0*/  @UP0 UIADD3 UR9, UR16, UR25, URZ ;  /* 0x0000001910090290 */ /* 0x000fe2000fffe03f */
[----:B------:R-:W-:Y:S01]  /*8eb0*/  LOP3.LUT R3, R2, 0xfffffff8, RZ, 0xc0, !PT ;  /* 0xfffffff802037812 */ /* 0x000fe200078ec0ff */
[----:B------:R-:W-:Y:S01]  /*8ec0*/  @UP0 ULDC.64 UR12, c[0x0][0x458] ;  /* 0x00011600000c0ab9 */ /* 0x000fe20000000a00 */
[----:B------:R-:W-:Y:S02]  /*8ed0*/  USHF.L.U32 UR5, UR24, 0x7, URZ ;  /* 0x0000000718057899 */ /* 0x000fe4000800063f */
[----:B------:R-:W-:Y:S01]  /*8ee0*/  @UP0 UIMAD.WIDE.U32 UR14, UR9, UR12, URZ ;  /* 0x0000000c090e02a5 */ /* 0x000fe2000f8e003f */
[----:B------:R-:W-:Y:S01]  /*8ef0*/  IMAD.IADD R3, R0, 0x1, -R3 ;  /* 0x0000000100037824 */ /* 0x000fe200078e0a03 */
[----:B------:R-:W-:Y:S01]  /*8f00*/  @UP0 UIMAD UR9, UR9, UR13, URZ ;  /* 0x0000000d090902a4 */ /* 0x000fe2000f8e023f */
[----:B-----5:R-:W-:-:S03]  /*8f10*/  LEA R0, R239, UR4, 0x1 ;  /* 0x00000004ef007c11 */ /* 0x020fc6000f8e08ff */
        /* <DEDUP_REMOVED lines=16> */
.L_x_1292:
        /* <DEDUP_REMOVED lines=38> */
[----:B------:R-:W5:Y:S01]  /*9280*/  LDS.128 R12, [R0+0xc000] ;  /* 0x00c00000000c7984 */ /* 0x000f620000000c00 */
        /* <DEDUP_REMOVED lines=10> */
[----:B-----5:R1:W-:Y:S04]  /*9330*/  STG.E.128 desc[UR6][R8.64], R12 ;  /* 0x0000000c08007986 */ /* 0x0203e8000c101d06 */
[----:B---3--:R3:W-:Y:S02]  /*9340*/  STG.E.128 desc[UR6][R8.64+0x80], R16 ;  /* 0x0000801008007986 */ /* 0x0087e4000c101d06 */
.L_x_1294:
[----:B------:R-:W-:Y:S05]  /*9350*/  BSYNC B0 ;  /* 0x0000000000007941 */ /* 0x000fea0003800000 */
.L_x_1293:
[----:B------:R-:W-:Y:S04]  /*9360*/  BSSY B0, `(.L_x_1295) ;  /* 0x000000f000007945 */ /* 0x000fe80003800000 */
[----:B------:R-:W-:Y:S05]  /*9370*/  @P3 BRA `(.L_x_1296) ;  /* 0x0000000000343947 */ /* 0x000fea0003800000 */
[----:B------:R-:W-:Y:S01]  /*9380*/  IADD3 R3, P0, R2, 0x20, RZ ;  /* 0x0000002002037810 */ /* 0x000fe20007f1e0ff */
[----:B------:R-:W-:Y:S01]  /*9390*/  ULDC.64 UR14, c[0x0][0x3f0] ;  /* 0x0000fc00000e7ab9 */ /* 0x000fe20000000a00 */
[----:B------:R-:W-:-:S03]  /*93a0*/  MOV R7, R20 ;  /* 0x0000001400077202 */ /* 0x000fc60000000f00 */
[----:B------:R-:W-:-:S04]  /*93b0*/  IMAD.X R6, RZ, RZ, R21, P0 ;  /* 0x000000ffff067224 */ /* 0x000fc800000e0615 */
[----:B-1-3--:R-:W-:Y:S02]  /*93c0*/  IMAD R8, R6, UR10, RZ ;  /* 0x0000000a06087c24 */ /* 0x00afe4000f8e02ff */
        /* <DEDUP_REMOVED lines=8> */
.L_x_1296:
[----:B------:R-:W-:Y:S05]  /*9450*/  BSYNC B0 ;  /* 0x0000000000007941 */ /* 0x000fea0003800000 */
.L_x_1295:
[----:B---3--:R3:W2:Y:S01]  /*9460*/  LDS.128 R16, [R0+0xe000] ;  /* 0x00e0000000107984 */ /* 0x0086a20000000c00 */
[----:B------:R-:W-:Y:S03]  /*9470*/  BSSY B0, `(.L_x_1297) ;  /* 0x0000010000007945 */ /* 0x000fe60003800000 */
[----:B-1----:R3:W1:Y:S01]  /*9480*/  LDS.128 R12, [R0+0x12000] ;  /* 0x01200000000c7984 */ /* 0x0026620000000c00 */
        /* <DEDUP_REMOVED lines=12> */
[----:B--2---:R2:W-:Y:S04]  /*9550*/  STG.E.128 desc[UR6][R8.64], R16 ;  /* 0x0000001008007986 */ /* 0x0045e8000c101d06 */
[----:B-1----:R2:W-:Y:S02]  /*9560*/  STG.E.128 desc[UR6][R8.64+0x80], R12 ;  /* 0x0000800c08007986 */ /* 0x0025e4000c101d06 */
.L_x_1298:
[----:B------:R-:W-:Y:S05]  /*9570*/  BSYNC B0 ;  /* 0x0000000000007941 */ /* 0x000fea0003800000 */
.L_x_1297:
[----:B--2---:R2:W2:Y:S01]  /*9580*/  LDS.128 R16, [R0+0xf000] ;  /* 0x00f0000000107984 */ /* 0x0044a20000000c00 */
[----:B------:R-:W-:Y:S03]  /*9590*/  BSSY B0, `(.L_x_1299) ;  /* 0x0000010000007945 */ /* 0x000fe60003800000 */
[----:B-1----:R1:W1:Y:S01]  /*95a0*/  LDS.128 R12, [R0+0x13000] ;  /* 0x01300000000c7984 */ /* 0x0022620000000c00 */
        /* <DEDUP_REMOVED lines=14> */
.L_x_1300:
[----:B------:R-:W-:Y:S05]  /*9690*/  BSYNC B0 ;  /* 0x0000000000007941 */ /* 0x000fea0003800000 */
.L_x_1299:
[----:B------:R-:W-:Y:S01]  /*96a0*/  IMAD.U32 R3, RZ, RZ, UR12 ;  /* 0x0000000cff037e24 */ /* 0x000fe2000f8e00ff */
[----:B------:R-:W-:Y:S01]  /*96b0*/  UIMAD UR9, UR9, UR12, URZ ;  /* 0x0000000c090972a4 */ /* 0x000fe2000f8e023f */
[----:B--2---:R-:W2:Y:S01]  /*96c0*/  LDS.128 R16, [R0+0x14000] ;  /* 0x0140000000107984 */ /* 0x004ea20000000c00 */
[----:B------:R-:W-:Y:S01]  /*96d0*/  USHF.R.S32.HI UR10, URZ, 0x1f, UR57 ;  /* 0x0000001f3f0a7899 */ /* 0x000fe20008011439 */
[----:B------:R-:W-:Y:S01]  /*96e0*/  IMAD.WIDE.U32 R4, R3, UR5, R10 ;  /* 0x0000000503047c25 */ /* 0x000fe2000f8e000a */
[----:B------:R-:W-:Y:S01]  /*96f0*/  UIMAD UR5, UR5, UR13, UR9 ;  /* 0x0000000d050572a4 */ /* 0x000fe2000f8e0209 */
[----:B-1----:R3:W1:Y:S01]  /*9700*/  LDS.128 R12, [R0+0x18000] ;  /* 0x01800000000c7984 */ /* 0x0026620000000c00 */
[----:B------:R-:W-:Y:S01]  /*9710*/  BSSY B0, `(.L_x_1301) ;  /* 0x0000016000007945 */ /* 0x000fe20003800000 */
[----:B------:R-:W-:Y:S01]  /*9720*/  ULDC.64 UR8, c[0x0][0x470] ;  /* 0x00011c0000087ab9 */ /* 0x000fe20000000a00 */
[----:B------:R-:W-:Y:S02]  /*9730*/  IADD3 R4, P0, R4, UR17, RZ ;  /* 0x0000001104047c10 */ /* 0x000fe4000ff1e0ff */
[----:B------:R-:W-:Y:S01]  /*9740*/  IMAD.U32 R3, RZ, RZ, UR5 ;  /* 0x00000005ff037e24 */ /* 0x000fe2000f8e00ff */
[----:B------:R-:W-:-:S04]  /*9750*/  UIMAD UR5, UR10, UR8, URZ ;  /* 0x000000080a0572a4 */ /* 0x000fc8000f8e023f */
[----:B------:R-:W-:Y:S01]  /*9760*/  IADD3.X R5, R5, UR18, R3, P0, !PT ;  /* 0x0000001205057c10 */ /* 0x000fe200087fe403 */
[----:B------:R-:W-:Y:S01]  /*9770*/  UIMAD UR9, UR57, UR9, UR5 ;  /* 0x00000009390972a4 */ /* 0x000fe2000f8e0205 */
        /* <DEDUP_REMOVED lines=13> */
[----:B--2---:R3:W-:Y:S04]  /*9850*/  STG.E.128 desc[UR6][R8.64], R16 ;  /* 0x0000001008007986 */ /* 0x0047e8000c101d06 */
[----:B-1----:R3:W-:Y:S02]  /*9860*/  STG.E.128 desc[UR6][R8.64+0x80], R12 ;  /* 0x0000800c08007986 */ /* 0x0027e4000c101d06 */
.L_x_1302:
[----:B------:R-:W-:Y:S05]  /*9870*/  BSYNC B0 ;  /* 0x0000000000007941 */ /* 0x000fea0003800000 */
.L_x_1301:
        /* <DEDUP_REMOVED lines=15> */
.L_x_1304:
[----:B------:R-:W-:Y:S05]  /*9970*/  BSYNC B0 ;  /* 0x0000000000007941 */ /* 0x000fea0003800000 */
.L_x_1303:
        /* <DEDUP_REMOVED lines=15> */
.L_x_1306:
[----:B------:R-:W-:Y:S05]  /*9a70*/  BSYNC B0 ;  /* 0x0000000000007941 */ /* 0x000fea0003800000 */
.L_x_1305:
        /* <DEDUP_REMOVED lines=14> */
.L_x_1287:
        /* <DEDUP_REMOVED lines=25> */
.L_x_1308:
        /* <DEDUP_REMOVED lines=23> */
.L_x_1309:
        /* <DEDUP_REMOVED lines=9> */
[----:B------:R-:W-:Y:S01]  /*9ef0*/  ULDC.64 UR14, c[0x0][0x468] ;  /* 0x00011a00000e7ab9 */ /* 0x000fe20000000a00 */
[----:B------:R-:W-:Y:S01]  /*9f00*/  MOV R6, UR5 ;  /* 0x0000000500067c02 */ /* 0x000fe20008000f00 */
[----:B------:R-:W-:Y:S01]  /*9f10*/  UIMAD UR5, UR16, UR14, URZ ;  /* 0x0000000e100572a4 */ /* 0x000fe2000f8e023f */
[----:B------:R-:W-:Y:S01]  /*9f20*/  IADD3 R2, P0, R2, UR9, RZ ;  /* 0x0000000902027c10 */ /* 0x000fe2000ff1e0ff */
[C---:B------:R-:W-:Y:S01]  /*9f30*/  VIADD R7, R0.reuse, 0x40 ;  /* 0x0000004000077836 */ /* 0x040fe20000000000 */
[C---:B------:R-:W-:Y:S01]  /*9f40*/  ISETP.GE.AND P4, PT, R0.reuse, UR8, PT ;  /* 0x0000000800007c0c */ /* 0x040fe2000bf86270 */
[----:B------:R-:W-:Y:S01]  /*9f50*/  UIMAD UR15, UR57, UR15, UR5 ;  /* 0x0000000f390f72a4 */ /* 0x000fe2000f8e0205 */
[----:B------:R-:W-:Y:S01]  /*9f60*/  IADD3.X R3, R3, UR20, R6, P0, !PT ;  /* 0x0000001403037c10 */ /* 0x000fe200087fe406 */
[----:B------:R-:W-:Y:S01]  /*9f70*/  IMAD.U32 R6, RZ, RZ, UR14 ;  /* 0x0000000eff067e24 */ /* 0x000fe2000f8e00ff */
        /* <DEDUP_REMOVED lines=18> */
.L_x_1311:
[----:B------:R-:W-:Y:S05]  /*a0a0*/  BSYNC B0 ;  /* 0x0000000000007941 */ /* 0x000fea0003800000 */
.L_x_1310:
        /* <DEDUP_REMOVED lines=15> */
.L_x_1313:
[----:B------:R-:W-:Y:S05]  /*a1a0*/  BSYNC B0 ;  /* 0x0000000000007941 */ /* 0x000fea0003800000 */
.L_x_1312:
        /* <DEDUP_REMOVED lines=15> */
.L_x_1315:
[----:B------:R-:W-:Y:S05]  /*a2a0*/  BSYNC B0 ;  /* 0x0000000000007941 */ /* 0x000fea0003800000 */
.L_x_1314:
        /* <DEDUP_REMOVED lines=15> */
.L_x_1317:
[----:B------:R-:W-:Y:S05]  /*a3a0*/  BSYNC B0 ;  /* 0x0000000000007941 */ /* 0x000fea0003800000 */
.L_x_1316:
        /* <DEDUP_REMOVED lines=27> */
.L_x_1319:
[----:B------:R-:W-:Y:S05]  /*a560*/  BSYNC B0 ;  /* 0x0000000000007941 */ /* 0x000fea0003800000 */
.L_x_1318:
        /* <DEDUP_REMOVED lines=15> */
.L_x_1321:
[----:B------:R-:W-:Y:S05]  /*a660*/  BSYNC B0 ;  /* 0x0000000000007941 */ /* 0x000fea0003800000 */
.L_x_1320:
        /* <DEDUP_REMOVED lines=15> */
.L_x_1323:
[----:B------:R-:W-:Y:S05]  /*a760*/  BSYNC B0 ;  /* 0x0000000000007941 */ /* 0x000fea0003800000 */
.L_x_1322:
        /* <DEDUP_REMOVED lines=14> */
.L_x_1307:
[----:B------:R-:W-:Y:S05]  /*a850*/  BSYNC B1 ;  /* 0x0000000000017941 */ /* 0x000fea0003800000 */
.L_x_1282:
        /* <DEDUP_REMOVED lines=8> */
.L_x_1324:
[----:B------:R-:W-:Y:S05]  /*a8e0*/  EXIT ;  /* 0x000000000000794d */ /* 0x000fea0003800000 */
.L_x_1326:
        /* <DEDUP_REMOVED lines=9> */
.L_x_2083:


//--------------------- .text._ZN5flash44flash_bwd_dq_dk_dv_loop_seqk_parallel_kernelI23Flash_bwd_kernel_traitsILi128ELi64ELi128ELi8ELi2ELi4ELi2ELb0ELb0EN7cutlass6half_tE19Flash_kernel_traitsILi128ELi64ELi128ELi8ES3_EELb1ELb0ELb0ELb0ELb0ELb0ELb0EEEvNS_16Flash_bwd_paramsE --------------------------
	.section	.text._ZN5flash44flash_bwd_dq_dk_dv_loop_seqk_parallel_kernelI23Flash_bwd_kernel_traitsILi128ELi64ELi128ELi8ELi2ELi4ELi2ELb0ELb0EN7cutlass6half_tE19Flash_kernel_traitsILi128ELi64ELi128ELi8ES3_EELb1ELb0ELb0ELb0ELb0ELb0ELb0EEEvNS_16Flash_bwd_paramsE,"ax",@progbits
	.align	128
        .global         _ZN5flash44flash_bwd_dq_dk_dv_loop_seqk_parallel_kernelI23Flash_bwd_kernel_traitsILi128ELi64ELi128ELi8ELi2ELi4ELi2ELb0ELb0EN7cutlass6half_tE19Flash_kernel_traitsILi128ELi64ELi128ELi8ES3_EELb1ELb0ELb0ELb0ELb0ELb0ELb0EEEvNS_16Flash_bwd_paramsE
        .type           _ZN5flash44flash_bwd_dq_dk_dv_loop_seqk_parallel_kernelI23Flash_bwd_kernel_traitsILi128ELi64ELi128ELi8ELi2ELi4ELi2ELb0ELb0EN7cutlass6half_tE19Flash_kernel_traitsILi128ELi64ELi128ELi8ES3_EELb1ELb0ELb0ELb0ELb0ELb0ELb0EEEvNS_16Flash_bwd_paramsE,@function
        .size           _ZN5flash44flash_bwd_dq_dk_dv_loop_seqk_parallel_kernelI23Flash_bwd_kernel_traitsILi128ELi64ELi128ELi8ELi2ELi4ELi2ELb0ELb0EN7cutlass6half_tE19Flash_kernel_traitsILi128ELi64ELi128ELi8ES3_EELb1ELb0ELb0ELb0ELb0ELb0ELb0EEEvNS_16Flash_bwd_paramsE,(.L_x_2084 - _ZN5flash44flash_bwd_dq_dk_dv_loop_seqk_parallel_kernelI23Flash_bwd_kernel_traitsILi128ELi64ELi128ELi8ELi2ELi4ELi2ELb0ELb0EN7cutlass6half_tE19Flash_kernel_traitsILi128ELi64ELi128ELi8ES3_EELb1ELb0ELb0ELb0ELb0ELb0ELb0EEEvNS_16Flash_bwd_paramsE)
        .other          _ZN5flash44flash_bwd_dq_dk_dv_loop_seqk_parallel_kernelI23Flash_bwd_kernel_traitsILi128ELi64ELi128ELi8ELi2ELi4ELi2ELb0ELb0EN7cutlass6half_tE19Flash_kernel_traitsILi128ELi64ELi128ELi8ES3_EELb1ELb0ELb0ELb0ELb0ELb0ELb0EEEvNS_16Flash_bwd_paramsE,@"STO_CUDA_ENTRY STV_DEFAULT"
_ZN5flash44flash_bwd_dq_dk_dv_loop_seqk_parallel_kernelI23Flash_bwd_kernel_traitsILi128ELi64ELi128ELi8ELi2ELi4ELi2ELb0ELb0EN7cutlass6half_tE19Flash_kernel_traitsILi128ELi64ELi128ELi8ES3_EELb1ELb0ELb0ELb0ELb0ELb0ELb0EEEvNS_16Flash_bwd_paramsE:
.text._ZN5flash44flash_bwd_dq_dk_dv_loop_seqk_parallel_kernelI23Flash_bwd_kernel_traitsILi128ELi64ELi128ELi8ELi2ELi4ELi2ELb0ELb0EN7cutlass6half_tE19Flash_kernel_traitsILi128ELi64ELi128ELi8ES3_EELb1ELb0ELb0ELb0ELb0ELb0ELb0EEEvNS_16Flash_bwd_paramsE:
        /* <DEDUP_REMOVED lines=38> */
[----:B------:R-:W-:-:S02]  /*0260*/  SHF.R.S32.HI R5, RZ, 0x1f, R0 ;  /* 0x0000001fff057819 */ /* 0x000fc40000011400 */
[----:B------:R-:W-:Y:S02]  /*0270*/  SHF.R.S32.HI R2, RZ, 0x1f, R2 ;  /* 0x0000001fff027819 */ /* 0x000fe40000011402 */
[-C--:B------:R-:W-:Y:S02]  /*0280*/  LEA.HI R6, R0, R3.reuse, RZ, 0x1 ;  /* 0x0000000300067211 */ /* 0x080fe400078f08ff */
[----:B------:R-:W-:Y:S02]  /*0290*/  LEA.HI R0, R5, R3, RZ, 0x2 ;  /* 0x0000000305007211 */ /* 0x000fe400078f10ff */
[----:B------:R-:W-:Y:S02]  /*02a0*/  SHF.R.S32.HI R7, RZ, 0x4, R4 ;  /* 0x00000004ff077819 */ /* 0x000fe40000011404 */
[----:B------:R-:W-:Y:S02]  /*02b0*/  LEA.HI R5, R2, R9, RZ, 0x3 ;  /* 0x0000000902057211 */ /* 0x000fe400078f18ff */
[----:B------:R-:W-:-:S02]  /*02c0*/  LOP3.LUT R2, R0, 0xfffffffc, RZ, 0xc0, !PT ;  /* 0xfffffffc00027812 */ /* 0x000fc400078ec0ff */
[----:B------:R-:W-:Y:S02]  /*02d0*/  LOP3.LUT R6, R6, 0xfffffffe, RZ, 0xc0, !PT ;  /* 0xfffffffe06067812 */ /* 0x000fe400078ec0ff */
[----:B------:R-:W-:Y:S02]  /*02e0*/  LEA.HI R0, R4, R7, RZ, 0x1 ;  /* 0x0000000704007211 */ /* 0x000fe400078f08ff */
[----:B------:R-:W-:Y:S01]  /*02f0*/  LOP3.LUT R4, R5, 0xfffffff8, RZ, 0xc0, !PT ;  /* 0xfffffff805047812 */ /* 0x000fe200078ec0ff */
[C---:B------:R-:W-:Y:S01]  /*0300*/  IMAD.IADD R248, R3.reuse, 0x1, -R6 ;  /* 0x0000000103f87824 */ /* 0x040fe200078e0a06 */
[----:B------:R-:W-:Y:S01]  /*0310*/  LOP3.LUT R0, R0, 0xfffffffe, RZ, 0xc0, !PT ;  /* 0xfffffffe00007812 */ /* 0x000fe200078ec0ff */
[----:B------:R-:W-:Y:S01]  /*0320*/  IMAD.IADD R6, R3, 0x1, -R2 ;  /* 0x0000000103067824 */ /* 0x000fe200078e0a02 */
[----:B------:R-:W-:Y:S01]  /*0330*/  SHF.R.S32.HI R3, RZ, 0x1f, R8 ;  /* 0x0000001fff037819 */ /* 0x000fe20000011408 */
[----:B------:R-:W-:Y:S01]  /*0340*/  IMAD.IADD R4, R9, 0x1, -R4 ;  /* 0x0000000109047824 */ /* 0x000fe200078e0a04 */
[----:B------:R-:W-:Y:S01]  /*0350*/  SHF.R.S32.HI R2, RZ, 0x1f, R10 ;  /* 0x0000001fff027819 */ /* 0x000fe2000001140a */
[----:B------:R-:W-:Y:S01]  /*0360*/  IMAD.IADD R7, R7, 0x1, -R0 ;  /* 0x0000000107077824 */ /* 0x000fe200078e0a00 */
[----:B------:R-:W-:Y:S01]  /*0370*/  LEA.HI R12, R3, R8, RZ, 0x3 ;  /* 0x00000008030c7211 */ /* 0x000fe200078f18ff */
[----:B------:R-:W-:Y:S01]  /*0380*/  IMAD.SHL.U32 R0, R224, 0x40, RZ ;  /* 0x00000040e0007824 */ /* 0x000fe200078e00ff */
[----:B------:R-:W-:Y:S01]  /*0390*/  LEA.HI R241, R2, R10, RZ, 0x2 ;  /* 0x0000000a02f17211 */ /* 0x000fe200078f10ff */
[----:B------:R-:W-:Y:S01]  /*03a0*/  IMAD.SHL.U32 R2, R6, 0x10, RZ ;  /* 0x0000001006027824 */ /* 0x000fe200078e00ff */
[----:B------:R-:W-:-:S02]  /*03b0*/  LOP3.LUT R3, R12, 0xfffffff8, RZ, 0xc0, !PT ;  /* 0xfffffff80c037812 */ /* 0x000fc400078ec0ff */
[----:B------:R-:W-:Y:S02]  /*03c0*/  LOP3.LUT R0, R0, 0x1c0, RZ, 0xc0, !PT ;  /* 0x000001c000007812 */ /* 0x000fe400078ec0ff */
[----:B------:R-:W-:Y:S01]  /*03d0*/  SHF.R.S32.HI R244, RZ, 0x6, R244 ;  /* 0x00000006fff47819 */ /* 0x000fe200000114f4 */
[----:B------:R-:W-:Y:S01]  /*03e0*/  IMAD.IADD R10, R8, 0x1, -R3 ;  /* 0x00000001080a7824 */ /* 0x000fe200078e0a03 */
[C---:B------:R-:W-:Y:S01]  /*03f0*/  LOP3.LUT R213, R0.reuse, 0x8, R11, 0xf8, !PT ;  /* 0x0000000800d57812 */ /* 0x040fe200078ef80b */
[C---:B------:R-:W-:Y:S01]  /*0400*/  IMAD.SHL.U32 R8, R7.reuse, 0x200, RZ ;  /* 0x0000020007087824 */ /* 0x040fe200078e00ff */
[----:B------:R-:W-:Y:S01]  /*0410*/  LOP3.LUT R5, R0, 0x30, R2, 0xf8, !PT ;  /* 0x0000003000057812 */ /* 0x000fe200078ef802 */
[----:B------:R-:W-:Y:S01]  /*0420*/  IMAD.SHL.U32 R209, R244, 0x8, RZ ;  /* 0x00000008f4d17824 */ /* 0x000fe200078e00ff */
[----:B------:R-:W-:Y:S01]  /*0430*/  SHF.R.U32.HI R210, RZ, 0x3, R0 ;  /* 0x00000003ffd27819 */ /* 0x000fe20000011600 */
[----:B------:R-:W-:Y:S01]  /*0440*/  IMAD.SHL.U32 R0, R7, 0x20, RZ ;  /* 0x0000002007007824 */ /* 0x000fe200078e00ff */
[----:B------:R-:W-:Y:S01]  /*0450*/  LOP3.LUT R3, R4, 0x1, RZ, 0xc0, !PT ;  /* 0x0000000104037812 */ /* 0x000fe200078ec0ff */
[----:B------:R-:W-:Y:S01]  /*0460*/  IMAD R2, R244, 0x800, R8 ;  /* 0x00000800f4027824 */ /* 0x000fe200078e0208 */
[----:B------:R-:W-:-:S02]  /*0470*/  LOP3.LUT R213, R213, R210, RZ, 0x3c, !PT ;  /* 0x000000d2d5d57212 */ /* 0x000fc400078e3cff */
[----:B------:R-:W-:Y:S02]  /*0480*/  LOP3.LUT R0, R0, 0x20, RZ, 0xc0, !PT ;  /* 0x0000002000007812 */ /* 0x000fe400078ec0ff */
[----:B------:R-:W-:Y:S01]  /*0490*/  ISETP.NE.U32.AND P0, PT, R3, 0x1, PT ;  /* 0x000000010300780c */ /* 0x000fe20003f05070 */
[----:B------:R-:W-:Y:S01]  /*04a0*/  IMAD.IADD R213, R2, 0x1, R213 ;  /* 0x0000000102d57824 */ /* 0x000fe200078e02d5 */
[----:B------:R-:W-:Y:S01]  /*04b0*/  LOP3.LUT R209, R0, 0x18, R209, 0xf8, !PT ;  /* 0x0000001800d17812 */ /* 0x000fe200078ef8d1 */
[----:B------:R-:W-:Y:S01]  /*04c0*/  IMAD.SHL.U32 R2, R13, 0x2, RZ ;  /* 0x000000020d027824 */ /* 0x000fe200078e00ff */
[----:B------:R-:W-:Y:S01]  /*04d0*/  SHF.R.S32.HI R0, RZ, 0x7, R14 ;  /* 0x00000007ff007819 */ /* 0x000fe2000001140e */
[----:B------:R-:W-:Y:S01]  /*04e0*/  IMAD.SHL.U32 R3, R4, 0x40, RZ ;  /* 0x0000004004037824 */ /* 0x000fe200078e00ff */
[----:B------:R-:W-:Y:S01]  /*04f0*/  LOP3.LUT R11, R5, 0x8, R11, 0xf8, !PT ;  /* 0x00000008050b7812 */ /* 0x000fe200078ef80b */
[--C-:B------:R-:W-:Y:S01]  /*0500*/  IMAD R246, R6, 0x400, R2.reuse ;  /* 0x0000040006f67824 */ /* 0x100fe200078e0202 */
[----:B------:R-:W-:Y:S01]  /*0510*/  R2P PR, R4, 0x6 ;  /* 0x0000000604007804 */ /* 0x000fe20000000000 */
[----:B------:R-:W-:Y:S01]  /*0520*/  IMAD R6, R0, 0x1000, R2 ;  /* 0x0000100000067824 */ /* 0x000fe200078e0202 */
[----:B------:R-:W-:Y:S01]  /*0530*/  LOP3.LUT P4, RZ, R224, 0x2, RZ, 0xc0, !PT ;  /* 0x00000002e0ff7812 */ /* 0x000fe2000788c0ff */
[----:B------:R-:W-:Y:S01]  /*0540*/  IMAD.SHL.U32 R2, R0, 0x8, RZ ;  /* 0x0000000800027824 */ /* 0x000fe200078e00ff */
[----:B------:R-:W-:Y:S01]  /*0550*/  LOP3.LUT R0, R3, 0x1c0, RZ, 0xc0, !PT ;  /* 0x000001c003007812 */ /* 0x000fe200078ec0ff */
[----:B------:R-:W-:Y:S01]  /*0560*/  IMAD.SHL.U32 R5, R244, 0x20, RZ ;  /* 0x00000020f4057824 */ /* 0x000fe200078e00ff */
[----:B------:R-:W-:Y:S01]  /*0570*/  SEL R214, R249, 0xffffffe0, !P4 ;  /* 0xffffffe0f9d67807 */ /* 0x000fe20006000000 */
[----:B------:R-:W-:Y:S01]  /*0580*/  IMAD.SHL.U32 R4, R7, 0x10, RZ ;  /* 0x0000001007047824 */ /* 0x000fe200078e00ff */
[----:B------:R-:W-:Y:S01]  /*0590*/  LOP3.LUT R2, R2, 0x8, RZ, 0xc0, !PT ;  /* 0x0000000802027812 */ /* 0x000fe200078ec0ff */
[----:B------:R-:W-:Y:S01]  /*05a0*/  IMAD R6, R248, 0x400, R6 ;  /* 0x00000400f8067824 */ /* 0x000fe200078e0206 */
[----:B------:R-:W-:-:S02]  /*05b0*/  LOP3.LUT R5, R0, 0x20, R5, 0xf8, !PT ;  /* 0x0000002000057812 */ /* 0x000fc400078ef805 */
[----:B------:R-:W-:Y:S02]  /*05c0*/  SHF.R.U32.HI R3, RZ, 0x3, R0 ;  /* 0x00000003ff037819 */ /* 0x000fe40000011600 */
[----:B------:R-:W-:Y:S02]  /*05d0*/  LOP3.LUT R9, R2, 0x10, R4, 0xf8, !PT ;  /* 0x0000001002097812 */ /* 0x000fe400078ef804 */
[----:B------:R-:W-:Y:S01]  /*05e0*/  LOP3.LUT R4, R5, R3, RZ, 0x3c, !PT ;  /* 0x0000000305047212 */ /* 0x000fe200078e3cff */
[----:B------:R-:W-:Y:S01]  /*05f0*/  IMAD.SHL.U32 R5, R10, 0x40, RZ ;  /* 0x000000400a057824 */ /* 0x000fe200078e00ff */
[----:B------:R-:W-:Y:S01]  /*0600*/  LOP3.LUT R3, R3, R0, R2, 0x1e, !PT ;  /* 0x0000000003037212 */ /* 0x000fe200078e1e02 */
[----:B------:R-:W-:Y:S01]  /*0610*/  IMAD.SHL.U32 R0, R12, 0x40, RZ ;  /* 0x000000400c007824 */ /* 0x000fe200078e00ff */
[----:B------:R-:W-:Y:S01]  /*0620*/  LOP3.LUT P3, RZ, R224, 0x4, RZ, 0xc0, !PT ;  /* 0x00000004e0ff7812 */ /* 0x000fe2000786c0ff */
[----:B------:R-:W-:Y:S01]  /*0630*/  IMAD.IADD R226, R4, 0x1, R6 ;  /* 0x0000000104e27824 */ /* 0x000fe200078e0206 */
[----:B------:R-:W-:Y:S01]  /*0640*/  LOP3.LUT R5, R5, 0x1c0, RZ, 0xc0, !PT ;  /* 0x000001c005057812 */ /* 0x000fe200078ec0ff */
[----:B------:R-:W-:Y:S01]  /*0650*/  IMAD.SHL.U32 R2, R7, 0x8, RZ ;  /* 0x0000000807027824 */ /* 0x000fe200078e00ff */
[----:B------:R-:W-:Y:S01]  /*0660*/  LOP3.LUT R0, R0, 0xfffffe00, RZ, 0xc0, !PT ;  /* 0xfffffe0000007812 */ /* 0x000fe200078ec0ff */
[----:B------:R-:W-:Y:S01]  /*0670*/  IMAD.IADD R246, R246, 0x1, R3 ;  /* 0x00000001f6f67824 */ /* 0x000fe200078e0203 */
[--C-:B------:R-:W-:Y:S01]  /*0680*/  SHF.R.U32.HI R6, RZ, 0x3, R5.reuse ;  /* 0x00000003ff067819 */ /* 0x100fe20000011605 */
[----:B------:R-:W-:Y:S01]  /*0690*/  IMAD.SHL.U32 R224, R224, 0x8, RZ ;  /* 0x00000008e0e07824 */ /* 0x000fe200078e00ff */
[----:B------:R-:W-:Y:S01]  /*06a0*/  LOP3.LUT R2, R5, 0x8, R2, 0xf8, !PT ;  /* 0x0000000805027812 */ /* 0x000fe200078ef802 */
[----:B------:R-:W-:Y:S01]  /*06b0*/  IMAD R3, R248, 0x400, R0 ;  /* 0x00000400f8037824 */ /* 0x000fe200078e0200 */
[----:B------:R-:W-:-:S02]  /*06c0*/  LOP3.LUT R4, R6, R9, R5, 0x1e, !PT ;  /* 0x0000000906047212 */ /* 0x000fc400078e1e05 */
[----:B------:R-:W-:Y:S02]  /*06d0*/  LOP3.LUT R209, R6, R209, R5, 0x1e, !PT ;  /* 0x000000d106d17212 */ /* 0x000fe400078e1e05 */
[-C--:B------:R-:W-:Y:S02]  /*06e0*/  LOP3.LUT R220, R4, R0.reuse, RZ, 0xfc, !PT ;  /* 0x0000000004dc7212 */ /* 0x080fe400078efcff */
[----:B------:R-:W-:Y:S01]  /*06f0*/  LOP3.LUT R209, R209, R0, RZ, 0xfc, !PT ;  /* 0x00000000d1d17212 */ /* 0x000fe200078efcff */
[----:B------:R-:W-:Y:S01]  /*0700*/  IMAD.U32 R0, RZ, RZ, UR5 ;  /* 0x00000005ff007e24 */ /* 0x000fe2000f8e00ff */
[----:B------:R-:W-:Y:S01]  /*0710*/  LOP3.LUT R2, R2, R6, RZ, 0x3c, !PT ;  /* 0x0000000602027212 */ /* 0x000fe200078e3cff */
[----:B------:R-:W-:Y:S01]  /*0720*/  USHF.R.S32.HI UR5, URZ, 0x1f, UR48 ;  /* 0x0000001f3f057899 */ /* 0x000fe20008011430 */
[----:B------:R-:W-:Y:S02]  /*0730*/  SEL R249, R249, 0xffffffe0, !P1 ;  /* 0xffffffe0f9f97807 */ /* 0x000fe40004800000 */
[----:B------:R-:W-:Y:S01]  /*0740*/  LEA R226, R226, UR4, 0x1 ;  /* 0x00000004e2e27c11 */ /* 0x000fe2000f8e08ff */
[----:B------:R-:W-:Y:S01]  /*0750*/  IMAD.IADD R218, R3, 0x1, R2 ;  /* 0x0000000103da7824 */ /* 0x000fe200078e0202 */
[----:B------:R-:W-:Y:S01]  /*0760*/  LEA R213, R213, UR4, 0x1 ;  /* 0x00000004d5d57c11 */ /* 0x000fe2000f8e08ff */
[----:B------:R-:W-:Y:S01]  /*0770*/  IMAD.U32 R2, RZ, RZ, UR6 ;  /* 0x00000006ff027e24 */ /* 0x000fe2000f8e00ff */
[----:B------:R-:W-:Y:S01]  /*0780*/  SEL R228, R228, 0x10, !P0 ;  /* 0x00000010e4e47807 */ /* 0x000fe20004000000 */
[----:B------:R-:W-:Y:S01]  /*0790*/  IMAD.U32 R0, RZ, RZ, UR5 ;  /* 0x00000005ff007e24 */ /* 0x000fe2000f8e00ff */
[----:B------:R-:W-:Y:S01]  /*07a0*/  SHF.R.S32.HI R241, RZ, 0x2, R241 ;  /* 0x00000002fff17819 */ /* 0x000fe200000114f1 */
[----:B------:R-:W-:Y:S01]  /*07b0*/  IMAD.U32 R2, RZ, RZ, UR5 ;  /* 0x00000005ff027e24 */ /* 0x000fe2000f8e00ff */
[----:B------:R-:W-:Y:S01]  /*07c0*/  UIADD3 UR5, UR4, 0xc000, URZ ;  /* 0x0000c00004057890 */ /* 0x000fe2000fffe03f */
[----:B------:R-:W-:Y:S01]  /*07d0*/  IMAD.MOV.U32 R0, RZ, RZ, 0x40 ;  /* 0x00000040ff007424 */ /* 0x000fe200078e00ff */
[----:B------:R-:W-:Y:S01]  /*07e0*/  LOP3.LUT R210, R8, R11, R210, 0xf6, !PT ;  /* 0x0000000b08d27212 */ /* 0x000fe200078ef6d2 */
[----:B------:R-:W-:-:S02]  /*07f0*/  IMAD.IADD R227, R226, 0x1, R249 ;  /* 0x00000001e2e37824 */ /* 0x000fc400078e02f9 */
[----:B------:R-:W-:Y:S01]  /*0800*/  IMAD.IADD R214, R214, 0x1, R213 ;  /* 0x00000001d6d67824 */ /* 0x000fe200078e02d5 */
[----:B------:R-:W-:Y:S01]  /*0810*/  LEA R246, R246, UR5, 0x1 ;  /* 0x00000005f6f67c11 */ /* 0x000fe2000f8e08ff */
[----:B------:R-:W-:Y:S01]  /*0820*/  IMAD.IADD R229, R226, 0x1, R228 ;  /* 0x00000001e2e57824 */ /* 0x000fe200078e02e4 */
[----:B------:R-:W-:Y:S01]  /*0830*/  SEL R215, R0, 0xffffffc0, !P3 ;  /* 0xffffffc000d77807 */ /* 0x000fe20005800000 */
[----:B------:R-:W-:Y:S01]  /*0840*/  IMAD R241, R248, 0x10, R241 ;  /* 0x00000010f8f17824 */ /* 0x000fe200078e02f1 */
[----:B------:R-:W-:Y:S01]  /*0850*/  SEL R0, R0, 0xffffffc0, !P2 ;  /* 0xffffffc000007807 */ /* 0x000fe20005000000 */
[----:B------:R-:W-:Y:S01]  /*0860*/  VIADD R252, R246, 0x420 ;  /* 0x00000420f6fc7836 */ /* 0x000fe20000000000 */
[----:B------:R-:W-:Y:S01]  /*0870*/  LEA R210, R210, UR4, 0x1 ;  /* 0x00000004d2d27c11 */ /* 0x000fe2000f8e08ff */
[----:B------:R-:W-:Y:S01]  /*0880*/  IMAD.IADD R249, R249, 0x1, R246 ;  /* 0x00000001f9f97824 */ /* 0x000fe200078e02f6 */
[----:B------:R-:W-:Y:S01]  /*0890*/  LEA R209, R209, UR5, 0x1 ;  /* 0x00000005d1d17c11 */ /* 0x000fe2000f8e08ff */
[----:B------:R-:W-:-:S02]  /*08a0*/  @P1 VIADD R252, R246, 0x3e0 ;  /* 0x000003e0f6fc1836 */ /* 0x000fc40000000000 */
[C---:B------:R-:W-:Y:S02]  /*08b0*/  IMAD.IADD R216, R215.reuse, 0x1, R213 ;  /* 0x00000001d7d87824 */ /* 0x040fe400078e02d5 */
[----:B------:R-:W-:Y:S02]  /*08c0*/  IMAD.IADD R215, R215, 0x1, R214 ;  /* 0x00000001d7d77824 */ /* 0x000fe400078e02d6 */
[--C-:B------:R-:W-:Y:S02]  /*08d0*/  IMAD.IADD R247, R246, 0x1, R0.reuse ;  /* 0x00000001f6f77824 */ /* 0x100fe400078e0200 */
[----:B------:R-:W-:Y:S02]  /*08e0*/  IMAD.IADD R228, R228, 0x1, R227 ;  /* 0x00000001e4e47824 */ /* 0x000fe400078e02e3 */
[----:B------:R-:W-:Y:S02]  /*08f0*/  IMAD.IADD R250, R249, 0x1, R0 ;  /* 0x00000001f9fa7824 */ /* 0x000fe400078e0200 */
[----:B------:R-:W-:-:S02]  /*0900*/  IMAD.IADD R251, R0, 0x1, R252 ;  /* 0x0000000100fb7824 */ /* 0x000fc400078e02fc */
[----:B------:R-:W-:Y:S01]  /*0910*/  IMAD.U32 R2, RZ, RZ, UR6 ;  /* 0x00000006ff027e24 */ /* 0x000fe2000f8e00ff */
[----:B------:R-:W-:-:S06]  /*0920*/  ULDC.64 UR6, c[0x0][0x208] ;  /* 0x0000820000067ab9 */ /* 0x000fcc0000000a00 */
.L_x_1397:
        /* <DEDUP_REMOVED lines=67> */
.L_x_1327:
        /* <DEDUP_REMOVED lines=15> */
[----:B------:R-:W-:Y:S01]  /*0e50*/  ULDC.U8 UR39, c[0x0][0x480] ;  /* 0x0001200000277ab9 */ /* 0x000fe20000000000 */
[----:B------:R-:W-:-:S02]  /*0e60*/  UIMAD UR19, UR48, UR11, UR10 ;  /* 0x0000000b301372a4 */ /* 0x000fc4000f8e020a */
[----:B------:R-:W-:Y:S01]  /*0e70*/  USHF.R.S32.HI UR37, URZ, 0x1f, UR58 ;  /* 0x0000001f3f257899 */ /* 0x000fe2000801143a */
[----:B------:R-:W-:Y:S01]  /*0e80*/  @!UP1 ULDC.64 UR10, c[0x0][0x418] ;  /* 0x00010600000a9ab9 */ /* 0x000fe20000000a00 */
[----:B------:R-:W-:Y:S02]  /*0e90*/  UISETP.NE.AND UP4, UPT, UR39, URZ, UPT ;  /* 0x0000003f2700728c */ /* 0x000fe4000bf85270 */
[----:B------:R-:W-:Y:S01]  /*0ea0*/  USHF.L.U32 UR16, UR48, 0x7, URZ ;  /* 0x0000000730107899 */ /* 0x000fe2000800063f */
[----:B------:R-:W-:Y:S01]  /*0eb0*/  ULDC.64 UR22, c[0x0][0x240] ;  /* 0x0000900000167ab9 */ /* 0x000fe20000000a00 */
[----:B------:R-:W-:Y:S01]  /*0ec0*/  ULDC UR61, c[0x0][0x2dc] ;  /* 0x0000b700003d7ab9 */ /* 0x000fe20000000800 */
[----:B------:R-:W-:Y:S01]  /*0ed0*/  ULDC UR60, c[0x0][0x270] ;  /* 0x00009c00003c7ab9 */ /* 0x000fe20000000800 */
[----:B------:R-:W-:Y:S01]  /*0ee0*/  @!UP1 UIMAD.WIDE.U32 UR32, UR48, UR10, URZ ;  /* 0x0000000a302092a5 */ /* 0x000fe2000f8e003f */
[----:B-1----:R-:W-:Y:S01]  /*0ef0*/  IABS R5, R6 ;  /* 0x0000000600057213 */ /* 0x002fe20000000000 */
[----:B------:R-:W-:Y:S01]  /*0f00*/  USEL UR34, UR16, URZ, UP2 ;  /* 0x0000003f10227287 */ /* 0x000fe20009000000 */
[----:B------:R-:W-:Y:S01]  /*0f10*/  ISETP.NE.AND P3, PT, R6, RZ, PT ;  /* 0x000000ff0600720c */ /* 0x000fe20003f65270 */
[----:B------:R-:W-:Y:S01]  /*0f20*/  UIMAD.WIDE.U32 UR24, UR8, UR22, URZ ;  /* 0x00000016081872a5 */ /* 0x000fe2000f8e003f */
[----:B------:R-:W1:Y:S01]  /*0f30*/  I2F.RP R2, R5 ;  /* 0x0000000500027306 */ /* 0x000e620000209400 */
[----:B------:R-:W-:-:S02]  /*0f40*/  UIMAD.WIDE.U32 UR16, UR48, UR58, URZ ;  /* 0x0000003a301072a5 */ /* 0x000fc4000f8e003f */
[----:B------:R-:W-:Y:S02]  /*0f50*/  USEL UR54, UR14, UR24, !UP1 ;  /* 0x000000180e367287 */ /* 0x000fe4000c800000 */
[----:B--2---:R-:W-:Y:S02]  /*0f60*/  UIMAD.WIDE.U32 UR28, UR9, UR12, URZ ;  /* 0x0000000c091c72a5 */ /* 0x004fe4000f8e003f */
[----:B------:R-:W-:Y:S02]  /*0f70*/  UIADD3 UR45, UR15, UR19, URZ ;  /* 0x000000130f2d7290 */ /* 0x000fe4000fffe03f */
[----:B------:R-:W-:Y:S02]  /*0f80*/  UIMAD UR49, UR9, UR13, UR29 ;  /* 0x0000000d093172a4 */ /* 0x000fe4000f8e021d */
[----:B------:R-:W-:Y:S01]  /*0f90*/  @!UP1 UIMAD UR9, UR56, UR10, URZ ;  /* 0x0000000a380992a4 */ /* 0x000fe2000f8e023f */
[----:B------:R-:W-:Y:S01]  /*0fa0*/  @UP1 ULDC.64 UR12, c[0x0][0x420] ;  /* 0x00010800000c1ab9 */ /* 0x000fe20000000a00 */
[----:B------:R-:W-:Y:S01]  /*0fb0*/  ULDC UR40, c[0x0][0x2c4] ;  /* 0x0000b10000287ab9 */ /* 0x000fe20000000800 */
[----:B-1----:R-:W1:Y:S01]  /*0fc0*/  MUFU.RCP R2, R2 ;  /* 0x0000000200027308 */ /* 0x002e620000001000 */
[----:B------:R-:W-:-:S02]  /*0fd0*/  @!UP1 UIMAD UR31, UR48, UR11, UR9 ;  /* 0x0000000b301f92a4 */ /* 0x000fc4000f8e0209 */
[----:B------:R-:W-:Y:S02]  /*0fe0*/  UIADD3 UR9, UR38, 0x3f, URZ ;  /* 0x0000003f26097890 */ /* 0x000fe4000fffe03f */
[----:B------:R-:W-:Y:S02]  /*0ff0*/  @UP1 UIMAD.WIDE.U32 UR42, UR8, UR12, URZ ;  /* 0x0000000c082a12a5 */ /* 0x000fe4000f8e003f */
[----:B------:R-:W-:Y:S02]  /*1000*/  USHF.R.S32.HI UR18, URZ, 0x1f, UR9 ;  /* 0x0000001f3f127899 */ /* 0x000fe40008011409 */
[----:B------:R-:W-:Y:S02]  /*1010*/  @UP1 UIMAD UR46, UR8, UR13, UR43 ;  /* 0x0000000d082e12a4 */ /* 0x000fe4000f8e022b */
[----:B------:R-:W-:Y:S02]  /*1020*/  ULEA.HI UR39, UR18, UR9, URZ, 0x6 ;  /* 0x0000000912277291 */ /* 0x000fe4000f8f303f */
[----:B------:R-:W-:Y:S01]  /*1030*/  UIMAD UR9, UR37, UR48, URZ ;  /* 0x00000030250972a4 */ /* 0x000fe2000f8e023f */
[----:B------:R-:W-:Y:S01]  /*1040*/  ULDC.U8 UR13, c[0x0][0x3d8] ;  /* 0x0000f600000d7ab9 */ /* 0x000fe20000000000 */
[----:B------:R-:W-:Y:S01]  /*1050*/  UIMAD.WIDE UR10, UR61, UR60, URZ ;  /* 0x0000003c3d0a72a5 */ /* 0x000fe2000f8e023f */
[----:B-1----:R-:W-:Y:S01]  /*1060*/  VIADD R2, R2, 0xffffffe ;  /* 0x0ffffffe02027836 */ /* 0x002fe20000000000 */
[----:B------:R-:W-:-:S02]  /*1070*/  UIMAD UR9, UR56, UR58, UR9 ;  /* 0x0000003a380972a4 */ /* 0x000fc4000f8e0209 */
[----:B------:R-:W-:Y:S01]  /*1080*/  UISETP.NE.AND UP3, UPT, UR13, URZ, UPT ;  /* 0x0000003f0d00728c */ /* 0x000fe2000bf65270 */
        /* <DEDUP_REMOVED lines=13> */
[----:B------:R-:W-:Y:S02]  /*1160*/  UIMAD UR26, UR8, UR23, URZ ;  /* 0x00000017081a72a4 */ /* 0x000fe4000f8e023f */
[----:B------:R-:W-:Y:S01]  /*1170*/  ULOP3.LUT UR16, UR39, 0xffffffc0, URZ, 0xc0, !UPT ;  /* 0xffffffc027107892 */ /* 0x000fe2000f8ec03f */
[----:B------:R-:W-:Y:S01]  /*1180*/  IMAD.HI.U32 R0, R3, R0, R2 ;  /* 0x0000000003007227 */ /* 0x000fe200078e0002 */
[----:B------:R-:W-:Y:S01]  /*1190*/  MOV R2, R4 ;  /* 0x0000000400027202 */ /* 0x000fe20000000f00 */
[----:B------:R-:W-:-:S02]  /*11a0*/  UISETP.NE.AND UP0, UPT, UR30, -0x1, UPT ;  /* 0xffffffff1e00788c */ /* 0x000fc4000bf05270 */
[----:B------:R-:W-:Y:S02]  /*11b0*/  @UP1 UIADD3 UR47, UR17, UR24, URZ ;  /* 0x00000018112f1290 */ /* 0x000fe4000fffe03f */
[----:B------:R-:W-:Y:S01]  /*11c0*/  IMAD.HI.U32 R0, R0, R2, RZ ;  /* 0x0000000200007227 */ /* 0x000fe200078e00ff */
[----:B------:R-:W-:Y:S02]  /*11d0*/  USHF.L.U64.HI UR12, UR48, 0x7, UR56 ;  /* 0x00000007300c7899 */ /* 0x000fe40008010238 */
[----:B------:R-:W-:Y:S01]  /*11e0*/  @UP3 USEL UR24, UR9, UR8, !UP1 ;  /* 0x0000000809183287 */ /* 0x000fe2000c800000 */
[----:B------:R-:W-:Y:S01]  /*11f0*/  IMAD.MOV R3, RZ, RZ, -R0 ;  /* 0x000000ffff037224 */ /* 0x000fe200078e0a00 */
[----:B------:R-:W-:Y:S02]  /*1200*/  @UP1 UIADD3 UR45, UR25, UR26, URZ ;  /* 0x0000001a192d1290 */ /* 0x000fe4000fffe03f */
[----:B------:R-:W-:Y:S01]  /*1210*/  UIADD3 UR9, UR16, -0x40, URZ ;  /* 0xffffffc010097890 */ /* 0x000fe2000fffe03f */
[----:B------:R-:W-:Y:S01]  /*1220*/  IMAD R2, R5, R3, R2 ;  /* 0x0000000305027224 */ /* 0x000fe200078e0202 */
[----:B------:R-:W-:Y:S01]  /*1230*/  @UP3 ULDC UR25, c[0x0][0x2e4] ;  /* 0x0000b90000193ab9 */ /* 0x000fe20000000800 */
[----:B------:R-:W-:-:S02]  /*1240*/  USEL UR36, UR12, URZ, UP2 ;  /* 0x0000003f0c247287 */ /* 0x000fc40009000000 */
[----:B------:R-:W-:Y:S01]  /*1250*/  @!UP3 UIMAD UR17, UR48, UR60, UR57 ;  /* 0x0000003c3011b2a4 */ /* 0x000fe2000f8e0239 */
[----:B------:R-:W-:Y:S01]  /*1260*/  ISETP.GT.U32.AND P1, PT, R5, R2, PT ;  /* 0x000000020500720c */ /* 0x000fe20003f24070 */
[----:B------:R-:W-:Y:S02]  /*1270*/  @UP3 UIMAD UR25, UR57, UR25, UR24 ;  /* 0x00000019391932a4 */ /* 0x000fe4000f8e0218 */
[----:B------:R-:W-:Y:S02]  /*1280*/  USHF.R.S32.HI UR24, URZ, 0x1f, UR9 ;  /* 0x0000001f3f187899 */ /* 0x000fe40008011409 */
[----:B------:R-:W-:Y:S02]  /*1290*/  UIADD3 UR16, UP2, UR9, UR34, URZ ;  /* 0x0000002209107290 */ /* 0x000fe4000ff5e03f */
[----:B------:R-:W-:Y:S02]  /*12a0*/  @!UP3 UIMAD UR25, UR17, UR40, URZ ;  /* 0x000000281119b2a4 */ /* 0x000fe4000f8e023f */
        /* <DEDUP_REMOVED lines=8> */
[----:B------:R-:W-:Y:S01]  /*1330*/  @UP0 ULDC.64 UR12, c[0x0][0x248] ;  /* 0x00009200000c0ab9 */ /* 0x000fe20000000a00 */
[----:B------:R-:W-:Y:S01]  /*1340*/  LOP3.LUT R2, R6, UR57, RZ, 0x3c, !PT ;  /* 0x0000003906027c12 */ /* 0x000fe2000f8e3cff */
[----:B------:R-:W-:Y:S01]  /*1350*/  @UP0 ULDC.64 UR14, c[0x0][0x250] ;  /* 0x00009400000e0ab9 */ /* 0x000fe20000000a00 */
[----:B------:R-:W-:-:S02]  /*1360*/  UIMAD.WIDE.U32 UR40, UR10, UR16, URZ ;  /* 0x000000100a2872a5 */ /* 0x000fc4000f8e003f */
[----:B------:R-:W-:Y:S01]  /*1370*/  ISETP.GE.AND P2, PT, R2, RZ, PT ;  /* 0x000000ff0200720c */ /* 0x000fe20003f46270 */
[----:B------:R-:W-:Y:S02]  /*1380*/  UIMAD UR16, UR10, UR17, UR11 ;  /* 0x000000110a1072a4 */ /* 0x000fe4000f8e020b */
[----:B------:R-:W-:Y:S02]  /*1390*/  @UP0 UIMAD.WIDE.U32 UR18, UR27, UR12, URZ ;  /* 0x0000000c1b1202a5 */ /* 0x000fe4000f8e003f */
[----:B------:R-:W-:Y:S02]  /*13a0*/  @UP0 UIMAD.WIDE.U32 UR10, UR29, UR14, URZ ;  /* 0x0000000e1d0a02a5 */ /* 0x000fe4000f8e003f */
[----:B------:R-:W-:Y:S01]  /*13b0*/  @P0 VIADD R0, R0, 0x1 ;  /* 0x0000000100000836 */ /* 0x000fe20000000000 */
[----:B------:R-:W-:Y:S01]  /*13c0*/  UIMAD UR50, UR57, UR61, URZ ;  /* 0x0000003d393272a4 */ /* 0x000fe2000f8e023f */
        /* <DEDUP_REMOVED lines=29> */
.L_x_1329:
        /* <DEDUP_REMOVED lines=13> */
.L_x_1330:
        /* <DEDUP_REMOVED lines=11> */
.L_x_1331:
[----:B------:R-:W-:-:S04]  /*1720*/  UIMAD UR8, UR48, UR60, UR57 ;  /* 0x0000003c300872a4 */ /* 0x000fc8000f8e0239 */
[----:B------:R-:W-:-:S12]  /*1730*/  UIMAD UR8, UR8, UR58, URZ ;  /* 0x0000003a080872a4 */ /* 0x000fd8000f8e023f */
.L_x_1332:
[----:B------:R-:W1:Y:S01]  /*1740*/  S2R R24, SR_TID.X ;  /* 0x0000000000187919 */ /* 0x000e620000002100 */
[----:B------:R-:W2:Y:S01]  /*1750*/  LDC.64 R4, c[0x0][0x420] ;  /* 0x00010800ff047b82 */ /* 0x000ea20000000a00 */
[----:B------:R-:W-:Y:S01]  /*1760*/  SHF.R.S32.HI R225, RZ, 0x1f, R224 ;  /* 0x0000001fffe17819 */ /* 0x000fe200000114e0 */
[----:B------:R-:W-:Y:S01]  /*1770*/  UIADD3 UR37, UR9, UR8, URZ ;  /* 0x0000000809257290 */ /* 0x000fe2000fffe03f */
[----:B------:R-:W-:Y:S01]  /*1780*/  IADD3 R6, P0, R224, UR10, RZ ;  /* 0x0000000ae0067c10 */ /* 0x000fe2000ff1e0ff */
[----:B------:R-:W-:Y:S01]  /*1790*/  UIADD3 UR29, UR9, UR25, URZ ;  /* 0x00000019091d7290 */ /* 0x000fe2000fffe03f */
[----:B------:R-:W-:Y:S01]  /*17a0*/  BSSY B1, `(.L_x_1328) ;  /* 0x0000a89000017945 */ /* 0x000fe20003800000 */
[----:B------:R-:W-:Y:S01]  /*17b0*/  USHF.R.S32.HI UR28, URZ, 0x1f, UR57 ;  /* 0x0000001f3f1c7899 */ /* 0x000fe20008011439 */
[----:B------:R-:W-:Y:S01]  /*17c0*/  IADD3.X R7, R225, UR46, RZ, P0, !PT ;  /* 0x0000002ee1077c10 */ /* 0x000fe200087fe4ff */
[----:B------:R-:W-:Y:S01]  /*17d0*/  UIMAD UR16, UR61, UR60, URZ ;  /* 0x0000003c3d1072a4 */ /* 0x000fe2000f8e023f */
[----:B------:R-:W-:Y:S01]  /*17e0*/  ULDC.64 UR18, c[0x0][0x258] ;  /* 0x0000960000127ab9 */ /* 0x000fe20000000a00 */
[----:B------:R-:W-:Y:S01]  /*17f0*/  UISETP.GE.AND UP2, UPT, UR38, 0x1, UPT ;  /* 0x000000012600788c */ /* 0x000fe2000bf46270 */
[----:B------:R-:W-:Y:S01]  /*1800*/  ULDC.64 UR32, c[0x0][0x400] ;  /* 0x0001000000207ab9 */ /* 0x000fe20000000a00 */
[----:B------:R-:W-:Y:S01]  /*1810*/  ULDC.64 UR42, c[0x0][0x2b0] ;  /* 0x0000ac00002a7ab9 */ /* 0x000fe20000000a00 */
[----:B------:R-:W-:Y:S01]  /*1820*/  ULDC.64 UR10, c[0x0][0x210] ;  /* 0x00008400000a7ab9 */ /* 0x000fe20000000a00 */
[----:B------:R-:W-:Y:S01]  /*1830*/  ULEA.HI.SX32 UR39, UR39, 0xffffffff, 0x1a ;  /* 0xffffffff27277891 */ /* 0x000fe2000f8fd23f */
[----:B--2---:R-:W-:Y:S01]  /*1840*/  IMAD.WIDE.U32 R6, R4, UR9, R6 ;  /* 0x0000000904067c25 */ /* 0x004fe2000f8e0006 */
[----:B-1----:R-:W-:-:S04]  /*1850*/  SHF.R.S32.HI R25, RZ, 0x1f, R24 ;  /* 0x0000001fff197819 */ /* 0x002fc80000011418 */
[----:B------:R-:W-:-:S04]  /*1860*/  LEA.HI R2, R25, R24, RZ, 0x3 ;  /* 0x0000001819027211 */ /* 0x000fc800078f18ff */
[----:B------:R-:W-:-:S04]  /*1870*/  SHF.R.S32.HI R2, RZ, 0x3, R2 ;  /* 0x00000003ff027819 */ /* 0x000fc80000011402 */
[----:B------:R-:W-:Y:S02]  /*1880*/  SHF.R.S32.HI R23, RZ, 0x1f, R2 ;  /* 0x0000001fff177819 */ /* 0x000fe40000011402 */
[----:B------:R-:W-:-:S03]  /*1890*/  IADD3 R0, P1, R2, UR9, RZ ;  /* 0x0000000902007c10 */ /* 0x000fc6000ff3e0ff */
[C---:B------:R-:W-:Y:S01]  /*18a0*/  IMAD R14, R23.reuse, R4, RZ ;  /* 0x00000004170e7224 */ /* 0x040fe200078e02ff */
[----:B------:R-:W-:-:S03]  /*18b0*/  IADD3.X R3, R23, UR24, RZ, P1, !PT ;  /* 0x0000001817037c10 */ /* 0x000fc60008ffe4ff */
[----:B------:R-:W-:Y:S02]  /*18c0*/  IMAD R14, R2, R5, R14 ;  /* 0x00000005020e7224 */ /* 0x000fe400078e020e */
[----:B------:R-:W-:Y:S02]  /*18d0*/  IMAD R8, R3, UR22, RZ ;  /* 0x0000001603087c24 */ /* 0x000fe4000f8e02ff */
[----:B------:R-:W-:Y:S01]  /*18e0*/  IMAD R3, R4, UR24, RZ ;  /* 0x0000001804037c24 */ /* 0x000fe2000f8e02ff */
[----:B------:R-:W-:Y:S01]  /*18f0*/  ULDC.64 UR24, c[0x0][0x3e0] ;  /* 0x0000f80000187ab9 */ /* 0x000fe20000000a00 */
[C---:B------:R-:W-:Y:S02]  /*1900*/  IMAD R10, R0.reuse, UR23, R8 ;  /* 0x00000017000a7c24 */ /* 0x040fe4000f8e0208 */
[----:B------:R-:W-:-:S04]  /*1910*/  IMAD.WIDE.U32 R8, R0, UR22, R224 ;  /* 0x0000001600087c25 */ /* 0x000fc8000f8e00e0 */
[----:B------:R-:W-:Y:S01]  /*1920*/  IMAD R3, R5, UR9, R3 ;  /* 0x0000000905037c24 */ /* 0x000fe2000f8e0203 */
[----:B------:R-:W-:Y:S01]  /*1930*/  IADD3 R8, P0, R8, UR54, RZ ;  /* 0x0000003608087c10 */ /* 0x000fe2000ff1e0ff */
[----:B------:R-:W-:Y:S02]  /*1940*/  ULDC.64 UR8, c[0x0][0x428] ;  /* 0x00010a0000087ab9 */ /* 0x000fe40000000a00 */
[----:B------:R-:W-:Y:S01]  /*1950*/  IMAD.IADD R7, R7, 0x1, R3 ;  /* 0x0000000107077824 */ /* 0x000fe200078e0203 */
[----:B------:R-:W-:Y:S01]  /*1960*/  IADD3.X R9, R9, UR45, R10, P0, !PT ;  /* 0x0000002d09097c10 */ /* 0x000fe200087fe40a */
[----:B------:R-:W-:Y:S01]  /*1970*/  IMAD.U32 R0, RZ, RZ, UR8 ;  /* 0x00000008ff007e24 */ /* 0x000fe2000f8e00ff */
[----:B------:R-:W-:Y:S01]  /*1980*/  LEA.HI R10, R25, R24, RZ, 0x5 ;  /* 0x00000018190a7211 */ /* 0x000fe200078f28ff */
[----:B------:R-:W-:Y:S01]  /*1990*/  UIMAD UR17, UR28, UR8, URZ ;  /* 0x000000081c1172a4 */ /* 0x000fe2000f8e023f */
[----:B------:R-:W-:Y:S01]  /*19a0*/  IMAD.U32 R3, RZ, RZ, UR18 ;  /* 0x00000012ff037e24 */ /* 0x000fe2000f8e00ff */
[----:B------:R-:W-:Y:S01]  /*19b0*/  USHF.L.U32 UR8, UR16, 0x6, URZ ;  /* 0x0000000610087899 */ /* 0x000fe2000800063f */
[----:B------:R-:W-:Y:S01]  /*19c0*/  IMAD.WIDE.U32 R6, R0, UR57, R6 ;  /* 0x0000003900067c25 */ /* 0x000fe2000f8e0006 */
[----:B------:R-:W-:Y:S01]  /*19d0*/  LOP3.LUT R0, R10, 0xffffffe0, RZ, 0xc0, !PT ;  /* 0xffffffe00a007812 */ /* 0x000fe200078ec0ff */
[----:B------:R-:W-:Y:S01]  /*19e0*/  UIMAD UR17, UR57, UR9, UR17 ;  /* 0x00000009391172a4 */ /* 0x000fe2000f8e0211 */
[----:B------:R-:W-:Y:S01]  /*19f0*/  PLOP3.LUT P0, PT, PT, PT, UP2, 0x80, 0x0 ;  /* 0x000000000000781c */ /* 0x000fe20003f0f028 */
[----:B------:R-:W-:Y:S01]  /*1a00*/  USHF.R.S32.HI UR9, URZ, 0x1f, UR8 ;  /* 0x0000001f3f097899 */ /* 0x000fe20008011408 */
[----:B------:R-:W-:Y:S01]  /*1a10*/  IMAD.WIDE.U32 R8, R3, UR57, R8 ;  /* 0x0000003903087c25 */ /* 0x000fe2000f8e0008 */
[----:B------:R-:W-:Y:S01]  /*1a20*/  UIADD3 UR8, UP1, UP0, UR40, UR8, UR50 ;  /* 0x0000000828087290 */ /* 0x000fe2000f83e032 */
[----:B------:R-:W-:Y:S01]  /*1a30*/  SHF.R.S32.HI R3, RZ, 0x5, R10 ;  /* 0x00000005ff037819 */ /* 0x000fe2000001140a */
[----:B------:R-:W-:Y:S01]  /*1a40*/  UIMAD UR28, UR28, UR18, URZ ;  /* 0x000000121c1c72a4 */ /* 0x000fe2000f8e023f */
[----:B------:R-:W-:Y:S01]  /*1a50*/  IMAD.IADD R20, R24, 0x1, -R0 ;  /* 0x0000000118147824 */ /* 0x000fe200078e0a00 */
[----:B------:R-:W-:Y:S01]  /*1a60*/  UIADD3.X UR9, UR49, UR9, UR53, UP1, UP0 ;  /* 0x0000000931097290 */ /* 0x000fe20008fe0435 */
[----:B------:R-:W-:Y:S01]  /*1a70*/  VIADD R7, R7, UR17 ;  /* 0x0000001107077c36 */ /* 0x000fe20008000000 */
[----:B------:R-:W-:Y:S01]  /*1a80*/  UIADD3 UR17, UP1, UP0, UR51, UR8, UR55 ;  /* 0x0000000833117290 */ /* 0x000fe2000f83e037 */
[----:B------:R-:W-:Y:S01]  /*1a90*/  IMAD R3, R3, UR16, R20 ;  /* 0x0000001003037c24 */ /* 0x000fe2000f8e0214 */
[----:B------:R-:W-:Y:S01]  /*1aa0*/  UIMAD UR34, UR57, UR19, UR28 ;  /* 0x00000013392272a4 */ /* 0x000fe2000f8e021c */
[----:B------:R-:W-:Y:S01]  /*1ab0*/  IMAD.WIDE.U32 R6, R2, R4, R6 ;  /* 0x0000000402067225 */ /* 0x000fe200078e0006 */
[----:B------:R-:W-:Y:S01]  /*1ac0*/  UIADD3.X UR8, UR52, UR9, UR47, UP1, UP0 ;  /* 0x0000000934087290 */ /* 0x000fe20008fe042f */
[----:B------:R-:W-:Y:S01]  /*1ad0*/  LEA R12, P4, R8, UR10, 0x1 ;  /* 0x0000000a080c7c11 */ /* 0x000fe2000f8808ff */
[----:B------:R-:W-:Y:S01]  /*1ae0*/  UIMAD.WIDE UR18, UR29, 0x4, UR42 ;  /* 0x000000041d1278a5 */ /* 0x000fe2000f8e022a */
[----:B------:R-:W-:Y:S01]  /*1af0*/  IADD3 R0, P2, R3, UR17, RZ ;  /* 0x0000001103007c10 */ /* 0x000fe2000ff5e0ff */
[----:B------:R-:W-:Y:S01]  /*1b00*/  IMAD.IADD R14, R7, 0x1, R14 ;  /* 0x00000001070e7824 */ /* 0x000fe200078e020e */
[----:B------:R-:W-:Y:S01]  /*1b10*/  ULDC.64 UR42, c[0x0][0x478] ;  /* 0x00011e00002a7ab9 */ /* 0x000fe20000000a00 */
[----:B------:R-:W-:Y:S01]  /*1b20*/  VIADD R16, R9, UR34 ;  /* 0x0000002209107c36 */ /* 0x000fe20008000000 */
[----:B------:R-:W-:Y:S01]  /*1b30*/  LEA R19, P1, R0, UR32, 0x2 ;  /* 0x0000002000137c11 */ /* 0x000fe2000f8210ff */
[----:B------:R-:W-:Y:S01]  /*1b40*/  UIMAD.WIDE UR28, UR37, 0x4, UR42 ;  /* 0x00000004251c78a5 */ /* 0x000fe2000f8e022a */
[----:B------:R-:W-:-:S02]  /*1b50*/  LEA.HI.X.SX32 R3, R3, UR8, 0x1, P2 ;  /* 0x0000000803037c11 */ /* 0x000fc400090f0eff */
[----:B------:R-:W-:Y:S02]  /*1b60*/  LEA R10, P3, R6, UR24, 0x1 ;  /* 0x00000018060a7c11 */ /* 0x000fe4000f8608ff */
[----:B------:R-:W-:Y:S02]  /*1b70*/  LEA.HI.X R18, R0, UR33, R3, 0x2, P1 ;  /* 0x0000002100127c11 */ /* 0x000fe400088f1403 */
[----:B------:R-:W-:Y:S02]  /*1b80*/  LEA.HI.X R11, R6, UR25, R14, 0x1, P3 ;  /* 0x00000019060b7c11 */ /* 0x000fe400098f0c0e */
[----:B------:R-:W-:Y:S01]  /*1b90*/  LEA.HI.X R13, R8, UR11, R16, 0x1, P4 ;  /* 0x0000000b080d7c11 */ /* 0x000fe2000a0f0c10 */
[----:B------:R-:W-:Y:S06]  /*1ba0*/  @!P0 BRA `(.L_x_1333) ;  /* 0x0000009400808947 */ /* 0x000fec0003800000 */
[----:B------:R-:W-:Y:S01]  /*1bb0*/  PLOP3.LUT P0, PT, PT, PT, UP4, 0x80, 0x0 ;  /* 0x000000000000781c */ /* 0x000fe20003f0f048 */
[C---:B------:R-:W-:Y:S01]  /*1bc0*/  IMAD.SHL.U32 R0, R2.reuse, 0x40, RZ ;  /* 0x0000004002007824 */ /* 0x040fe200078e00ff */
[----:B------:R-:W-:Y:S01]  /*1bd0*/  UMOV UR8, UR39 ;  /* 0x0000002700087c82 */ /* 0x000fe20008000000 */
[----:B------:R-:W-:Y:S01]  /*1be0*/  UMOV UR16, UR18 ;  /* 0x0000001200107c82 */ /* 0x000fe20008000000 */
[----:B------:R-:W-:Y:S01]  /*1bf0*/  UIMAD UR9, UR8, -0x40, UR38 ;  /* 0xffffffc0080978a4 */ /* 0x000fe2000f8e0226 */
[----:B------:R-:W-:Y:S01]  /*1c00*/  VIADD R22, R2, 0x20 ;  /* 0x0000002002167836 */ /* 0x000fe20000000000 */
[----:B------:R-:W-:Y:S01]  /*1c10*/  LOP3.LUT R0, R0, 0x1c0, RZ, 0xc0, !PT ;  /* 0x000001c000007812 */ /* 0x000fe200078ec0ff */
[----:B------:R-:W-:Y:S01]  /*1c20*/  ULEA.HI UR18, UR8, UR8, URZ, 0x1 ;  /* 0x0000000808127291 */ /* 0x000fe2000f8f083f */
[----:B------:R-:W-:Y:S01]  /*1c30*/  BSSY B0, `(.L_x_1334) ;  /* 0x0000023000007945 */ /* 0x000fe20003800000 */
[----:B------:R-:W-:Y:S01]  /*1c40*/  UMOV UR17, UR19 ;  /* 0x0000001300117c82 */ /* 0x000fe20008000000 */
[----:B------:R-:W-:Y:S01]  /*1c50*/  LOP3.LUT R15, R0, 0x38, R224, 0xf8, !PT ;  /* 0x00000038000f7812 */ /* 0x000fe200078ef8e0 */
[----:B------:R-:W-:Y:S01]  /*1c60*/  UMOV UR19, UR28 ;  /* 0x0000001c00137c82 */ /* 0x000fe20008000000 */
[----:B------:R-:W-:Y:S01]  /*1c70*/  SHF.R.U32.HI R3, RZ, 0x3, R0 ;  /* 0x00000003ff037819 */ /* 0x000fe20000011600 */
[----:B------:R-:W-:Y:S01]  /*1c80*/  @P0 BAR.SYNC.DEFER_BLOCKING 0x0 ;  /* 0x0000000000000b1d */ /* 0x000fe20000010000 */
[----:B------:R-:W-:Y:S01]  /*1c90*/  ISETP.GE.AND P4, PT, R2, UR9, PT ;  /* 0x0000000902007c0c */ /* 0x000fe2000bf86270 */
[----:B------:R-:W-:Y:S01]  /*1ca0*/  ULOP3.LUT UR28, UR18, 0xfffffffe, URZ, 0xc0, !UPT ;  /* 0xfffffffe121c7892 */ /* 0x000fe2000f8ec03f */
[----:B------:R-:W-:Y:S01]  /*1cb0*/  LOP3.LUT R3, R15, R3, RZ, 0x3c, !PT ;  /* 0x000000030f037212 */ /* 0x000fe200078e3cff */
[----:B------:R-:W-:Y:S01]  /*1cc0*/  IMAD.MOV.U32 R236, RZ, RZ, R10 ;  /* 0x000000ffffec7224 */ /* 0x000fe200078e000a */
[----:B------:R-:W-:Y:S01]  /*1cd0*/  ISETP.GE.AND P3, PT, R22, UR9, PT ;  /* 0x0000000916007c0c */ /* 0x000fe2000bf66270 */
[----:B------:R-:W-:Y:S01]  /*1ce0*/  UIADD3 UR28, UR8, -UR28, URZ ;  /* 0x8000001c081c7290 */ /* 0x000fe2000fffe03f */
[----:B------:R-:W-:Y:S01]  /*1cf0*/  IMAD.MOV.U32 R237, RZ, RZ, R11 ;  /* 0x000000ffffed7224 */ /* 0x000fe200078e000b */
[----:B------:R-:W-:Y:S01]  /*1d00*/  UMOV UR18, UR29 ;  /* 0x0000001d00127c82 */ /* 0x000fe20008000000 */
[----:B------:R-:W-:Y:S01]  /*1d10*/  IMAD R3, R244, 0x200, R3 ;  /* 0x00000200f4037824 */ /* 0x000fe200078e0203 */
[----:B------:R-:W-:Y:S01]  /*1d20*/  UISETP.NE.AND UP0, UPT, UR28, 0x1, UPT ;  /* 0x000000011c00788c */ /* 0x000fe2000bf05270 */
[----:B------:R-:W-:-:S03]  /*1d30*/  VIADD R15, R224, 0x40 ;  /* 0x00000040e00f7836 */ /* 0x000fc60000000000 */
[----:B------:R-:W-:-:S05]  /*1d40*/  LEA R0, R3, UR4, 0x1 ;  /* 0x0000000403007c11 */ /* 0x000fca000f8e08ff */
        /* <DEDUP_REMOVED lines=17> */
.L_x_1335:
[----:B------:R-:W-:Y:S05]  /*1e60*/  BSYNC B0 ;  /* 0x0000000000007941 */ /* 0x000fea0003800000 */
.L_x_1334:
        /* <DEDUP_REMOVED lines=29> */
.L_x_1337:
[----:B------:R-:W-:Y:S05]  /*2040*/  BSYNC B0 ;  /* 0x0000000000007941 */ /* 0x000fea0003800000 */
.L_x_1336:
[----:B------:R-:W-:Y:S01]  /*2050*/  BSSY B0, `(.L_x_1338) ;  /* 0x0000022000007945 */ /* 0x000fe20003800000 */
[----:B------:R-:W-:Y:S01]  /*2060*/  IMAD.MOV.U32 R232, RZ, RZ, R19 ;  /* 0x000000ffffe87224 */ /* 0x000fe200078e0013 */
[----:B------:R-:W-:Y:S02]  /*2070*/  MOV R231, R18 ;  /* 0x0000001200e77202 */ /* 0x000fe40000000f00 */
        /* <DEDUP_REMOVED lines=11> */
.L_x_1339:
        /* <DEDUP_REMOVED lines=20> */
.L_x_1340:
[----:B------:R-:W-:Y:S05]  /*2270*/  BSYNC B0 ;  /* 0x0000000000007941 */ /* 0x000fea0003800000 */
.L_x_1338:
        /* <DEDUP_REMOVED lines=13> */
.L_x_1342:
        /* <DEDUP_REMOVED lines=29> */
.L_x_1343:
[----:B------:R-:W-:Y:S05]  /*2520*/  BSYNC B0 ;  /* 0x0000000000007941 */ /* 0x000fea0003800000 */
.L_x_1341:
[----:B------:R-:W-:Y:S01]  /*2530*/  UIMAD UR10, UR44, UR12, URZ ;  /* 0x0000000c2c0a72a4 */ /* 0x000fe2000f8e023f */
[----:B-1----:R-:W-:Y:S01]  /*2540*/  IMAD.U32 R4, RZ, RZ, UR12 ;  /* 0x0000000cff047e24 */ /* 0x002fe2000f8e00ff */
[----:B------:R-:W-:Y:S01]  /*2550*/  ULDC.64 UR22, c[0x0][0x260] ;  /* 0x0000980000167ab9 */ /* 0x000fe20000000a00 */
[C---:B------:R-:W-:Y:S01]  /*2560*/  VIADD R8, R241.reuse, 0x8 ;  /* 0x00000008f1087836 */ /* 0x040fe20000000000 */
[----:B------:R-:W-:Y:S01]  /*2570*/  UIMAD UR11, UR35, UR13, UR10 ;  /* 0x0000000d230b72a4 */ /* 0x000fe2000f8e020a */
[----:B------:R-:W-:Y:S01]  /*2580*/  IMAD.WIDE.U32 R4, R4, UR35, R224 ;  /* 0x0000002304047c25 */ /* 0x000fe2000f8e00e0 */
[----:B------:R-:W-:Y:S01]  /*2590*/  UIMAD UR10, UR20, -0x80, UR5 ;  /* 0xffffff80140a78a4 */ /* 0x000fe2000f8e0205 */
[----:B------:R-:W-:Y:S01]  /*25a0*/  BSSY B0, `(.L_x_1344) ;  /* 0x0000030000007945 */ /* 0x000fe20003800000 */
[----:B------:R-:W-:Y:S01]  /*25b0*/  ISETP.GE.AND P2, PT, R8, UR9, PT ;  /* 0x0000000908007c0c */ /* 0x000fe2000bf46270 */
[C---:B------:R-:W-:Y:S01]  /*25c0*/  VIADD R11, R241.reuse, 0x28 ;  /* 0x00000028f10b7836 */ /* 0x040fe20000000000 */
        /* <DEDUP_REMOVED lines=45> */
.L_x_1345:
[----:B------:R-:W-:Y:S05]  /*28a0*/  BSYNC B0 ;  /* 0x0000000000007941 */ /* 0x000fea0003800000 */
.L_x_1344:
        /* <DEDUP_REMOVED lines=33> */
.L_x_1347:
[----:B------:R-:W-:Y:S05]  /*2ac0*/  BSYNC B0 ;  /* 0x0000000000007941 */ /* 0x000fea0003800000 */
.L_x_1346:
        /* <DEDUP_REMOVED lines=34> */
.L_x_1349:
[----:B------:R-:W-:Y:S05]  /*2cf0*/  BSYNC B0 ;  /* 0x0000000000007941 */ /* 0x000fea0003800000 */
.L_x_1348:
        /* <DEDUP_REMOVED lines=33> */
.L_x_1351:
[----:B------:R-:W-:Y:S05]  /*2f10*/  BSYNC B0 ;  /* 0x0000000000007941 */ /* 0x000fea0003800000 */
.L_x_1350:
        /* <DEDUP_REMOVED lines=42> */
.L_x_1353:
[----:B------:R-:W-:Y:S05]  /*31c0*/  BSYNC B0 ;  /* 0x0000000000007941 */ /* 0x000fea0003800000 */
.L_x_1352:
        /* <DEDUP_REMOVED lines=32> */
.L_x_1355:
[----:B------:R-:W-:Y:S05]  /*33d0*/  BSYNC B0 ;  /* 0x0000000000007941 */ /* 0x000fea0003800000 */
.L_x_1354:
        /* <DEDUP_REMOVED lines=32> */
.L_x_1357:
[----:B------:R-:W-:Y:S05]  /*35e0*/  BSYNC B0 ;  /* 0x0000000000007941 */ /* 0x000fea0003800000 */
.L_x_1356:
[----:B------:R1:W-:Y:S01]  /*35f0*/  @P2 STS.128 [R0+0x17000], RZ ;  /* 0x017000ff00002388 */ /* 0x0003e20000000c00 */
[----:B------:R-:W-:Y:S03]  /*3600*/  BSSY B0, `(.L_x_1358) ;  /* 0x000001e000007945 */ /* 0x000fe60003800000 */
[----:B------:R1:W-:Y:S01]  /*3610*/  @P2 STS.128 [R0+0x1b000], RZ ;  /* 0x01b000ff00002388 */ /* 0x0003e20000000c00 */
[----:B------:R-:W-:Y:S05]  /*3620*/  @P2 BRA `(.L_x_1359) ;  /* 0x00000000006c2947 */ /* 0x000fea0003800000 */
[----:B------:R-:W-:Y:S01]  /*3630*/  ULDC UR9, c[0x0][0x2d0] ;  /* 0x0000b40000097ab9 */ /* 0x000fe20000000800 */
[----:B------:R-:W-:Y:S01]  /*3640*/  IADD3 R2, P0, R2, 0x60, RZ ;  /* 0x0000006002027810 */ /* 0x000fe20007f1e0ff */
[----:B------:R-:W-:Y:S01]  /*3650*/  IMAD.MOV.U32 R4, RZ, RZ, R6 ;  /* 0x000000ffff047224 */ /* 0x000fe200078e0006 */
[----:B------:R-:W-:Y:S01]  /*3660*/  ISETP.GE.AND P3, PT, R224, UR9, PT ;  /* 0x00000009e0007c0c */ /* 0x000fe2000bf66270 */
[----:B------:R-:W-:Y:S01]  /*3670*/  IMAD.MOV.U32 R5, RZ, RZ, R10 ;  /* 0x000000ffff057224 */ /* 0x000fe200078e000a */
[----:B------:R-:W-:Y:S01]  /*3680*/  ISETP.GE.AND P2, PT, R15, UR9, PT ;  /* 0x000000090f007c0c */ /* 0x000fe2000bf46270 */
[----:B------:R-:W-:Y:S02]  /*3690*/  IMAD.X R3, RZ, RZ, R23, P0 ;  /* 0x000000ffff037224 */ /* 0x000fe400000e0617 */
[----:B------:R-:W-:-:S04]  /*36a0*/  IMAD.WIDE.U32 R4, R2, UR14, R4 ;  /* 0x0000000e02047c25 */ /* 0x000fc8000f8e0004 */
[----:B------:R-:W-:-:S04]  /*36b0*/  IMAD R3, R3, UR14, RZ ;  /* 0x0000000e03037c24 */ /* 0x000fc8000f8e02ff */
[----:B-1----:R-:W1:Y:S01]  /*36c0*/  @!P3 LDC.64 R8, c[0x0][0x220] ;  /* 0x00008800ff08bb82 */ /* 0x002e620000000a00 */
[----:B------:R-:W-:Y:S01]  /*36d0*/  IMAD R2, R2, UR15, R3 ;  /* 0x0000000f02027c24 */ /* 0x000fe2000f8e0203 */
[----:B------:R1:W-:Y:S03]  /*36e0*/  @P3 STS.128 [R0+0x17000], RZ ;  /* 0x017000ff00003388 */ /* 0x0003e60000000c00 */
[----:B------:R-:W-:Y:S01]  /*36f0*/  IMAD.IADD R3, R5, 0x1, R2 ;  /* 0x0000000105037824 */ /* 0x000fe200078e0202 */
[----:B-1----:R-:W-:-:S04]  /*3700*/  @!P3 LEA R6, P0, R4, R8, 0x1 ;  /* 0x000000080406b211 */ /* 0x002fc800078008ff */
[C---:B------:R-:W-:Y:S02]  /*3710*/  @!P3 LEA.HI.X R7, R4.reuse, R9, R3, 0x1, P0 ;  /* 0x000000090407b211 */ /* 0x040fe400000f0c03 */
[----:B------:R-:W1:Y:S03]  /*3720*/  @!P2 LDC.64 R8, c[0x0][0x220] ;  /* 0x00008800ff08ab82 */ /* 0x000e660000000a00 */
[----:B------:R-:W-:Y:S01]  /*3730*/  @!PT LDS RZ, [RZ] ;  /* 0x00000000fffff984 */ /* 0x000fe20000000800 */
[----:B------:R-:W-:Y:S01]  /*3740*/  @!PT LDS RZ, [RZ] ;  /* 0x00000000fffff984 */ /* 0x000fe20000000800 */
[----:B------:R-:W-:Y:S01]  /*3750*/  @!PT LDS RZ, [RZ] ;  /* 0x00000000fffff984 */ /* 0x000fe20000000800 */
[----:B------:R1:W-:Y:S04]  /*3760*/  @!P3 LDGSTS.E.BYPASS.LTC128B.128 [R0+0x17000], desc[UR6][R6.64] ;  /* 0x170000000600bfae */ /* 0x0003e8000b901d46 */
[----:B------:R1:W-:Y:S02]  /*3770*/  @P2 STS.128 [R0+0x1b000], RZ ;  /* 0x01b000ff00002388 */ /* 0x0003e40000000c00 */
[----:B-1----:R-:W-:-:S04]  /*3780*/  @!P2 LEA R2, P0, R4, R8, 0x1 ;  /* 0x000000080402a211 */ /* 0x002fc800078008ff */
[----:B------:R-:W-:-:S05]  /*3790*/  @!P2 LEA.HI.X R3, R4, R9, R3, 0x1, P0 ;  /* 0x000000090403a211 */ /* 0x000fca00000f0c03 */
[----:B------:R-:W-:Y:S01]  /*37a0*/  @!PT LDS RZ, [RZ] ;  /* 0x00000000fffff984 */ /* 0x000fe20000000800 */
[----:B------:R-:W-:Y:S01]  /*37b0*/  @!PT LDS RZ, [RZ] ;  /* 0x00000000fffff984 */ /* 0x000fe20000000800 */
[----:B------:R-:W-:Y:S01]  /*37c0*/  @!PT LDS RZ, [RZ] ;  /* 0x00000000fffff984 */ /* 0x000fe20000000800 */
[----:B------:R1:W-:Y:S04]  /*37d0*/  @!P2 LDGSTS.E.BYPASS.LTC128B.128 [R0+0x1b000], desc[UR6][R2.64+0x80] ;  /* 0x1b0000800200afae */ /* 0x0003e8000b901d46 */
.L_x_1359:
[----:B------:R-:W-:Y:S05]  /*37e0*/  BSYNC B0 ;  /* 0x0000000000007941 */ /* 0x000fea0003800000 */
.L_x_1358:
[----:B-1----:R-:W1:Y:S01]  /*37f0*/  LDC.64 R8, c[0x0][0x3b8] ;  /* 0x0000ee00ff087b82 */ /* 0x002e620000000a00 */
[----:B------:R-:W-:Y:S01]  /*3800*/  ISETP.NE.AND P4, PT, R16, RZ, PT ;  /* 0x000000ff1000720c */ /* 0x000fe20003f85270 */
[----:B------:R-:W0:Y:S01]  /*3810*/  LDGDEPBAR ;  /* 0x00000000000079af */ /* 0x000e220000000000 */
[----:B------:R-:W-:Y:S02]  /*3820*/  ISETP.NE.AND P3, PT, R19, RZ, PT ;  /* 0x000000ff1300720c */ /* 0x000fe40003f65270 */
[----:B------:R-:W-:Y:S02]  /*3830*/  ISETP.NE.AND P2, PT, R18, RZ, PT ;  /* 0x000000ff1200720c */ /* 0x000fe40003f45270 */
[----:B--234-:R-:W-:Y:S01]  /*3840*/  LEA.HI R0, R25, R24, RZ, 0x4 ;  /* 0x0000001819007211 */ /* 0x01cfe200078f20ff */
[----:B------:R-:W-:Y:S01]  /*3850*/  IMAD.MOV.U32 R2, RZ, RZ, 0x4 ;  /* 0x00000004ff027424 */ /* 0x000fe200078e00ff */
[----:B------:R-:W-:Y:S01]  /*3860*/  ISETP.NE.AND P0, PT, R14, RZ, PT ;  /* 0x000000ff0e00720c */ /* 0x000fe20003f05270 */
[----:B------:R-:W-:-:S02]  /*3870*/  IMAD.MOV.U32 R239, RZ, RZ, 0x7f800000 ;  /* 0x7f800000ffef7424 */ /* 0x000fc400078e00ff */
[----:B------:R-:W-:Y:S02]  /*3880*/  IMAD.MOV.U32 R240, RZ, RZ, 0x7f800000 ;  /* 0x7f800000fff07424 */ /* 0x000fe400078e00ff */
[----:B------:R-:W-:Y:S01]  /*3890*/  IMAD.MOV.U32 R233, RZ, RZ, 0x7f800000 ;  /* 0x7f800000ffe97424 */ /* 0x000fe200078e00ff */
[----:B------:R-:W-:Y:S01]  /*38a0*/  UIMAD UR9, UR48, UR60, UR57 ;  /* 0x0000003c300972a4 */ /* 0x000fe2000f8e0239 */
[----:B------:R-:W-:Y:S01]  /*38b0*/  IMAD.MOV.U32 R6, RZ, RZ, 0x4 ;  /* 0x00000004ff067424 */ /* 0x000fe200078e00ff */
[----:B------:R-:W-:Y:S01]  /*38c0*/  ULDC UR22, c[0x0][0x2d0] ;  /* 0x0000b40000167ab9 */ /* 0x000fe20000000800 */
[----:B------:R-:W-:Y:S01]  /*38d0*/  IMAD.MOV.U32 R238, RZ, RZ, 0x7f800000 ;  /* 0x7f800000ffee7424 */ /* 0x000fe200078e00ff */
[----:B------:R-:W-:Y:S01]  /*38e0*/  ULDC UR23, c[0x0][0x2dc] ;  /* 0x0000b70000177ab9 */ /* 0x000fe20000000800 */
[----:B------:R-:W-:Y:S02]  /*38f0*/  IMAD.MOV.U32 R219, RZ, RZ, 0x20 ;  /* 0x00000020ffdb7424 */ /* 0x000fe400078e00ff */
[----:B------:R-:W-:Y:S01]  /*3900*/  IMAD.MOV.U32 R217, RZ, RZ, 0x40 ;  /* 0x00000040ffd97424 */ /* 0x000fe200078e00ff */
[----:B------:R-:W-:Y:S01]  /*3910*/  UIADD3 UR11, UR35, 0x80, URZ ;  /* 0x00000080230b7890 */ /* 0x000fe2000fffe03f */
[----:B-1----:R-:W2:Y:S01]  /*3920*/  LDG.E.64 R4, desc[UR6][R8.64+0x8] ;  /* 0x0000080608047981 */ /* 0x002ea2000c1e1b00 */
        /* <DEDUP_REMOVED lines=24> */
[----:B------:R-:W3:Y:S01]  /*3ab0*/  LDG.E.64 R8, desc[UR6][R8.64] ;  /* 0x0000000608087981 */ /* 0x000ee2000c1e1b00 */
[----:B------:R-:W-:Y:S01]  /*3ac0*/  LOP3.LUT R0, R0, 0xfffffff0, RZ, 0xc0, !PT ;  /* 0xfffffff000007812 */ /* 0x000fe200078ec0ff */
[----:B------:R-:W-:Y:S01]  /*3ad0*/  IMAD.WIDE R2, R241, R2, UR16 ;  /* 0x00000010f1027e25 */ /* 0x000fe2000f8e0202 */
[----:B------:R-:W-:-:S02]  /*3ae0*/  CS2R R116, SRZ ;  /* 0x0000000000747805 */ /* 0x000fc4000001ff00 */
[----:B------:R-:W-:Y:S02]  /*3af0*/  CS2R R110, SRZ ;  /* 0x00000000006e7805 */ /* 0x000fe4000001ff00 */
[----:B------:R-:W-:Y:S01]  /*3b00*/  CS2R R108, SRZ ;  /* 0x00000000006c7805 */ /* 0x000fe2000001ff00 */
[----:B------:R-:W-:Y:S01]  /*3b10*/  IMAD.IADD R0, R24, 0x1, -R0 ;  /* 0x0000000118007824 */ /* 0x000fe200078e0a00 */
[----:B------:R-:W5:Y:S01]  /*3b20*/  @!P4 LDG.E R239, desc[UR6][R2.64] ;  /* 0x0000000602efc981 */ /* 0x000f62000c1e1900 */
[----:B------:R-:W-:Y:S01]  /*3b30*/  USHF.L.U32 UR9, UR9, 0x5, URZ ;  /* 0x0000000509097899 */ /* 0x000fe2000800063f */
[----:B------:R-:W-:Y:S01]  /*3b40*/  @!P0 IMAD.WIDE R6, R11, R6, UR16 ;  /* 0x000000100b068e25 */ /* 0x000fe2000f8e0206 */
[----:B------:R-:W-:Y:S01]  /*3b50*/  CS2R R114, SRZ ;  /* 0x0000000000727805 */ /* 0x000fe2000001ff00 */
[----:B------:R-:W5:Y:S01]  /*3b60*/  @!P3 LDG.E R240, desc[UR6][R2.64+0x20] ;  /* 0x0000200602f0b981 */ /* 0x000f62000c1e1900 */
[----:B------:R-:W-:Y:S02]  /*3b70*/  CS2R R112, SRZ ;  /* 0x0000000000707805 */ /* 0x000fe4000001ff00 */
[----:B------:R-:W-:-:S02]  /*3b80*/  CS2R R106, SRZ ;  /* 0x00000000006a7805 */ /* 0x000fc4000001ff00 */
[----:B------:R-:W-:Y:S01]  /*3b90*/  CS2R R104, SRZ ;  /* 0x0000000000687805 */ /* 0x000fe2000001ff00 */
[----:B------:R1:W5:Y:S01]  /*3ba0*/  @!P2 LDG.E R233, desc[UR6][R2.64+0x80] ;  /* 0x0000800602e9a981 */ /* 0x000362000c1e1900 */
[----:B------:R-:W-:Y:S01]  /*3bb0*/  USHF.R.S32.HI UR10, URZ, 0x1f, UR9 ;  /* 0x0000001f3f0a7899 */ /* 0x000fe20008011409 */
[----:B------:R-:W-:Y:S02]  /*3bc0*/  CS2R R102, SRZ ;  /* 0x0000000000667805 */ /* 0x000fe4000001ff00 */
[----:B------:R-:W-:Y:S01]  /*3bd0*/  CS2R R100, SRZ ;  /* 0x0000000000647805 */ /* 0x000fe2000001ff00 */
[----:B------:R4:W5:Y:S01]  /*3be0*/  @!P0 LDG.E R238, desc[UR6][R6.64] ;  /* 0x0000000606ee8981 */ /* 0x000962000c1e1900 */
        /* <DEDUP_REMOVED lines=20> */
[----:B-1----:R-:W-:-:S02]  /*3d30*/  SHF.R.S32.HI R2, RZ, 0x1f, R0 ;  /* 0x0000001fff027819 */ /* 0x002fc40000011400 */
[----:B------:R-:W-:Y:S02]  /*3d40*/  CS2R R58, SRZ ;  /* 0x00000000003a7805 */ /* 0x000fe4000001ff00 */
[----:B------:R-:W-:Y:S02]  /*3d50*/  CS2R R56, SRZ ;  /* 0x0000000000387805 */ /* 0x000fe4000001ff00 */
[----:B------:R-:W-:Y:S02]  /*3d60*/  CS2R R54, SRZ ;  /* 0x0000000000367805 */ /* 0x000fe4000001ff00 */
[----:B------:R-:W-:Y:S02]  /*3d70*/  LEA.HI R2, R2, R0, RZ, 0x3 ;  /* 0x0000000002027211 */ /* 0x000fe400078f18ff */
[----:B------:R-:W-:Y:S02]  /*3d80*/  CS2R R52, SRZ ;  /* 0x0000000000347805 */ /* 0x000fe4000001ff00 */
[----:B------:R-:W-:-:S02]  /*3d90*/  CS2R R46, SRZ ;  /* 0x00000000002e7805 */ /* 0x000fc4000001ff00 */
[----:B------:R-:W-:Y:S02]  /*3da0*/  CS2R R44, SRZ ;  /* 0x00000000002c7805 */ /* 0x000fe4000001ff00 */
[----:B------:R-:W-:Y:S02]  /*3db0*/  LOP3.LUT R2, R2, 0xfffffff8, RZ, 0xc0, !PT ;  /* 0xfffffff802027812 */ /* 0x000fe400078ec0ff */
[----:B------:R-:W-:Y:S02]  /*3dc0*/  CS2R R50, SRZ ;  /* 0x0000000000327805 */ /* 0x000fe4000001ff00 */
[----:B------:R-:W-:Y:S02]  /*3dd0*/  CS2R R48, SRZ ;  /* 0x0000000000307805 */ /* 0x000fe4000001ff00 */
[----:B------:R-:W-:Y:S02]  /*3de0*/  CS2R R42, SRZ ;  /* 0x00000000002a7805 */ /* 0x000fe4000001ff00 */
[----:B------:R-:W-:Y:S01]  /*3df0*/  CS2R R40, SRZ ;  /* 0x0000000000287805 */ /* 0x000fe2000001ff00 */
[----:B------:R-:W-:Y:S01]  /*3e00*/  IMAD.IADD R0, R0, 0x1, -R2 ;  /* 0x0000000100007824 */ /* 0x000fe200078e0a02 */
[----:B------:R-:W-:-:S02]  /*3e10*/  SHF.R.S32.HI R2, RZ, 0x1f, R20 ;  /* 0x0000001fff027819 */ /* 0x000fc40000011414 */
[----:B------:R-:W-:Y:S02]  /*3e20*/  CS2R R38, SRZ ;  /* 0x0000000000267805 */ /* 0x000fe4000001ff00 */
[----:B------:R-:W-:Y:S01]  /*3e30*/  CS2R R36, SRZ ;  /* 0x0000000000247805 */ /* 0x000fe2000001ff00 */
[----:B------:R-:W-:Y:S01]  /*3e40*/  ULDC.U8 UR14, c[0x0][0x388] ;  /* 0x0000e200000e7ab9 */ /* 0x000fe20000000000 */
[C---:B------:R-:W-:Y:S01]  /*3e50*/  LOP3.LUT P0, RZ, R0.reuse, 0x2, RZ, 0xc0, !PT ;  /* 0x0000000200ff7812 */ /* 0x040fe2000780c0ff */
[----:B------:R-:W-:Y:S01]  /*3e60*/  ULDC UR13, c[0x0][0x2ec] ;  /* 0x0000bb00000d7ab9 */ /* 0x000fe20000000800 */
[----:B------:R-:W-:Y:S01]  /*3e70*/  LOP3.LUT P2, RZ, R0, 0x4, RZ, 0xc0, !PT ;  /* 0x0000000400ff7812 */ /* 0x000fe2000784c0ff */
[----:B------:R-:W-:Y:S01]  /*3e80*/  VIADD R0, R218, 0x2000 ;  /* 0x00002000da007836 */ /* 0x000fe20000000000 */
[----:B------:R-:W-:-:S04]  /*3e90*/  SEL R219, R219, 0xffffffe0, !P0 ;  /* 0xffffffe0dbdb7807 */ /* 0x000fc80004000000 */
[----:B------:R-:W-:Y:S01]  /*3ea0*/  SEL R0, R0, R218, !P1 ;  /* 0x000000da00007207 */ /* 0x000fe20004800000 */
[----:B------:R-:W-:Y:S01]  /*3eb0*/  IMAD.SHL.U32 R3, R244, 0x20, RZ ;  /* 0x00000020f4037824 */ /* 0x000fe200078e00ff */
[----:B------:R-:W-:Y:S02]  /*3ec0*/  SEL R217, R217, 0xffffffc0, !P2 ;  /* 0xffffffc0d9d97807 */ /* 0x000fe40005000000 */
[----:B------:R-:W-:Y:S01]  /*3ed0*/  LEA R212, R0, UR4, 0x1 ;  /* 0x0000000400d47c11 */ /* 0x000fe2000f8e08ff */
[----:B------:R-:W-:Y:S01]  /*3ee0*/  UISETP.GE.AND UP0, UPT, UR11, UR5, UPT ;  /* 0x000000050b00728c */ /* 0x000fe2000bf06270 */
[----:B--2---:R-:W-:-:S04]  /*3ef0*/  IADD3 R242, P4, P3, R4, UR9, R20 ;  /* 0x0000000904f27c10 */ /* 0x004fc8000fb9e014 */
[----:B------:R-:W-:Y:S01]  /*3f00*/  IADD3.X R245, R5, UR10, R2, P4, P3 ;  /* 0x0000000a05f57c10 */ /* 0x000fe2000a7e6402 */
[----:B------:R-:W-:-:S05]  /*3f10*/  VIADD R2, R220, 0x2000 ;  /* 0x00002000dc027836 */ /* 0x000fca0000000000 */
[----:B------:R-:W-:Y:S01]  /*3f20*/  SEL R2, R2, R220, !P1 ;  /* 0x000000dc02027207 */ /* 0x000fe20004800000 */
[----:B------:R-:W-:-:S03]  /*3f30*/  IMAD.WIDE.U32 R242, R242, -0x2daee0ad, RZ ;  /* 0xd2511f53f2f27825 */ /* 0x000fc600078e00ff */
[----:B------:R-:W-:Y:S02]  /*3f40*/  LEA R211, R2, UR4, 0x1 ;  /* 0x0000000402d37c11 */ /* 0x000fe4000f8e08ff */
[----:B---3--:R-:W-:Y:S02]  /*3f50*/  R2UR UR9, R9 ;  /* 0x00000000090972ca */ /* 0x008fe400000e0000 */
[----:B----4-:R-:W-:-:S15]  /*3f60*/  R2UR UR10, R8 ;  /* 0x00000000080a72ca */ /* 0x010fde00000e0000 */
.L_x_1362:
        /* <DEDUP_REMOVED lines=242> */
[----:B------:R-:W-:Y:S01]  /*4e90*/  FSETP.NEU.FTZ.AND P1, PT, R238, -INF , PT ;  /* 0xff800000ee00780b */ /* 0x000fe20003f3d000 */
[----:B------:R-:W-:Y:S01]  /*4ea0*/  MUFU.EX2 R183, R16 ;  /* 0x0000001000b77308 */ /* 0x000fe20000000800 */
[----:B------:R-:W-:Y:S01]  /*4eb0*/  @P0 FSEL R20, R20, -INF , !P5 ;  /* 0xff80000014140808 */ /* 0x000fe20006800000 */
[----:B------:R-:W-:Y:S01]  /*4ec0*/  FFMA.FTZ R8, R8, UR13, -R2 ;  /* 0x0000000d08087c23 */ /* 0x000fe20008010802 */
[----:B------:R-:W-:Y:S01]  /*4ed0*/  FSEL R0, R0, RZ, P1 ;  /* 0x000000ff00007208 */ /* 0x000fe20000800000 */
[----:B------:R-:W-:Y:S01]  /*4ee0*/  IMAD.WIDE.U32 R184, R184, -0x2daee0ad, RZ ;  /* 0xd2511f53b8b87825 */ /* 0x000fe200078e00ff */
[----:B------:R-:W-:Y:S02]  /*4ef0*/  PLOP3.LUT P1, PT, PT, PT, UP0, 0x80, 0x0 ;  /* 0x000000000000781c */ /* 0x000fe40003f2f008 */
[----:B------:R-:W-:Y:S03]  /*4f00*/  PLOP3.LUT P0, PT, PT, PT, UP0, 0x80, 0x0 ;  /* 0x000000000000781c */ /* 0x000fe60003f0f008 */
[----:B------:R4:W1:Y:S01]  /*4f10*/  MUFU.EX2 R207, R8 ;  /* 0x0000000800cf7308 */ /* 0x0008620000000800 */
[----:B------:R-:W-:Y:S01]  /*4f20*/  LOP3.LUT R171, R171, UR11, R176, 0x96, !PT ;  /* 0x0000000babab7c12 */ /* 0x000fe2000f8e96b0 */
[----:B------:R-:W-:Y:S01]  /*4f30*/  IMAD.WIDE.U32 R176, R177, -0x2daee0ad, RZ ;  /* 0xd2511f53b1b07825 */ /* 0x000fe200078e00ff */
[----:B------:R-:W-:Y:S01]  /*4f40*/  LOP3.LUT R172, R181, UR11, R174, 0x96, !PT ;  /* 0x0000000bb5ac7c12 */ /* 0x000fe2000f8e96ae */
[----:B------:R-:W-:Y:S01]  /*4f50*/  UIADD3 UR11, UR10, 0x1715609d, URZ ;  /* 0x1715609d0a0b7890 */ /* 0x000fe2000fffe03f */
[----:B------:R-:W-:Y:S01]  /*4f60*/  LOP3.LUT R186, R185, UR15, R170, 0x96, !PT ;  /* 0x0000000fb9ba7c12 */ /* 0x000fe2000f8e96aa */
[----:B------:R-:W-:Y:S01]  /*4f70*/  IMAD.WIDE.U32 R170, R171, -0x326172a9, RZ ;  /* 0xcd9e8d57abaa7825 */ /* 0x000fe200078e00ff */
[----:B------:R-:W-:Y:S03]  /*4f80*/  LOP3.LUT R174, R177, UR15, R180, 0x96, !PT ;  /* 0x0000000fb1ae7c12 */ /* 0x000fe6000f8e96b4 */
[----:B------:R-:W-:Y:S01]  /*4f90*/  FFMA.FTZ R10, R10, UR13, -R0 ;  /* 0x0000000d0a0a7c23 */ /* 0x000fe20008010800 */
[----:B------:R-:W-:Y:S01]  /*4fa0*/  @P1 FSEL R22, R22, -INF , !P5 ;  /* 0xff80000016161808 */ /* 0x000fe20006800000 */
[----:B------:R-:W-:Y:S01]  /*4fb0*/  IMAD.WIDE.U32 R172, R172, -0x326172a9, RZ ;  /* 0xcd9e8d57acac7825 */ /* 0x000fe200078e00ff */
[----:B------:R-:W-:Y:S01]  /*4fc0*/  PLOP3.LUT P1, PT, PT, PT, UP0, 0x80, 0x0 ;  /* 0x000000000000781c */ /* 0x000fe20003f2f008 */
[----:B------:R-:W-:Y:S01]  /*4fd0*/  MUFU.EX2 R223, R10 ;  /* 0x0000000a00df7308 */ /* 0x000fe20000000800 */
[----:B------:R-:W-:Y:S01]  /*4fe0*/  @P0 FSEL R24, R24, -INF , !P5 ;  /* 0xff80000018180808 */ /* 0x000fe20006800000 */
[----:B------:R-:W-:Y:S01]  /*4ff0*/  IMAD.WIDE.U32 R174, R174, -0x326172a9, RZ ;  /* 0xcd9e8d57aeae7825 */ /* 0x000fe200078e00ff */
[----:B------:R-:W-:Y:S03]  /*5000*/  PLOP3.LUT P0, PT, PT, PT, UP0, 0x80, 0x0 ;  /* 0x000000000000781c */ /* 0x000fe60003f0f008 */
[----:B----4-:R-:W-:Y:S01]  /*5010*/  FFMA.FTZ R8, R9, UR13, -R2 ;  /* 0x0000000d09087c23 */ /* 0x010fe20008010802 */
[----:B------:R-:W-:Y:S01]  /*5020*/  IMAD.WIDE.U32 R186, R186, -0x326172a9, RZ ;  /* 0xcd9e8d57baba7825 */ /* 0x000fe200078e00ff */
[----:B------:R-:W-:Y:S02]  /*5030*/  LOP3.LUT R171, R171, UR12, R182, 0x96, !PT ;  /* 0x0000000cabab7c12 */ /* 0x000fe4000f8e96b6 */
[----:B------:R4:W-:Y:S01]  /*5040*/  MUFU.EX2 R206, R8 ;  /* 0x0000000800ce7308 */ /* 0x0009e20000000800 */
[----:B------:R-:W-:Y:S01]  /*5050*/  LOP3.LUT R178, R173, UR12, R178, 0x96, !PT ;  /* 0x0000000cadb27c12 */ /* 0x000fe2000f8e96b2 */
[----:B------:R-:W-:Y:S01]  /*5060*/  UIADD3 UR12, UR9, -0x56f99767, URZ ;  /* 0xa9066899090c7890 */ /* 0x000fe2000fffe03f */
[----:B------:R-:W-:Y:S01]  /*5070*/  @P1 FSEL R26, R26, -INF , !P5 ;  /* 0xff8000001a1a1808 */ /* 0x000fe20006800000 */
[----:B------:R-:W-:Y:S01]  /*5080*/  FFMA.FTZ R11, R11, UR13, -R0 ;  /* 0x0000000d0b0b7c23 */ /* 0x000fe20008010800 */
[----:B------:R-:W-:Y:S01]  /*5090*/  PLOP3.LUT P1, PT, PT, PT, UP0, 0x80, 0x0 ;  /* 0x000000000000781c */ /* 0x000fe20003f2f008 */
[----:B------:R-:W-:Y:S01]  /*50a0*/  IMAD.WIDE.U32 R164, R178, -0x2daee0ad, RZ ;  /* 0xd2511f53b2a47825 */ /* 0x000fe200078e00ff */
[----:B------:R-:W-:Y:S03]  /*50b0*/  @P0 FSEL R21, R21, -INF , !P3 ;  /* 0xff80000015150808 */ /* 0x000fe60005800000 */
[----:B------:R2:W1:Y:S01]  /*50c0*/  MUFU.EX2 R222, R11 ;  /* 0x0000000b00de7308 */ /* 0x0004620000000800 */
[----:B------:R-:W-:Y:S01]  /*50d0*/  PLOP3.LUT P5, PT, PT, PT, UP0, 0x80, 0x0 ;  /* 0x000000000000781c */ /* 0x000fe20003faf008 */
[--C-:B------:R-:W-:Y:S01]  /*50e0*/  FFMA.FTZ R12, R12, UR13, -R2.reuse ;  /* 0x0000000d0c0c7c23 */ /* 0x100fe20008010802 */
[----:B------:R-:W-:Y:S01]  /*50f0*/  PLOP3.LUT P0, PT, PT, PT, UP0, 0x80, 0x0 ;  /* 0x000000000000781c */ /* 0x000fe20003f0f008 */
[----:B------:R-:W-:Y:S01]  /*5100*/  FFMA.FTZ R13, R13, UR13, -R2 ;  /* 0x0000000d0d0d7c23 */ /* 0x000fe20008010802 */
[----:B------:R-:W-:Y:S01]  /*5110*/  LOP3.LUT R6, R175, UR11, R172, 0x96, !PT ;  /* 0x0000000baf067c12 */ /* 0x000fe2000f8e96ac */
[----:B------:R-:W-:Y:S01]  /*5120*/  FFMA.FTZ R14, R14, UR13, -R0 ;  /* 0x0000000d0e0e7c23 */ /* 0x000fe20008010800 */
[----:B------:R-:W-:Y:S01]  /*5130*/  LOP3.LUT R4, R187, UR11, R170, 0x96, !PT ;  /* 0x0000000bbb047c12 */ /* 0x000fe2000f8e96aa */
[----:B------:R-:W-:Y:S01]  /*5140*/  IMAD.WIDE.U32 R170, R171, -0x2daee0ad, RZ ;  /* 0xd2511f53abaa7825 */ /* 0x000fe200078e00ff */
[----:B------:R-:W-:Y:S01]  /*5150*/  UIADD3 UR11, UR9, 0x646e171e, URZ ;  /* 0x646e171e090b7890 */ /* 0x000fe2000fffe03f */
[----:B------:R-:W1:Y:S01]  /*5160*/  MUFU.EX2 R203, R12 ;  /* 0x0000000c00cb7308 */ /* 0x000e620000000800 */
[----:B------:R-:W-:Y:S01]  /*5170*/  @P1 FSEL R23, R23, -INF , !P3 ;  /* 0xff80000017171808 */ /* 0x000fe20005800000 */
[----:B------:R-:W-:Y:S01]  /*5180*/  IMAD.WIDE.U32 R4, R4, -0x2daee0ad, RZ ;  /* 0xd2511f5304047825 */ /* 0x000fe200078e00ff */
[----:B------:R-:W-:Y:S02]  /*5190*/  PLOP3.LUT P1, PT, PT, PT, UP0, 0x80, 0x0 ;  /* 0x000000000000781c */ /* 0x000fe40003f2f008 */
[----:B------:R-:W-:Y:S01]  /*51a0*/  @P5 FSEL R25, R25, -INF , !P3 ;  /* 0xff80000019195808 */ /* 0x000fe20005800000 */
[----:B------:R-:W-:Y:S01]  /*51b0*/  IMAD.WIDE.U32 R6, R6, -0x2daee0ad, RZ ;  /* 0xd2511f5306067825 */ /* 0x000fe200078e00ff */
[----:B------:R-:W-:Y:S03]  /*51c0*/  @P0 FSEL R27, R27, -INF , !P3 ;  /* 0xff8000001b1b0808 */ /* 0x000fe60005800000 */
[----:B------:R3:W-:Y:S01]  /*51d0*/  MUFU.EX2 R199, R13 ;  /* 0x0000000d00c77308 */ /* 0x0007e20000000800 */
[----:B------:R-:W-:Y:S01]  /*51e0*/  PLOP3.LUT P3, PT, PT, PT, UP0, 0x80, 0x0 ;  /* 0x000000000000781c */ /* 0x000fe20003f6f008 */
[----:B------:R-:W-:Y:S01]  /*51f0*/  FFMA.FTZ R15, R15, UR13, -R0 ;  /* 0x0000000d0f0f7c23 */ /* 0x000fe20008010800 */
[----:B------:R-:W-:Y:S01]  /*5200*/  PLOP3.LUT P0, PT, PT, PT, UP0, 0x80, 0x0 ;  /* 0x000000000000781c */ /* 0x000fe20003f0f008 */
[----:B------:R-:W-:Y:S01]  /*5210*/  FFMA.FTZ R20, R20, UR13, -R168 ;  /* 0x0000000d14147c23 */ /* 0x000fe200080108a8 */
[----:B------:R-:W-:Y:S01]  /*5220*/  LOP3.LUT R184, R171, UR12, R184, 0x96, !PT ;  /* 0x0000000cabb87c12 */ /* 0x000fe2000f8e96b8 */
[--C-:B------:R-:W-:Y:S01]  /*5230*/  FFMA.FTZ R19, R19, UR13, -R3.reuse ;  /* 0x0000000d13137c23 */ /* 0x100fe20008010803 */
[----:B------:R-:W-:Y:S03]  /*5240*/  LOP3.LUT R176, R165, UR12, R176, 0x96, !PT ;  /* 0x0000000ca5b07c12 */ /* 0x000fe6000f8e96b0 */
[----:B------:R-:W1:Y:S01]  /*5250*/  MUFU.EX2 R205, R14 ;  /* 0x0000000e00cd7308 */ /* 0x000e620000000800 */
[----:B------:R-:W-:Y:S01]  /*5260*/  @P1 FSEL R28, R28, -INF , !P4 ;  /* 0xff8000001c1c1808 */ /* 0x000fe20006000000 */
[----:B------:R-:W-:Y:S01]  /*5270*/  FFMA.FTZ R21, R21, UR13, -R168 ;  /* 0x0000000d15157c23 */ /* 0x000fe200080108a8 */
[----:B------:R-:W-:Y:S01]  /*5280*/  LOP3.LUT R9, R5, UR11, R170, 0x96, !PT ;  /* 0x0000000b05097c12 */ /* 0x000fe2000f8e96aa */
        /* <DEDUP_REMOVED lines=35> */
[----:B------:R-:W-:Y:S01]  /*54c0*/  MUFU.EX2 R186, R21 ;  /* 0x0000001500ba7308 */ /* 0x000fe20000000800 */
        /* <DEDUP_REMOVED lines=57> */
[----:B------:R-:W1:Y:S01]  /*5860*/  MUFU.EX2 R191, R22 ;  /* 0x0000001600bf7308 */ /* 0x000e620000000800 */
[----:B------:R-:W-:Y:S02]  /*5870*/  LOP3.LUT R5, R5, 0xffff, RZ, 0xc0, !PT ;  /* 0x0000ffff05057812 */ /* 0x000fe400078ec0ff */
[----:B------:R-:W-:Y:S02]  /*5880*/  SHF.R.U32.HI R4, RZ, 0x8, R13 ;  /* 0x00000008ff047819 */ /* 0x000fe4000001160d */
[----:B------:R-:W-:Y:S01]  /*5890*/  ISETP.LE.U32.AND P6, PT, R5, UR14, PT ;  /* 0x0000000e05007c0c */ /* 0x000fe2000bfc3070 */
[----:B------:R-:W-:Y:S01]  /*58a0*/  @!P1 FADD.FTZ R205, -R205, -RZ ;  /* 0x800000ffcdcd9221 */ /* 0x000fe20000010100 */
[----:B------:R-:W-:Y:S01]  /*58b0*/  LOP3.LUT R5, R12, 0xff, RZ, 0xc0, !PT ;  /* 0x000000ff0c057812 */ /* 0x000fe200078ec0ff */
[----:B----4-:R-:W-:Y:S01]  /*58c0*/  @!P0 FADD.FTZ R204, -R204, -RZ ;  /* 0x800000ffcccc8221 */ /* 0x010fe20000010100 */
[----:B------:R-:W-:Y:S01]  /*58d0*/  LOP3.LUT R4, R4, 0xffff, RZ, 0xc0, !PT ;  /* 0x0000ffff04047812 */ /* 0x000fe200078ec0ff */
[----:B------:R-:W2:Y:S01]  /*58e0*/  MUFU.EX2 R192, R25 ;  /* 0x0000001900c07308 */ /* 0x000ea20000000800 */
[----:B------:R-:W-:Y:S01]  /*58f0*/  ISETP.LE.U32.AND P0, PT, R5, UR14, PT ;  /* 0x0000000e05007c0c */ /* 0x000fe2000bf03070 */
[----:B------:R-:W-:Y:S01]  /*5900*/  @!P3 FADD.FTZ R183, -R183, -RZ ;  /* 0x800000ffb7b7b221 */ /* 0x000fe20000010100 */
[----:B------:R-:W-:Y:S02]  /*5910*/  ISETP.LE.U32.AND P1, PT, R4, UR14, PT ;  /* 0x0000000e04007c0c */ /* 0x000fe4000bf23070 */
[C---:B------:R-:W-:Y:S02]  /*5920*/  LOP3.LUT R7, R9.reuse, 0xff, RZ, 0xc0, !PT ;  /* 0x000000ff09077812 */ /* 0x040fe400078ec0ff */
[----:B------:R-:W-:Y:S01]  /*5930*/  LOP3.LUT R5, R9, 0xffff, RZ, 0xc0, !PT ;  /* 0x0000ffff09057812 */ /* 0x000fe200078ec0ff */
[----:B------:R-:W-:Y:S01]  /*5940*/  @!P6 FADD.FTZ R199, -R199, -RZ ;  /* 0x800000ffc7c7e221 */ /* 0x000fe20000010100 */
[----:B------:R-:W-:Y:S01]  /*5950*/  ISETP.LE.U32.AND P3, PT, R7, UR14, PT ;  /* 0x0000000e07007c0c */ /* 0x000fe2000bf63070 */
[----:B------:R-:W-:Y:S01]  /*5960*/  MUFU.EX2 R198, R26 ;  /* 0x0000001a00c67308 */ /* 0x000fe20000000800 */
[----:B------:R-:W-:Y:S02]  /*5970*/  SHF.R.U32.HI R4, RZ, 0x10, R9 ;  /* 0x00000010ff047819 */ /* 0x000fe40000011609 */
[----:B------:R-:W-:Y:S01]  /*5980*/  SHF.R.U32.HI R6, RZ, 0x8, R5 ;  /* 0x00000008ff067819 */ /* 0x000fe20000011605 */
[----:B------:R-:W-:Y:S01]  /*5990*/  @!P0 FADD.FTZ R195, -R195, -RZ ;  /* 0x800000ffc3c38221 */ /* 0x000fe20000010100 */
[----:B------:R-:W-:Y:S01]  /*59a0*/  ISETP.LE.U32.AND P6, PT, R167, UR14, PT ;  /* 0x0000000ea7007c0c */ /* 0x000fe2000bfc3070 */
[----:B------:R-:W-:Y:S01]  /*59b0*/  @!P1 FADD.FTZ R182, -R182, -RZ ;  /* 0x800000ffb6b69221 */ /* 0x000fe20000010100 */
[----:B------:R-:W-:Y:S03]  /*59c0*/  LOP3.LUT R5, R4, 0xff, RZ, 0xc0, !PT ;  /* 0x000000ff04057812 */ /* 0x000fe600078ec0ff */
[----:B------:R-:W3:Y:S01]  /*59d0*/  MUFU.EX2 R197, R27 ;  /* 0x0000001b00c57308 */ /* 0x000ee20000000800 */
[----:B------:R-:W-:Y:S02]  /*59e0*/  LOP3.LUT R4, R6, 0xffff, RZ, 0xc0, !PT ;  /* 0x0000ffff06047812 */ /* 0x000fe400078ec0ff */
[----:B------:R-:W-:Y:S01]  /*59f0*/  ISETP.LE.U32.AND P1, PT, R5, UR14, PT ;  /* 0x0000000e05007c0c */ /* 0x000fe2000bf23070 */
[----:B------:R-:W-:Y:S01]  /*5a00*/  @!P3 FADD.FTZ R187, -R187, -RZ ;  /* 0x800000ffbbbbb221 */ /* 0x000fe20000010100 */
[----:B------:R-:W-:Y:S02]  /*5a10*/  ISETP.LE.U32.AND P0, PT, R4, UR14, PT ;  /* 0x0000000e04007c0c */ /* 0x000fe4000bf03070 */
[C---:B------:R-:W-:Y:S03]  /*5a20*/  LOP3.LUT R5, R8.reuse, 0xff, RZ, 0xc0, !PT ;  /* 0x000000ff08057812 */ /* 0x040fe600078ec0ff */
[----:B------:R-:W-:Y:S01]  /*5a30*/  MUFU.EX2 R185, R28 ;  /* 0x0000001c00b97308 */ /* 0x000fe20000000800 */
[----:B------:R-:W-:Y:S01]  /*5a40*/  LOP3.LUT R4, R8, 0xffff, RZ, 0xc0, !PT ;  /* 0x0000ffff08047812 */ /* 0x000fe200078ec0ff */
[----:B------:R-:W-:Y:S01]  /*5a50*/  @!P6 FADD.FTZ R194, -R194, -RZ ;  /* 0x800000ffc2c2e221 */ /* 0x000fe20000010100 */
[----:B------:R-:W-:Y:S02]  /*5a60*/  PLOP3.LUT P5, PT, PT, PT, UP0, 0x80, 0x0 ;  /* 0x000000000000781c */ /* 0x000fe40003faf008 */
[----:B------:R-:W-:Y:S02]  /*5a70*/  ISETP.LE.U32.AND P3, PT, R5, UR14, PT ;  /* 0x0000000e05007c0c */ /* 0x000fe4000bf63070 */
[----:B------:R-:W-:Y:S01]  /*5a80*/  SHF.R.U32.HI R9, RZ, 0x18, R9 ;  /* 0x00000018ff097819 */ /* 0x000fe20000011609 */
[----:B-1----:R-:W-:Y:S01]  /*5a90*/  @!P1 FADD.FTZ R191, -R191, -RZ ;  /* 0x800000ffbfbf9221 */ /* 0x002fe20000010100 */
[----:B------:R-:W-:Y:S01]  /*5aa0*/  SHF.R.U32.HI R4, RZ, 0x8, R4 ;  /* 0x00000008ff047819 */ /* 0x000fe20000011604 */
[----:B------:R-:W-:Y:S01]  /*5ab0*/  @!P0 FADD.FTZ R186, -R186, -RZ ;  /* 0x800000ffbaba8221 */ /* 0x000fe20000010100 */
[----:B------:R-:W-:Y:S02]  /*5ac0*/  ISETP.LE.U32.AND P6, PT, R9, UR14, PT ;  /* 0x0000000e09007c0c */ /* 0x000fe4000bfc3070 */
        /* <DEDUP_REMOVED lines=15> */
[----:B--2---:R-:W-:Y:S01]  /*5bc0*/  @!P0 FADD.FTZ R192, -R192, -RZ ;  /* 0x800000ffc0c08221 */ /* 0x004fe20000010100 */
[----:B------:R-:W-:Y:S02]  /*5bd0*/  SHF.R.U32.HI R4, RZ, 0x18, R8 ;  /* 0x00000018ff047819 */ /* 0x000fe40000011608 */
[----:B------:R-:W-:Y:S01]  /*5be0*/  LOP3.LUT R3, R3, 0xff, RZ, 0xc0, !PT ;  /* 0x000000ff03037812 */ /* 0x000fe200078ec0ff */
[----:B------:R-:W-:Y:S01]  /*5bf0*/  @!P5 FADD.FTZ R179, -R179, -RZ ;  /* 0x800000ffb3b3d221 */ /* 0x000fe20000010100 */
[----:B------:R-:W-:Y:S01]  /*5c00*/  ISETP.LE.U32.AND P5, PT, R4, UR14, PT ;  /* 0x0000000e04007c0c */ /* 0x000fe2000bfa3070 */
[----:B------:R-:W-:Y:S01]  /*5c10*/  @!P3 FADD.FTZ R181, -R181, -RZ ;  /* 0x800000ffb5b5b221 */ /* 0x000fe20000010100 */
[----:B------:R-:W-:Y:S01]  /*5c20*/  LOP3.LUT R4, R171, 0xff, RZ, 0xc0, !PT ;  /* 0x000000ffab047812 */ /* 0x000fe200078ec0ff */
[----:B------:R2:W4:Y:S01]  /*5c30*/  MUFU.EX2 R188, R0 ;  /* 0x0000000000bc7308 */ /* 0x0005220000000800 */
[----:B------:R-:W-:Y:S02]  /*5c40*/  ISETP.LE.U32.AND P3, PT, R3, UR14, PT ;  /* 0x0000000e03007c0c */ /* 0x000fe4000bf63070 */
[----:B------:R-:W-:Y:S01]  /*5c50*/  F2FP.RELU.F16.F32.PACK_AB R3, R193, R201 ;  /* 0x000000c9c103723e */ /* 0x000fe200000008ff */
[----:B------:R-:W-:Y:S01]  /*5c60*/  @!P6 FADD.FTZ R178, -R178, -RZ ;  /* 0x800000ffb2b2e221 */ /* 0x000fe20000010100 */
[----:B------:R-:W-:Y:S02]  /*5c70*/  ISETP.LE.U32.AND P6, PT, R4, UR14, PT ;  /* 0x0000000e04007c0c */ /* 0x000fe4000bfc3070 */
[----:B------:R-:W-:Y:S01]  /*5c80*/  F2FP.RELU.F16.F32.PACK_AB R4, R200, R202 ;  /* 0x000000cac804723e */ /* 0x000fe200000008ff */
[----:B------:R4:W-:Y:S01]  /*5c90*/  STS [R226+0x20400], R3 ;  /* 0x02040003e2007388 */ /* 0x0009e20000000800 */
[----:B------:R-:W-:Y:S01]  /*5ca0*/  ISETP.LE.U32.AND P4, PT, R165, UR14, PT ;  /* 0x0000000ea5007c0c */ /* 0x000fe2000bf83070 */
[----:B---3--:R-:W-:Y:S01]  /*5cb0*/  @!P5 FADD.FTZ R197, -R197, -RZ ;  /* 0x800000ffc5c5d221 */ /* 0x008fe20000010100 */
        /* <DEDUP_REMOVED lines=15> */
[----:B----4-:R-:W-:Y:S01]  /*5db0*/  F2FP.RELU.F16.F32.PACK_AB R3, R182, R183 ;  /* 0x000000b7b603723e */ /* 0x010fe200000008ff */
[----:B------:R-:W-:Y:S01]  /*5dc0*/  @!P0 FADD.FTZ R188, -R188, -RZ ;  /* 0x800000ffbcbc8221 */ /* 0x000fe20000010100 */
[----:B------:R-:W-:Y:S01]  /*5dd0*/  FSETP.GE.FTZ.AND P1, PT, R201, RZ, PT ;  /* 0x000000ffc900720b */ /* 0x000fe20003f36000 */
[----:B------:R-:W-:Y:S01]  /*5de0*/  @!P4 FADD.FTZ R184, -R184, -RZ ;  /* 0x800000ffb8b8c221 */ /* 0x000fe20000010100 */
[----:B---3--:R-:W-:Y:S01]  /*5df0*/  F2FP.RELU.F16.F32.PACK_AB R4, R222, R223 ;  /* 0x000000dfde04723e */ /* 0x008fe200000008ff */
        /* <DEDUP_REMOVED lines=148> */
[----:B------:R-:W-:Y:S01]  /*6740*/  FADD.FTZ R0, -R174, R17 ;  /* 0x00000011ae007221 */ /* 0x000fe20000010100 */
[----:B------:R-:W-:Y:S03]  /*6750*/  F2FP.F16.F32.PACK_AB R17, R200, R202 ;  /* 0x000000cac811723e */ /* 0x000fe600000000ff */
        /* <DEDUP_REMOVED lines=12> */
[----:B------:R-:W-:Y:S02]  /*6820*/  VIADD R4, R172, 0x8000 ;  /* 0x00008000ac047836 */ /* 0x000fe40000000000 */
[C---:B------:R-:W-:Y:S01]  /*6830*/  FADD.FTZ R21, -R174.reuse, R21 ;  /* 0x00000015ae157221 */ /* 0x040fe20000010100 */
[----:B------:R-:W-:Y:S03]  /*6840*/  FADD.FTZ R20, -R174, R20 ;  /* 0x00000014ae147221 */ /* 0x000fe60000010100 */
[----:B-1----:R-:W-:Y:S01]  /*6850*/  VIADD R176, R172, 0x8040 ;  /* 0x00008040acb07836 */ /* 0x002fe20000000000 */
[-C--:B------:R-:W-:Y:S01]  /*6860*/  FSEL R21, R21, R174.reuse, P1 ;  /* 0x000000ae15157208 */ /* 0x080fe20000800000 */
[----:B------:R-:W-:Y:S01]  /*6870*/  @P2 VIADD R176, R4, 0xffffffc0 ;  /* 0xffffffc004b02836 */ /* 0x000fe20000000000 */
[----:B------:R-:W-:Y:S02]  /*6880*/  PLOP3.LUT P1, PT, PT, PT, UP3, 0x80, 0x0 ;  /* 0x000000000000781c */ /* 0x000fe40003f2f038 */
[----:B------:R-:W-:Y:S01]  /*6890*/  FSEL R20, R20, R174, P3 ;  /* 0x000000ae14147208 */ /* 0x000fe20001800000 */
[----:B------:R-:W-:Y:S01]  /*68a0*/  FMUL.FTZ R21, R186, R21 ;  /* 0x00000015ba157220 */ /* 0x000fe20000410000 */
[----:B------:R-:W-:Y:S03]  /*68b0*/  FSETP.GE.FTZ.AND P3, PT, R179, RZ, PT ;  /* 0x000000ffb300720b */ /* 0x000fe60003f76000 */
[----:B------:R-:W-:Y:S03]  /*68c0*/  FMUL.FTZ R20, R187, R20 ;  /* 0x00000014bb147220 */ /* 0x000fe60000410000 */
[----:B------:R-:W-:Y:S05]  /*68d0*/  FADD.FTZ R32, -R174, R32 ;  /* 0x00000020ae207221 */ /* 0x000fea0000010100 */
[----:B------:R-:W-:Y:S01]  /*68e0*/  FSEL R4, R32, R174, P3 ;  /* 0x000000ae20047208 */ /* 0x000fe20001800000 */
[----:B------:R-:W-:Y:S01]  /*68f0*/  @P0 FADD.FTZ R174, -R174, R33 ;  /* 0x00000021aeae0221 */ /* 0x000fe20000010100 */
[----:B------:R-:W-:Y:S02]  /*6900*/  F2FP.F16.F32.PACK_AB R32, R182, R183 ;  /* 0x000000b7b620723e */ /* 0x000fe400000000ff */
[----:B------:R-:W-:Y:S01]  /*6910*/  F2FP.F16.F32.PACK_AB R33, R21, R20 ;  /* 0x000000141521723e */ /* 0x000fe200000000ff */
        /* <DEDUP_REMOVED lines=59> */
.L_x_1360:
[C---:B---3--:R-:W-:Y:S01]  /*6cd0*/  FADD.FTZ R5, -R173.reuse, R19 ;  /* 0x00000013ad057221 */ /* 0x048fe20000010100 */
[----:B------:R-:W-:Y:S01]  /*6ce0*/  FSETP.GE.FTZ.AND P5, PT, R194, RZ, PT ;  /* 0x000000ffc200720b */ /* 0x000fe20003fb6000 */
[----:B------:R1:W-:Y:S01]  /*6cf0*/  STS [R226+0x1c000], R17 ;  /* 0x01c00011e2007388 */ /* 0x0003e20000000800 */
[----:B------:R-:W-:Y:S01]  /*6d00*/  FADD.FTZ R4, -R173, R18 ;  /* 0x00000012ad047221 */ /* 0x000fe20000010100 */
        /* <DEDUP_REMOVED lines=15> */
[----:B------:R-:W-:Y:S01]  /*6e00*/  FMUL.FTZ R6, R191, R4 ;  /* 0x00000004bf067220 */ /* 0x000fe20000410000 */
[----:B------:R-:W-:Y:S01]  /*6e10*/  F2FP.F16.F32.PACK_AB R4, R7, R18 ;  /* 0x000000120704723e */ /* 0x000fe200000000ff */
[C---:B------:R-:W-:Y:S01]  /*6e20*/  FADD.FTZ R7, -R16.reuse, R8 ;  /* 0x0000000810077221 */ /* 0x040fe20000010100 */
[----:B------:R-:W-:Y:S01]  /*6e30*/  FSEL R23, R23, R173, P3 ;  /* 0x000000ad17177208 */ /* 0x000fe20001800000 */
[----:B------:R-:W-:Y:S01]  /*6e40*/  FADD.FTZ R28, -R16, R28 ;  /* 0x0000001c101c7221 */ /* 0x000fe20000010100 */
[----:B------:R-:W-:Y:S01]  /*6e50*/  FSETP.GE.FTZ.AND P3, PT, R181, RZ, PT ;  /* 0x000000ffb500720b */ /* 0x000fe20003f76000 */
[----:B------:R3:W-:Y:S01]  /*6e60*/  STS [R229+0x1c400], R4 ;  /* 0x01c40004e5007388 */ /* 0x0007e20000000800 */
[----:B------:R-:W-:Y:S01]  /*6e70*/  FSETP.GE.FTZ.AND P4, PT, R207, RZ, PT ;  /* 0x000000ffcf00720b */ /* 0x000fe20003f96000 */
[----:B-1----:R-:W-:Y:S01]  /*6e80*/  FMUL.FTZ R17, R190, R23 ;  /* 0x00000017be117220 */ /* 0x002fe20000410000 */
[----:B------:R-:W-:Y:S01]  /*6e90*/  FSEL R34, R34, R173, P3 ;  /* 0x000000ad22227208 */ /* 0x000fe20001800000 */
[----:B------:R-:W-:Y:S01]  /*6ea0*/  FADD.FTZ R24, -R16, R24 ;  /* 0x0000001810187221 */ /* 0x000fe20000010100 */
[----:B------:R-:W-:Y:S01]  /*6eb0*/  FSETP.GE.FTZ.AND P3, PT, R206, RZ, PT ;  /* 0x000000ffce00720b */ /* 0x000fe20003f76000 */
[----:B------:R-:W-:Y:S01]  /*6ec0*/  @P0 FADD.FTZ R173, -R173, R35 ;  /* 0x00000023adad0221 */ /* 0x000fe20000010100 */
[----:B------:R-:W-:Y:S01]  /*6ed0*/  F2FP.F16.F32.PACK_AB R17, R17, R6 ;  /* 0x000000061111723e */ /* 0x000fe200000000ff */
[C---:B------:R-:W-:Y:S01]  /*6ee0*/  FADD.FTZ R6, -R16.reuse, R9 ;  /* 0x0000000910067221 */ /* 0x040fe20000010100 */
[----:B------:R-:W-:Y:S01]  /*6ef0*/  FSETP.GE.FTZ.AND P0, PT, R203, RZ, PT ;  /* 0x000000ffcb00720b */ /* 0x000fe20003f16000 */
[----:B------:R-:W-:Y:S01]  /*6f00*/  FADD.FTZ R25, -R16, R25 ;  /* 0x0000001910197221 */ /* 0x000fe20000010100 */
[-C--:B------:R-:W-:Y:S01]  /*6f10*/  FSEL R7, R7, R16.reuse, P4 ;  /* 0x0000001007077208 */ /* 0x080fe20002000000 */
[----:B------:R-:W-:Y:S01]  /*6f20*/  FADD.FTZ R10, -R0, R10 ;  /* 0x0000000a000a7221 */ /* 0x000fe20000010100 */
[-C--:B------:R-:W-:Y:S01]  /*6f30*/  FSEL R6, R6, R16.reuse, P3 ;  /* 0x0000001006067208 */ /* 0x080fe20001800000 */
[----:B------:R-:W-:Y:S01]  /*6f40*/  FADD.FTZ R11, -R0, R11 ;  /* 0x0000000b000b7221 */ /* 0x000fe20000010100 */
[----:B------:R-:W-:Y:S01]  /*6f50*/  FSETP.GE.FTZ.AND P3, PT, R199, RZ, PT ;  /* 0x000000ffc700720b */ /* 0x000fe20003f76000 */
[----:B------:R-:W-:Y:S01]  /*6f60*/  FMUL.FTZ R7, R207, R7 ;  /* 0x00000007cf077220 */ /* 0x000fe20000410000 */
[----:B--2---:R-:W-:Y:S01]  /*6f70*/  FADD.FTZ R5, -R16, R12 ;  /* 0x0000000c10057221 */ /* 0x004fe20000010100 */
[----:B------:R-:W-:Y:S01]  /*6f80*/  FSETP.GE.FTZ.AND P4, PT, R192, RZ, PT ;  /* 0x000000ffc000720b */ /* 0x000fe20003f96000 */
[----:B------:R-:W-:Y:S01]  /*6f90*/  STS [R229+0x1c000], R32 ;  /* 0x01c00020e5007388 */ /* 0x000fe20000000800 */
        /* <DEDUP_REMOVED lines=9> */
[----:B---3--:R-:W-:Y:S01]  /*7030*/  FMUL.FTZ R4, R206, R6 ;  /* 0x00000006ce047220 */ /* 0x008fe20000410000 */
[-C--:B------:R-:W-:Y:S01]  /*7040*/  FSEL R28, R28, R16.reuse, P3 ;  /* 0x000000101c1c7208 */ /* 0x080fe20001800000 */
[----:B------:R-:W-:Y:S01]  /*7050*/  FADD.FTZ R6, -R0, R27 ;  /* 0x0000001b00067221 */ /* 0x000fe20000010100 */
[----:B------:R-:W-:Y:S01]  /*7060*/  FSEL R25, R25, R16, P4 ;  /* 0x0000001019197208 */ /* 0x000fe20002000000 */
        /* <DEDUP_REMOVED lines=27> */
[-C--:B------:R-:W-:Y:S01]  /*7220*/  FSEL R6, R6, R0.reuse, P4 ;  /* 0x0000000006067208 */ /* 0x080fe20002000000 */
[----:B------:R-:W-:Y:S01]  /*7230*/  IMAD.MOV.U32 R223, RZ, RZ, R231 ;  /* 0x000000ffffdf7224 */ /* 0x000fe200078e00e7 */
        /* <DEDUP_REMOVED lines=122> */
[----:B------:R-:W1:Y:S01]  /*79e0*/  S2R R4, SR_TID.X ;  /* 0x0000000000047919 */ /* 0x000e620000002100 */
[C---:B------:R-:W-:Y:S01]  /*79f0*/  ISETP.GE.AND P4, PT, R224.reuse, UR22, PT ;  /* 0x00000016e0007c0c */ /* 0x040fe2000bf86270 */
[----:B------:R-:W-:Y:S01]  /*7a00*/  VIADD R0, R224, 0x40 ;  /* 0x00000040e0007836 */ /* 0x000fe20000000000 */
[----:B------:R-:W2:Y:S04]  /*7a10*/  LDC R12, c[0x0][0x420] ;  /* 0x00010800ff0c7b82 */ /* 0x000ea80000000800 */
[----:B------:R-:W-:Y:S07]  /*7a20*/  ISETP.GE.AND P3, PT, R0, UR22, PT ;  /* 0x0000001600007c0c */ /* 0x000fee000bf66270 */
[----:B------:R-:W3:Y:S08]  /*7a30*/  @!P4 LDC R11, c[0x0][0x424] ;  /* 0x00010900ff0bcb82 */ /* 0x000ef00000000800 */
[----:B------:R-:W4:Y:S01]  /*7a40*/  @!P3 LDC R9, c[0x0][0x424] ;  /* 0x00010900ff09bb82 */ /* 0x000f220000000800 */
[----:B--2---:R-:W-:Y:S01]  /*7a50*/  IMAD.U32 R5, R12, -0x40, RZ ;  /* 0xffffffc00c057824 */ /* 0x004fe200078e00ff */
[----:B-1----:R-:W-:Y:S04]  /*7a60*/  SHF.R.S32.HI R0, RZ, 0x1f, R4 ;  /* 0x0000001fff007819 */ /* 0x002fe80000011404 */
[----:B------:R-:W-:Y:S02]  /*7a70*/  SHF.R.S32.HI R8, RZ, 0x1f, R5 ;  /* 0x0000001fff087819 */ /* 0x000fe40000011405 */
[----:B------:R-:W-:Y:S02]  /*7a80*/  LEA.HI R0, R0, R4, RZ, 0x3 ;  /* 0x0000000400007211 */ /* 0x000fe400078f18ff */
[----:B------:R-:W-:Y:S02]  /*7a90*/  LEA R4, P0, R5, R236, 0x1 ;  /* 0x000000ec05047211 */ /* 0x000fe400078008ff */
[----:B------:R-:W-:Y:S05]  /*7aa0*/  SHF.R.S32.HI R0, RZ, 0x3, R0 ;  /* 0x00000003ff007819 */ /* 0x000fea0000011400 */
[----:B------:R-:W-:Y:S05]  /*7ab0*/  IMAD.SHL.U32 R0, R0, 0x40, RZ ;  /* 0x0000004000007824 */ /* 0x000fea00078e00ff */
[----:B------:R-:W-:Y:S04]  /*7ac0*/  LOP3.LUT R0, R0, 0x1c0, RZ, 0xc0, !PT ;  /* 0x000001c000007812 */ /* 0x000fe800078ec0ff */
[----:B------:R-:W-:Y:S02]  /*7ad0*/  SHF.R.U32.HI R6, RZ, 0x3, R0 ;  /* 0x00000003ff067819 */ /* 0x000fe40000011600 */
[----:B------:R-:W-:Y:S02]  /*7ae0*/  LOP3.LUT R7, R0, 0x38, R224, 0xf8, !PT ;  /* 0x0000003800077812 */ /* 0x000fe400078ef8e0 */
[----:B------:R-:W-:Y:S02]  /*7af0*/  @!P3 LEA R0, P5, R12, R5, 0x5 ;  /* 0x000000050c00b211 */ /* 0x000fe400078a28ff */
[----:B------:R-:W-:Y:S02]  /*7b00*/  LOP3.LUT R7, R7, R6, RZ, 0x3c, !PT ;  /* 0x0000000607077212 */ /* 0x000fe400078e3cff */
[-C--:B------:R-:W-:Y:S02]  /*7b10*/  LEA.HI.X.SX32 R5, R5, R237.reuse, 0x1, P0 ;  /* 0x000000ed05057211 */ /* 0x080fe400000f0eff */
[----:B------:R-:W-:Y:S01]  /*7b20*/  @!P3 LEA R6, P0, R0, R236, 0x1 ;  /* 0x000000ec0006b211 */ /* 0x000fe200078008ff */
[----:B------:R-:W-:Y:S01]  /*7b30*/  IMAD R10, R244, 0x200, R7 ;  /* 0x00000200f40a7824 */ /* 0x000fe200078e0207 */
[C---:B----4-:R-:W-:Y:S01]  /*7b40*/  @!P3 LEA.HI.X R9, R12.reuse, R8, R9, 0x5, P5 ;  /* 0x000000080c09b211 */ /* 0x050fe200028f2c09 */
[----:B------:R-:W-:Y:S01]  /*7b50*/  IMAD.MOV.U32 R236, RZ, RZ, R4 ;  /* 0x000000ffffec7224 */ /* 0x000fe200078e0004 */
[----:B------:R-:W-:Y:S02]  /*7b60*/  @!P4 LEA R8, P5, R12, R4, 0x6 ;  /* 0x000000040c08c211 */ /* 0x000fe400078a30ff */
[----:B------:R-:W-:Y:S01]  /*7b70*/  @!P3 LEA.HI.X R7, R0, R237, R9, 0x1, P0 ;  /* 0x000000ed0007b211 */ /* 0x000fe200000f0c09 */
[----:B------:R-:W-:Y:S01]  /*7b80*/  IMAD.MOV.U32 R237, RZ, RZ, R5 ;  /* 0x000000ffffed7224 */ /* 0x000fe200078e0005 */
[----:B------:R-:W-:Y:S02]  /*7b90*/  LEA R0, R10, UR4, 0x1 ;  /* 0x000000040a007c11 */ /* 0x000fe4000f8e08ff */
[----:B---3--:R-:W-:Y:S03]  /*7ba0*/  @!P4 LEA.HI.X R9, R12, R5, R11, 0x6, P5 ;  /* 0x000000050c09c211 */ /* 0x008fe600028f340b */
        /* <DEDUP_REMOVED lines=21> */
.L_x_1361:
        /* <DEDUP_REMOVED lines=379> */
[----:B------:R-:W1:Y:S01]  /*94b0*/  S2R R63, SR_TID.X ;  /* 0x00000000003f7919 */ /* 0x000e620000002100 */
        /* <DEDUP_REMOVED lines=172> */
[----:B------:R-:W-:Y:S01]  /*9f80*/  @UP0 UIADD3 UR12, UR21, UR30, URZ ;  /* 0x0000001e150c0290 */ /* 0x000fe2000fffe03f */
[----:B------:R-:W-:Y:S01]  /*9f90*/  F2FP.F16.F32.PACK_AB R7, R7, R86 ;  /* 0x000000560707723e */ /* 0x000fe200000000ff */
[----:B------:R-:W-:Y:S01]  /*9fa0*/  STS [R246+0xa400], R29 ;  /* 0x00a4001df6007388 */ /* 0x000fe20000000800 */
[----:B------:R-:W-:Y:S01]  /*9fb0*/  F2FP.F16.F32.PACK_AB R4, R4, R96 ;  /* 0x000000600404723e */ /* 0x000fe200000000ff */
[----:B------:R-:W-:Y:S01]  /*9fc0*/  @UP0 ULDC.64 UR10, c[0x0][0x450] ;  /* 0x00011400000a0ab9 */ /* 0x000fe20000000a00 */
[----:B-1----:R-:W-:Y:S01]  /*9fd0*/  SHF.R.S32.HI R61, RZ, 0x1f, R63 ;  /* 0x0000001fff3d7819 */ /* 0x002fe2000001143f */
[----:B------:R-:W-:Y:S01]  /*9fe0*/  STS [R249+0xa000], R26 ;  /* 0x00a0001af9007388 */ /* 0x000fe20000000800 */
        /* <DEDUP_REMOVED lines=8> */
[----:B------:R-:W-:Y:S01]  /*a070*/  LEA.HI R61, R61, R63, RZ, 0x3 ;  /* 0x0000003f3d3d7211 */ /* 0x000fe200078f18ff */
[----:B------:R-:W-:Y:S01]  /*a080*/  @UP0 UIADD3 UR22, UR9, UR12, URZ ;  /* 0x0000000c09160290 */ /* 0x000fe2000fffe03f */
[----:B------:R-:W-:Y:S01]  /*a090*/  F2FP.F16.F32.PACK_AB R2, R2, R92 ;  /* 0x0000005c0202723e */ /* 0x000fe200000000ff */
[----:B------:R-:W-:Y:S01]  /*a0a0*/  STS [R247+0x8400], R23 ;  /* 0x00840017f7007388 */ /* 0x000fe20000000800 */
[----:B------:R-:W-:Y:S01]  /*a0b0*/  PLOP3.LUT P0, PT, PT, PT, UP0, 0x80, 0x0 ;  /* 0x000000000000781c */ /* 0x000fe20003f0f008 */
[----:B------:R-:W-:-:S02]  /*a0c0*/  @UP0 UMOV UR19, UR8 ;  /* 0x0000000800130c82 */ /* 0x000fc40008000000 */
        /* <DEDUP_REMOVED lines=22> */
[----:B-1----:R-:W-:-:S04]  /*a230*/  SHF.R.S32.HI R0, RZ, 0x3, R61 ;  /* 0x00000003ff007819 */ /* 0x002fc8000001143d */
[----:B--2---:R-:W-:-:S04]  /*a240*/  SHF.L.U32 R2, R0, 0x6, RZ ;  /* 0x0000000600027819 */ /* 0x004fc800000006ff */
[----:B------:R-:W-:-:S04]  /*a250*/  LOP3.LUT R2, R2, 0x1c0, RZ, 0xc0, !PT ;  /* 0x000001c002027812 */ /* 0x000fc800078ec0ff */
[----:B------:R-:W-:Y:S02]  /*a260*/  LOP3.LUT R3, R2, 0x38, R224, 0xf8, !PT ;  /* 0x0000003802037812 */ /* 0x000fe400078ef8e0 */
        /* <DEDUP_REMOVED lines=15> */
.L_x_1363:
        /* <DEDUP_REMOVED lines=24> */
.L_x_1364:
[----:B------:R-:W-:Y:S01]  /*a4e0*/  BAR.SYNC.DEFER_BLOCKING 0x0 ;  /* 0x0000000000007b1d */ /* 0x000fe20000010000 */
[----:B------:R-:W-:Y:S01]  /*a4f0*/  USHF.R.S32.HI UR13, URZ, 0x1f, UR12 ;  /* 0x0000001f3f0d7899 */ /* 0x000fe2000801140c */
[--C-:B------:R-:W-:Y:S01]  /*a500*/  SHF.R.S32.HI R11, RZ, 0x1f, R224.reuse ;  /* 0x0000001fff0b7819 */ /* 0x100fe200000114e0 */
[----:B------:R-:W-:Y:S01]  /*a510*/  IMAD.U32 R3, RZ, RZ, UR10 ;  /* 0x0000000aff037e24 */ /* 0x000fe2000f8e00ff */
[----:B------:R-:W-:Y:S01]  /*a520*/  UIMAD UR5, UR20, -0x80, UR5 ;  /* 0xffffff80140578a4 */ /* 0x000fe2000f8e0205 */
[----:B------:R-:W-:Y:S01]  /*a530*/  IMAD.MOV.U32 R10, RZ, RZ, R224 ;  /* 0x000000ffff0a7224 */ /* 0x000fe200078e00e0 */
[----:B------:R-:W-:Y:S01]  /*a540*/  UIMAD UR14, UR13, UR10, URZ ;  /* 0x0000000a0d0e72a4 */ /* 0x000fe2000f8e023f */
[C---:B------:R-:W-:Y:S01]  /*a550*/  VIADD R6, R0.reuse, 0x20 ;  /* 0x0000002000067836 */ /* 0x040fe20000000000 */
[----:B------:R-:W-:Y:S01]  /*a560*/  USHF.R.S32.HI UR16, URZ, 0x1f, UR57 ;  /* 0x0000001f3f107899 */ /* 0x000fe20008011439 */
[----:B------:R-:W-:Y:S01]  /*a570*/  IMAD.WIDE.U32 R4, R3, UR12, R10 ;  /* 0x0000000c03047c25 */ /* 0x000fe2000f8e000a */
[----:B------:R-:W-:Y:S01]  /*a580*/  UIMAD UR14, UR12, UR11, UR14 ;  /* 0x0000000b0c0e72a4 */ /* 0x000fe2000f8e020e */
[----:B------:R-:W-:Y:S01]  /*a590*/  ISETP.GE.AND P5, PT, R0, UR5, PT ;  /* 0x0000000500007c0c */ /* 0x000fe2000bfa6270 */
[----:B------:R-:W-:Y:S01]  /*a5a0*/  BSSY B0, `(.L_x_1365) ;  /* 0x000002a000007945 */ /* 0x000fe20003800000 */
[----:B------:R-:W-:Y:S01]  /*a5b0*/  ISETP.GE.AND P4, PT, R6, UR5, PT ;  /* 0x0000000506007c0c */ /* 0x000fe2000bf86270 */
[----:B------:R-:W-:Y:S01]  /*a5c0*/  VIADD R6, R0, 0x60 ;  /* 0x0000006000067836 */ /* 0x000fe20000000000 */
[----:B------:R-:W-:Y:S01]  /*a5d0*/  IADD3 R4, P0, R4, UR19, RZ ;  /* 0x0000001304047c10 */ /* 0x000fe2000ff1e0ff */
[----:B------:R-:W-:Y:S01]  /*a5e0*/  IMAD.U32 R3, RZ, RZ, UR14 ;  /* 0x0000000eff037e24 */ /* 0x000fe2000f8e00ff */
[----:B------:R-:W-:Y:S01]  /*a5f0*/  ULDC.64 UR14, c[0x0][0x468] ;  /* 0x00011a00000e7ab9 */ /* 0x000fe20000000a00 */
[----:B------:R-:W-:Y:S01]  /*a600*/  IADD3 R7, R0, 0x40, RZ ;  /* 0x0000004000077810 */ /* 0x000fe20007ffe0ff */
[----:B------:R-:W-:Y:S01]  /*a610*/  UIMAD UR16, UR16, UR14, URZ ;  /* 0x0000000e101072a4 */ /* 0x000fe2000f8e023f */
[----:B------:R-:W-:Y:S01]  /*a620*/  ISETP.GE.AND P2, PT, R6, UR5, PT ;  /* 0x0000000506007c0c */ /* 0x000fe2000bf46270 */
[----:B------:R-:W-:Y:S01]  /*a630*/  VIADD R22, R224, 0x40 ;  /* 0x00000040e0167836 */ /* 0x000fe20000000000 */
[----:B------:R-:W-:Y:S01]  /*a640*/  IADD3.X R5, R5, UR22, R3, P0, !PT ;  /* 0x0000001605057c10 */ /* 0x000fe200087fe403 */
[----:B------:R-:W-:Y:S01]  /*a650*/  UIMAD UR15, UR57, UR15, UR16 ;  /* 0x0000000f390f72a4 */ /* 0x000fe2000f8e0210 */
[----:B------:R1:W2:Y:S01]  /*a660*/  LDS.128 R28, [R2+0xd000] ;  /* 0x00d00000021c7984 */ /* 0x0002a20000000c00 */
[----:B------:R-:W-:-:S02]  /*a670*/  MOV R3, UR14 ;  /* 0x0000000e00037c02 */ /* 0x000fc40008000f00 */
[----:B------:R-:W-:Y:S01]  /*a680*/  ISETP.GE.AND P3, PT, R7, UR5, PT ;  /* 0x0000000507007c0c */ /* 0x000fe2000bf66270 */
[----:B------:R1:W3:Y:S01]  /*a690*/  LDS.128 R24, [R2+0x11000] ;  /* 0x0110000002187984 */ /* 0x0002e20000000c00 */
[----:B------:R-:W-:Y:S01]  /*a6a0*/  SHF.R.S32.HI R23, RZ, 0x1f, R0 ;  /* 0x0000001fff177819 */ /* 0x000fe20000011400 */
[----:B------:R-:W-:Y:S02]  /*a6b0*/  IMAD.WIDE.U32 R4, R3, UR57, R4 ;  /* 0x0000003903047c25 */ /* 0x000fe4000f8e0004 */
[----:B------:R1:W4:Y:S03]  /*a6c0*/  LDS.128 R36, [R2+0x15000] ;  /* 0x0150000002247984 */ /* 0x0003260000000c00 */
[----:B------:R-:W-:Y:S01]  /*a6d0*/  IADD3 R20, R5, UR15, RZ ;  /* 0x0000000f05147c10 */ /* 0x000fe2000fffe0ff */
        /* <DEDUP_REMOVED lines=22> */
.L_x_1366:
[----:B------:R-:W-:Y:S05]  /*a840*/  BSYNC B0 ;  /* 0x0000000000007941 */ /* 0x000fea0003800000 */
.L_x_1365:
        /* <DEDUP_REMOVED lines=18> */
.L_x_1368:
[----:B------:R-:W-:Y:S05]  /*a970*/  BSYNC B0 ;  /* 0x0000000000007941 */ /* 0x000fea0003800000 */
.L_x_1367:
        /* <DEDUP_REMOVED lines=20> */
.L_x_1370:
[----:B------:R-:W-:Y:S05]  /*aac0*/  BSYNC B0 ;  /* 0x0000000000007941 */ /* 0x000fea0003800000 */
.L_x_1369:
        /* <DEDUP_REMOVED lines=20> */
.L_x_1372:
[----:B------:R-:W-:Y:S05]  /*ac10*/  BSYNC B0 ;  /* 0x0000000000007941 */ /* 0x000fea0003800000 */
.L_x_1371:
        /* <DEDUP_REMOVED lines=32> */
.L_x_1374:
[----:B------:R-:W-:Y:S05]  /*ae20*/  BSYNC B0 ;  /* 0x0000000000007941 */ /* 0x000fea0003800000 */
.L_x_1373:
        /* <DEDUP_REMOVED lines=18> */
.L_x_1376:
[----:B------:R-:W-:Y:S05]  /*af50*/  BSYNC B0 ;  /* 0x0000000000007941 */ /* 0x000fea0003800000 */
.L_x_1375:
        /* <DEDUP_REMOVED lines=18> */
.L_x_1378:
[----:B------:R-:W-:Y:S05]  /*b080*/  BSYNC B0 ;  /* 0x0000000000007941 */ /* 0x000fea0003800000 */
.L_x_1377:
        /* <DEDUP_REMOVED lines=18> */
.L_x_1333:
        /* <DEDUP_REMOVED lines=25> */
.L_x_1380:
        /* <DEDUP_REMOVED lines=23> */
.L_x_1381:
        /* <DEDUP_REMOVED lines=40> */
.L_x_1383:
[----:B------:R-:W-:Y:S05]  /*b730*/  BSYNC B0 ;  /* 0x0000000000007941 */ /* 0x000fea0003800000 */
.L_x_1382:
        /* <DEDUP_REMOVED lines=18> */
.L_x_1385:
[----:B------:R-:W-:Y:S05]  /*b860*/  BSYNC B0 ;  /* 0x0000000000007941 */ /* 0x000fea0003800000 */
.L_x_1384:
        /* <DEDUP_REMOVED lines=18> */
.L_x_1387:
[----:B------:R-:W-:Y:S05]  /*b990*/  BSYNC B0 ;  /* 0x0000000000007941 */ /* 0x000fea0003800000 */
.L_x_1386:
        /* <DEDUP_REMOVED lines=18> */
.L_x_1389:
[----:B------:R-:W-:Y:S05]  /*bac0*/  BSYNC B0 ;  /* 0x0000000000007941 */ /* 0x000fea0003800000 */
.L_x_1388:
        /* <DEDUP_REMOVED lines=30> */
.L_x_1391:
[----:B------:R-:W-:Y:S05]  /*bcb0*/  BSYNC B0 ;  /* 0x0000000000007941 */ /* 0x000fea0003800000 */
.L_x_1390:
        /* <DEDUP_REMOVED lines=18> */
.L_x_1393:
[----:B------:R-:W-:Y:S05]  /*bde0*/  BSYNC B0 ;  /* 0x0000000000007941 */ /* 0x000fea0003800000 */
.L_x_1392:
        /* <DEDUP_REMOVED lines=18> */
.L_x_1395:
[----:B------:R-:W-:Y:S05]  /*bf10*/  BSYNC B0 ;  /* 0x0000000000007941 */ /* 0x000fea0003800000 */
.L_x_1394:
        /* <DEDUP_REMOVED lines=17> */
.L_x_1379:
[----:B------:R-:W-:Y:S05]  /*c030*/  BSYNC B1 ;  /* 0x0000000000017941 */ /* 0x000fea0003800000 */
.L_x_1328:
        /* <DEDUP_REMOVED lines=11> */
.L_x_1396:
[----:B------:R-:W-:Y:S05]  /*c0f0*/  EXIT ;  /* 0x000000000000794d */ /* 0x000fea0003800000 */
.L_x_1398:
        /* <DEDUP_REMOVED lines=16> */
.L_x_2084:


//--------------------- .text._ZN5flash44flash_bwd_dq_dk_dv_loop_seqk_parallel_kernelI23Flash_bwd_kernel_traitsILi128ELi64ELi128ELi8ELi2ELi4ELi2ELb0ELb0EN7cutlass6half_tE19Flash_kernel_traitsILi128ELi64ELi128ELi8ES3_EELb0ELb0ELb0ELb0ELb0ELb0ELb1EEEvNS_16Flash_bwd_paramsE --------------------------
	.section	.text._ZN5flash44flash_bwd_dq_dk_dv_loop_seqk_parallel_kernelI23Flash_bwd_kernel_traitsILi128ELi64ELi128ELi8ELi2ELi4ELi2ELb0ELb0EN7cutlass6half_tE19Flash_kernel_traitsILi128ELi64ELi128ELi8ES3_EELb0ELb0ELb0ELb0ELb0ELb0ELb1EEEvNS_16Flash_bwd_paramsE,"ax",@progbits
	.align	128
        .global         _ZN5flash44flash_bwd_dq_dk_dv_loop_seqk_parallel_kernelI23Flash_bwd_kernel_traitsILi128ELi64ELi128ELi8ELi2ELi4ELi2ELb0ELb0EN7cutlass6half_tE19Flash_kernel_traitsILi128ELi64ELi128ELi8ES3_EELb0ELb0ELb0ELb0ELb0ELb0ELb1EEEvNS_16Flash_bwd_paramsE
        .type           _ZN5flash44flash_bwd_dq_dk_dv_loop_seqk_parallel_kernelI23Flash_bwd_kernel_traitsILi128ELi64ELi128ELi8ELi2ELi4ELi2ELb0ELb0EN7cutlass6half_tE19Flash_kernel_traitsILi128ELi64ELi128ELi8ES3_EELb0ELb0ELb0ELb0ELb0ELb0ELb1EEEvNS_16Flash_bwd_paramsE,@function
        .size           _ZN5flash44flash_bwd_dq_dk_dv_loop_seqk_parallel_kernelI23Flash_bwd_kernel_traitsILi128ELi64ELi128ELi8ELi2ELi4ELi2ELb0ELb0EN7cutlass6half_tE19Flash_kernel_traitsILi128ELi64ELi128ELi8ES3_EELb0ELb0ELb0ELb0ELb0ELb0ELb1EEEvNS_16Flash_bwd_paramsE,(.L_x_2085 - _ZN5flash44flash_bwd_dq_dk_dv_loop_seqk_parallel_kernelI23Flash_bwd_kernel_traitsILi128ELi64ELi128ELi8ELi2ELi4ELi2ELb0ELb0EN7cutlass6half_tE19Flash_kernel_traitsILi128ELi64ELi128ELi8ES3_EELb0ELb0ELb0ELb0ELb0ELb0ELb1EEEvNS_16Flash_bwd_paramsE)
        .other          _ZN5flash44flash_bwd_dq_dk_dv_loop_seqk_parallel_kernelI23Flash_bwd_kernel_traitsILi128ELi64ELi128ELi8ELi2ELi4ELi2ELb0ELb0EN7cutlass6half_tE19Flash_kernel_traitsILi128ELi64ELi128ELi8ES3_EELb0ELb0ELb0ELb0ELb0ELb0ELb1EEEvNS_16Flash_bwd_paramsE,@"STO_CUDA_ENTRY STV_DEFAULT"
_ZN5flash44flash_bwd_dq_dk_dv_loop_seqk_parallel_kernelI23Flash_bwd_kernel_traitsILi128ELi64ELi128ELi8ELi2ELi4ELi2ELb0ELb0EN7cutlass6half_tE19Flash_kernel_traitsILi128ELi64ELi128ELi8ES3_EELb0ELb0ELb0ELb0ELb0ELb0ELb1EEEvNS_16Flash_bwd_paramsE:
.text._ZN5flash44flash_bwd_dq_dk_dv_loop_seqk_parallel_kernelI23Flash_bwd_kernel_traitsILi128ELi64ELi128ELi8ELi2ELi4ELi2ELb0ELb0EN7cutlass6half_tE19Flash_kernel_traitsILi128ELi64ELi128ELi8ES3_EELb0ELb0ELb0ELb0ELb0ELb0ELb1EEEvNS_16Flash_bwd_paramsE:
        /* <DEDUP_REMOVED lines=15> */
[----:B------:R-:W-:-:S05]  /*00f0*/  UMOV UR59, 0xffffc000 ;  /* 0xffffc000003b7882 */ /* 0x000fca0000000000 */
[----:B------:R-:W3:Y:S08]  /*0100*/  S2UR UR46, SR_CTAID.Y ;  /* 0x00000000002e79c3 */ /* 0x000ef00000002600 */
[----:B------:R-:W4:Y:S01]  /*0110*/  S2UR UR57, SR_CTAID.Z ;  /* 0x00000000003979c3 */ /* 0x000f220000002700 */
[----:B--2---:R-:W-:Y:S01]  /*0120*/  ULEA UR4, UR4, UR5, 0x18 ;  /* 0x0000000504047291 */ /* 0x004fe2000f8ec03f */
[----:B-1----:R-:W-:Y:S01]  /*0130*/  SHF.R.S32.HI R17, RZ, 0x1f, R16 ;  /* 0x0000001fff117819 */ /* 0x002fe20000011410 */
[----:B---3--:R-:W-:-:S03]  /*0140*/  USHF.L.U32 UR5, UR46, 0x7, URZ ;  /* 0x000000072e057899 */ /* 0x008fc6000800063f */
        /* <DEDUP_REMOVED lines=32> */
[----:B------:R-:W-:Y:S01]  /*0350*/  LOP3.LUT P4, RZ, R0, 0x2, RZ, 0xc0, !PT ;  /* 0x0000000200ff7812 */ /* 0x000fe2000788c0ff */
        /* <DEDUP_REMOVED lines=23> */
[----:B------:R-:W-:Y:S01]  /*04d0*/  LOP3.LUT R3, R19, 0x7ffffffc, RZ, 0xc0, !PT ;  /* 0x7ffffffc13037812 */ /* 0x000fe200078ec0ff */
[----:B------:R1:W-:Y:S01]  /*04e0*/  STL [R1+0x20], R5 ;  /* 0x0000200501007387 */ /* 0x0003e20000100800 */
[----:B------:R-:W-:Y:S01]  /*04f0*/  ISETP.NE.U32.AND P0, PT, R0, 0x1, PT ;  /* 0x000000010000780c */ /* 0x000fe20003f05070 */
[----:B------:R-:W-:Y:S01]  /*0500*/  IMAD.IADD R214, R2, 0x1, R214 ;  /* 0x0000000102d67824 */ /* 0x000fe200078e02d6 */
[----:B------:R-:W-:Y:S01]  /*0510*/  LEA.HI R0, R17, R16, RZ, 0x7 ;  /* 0x0000001011007211 */ /* 0x000fe200078f38ff */
[----:B------:R-:W-:Y:S01]  /*0520*/  IMAD.IADD R2, R16, 0x1, -R3 ;  /* 0x0000000110027824 */ /* 0x000fe200078e0a03 */
[----:B------:R-:W-:Y:S01]  /*0530*/  LOP3.LUT R14, R6, 0x8, R14, 0xf8, !PT ;  /* 0x00000008060e7812 */ /* 0x000fe200078ef80e */
[----:B------:R-:W-:Y:S01]  /*0540*/  IMAD.SHL.U32 R16, R16, 0x2, RZ ;  /* 0x0000000210107824 */ /* 0x000fe200078e00ff */
[----:B------:R-:W-:Y:S01]  /*0550*/  SHF.R.S32.HI R0, RZ, 0x7, R0 ;  /* 0x00000007ff007819 */ /* 0x000fe20000011400 */
[----:B------:R-:W-:Y:S01]  /*0560*/  IMAD.SHL.U32 R2, R2, 0x2, RZ ;  /* 0x0000000202027824 */ /* 0x000fe200078e00ff */
[----:B------:R-:W-:Y:S01]  /*0570*/  R2P PR, R8, 0x6 ;  /* 0x0000000608007804 */ /* 0x000fe20000000000 */
[----:B------:R-:W-:Y:S01]  /*0580*/  IMAD.SHL.U32 R6, R9, 0x10, RZ ;  /* 0x0000001009067824 */ /* 0x000fe200078e00ff */
[----:B------:R-:W-:Y:S01]  /*0590*/  SEL R232, R232, 0x10, !P0 ;  /* 0x00000010e8e87807 */ /* 0x000fe20004000000 */
[----:B------:R-:W-:Y:S01]  /*05a0*/  IMAD R12, R12, 0x400, R2 ;  /* 0x000004000c0c7824 */ /* 0x000fe200078e0202 */
[----:B------:R-:W-:Y:S01]  /*05b0*/  LOP3.LUT R210, R10, R14, R210, 0xf6, !PT ;  /* 0x0000000e0ad27212 */ /* 0x000fe200078ef6d2 */
[----:B------:R-:W-:-:S02]  /*05c0*/  IMAD R7, R0, 0x1000, R2 ;  /* 0x0000100000077824 */ /* 0x000fc400078e0202 */
[----:B------:R-:W-:Y:S01]  /*05d0*/  IMAD.SHL.U32 R2, R4, 0x20, RZ ;  /* 0x0000002004027824 */ /* 0x000fe200078e00ff */
[----:B------:R-:W-:Y:S01]  /*05e0*/  LEA R210, R210, UR4, 0x1 ;  /* 0x00000004d2d27c11 */ /* 0x000fe2000f8e08ff */
[----:B------:R-:W-:Y:S02]  /*05f0*/  IMAD.SHL.U32 R3, R0, 0x8, RZ ;  /* 0x0000000800037824 */ /* 0x000fe400078e00ff */
[----:B------:R-:W-:Y:S02]  /*0600*/  IMAD.SHL.U32 R0, R8, 0x40, RZ ;  /* 0x0000004008007824 */ /* 0x000fe400078e00ff */
[----:B------:R-:W-:Y:S01]  /*0610*/  IMAD R7, R15, 0x400, R7 ;  /* 0x000004000f077824 */ /* 0x000fe200078e0207 */
[----:B------:R-:W-:Y:S01]  /*0620*/  LOP3.LUT R3, R3, 0x8, RZ, 0xc0, !PT ;  /* 0x0000000803037812 */ /* 0x000fe200078ec0ff */
[----:B------:R-:W-:Y:S01]  /*0630*/  IMAD.SHL.U32 R8, R4, 0x8, RZ ;  /* 0x0000000804087824 */ /* 0x000fe200078e00ff */
[----:B-1----:R-:W-:Y:S01]  /*0640*/  LOP3.LUT R5, R2, 0x6, R16, 0xf8, !PT ;  /* 0x0000000602057812 */ /* 0x002fe200078ef810 */
[----:B------:R-:W-:Y:S01]  /*0650*/  IMAD.SHL.U32 R4, R9, 0x20, RZ ;  /* 0x0000002009047824 */ /* 0x000fe200078e00ff */
[----:B------:R-:W-:Y:S01]  /*0660*/  LOP3.LUT R0, R0, 0x1c0, RZ, 0xc0, !PT ;  /* 0x000001c000007812 */ /* 0x000fe200078ec0ff */
[----:B------:R-:W-:Y:S01]  /*0670*/  IMAD.SHL.U32 R214, R214, 0x2, RZ ;  /* 0x00000002d6d67824 */ /* 0x000fe200078e00ff */
[----:B------:R-:W-:Y:S01]  /*0680*/  LOP3.LUT R13, R3, 0x10, R6, 0xf8, !PT ;  /* 0x00000010030d7812 */ /* 0x000fe200078ef806 */
[----:B------:R1:W-:Y:S01]  /*0690*/  STL [R1+0x3c], R5 ;  /* 0x00003c0501007387 */ /* 0x0003e20000100800 */
[----:B------:R-:W-:-:S04]  /*06a0*/  LOP3.LUT R4, R4, 0x20, RZ, 0xc0, !PT ;  /* 0x0000002004047812 */ /* 0x000fc800078ec0ff */
[----:B------:R-:W-:Y:S02]  /*06b0*/  LOP3.LUT R8, R4, 0x18, R8, 0xf8, !PT ;  /* 0x0000001804087812 */ /* 0x000fe400078ef808 */
[----:B-1----:R-:W-:Y:S02]  /*06c0*/  LOP3.LUT R5, R0, 0x20, R2, 0xf8, !PT ;  /* 0x0000002000057812 */ /* 0x002fe400078ef802 */
[----:B------:R-:W-:-:S04]  /*06d0*/  SHF.R.U32.HI R2, RZ, 0x3, R0 ;  /* 0x00000003ff027819 */ /* 0x000fc80000011600 */
[----:B------:R-:W-:Y:S02]  /*06e0*/  LOP3.LUT R5, R5, R2, RZ, 0x3c, !PT ;  /* 0x0000000205057212 */ /* 0x000fe400078e3cff */
[----:B------:R-:W-:Y:S01]  /*06f0*/  LOP3.LUT R0, R2, R0, R3, 0x1e, !PT ;  /* 0x0000000002007212 */ /* 0x000fe200078e1e03 */
[----:B------:R-:W-:Y:S01]  /*0700*/  IMAD.SHL.U32 R3, R9, 0x8, RZ ;  /* 0x0000000809037824 */ /* 0x000fe200078e00ff */
[----:B------:R-:W-:Y:S01]  /*0710*/  SHF.R.S32.HI R2, RZ, 0x2, R20 ;  /* 0x00000002ff027819 */ /* 0x000fe20000011414 */
[----:B------:R-:W-:Y:S02]  /*0720*/  IMAD.IADD R7, R5, 0x1, R7 ;  /* 0x0000000105077824 */ /* 0x000fe400078e0207 */
[----:B------:R-:W-:Y:S02]  /*0730*/  IMAD.SHL.U32 R5, R18, 0x40, RZ ;  /* 0x0000004012057824 */ /* 0x000fe400078e00ff */
[----:B------:R-:W-:Y:S01]  /*0740*/  IMAD.IADD R12, R12, 0x1, R0 ;  /* 0x000000010c0c7824 */ /* 0x000fe200078e0200 */
[----:B------:R-:W-:Y:S01]  /*0750*/  LEA R233, R7, UR4, 0x1 ;  /* 0x0000000407e97c11 */ /* 0x000fe2000f8e08ff */
[----:B------:R-:W-:Y:S01]  /*0760*/  IMAD.SHL.U32 R0, R11, 0x40, RZ ;  /* 0x000000400b007824 */ /* 0x000fe200078e00ff */
[----:B------:R-:W-:Y:S01]  /*0770*/  LOP3.LUT R5, R5, 0x1c0, RZ, 0xc0, !PT ;  /* 0x000001c005057812 */ /* 0x000fe200078ec0ff */
[----:B------:R-:W-:-:S02]  /*0780*/  IMAD R2, R15, 0x10, R2 ;  /* 0x000000100f027824 */ /* 0x000fc400078e0202 */
[----:B------:R-:W-:Y:S01]  /*0790*/  IMAD.IADD R234, R233, 0x1, R232 ;  /* 0x00000001e9ea7824 */ /* 0x000fe200078e02e8 */
        /* <DEDUP_REMOVED lines=48> */
.L_x_1469:
        /* <DEDUP_REMOVED lines=67> */
.L_x_1399:
        /* <DEDUP_REMOVED lines=25> */
[----:B------:R-:W-:Y:S01]  /*1060*/  ULDC.64 UR22, c[0x0][0x240] ;  /* 0x0000900000167ab9 */ /* 0x000fe20000000a00 */
[----:B------:R-:W-:Y:S01]  /*1070*/  ULDC.U8 UR18, c[0x0][0x3d8] ;  /* 0x0000f60000127ab9 */ /* 0x000fe20000000000 */
[----:B------:R-:W-:Y:S01]  /*1080*/  UIMAD.WIDE.U32 UR24, UR5, UR22, URZ ;  /* 0x00000016051872a5 */ /* 0x000fe2000f8e003f */
[----:B------:R-:W1:Y:S01]  /*1090*/  I2F.RP R2, R5 ;  /* 0x0000000500027306 */ /* 0x000e620000209400 */
[----:B------:R-:W-:Y:S01]  /*10a0*/  UISETP.NE.AND UP3, UPT, UR18, URZ, UPT ;  /* 0x0000003f1200728c */ /* 0x000fe2000bf65270 */
[----:B------:R-:W-:Y:S01]  /*10b0*/  ISETP.NE.AND P3, PT, R6, RZ, PT ;  /* 0x000000ff0600720c */ /* 0x000fe20003f65270 */
[----:B------:R-:W-:-:S02]  /*10c0*/  USEL UR35, UR17, URZ, UP2 ;  /* 0x0000003f11237287 */ /* 0x000fc40009000000 */
        /* <DEDUP_REMOVED lines=10> */
[----:B------:R-:W-:Y:S02]  /*1170*/  USHF.R.S32.HI UR20, URZ, 0x1f, UR9 ;  /* 0x0000001f3f147899 */ /* 0x000fe40008011409 */
[----:B------:R-:W-:Y:S02]  /*1180*/  @UP1 UIMAD UR47, UR5, UR13, UR43 ;  /* 0x0000000d052f12a4 */ /* 0x000fe4000f8e022b */
[----:B------:R-:W-:Y:S02]  /*1190*/  ULEA.HI UR37, UR20, UR9, URZ, 0x6 ;  /* 0x0000000914257291 */ /* 0x000fe4000f8f303f */
[----:B------:R-:W-:-:S02]  /*11a0*/  UIMAD UR9, UR38, UR46, URZ ;  /* 0x0000002e260972a4 */ /* 0x000fc4000f8e023f */
[----:B------:R-:W-:Y:S01]  /*11b0*/  UIMAD.WIDE UR10, UR61, UR60, URZ ;  /* 0x0000003c3d0a72a5 */ /* 0x000fe2000f8e023f */
[----:B-1----:R-:W-:Y:S01]  /*11c0*/  VIADD R2, R2, 0xffffffe ;  /* 0x0ffffffe02027836 */ /* 0x002fe20000000000 */
[----:B------:R-:W-:Y:S02]  /*11d0*/  UIMAD.WIDE.U32 UR12, UR46, UR58, URZ ;  /* 0x0000003a2e0c72a5 */ /* 0x000fe4000f8e003f */
[----:B------:R-:W-:Y:S01]  /*11e0*/  UIMAD UR9, UR56, UR58, UR9 ;  /* 0x0000003a380972a4 */ /* 0x000fe2000f8e0209 */
[----:B------:R-:W1:Y:S01]  /*11f0*/  F2I.FTZ.U32.TRUNC.NTZ R3, R2 ;  /* 0x0000000200037305 */ /* 0x000e62000021f000 */
[----:B------:R-:W-:Y:S02]  /*1200*/  UIMAD UR17, UR11, UR12, URZ ;  /* 0x0000000c0b1172a4 */ /* 0x000fe4000f8e023f */
[----:B------:R-:W-:Y:S02]  /*1210*/  UIADD3 UR9, UR13, UR9, URZ ;  /* 0x000000090d097290 */ /* 0x000fe4000fffe03f */
[----:B------:R-:W-:-:S02]  /*1220*/  UIMAD.WIDE.U32 UR14, UR10, UR12, URZ ;  /* 0x0000000c0a0e72a5 */ /* 0x000fc4000f8e003f */
[----:B------:R-:W-:Y:S02]  /*1230*/  UIMAD UR9, UR10, UR9, UR17 ;  /* 0x000000090a0972a4 */ /* 0x000fe4000f8e0211 */
[----:B------:R-:W-:Y:S01]  /*1240*/  UIMAD.WIDE.U32 UR12, UR10, UR5, URZ ;  /* 0x000000050a0c72a5 */ /* 0x000fe2000f8e003f */
[----:B------:R-:W-:Y:S01]  /*1250*/  ULDC UR39, c[0x0][0x2c4] ;  /* 0x0000b10000277ab9 */ /* 0x000fe20000000800 */
[----:B------:R-:W-:Y:S02]  /*1260*/  UIMAD UR17, UR11, UR5, URZ ;  /* 0x000000050b1172a4 */ /* 0x000fe4000f8e023f */
[----:B------:R-:W-:Y:S01]  /*1270*/  UIADD3 UR48, UR15, UR9, URZ ;  /* 0x000000090f307290 */ /* 0x000fe2000fffe03f */
[----:B-1----:R-:W-:Y:S01]  /*1280*/  IMAD.MOV R0, RZ, RZ, -R3 ;  /* 0x000000ffff007224 */ /* 0x002fe200078e0a03 */
[----:B------:R-:W-:Y:S01]  /*1290*/  USEL UR55, UR14, UR12, !UP1 ;  /* 0x0000000c0e377287 */ /* 0x000fe2000c800000 */
[----:B------:R-:W-:Y:S01]  /*12a0*/  IMAD.MOV.U32 R2, RZ, RZ, RZ ;  /* 0x000000ffff027224 */ /* 0x000fe200078e00ff */
[----:B------:R-:W-:Y:S01]  /*12b0*/  @UP3 UIMAD UR9, UR46, UR39, URZ ;  /* 0x000000272e0932a4 */ /* 0x000fe2000f8e023f */
[----:B------:R-:W-:Y:S01]  /*12c0*/  IMAD R0, R0, R5, RZ ;  /* 0x0000000500007224 */ /* 0x000fe200078e02ff */
[----:B------:R-:W-:-:S02]  /*12d0*/  ULOP3.LUT UR12, UR37, 0xffffffc0, URZ, 0xc0, !UPT ;  /* 0xffffffc0250c7892 */ /* 0x000fc4000f8ec03f */
[----:B------:R-:W-:Y:S01]  /*12e0*/  UISETP.NE.AND UP0, UPT, UR30, -0x1, UPT ;  /* 0xffffffff1e00788c */ /* 0x000fe2000bf05270 */
[----:B------:R-:W-:Y:S01]  /*12f0*/  IMAD.HI.U32 R0, R3, R0, R2 ;  /* 0x0000000003007227 */ /* 0x000fe200078e0002 */
[----:B------:R-:W-:Y:S01]  /*1300*/  MOV R2, R4 ;  /* 0x0000000400027202 */ /* 0x000fe20000000f00 */
[----:B------:R-:W-:Y:S02]  /*1310*/  UIMAD UR26, UR5, UR23, URZ ;  /* 0x00000017051a72a4 */ /* 0x000fe4000f8e023f */
[----:B------:R-:W-:Y:S02]  /*1320*/  @UP1 UIADD3 UR48, UR13, UR17, URZ ;  /* 0x000000110d301290 */ /* 0x000fe4000fffe03f */
[----:B------:R-:W-:Y:S01]  /*1330*/  IMAD.HI.U32 R0, R0, R2, RZ ;  /* 0x0000000200007227 */ /* 0x000fe200078e00ff */
[----:B------:R-:W-:Y:S02]  /*1340*/  @UP3 USEL UR17, UR9, UR5, !UP1 ;  /* 0x0000000509113287 */ /* 0x000fe4000c800000 */
[----:B------:R-:W-:Y:S01]  /*1350*/  UIADD3 UR9, UR12, -0x40, URZ ;  /* 0xffffffc00c097890 */ /* 0x000fe2000fffe03f */
[----:B------:R-:W-:Y:S01]  /*1360*/  IMAD.MOV R3, RZ, RZ, -R0 ;  /* 0x000000ffff037224 */ /* 0x000fe200078e0a00 */
[----:B------:R-:W-:Y:S01]  /*1370*/  @UP3 ULDC UR24, c[0x0][0x2e4] ;  /* 0x0000b90000183ab9 */ /* 0x000fe20000000800 */
[----:B------:R-:W-:-:S02]  /*1380*/  @UP1 UIADD3 UR45, UR25, UR26, URZ ;  /* 0x0000001a192d1290 */ /* 0x000fc4000fffe03f */
[C---:B------:R-:W-:Y:S01]  /*1390*/  IMAD R2, R5.reuse, R3, R2 ;  /* 0x0000000305027224 */ /* 0x040fe200078e0202 */
[----:B------:R-:W-:Y:S02]  /*13a0*/  @!UP3 UIMAD UR13, UR46, UR60, UR57 ;  /* 0x0000003c2e0db2a4 */ /* 0x000fe4000f8e0239 */
[----:B------:R-:W-:Y:S02]  /*13b0*/  @UP3 UIMAD UR26, UR57, UR24, UR17 ;  /* 0x00000018391a32a4 */ /* 0x000fe4000f8e0211 */
[----:B------:R-:W-:Y:S01]  /*13c0*/  ISETP.GT.U32.AND P1, PT, R5, R2, PT ;  /* 0x000000020500720c */ /* 0x000fe20003f24070 */
[----:B------:R-:W-:Y:S02]  /*13d0*/  USHF.R.S32.HI UR24, URZ, 0x1f, UR9 ;  /* 0x0000001f3f187899 */ /* 0x000fe40008011409 */
[----:B------:R-:W-:Y:S02]  /*13e0*/  UIADD3 UR12, UP2, UR9, UR34, URZ ;  /* 0x00000022090c7290 */ /* 0x000fe4000ff5e03f */
[----:B------:R-:W-:Y:S01]  /*13f0*/  @!UP3 UIMAD UR26, UR13, UR39, URZ ;  /* 0x000000270d1ab2a4 */ /* 0x000fe2000f8e023f */
[----:B------:R-:W-:Y:S01]  /*1400*/  ULDC.U8 UR19, c[0x0][0x480] ;  /* 0x0001200000137ab9 */ /* 0x000fe20000000000 */
[----:B------:R-:W-:-:S02]  /*1410*/  UIADD3.X UR13, UR24, UR35, URZ, UP2, !UPT ;  /* 0x00000023180d7290 */ /* 0x000fc400097fe43f */
[----:B------:R-:W-:Y:S02]  /*1420*/  UIMAD UR11, UR11, UR12, URZ ;  /* 0x0000000c0b0b72a4 */ /* 0x000fe4000f8e023f */
[----:B------:R-:W-:Y:S02]  /*1430*/  @UP0 UIADD3 UR29, UR16, UR30, URZ ;  /* 0x0000001e101d0290 */ /* 0x000fe4000fffe03f */
[----:B------:R-:W-:Y:S01]  /*1440*/  @!P1 IMAD.IADD R2, R2, 0x1, -R5 ;  /* 0x0000000102029824 */ /* 0x000fe200078e0a05 */
[----:B------:R-:W-:Y:S01]  /*1450*/  @!P1 IADD3 R0, R0, 0x1, RZ ;  /* 0x0000000100009810 */ /* 0x000fe20007ffe0ff */
[----:B------:R-:W-:Y:S01]  /*1460*/  @UP0 UIADD3 UR27, UR16, UR30, URZ ;  /* 0x0000001e101b0290 */ /* 0x000fe2000fffe03f */
[----:B------:R-:W-:Y:S01]  /*1470*/  PLOP3.LUT P1, PT, PT, PT, UP0, 0x80, 0x0 ;  /* 0x000000000000781c */ /* 0x000fe20003f2f008 */
[----:B------:R-:W-:Y:S01]  /*1480*/  UISETP.NE.AND UP4, UPT, UR19, URZ, UPT ;  /* 0x0000003f1300728c */ /* 0x000fe2000bf85270 */
        /* <DEDUP_REMOVED lines=15> */
[----:B------:R-:W-:Y:S02]  /*1580*/  USEL UR52, UR49, URZ, UP4 ;  /* 0x0000003f31347287 */ /* 0x000fe4000a000000 */
[----:B------:R-:W-:Y:S01]  /*1590*/  USHF.R.S32.HI UR44, URZ, 0x1f, UR31 ;  /* 0x0000001f3f2c7899 */ /* 0x000fe2000801141f */
[----:B------:R-:W-:Y:S01]  /*15a0*/  @!P2 IADD3 R16, -R16, RZ, RZ ;  /* 0x000000ff1010a210 */ /* 0x000fe20007ffe1ff */
[----:B------:R-:W-:Y:S01]  /*15b0*/  @!UP1 UIADD3 UR47, UR41, UR33, URZ ;  /* 0x00000021292f9290 */ /* 0x000fe2000fffe03f */
        /* <DEDUP_REMOVED lines=21> */
.L_x_1401:
        /* <DEDUP_REMOVED lines=13> */
.L_x_1402:
        /* <DEDUP_REMOVED lines=11> */
.L_x_1403:
[----:B------:R-:W-:-:S04]  /*1890*/  UIMAD UR5, UR46, UR60, UR57 ;  /* 0x0000003c2e0572a4 */ /* 0x000fc8000f8e0239 */
[----:B------:R-:W-:-:S12]  /*18a0*/  UIMAD UR5, UR5, UR58, URZ ;  /* 0x0000003a050572a4 */ /* 0x000fd8000f8e023f */
.L_x_1404:
[----:B------:R-:W1:Y:S01]  /*18b0*/  S2R R27, SR_TID.X ;  /* 0x00000000001b7919 */ /* 0x000e620000002100 */
[----:B------:R-:W2:Y:S01]  /*18c0*/  LDC.64 R4, c[0x0][0x420] ;  /* 0x00010800ff047b82 */ /* 0x000ea20000000a00 */
[----:B------:R-:W-:Y:S01]  /*18d0*/  SHF.R.S32.HI R237, RZ, 0x1f, R236 ;  /* 0x0000001fffed7819 */ /* 0x000fe200000114ec */
[----:B------:R-:W-:Y:S01]  /*18e0*/  USHF.R.S32.HI UR32, URZ, 0x1f, UR57 ;  /* 0x0000001f3f207899 */ /* 0x000fe20008011439 */
[----:B------:R-:W-:Y:S01]  /*18f0*/  BSSY B1, `(.L_x_1400) ;  /* 0x0000a24000017945 */ /* 0x000fe20003800000 */
[----:B------:R-:W-:Y:S02]  /*1900*/  UIADD3 UR27, UR9, UR5, URZ ;  /* 0x00000005091b7290 */ /* 0x000fe4000fffe03f */
[----:B------:R-:W-:Y:S01]  /*1910*/  UIMAD UR14, UR61, UR60, URZ ;  /* 0x0000003c3d0e72a4 */ /* 0x000fe2000f8e023f */
[----:B------:R-:W-:Y:S01]  /*1920*/  ULDC.64 UR12, c[0x0][0x258] ;  /* 0x00009600000c7ab9 */ /* 0x000fe20000000a00 */
[----:B------:R-:W-:Y:S02]  /*1930*/  UIADD3 UR26, UR9, UR26, URZ ;  /* 0x0000001a091a7290 */ /* 0x000fe4000fffe03f */
[----:B------:R-:W-:Y:S01]  /*1940*/  UISETP.GE.AND UP2, UPT, UR36, 0x1, UPT ;  /* 0x000000012400788c */ /* 0x000fe2000bf46270 */
        /* <DEDUP_REMOVED lines=25> */
[----:B------:R-:W-:Y:S01]  /*1ae0*/  UIMAD UR9, UR32, UR12, URZ ;  /* 0x0000000c200972a4 */ /* 0x000fe2000f8e023f */
[----:B------:R-:W-:Y:S01]  /*1af0*/  IMAD.U32 R0, RZ, RZ, UR10 ;  /* 0x0000000aff007e24 */ /* 0x000fe2000f8e00ff */
[----:B------:R-:W-:Y:S01]  /*1b00*/  PLOP3.LUT P0, PT, PT, PT, UP2, 0x80, 0x0 ;  /* 0x000000000000781c */ /* 0x000fe20003f0f028 */
[----:B------:R-:W-:Y:S01]  /*1b10*/  IMAD.IADD R7, R7, 0x1, R3 ;  /* 0x0000000107077824 */ /* 0x000fe200078e0203 */
[----:B------:R-:W-:Y:S01]  /*1b20*/  LOP3.LUT R3, R10, 0xffffffe0, RZ, 0xc0, !PT ;  /* 0xffffffe00a037812 */ /* 0x000fe200078ec0ff */
[----:B------:R-:W-:Y:S01]  /*1b30*/  UIMAD UR13, UR57, UR13, UR9 ;  /* 0x0000000d390d72a4 */ /* 0x000fe2000f8e0209 */
[----:B------:R-:W-:Y:S01]  /*1b40*/  IMAD.WIDE.U32 R6, R0, UR57, R6 ;  /* 0x0000003900067c25 */ /* 0x000fe2000f8e0006 */
[----:B------:R-:W-:Y:S01]  /*1b50*/  USHF.R.S32.HI UR9, URZ, 0x1f, UR5 ;  /* 0x0000001f3f097899 */ /* 0x000fe20008011405 */
[----:B------:R-:W-:Y:S01]  /*1b60*/  SHF.R.S32.HI R0, RZ, 0x5, R10 ;  /* 0x00000005ff007819 */ /* 0x000fe2000001140a */
[----:B------:R-:W-:Y:S01]  /*1b70*/  UIADD3 UR5, UP1, UP0, UR38, UR5, UR50 ;  /* 0x0000000526057290 */ /* 0x000fe2000f83e032 */
[----:B------:R-:W-:Y:S01]  /*1b80*/  IMAD.IADD R3, R27, 0x1, -R3 ;  /* 0x000000011b037824 */ /* 0x000fe200078e0a03 */
[----:B------:R-:W-:Y:S01]  /*1b90*/  ULDC.64 UR32, c[0x0][0x400] ;  /* 0x0001000000207ab9 */ /* 0x000fe20000000a00 */
[----:B------:R-:W-:Y:S01]  /*1ba0*/  IMAD.U32 R10, RZ, RZ, UR12 ;  /* 0x0000000cff0a7e24 */ /* 0x000fe2000f8e00ff */
[----:B------:R-:W-:Y:S01]  /*1bb0*/  UIADD3.X UR9, UR49, UR9, UR53, UP1, UP0 ;  /* 0x0000000931097290 */ /* 0x000fe20008fe0435 */
[----:B------:R-:W-:Y:S01]  /*1bc0*/  IMAD R11, R0, UR14, R3 ;  /* 0x0000000e000b7c24 */ /* 0x000fe2000f8e0203 */
[----:B------:R-:W-:Y:S01]  /*1bd0*/  UIADD3 UR12, UP1, UP0, UR51, UR5, UR55 ;  /* 0x00000005330c7290 */ /* 0x000fe2000f83e037 */
[----:B------:R-:W-:Y:S01]  /*1be0*/  IMAD R0, R26, R4, RZ ;  /* 0x000000041a007224 */ /* 0x000fe200078e02ff */
[----:B------:R-:W-:Y:S01]  /*1bf0*/  ULDC.64 UR10, c[0x0][0x210] ;  /* 0x00008400000a7ab9 */ /* 0x000fe20000000a00 */
[----:B------:R-:W-:Y:S01]  /*1c00*/  VIADD R7, R7, UR15 ;  /* 0x0000000f07077c36 */ /* 0x000fe20008000000 */
[----:B------:R-:W-:Y:S01]  /*1c10*/  UIADD3.X UR5, UR52, UR9, UR48, UP1, UP0 ;  /* 0x0000000934057290 */ /* 0x000fe20008fe0430 */
[----:B------:R-:W-:Y:S01]  /*1c20*/  IMAD R3, R2, R5, R0 ;  /* 0x0000000502037224 */ /* 0x000fe200078e0200 */
[----:B------:R-:W-:Y:S01]  /*1c30*/  IADD3 R0, P2, R11, UR12, RZ ;  /* 0x0000000c0b007c10 */ /* 0x000fe2000ff5e0ff */
[----:B------:R-:W-:Y:S01]  /*1c40*/  IMAD.WIDE.U32 R8, R10, UR57, R8 ;  /* 0x000000390a087c25 */ /* 0x000fe2000f8e0008 */
[----:B------:R-:W-:-:S02]  /*1c50*/  UIMAD.WIDE UR14, UR26, 0x4, UR40 ;  /* 0x000000041a0e78a5 */ /* 0x000fc4000f8e0228 */
[----:B------:R-:W-:Y:S01]  /*1c60*/  LEA R222, P1, R0, UR32, 0x2 ;  /* 0x0000002000de7c11 */ /* 0x000fe2000f8210ff */
[----:B------:R-:W-:Y:S01]  /*1c70*/  IMAD.WIDE.U32 R6, R2, R4, R6 ;  /* 0x0000000402067225 */ /* 0x000fe200078e0006 */
[----:B------:R-:W-:Y:S01]  /*1c80*/  LEA.HI.X.SX32 R14, R11, UR5, 0x1, P2 ;  /* 0x000000050b0e7c11 */ /* 0x000fe200090f0eff */
[----:B------:R-:W-:Y:S01]  /*1c90*/  UIMAD.WIDE UR26, UR27, 0x4, UR42 ;  /* 0x000000041b1a78a5 */ /* 0x000fe2000f8e022a */
[----:B------:R-:W-:Y:S01]  /*1ca0*/  LEA R12, P4, R8, UR10, 0x1 ;  /* 0x0000000a080c7c11 */ /* 0x000fe2000f8808ff */
[----:B------:R-:W-:Y:S01]  /*1cb0*/  IMAD.IADD R3, R7, 0x1, R3 ;  /* 0x0000000107037824 */ /* 0x000fe200078e0203 */
[----:B------:R-:W-:Y:S01]  /*1cc0*/  LEA R10, P3, R6, UR24, 0x1 ;  /* 0x00000018060a7c11 */ /* 0x000fe2000f8608ff */
[----:B------:R-:W-:Y:S01]  /*1cd0*/  VIADD R15, R9, UR13 ;  /* 0x0000000d090f7c36 */ /* 0x000fe20008000000 */
[----:B------:R-:W-:Y:S02]  /*1ce0*/  LEA.HI.X R223, R0, UR33, R14, 0x2, P1 ;  /* 0x0000002100df7c11 */ /* 0x000fe400088f140e */
[----:B------:R-:W-:-:S02]  /*1cf0*/  LEA.HI.X R11, R6, UR25, R3, 0x1, P3 ;  /* 0x00000019060b7c11 */ /* 0x000fc400098f0c03 */
[----:B------:R-:W-:Y:S01]  /*1d00*/  LEA.HI.X R13, R8, UR11, R15, 0x1, P4 ;  /* 0x0000000b080d7c11 */ /* 0x000fe2000a0f0c0f */
[----:B------:R-:W-:Y:S06]  /*1d10*/  @!P0 BRA `(.L_x_1405) ;  /* 0x0000008c00e48947 */ /* 0x000fec0003800000 */
[----:B------:R-:W2:Y:S01]  /*1d20*/  LDL R20, [R1+0x20] ;  /* 0x0000200001147983 */ /* 0x000ea20000100800 */
[----:B------:R-:W-:Y:S01]  /*1d30*/  PLOP3.LUT P0, PT, PT, PT, UP4, 0x80, 0x0 ;  /* 0x000000000000781c */ /* 0x000fe20003f0f048 */
[----:B------:R-:W-:Y:S01]  /*1d40*/  UMOV UR9, UR37 ;  /* 0x0000002500097c82 */ /* 0x000fe20008000000 */
[----:B------:R-:W-:Y:S01]  /*1d50*/  IMAD.MOV.U32 R18, RZ, RZ, R10 ;  /* 0x000000ffff127224 */ /* 0x000fe200078e000a */
[----:B------:R-:W-:Y:S01]  /*1d60*/  UIMAD UR5, UR9, -0x40, UR36 ;  /* 0xffffffc0090578a4 */ /* 0x000fe2000f8e0224 */
[----:B------:R-:W-:Y:S01]  /*1d70*/  IMAD.MOV.U32 R19, RZ, RZ, R11 ;  /* 0x000000ffff137224 */ /* 0x000fe200078e000b */
[----:B------:R-:W-:Y:S01]  /*1d80*/  UMOV UR12, UR15 ;  /* 0x0000000f000c7c82 */ /* 0x000fe20008000000 */
[----:B------:R-:W-:Y:S01]  /*1d90*/  UMOV UR15, UR26 ;  /* 0x0000001a000f7c82 */ /* 0x000fe20008000000 */
[----:B------:R-:W-:Y:S01]  /*1da0*/  ULEA.HI UR26, UR9, UR9, URZ, 0x1 ;  /* 0x00000009091a7291 */ /* 0x000fe2000f8f083f */
[C---:B------:R-:W-:Y:S01]  /*1db0*/  VIADD R23, R2.reuse, 0x20 ;  /* 0x0000002002177836 */ /* 0x040fe20000000000 */
[----:B------:R-:W-:Y:S01]  /*1dc0*/  ISETP.GE.AND P4, PT, R2, UR5, PT ;  /* 0x0000000502007c0c */ /* 0x000fe2000bf86270 */
[----:B------:R1:W-:Y:S01]  /*1dd0*/  STL.64 [R1+0x8], R18 ;  /* 0x0000081201007387 */ /* 0x0003e20000100a00 */
[----:B------:R-:W-:Y:S01]  /*1de0*/  ULOP3.LUT UR26, UR26, 0xfffffffe, URZ, 0xc0, !UPT ;  /* 0xfffffffe1a1a7892 */ /* 0x000fe2000f8ec03f */
[----:B------:R-:W-:Y:S01]  /*1df0*/  BSSY B0, `(.L_x_1406) ;  /* 0x000001a000007945 */ /* 0x000fe20003800000 */
[----:B------:R-:W-:Y:S01]  /*1e00*/  UMOV UR13, UR14 ;  /* 0x0000000e000d7c82 */ /* 0x000fe20008000000 */
[----:B------:R-:W-:Y:S01]  /*1e10*/  UMOV UR14, UR27 ;  /* 0x0000001b000e7c82 */ /* 0x000fe20008000000 */
[----:B------:R-:W-:Y:S01]  /*1e20*/  UIADD3 UR26, UR9, -UR26, URZ ;  /* 0x8000001a091a7290 */ /* 0x000fe2000fffe03f */
[----:B------:R-:W-:Y:S01]  /*1e30*/  @P0 BAR.SYNC.DEFER_BLOCKING 0x0 ;  /* 0x0000000000000b1d */ /* 0x000fe20000010000 */
[----:B------:R-:W-:Y:S01]  /*1e40*/  ISETP.GE.AND P3, PT, R23, UR5, PT ;  /* 0x0000000517007c0c */ /* 0x000fe2000bf66270 */
[----:B------:R-:W-:Y:S01]  /*1e50*/  VIADD R14, R236, 0x40 ;  /* 0x00000040ec0e7836 */ /* 0x000fe20000000000 */
[----:B------:R-:W-:Y:S01]  /*1e60*/  UISETP.NE.AND UP0, UPT, UR26, 0x1, UPT ;  /* 0x000000011a00788c */ /* 0x000fe2000bf05270 */
[----:B--2---:R-:W-:-:S05]  /*1e70*/  LEA R0, R20, UR4, 0x1 ;  /* 0x0000000414007c11 */ /* 0x004fca000f8e08ff */
        /* <DEDUP_REMOVED lines=17> */
.L_x_1407:
[----:B------:R-:W-:Y:S05]  /*1f90*/  BSYNC B0 ;  /* 0x0000000000007941 */ /* 0x000fea0003800000 */
.L_x_1406:
[----:B------:R4:W-:Y:S01]  /*1fa0*/  @P3 STS.128 [R0+0x9000], RZ ;  /* 0x009000ff00003388 */ /* 0x0009e20000000c00 */
[----:B------:R-:W-:Y:S01]  /*1fb0*/  VIADD R10, R20, 0x2000 ;  /* 0x00002000140a7836 */ /* 0x000fe20000000000 */
[----:B------:R-:W-:Y:S01]  /*1fc0*/  PLOP3.LUT P1, PT, PT, PT, UP0, 0x80, 0x0 ;  /* 0x000000000000781c */ /* 0x000fe20003f2f008 */
[----:B------:R-:W-:Y:S01]  /*1fd0*/  BSSY B0, `(.L_x_1408) ;  /* 0x0000019000007945 */ /* 0x000fe20003800000 */
[----:B------:R4:W-:Y:S02]  /*1fe0*/  @P3 STS.128 [R0+0xb000], RZ ;  /* 0x00b000ff00003388 */ /* 0x0009e40000000c00 */
[----:B------:R-:W-:Y:S02]  /*1ff0*/  SEL R221, R10, R20, !P1 ;  /* 0x000000140add7207 */ /* 0x000fe40004800000 */
[----:B------:R4:W-:Y:S01]  /*2000*/  STL.64 [R1], R12 ;  /* 0x0000000c01007387 */ /* 0x0009e20000100a00 */
[----:B------:R-:W-:Y:S06]  /*2010*/  @P3 BRA `(.L_x_1409) ;  /* 0x0000000000503947 */ /* 0x000fec0003800000 */
        /* <DEDUP_REMOVED lines=20> */
.L_x_1409:
[----:B------:R-:W-:Y:S05]  /*2160*/  BSYNC B0 ;  /* 0x0000000000007941 */ /* 0x000fea0003800000 */
.L_x_1408:
        /* <DEDUP_REMOVED lines=12> */
.L_x_1411:
        /* <DEDUP_REMOVED lines=20> */
.L_x_1412:
[----:B------:R-:W-:Y:S05]  /*2370*/  BSYNC B0 ;  /* 0x0000000000007941 */ /* 0x000fea0003800000 */
.L_x_1410:
        /* <DEDUP_REMOVED lines=13> */
.L_x_1414:
        /* <DEDUP_REMOVED lines=29> */
.L_x_1415:
[----:B------:R-:W-:Y:S05]  /*2620*/  BSYNC B0 ;  /* 0x0000000000007941 */ /* 0x000fea0003800000 */
.L_x_1413:
[----:B------:R-:W5:Y:S01]  /*2630*/  LDL R29, [R1+0x48] ;  /* 0x00004800011d7983 */ /* 0x000f620000100800 */
[----:B------:R-:W-:Y:S01]  /*2640*/  UIMAD UR10, UR44, UR18, URZ ;  /* 0x000000122c0a72a4 */ /* 0x000fe2000f8e023f */
[----:B-1----:R-:W-:Y:S01]  /*2650*/  IMAD.U32 R4, RZ, RZ, UR18 ;  /* 0x00000012ff047e24 */ /* 0x002fe2000f8e00ff */
[----:B------:R-:W-:Y:S01]  /*2660*/  ULDC.64 UR22, c[0x0][0x260] ;  /* 0x0000980000167ab9 */ /* 0x000fe20000000a00 */
[----:B------:R-:W-:Y:S01]  /*2670*/  BSSY B0, `(.L_x_1416) ;  /* 0x000003c000007945 */ /* 0x000fe20003800000 */
[----:B------:R-:W-:Y:S01]  /*2680*/  UIMAD UR11, UR31, UR19, UR10 ;  /* 0x000000131f0b72a4 */ /* 0x000fe2000f8e020a */
[----:B------:R-:W-:Y:S01]  /*2690*/  IMAD.WIDE.U32 R4, R4, UR31, R236 ;  /* 0x0000001f04047c25 */ /* 0x000fe2000f8e00ec */
[----:B------:R-:W-:-:S04]  /*26a0*/  UIMAD UR10, UR28, -0x80, UR8 ;  /* 0xffffff801c0a78a4 */ /* 0x000fc8000f8e0208 */
[----:B------:R-:W-:Y:S01]  /*26b0*/  IMAD.U32 R9, RZ, RZ, UR11 ;  /* 0x0000000bff097e24 */ /* 0x000fe2000f8e00ff */
[----:B------:R-:W-:Y:S02]  /*26c0*/  IADD3 R6, P0, R4, UR17, RZ ;  /* 0x0000001104067c10 */ /* 0x000fe4000ff1e0ff */
[----:B------:R-:W-:-:S13]  /*26d0*/  ISETP.GE.AND P5, PT, R2, UR10, PT ;  /* 0x0000000a02007c0c */ /* 0x000fda000bfa6270 */
[----:B------:R1:W-:Y:S04]  /*26e0*/  @P5 STS.128 [R0+0xc000], RZ ;  /* 0x00c000ff00005388 */ /* 0x0003e80000000c00 */
[----:B------:R1:W-:Y:S01]  /*26f0*/  @P5 STS.128 [R0+0x10000], RZ ;  /* 0x010000ff00005388 */ /* 0x0003e20000000c00 */
[C---:B-----5:R-:W-:Y:S01]  /*2700*/  VIADD R3, R29.reuse, 0x28 ;  /* 0x000000281d037836 */ /* 0x060fe20000000000 */
[----:B------:R-:W-:Y:S01]  /*2710*/  SHF.R.S32.HI R25, RZ, 0x1f, R29 ;  /* 0x0000001fff197819 */ /* 0x000fe2000001141d */
[C---:B------:R-:W-:Y:S02]  /*2720*/  VIADD R7, R29.reuse, 0x20 ;  /* 0x000000201d077836 */ /* 0x040fe40000000000 */
[----:B------:R-:W-:Y:S01]  /*2730*/  VIADD R8, R29, 0x8 ;  /* 0x000000081d087836 */ /* 0x000fe20000000000 */
[----:B------:R-:W-:-:S02]  /*2740*/  ISETP.GE.AND P2, PT, R3, UR5, PT ;  /* 0x0000000503007c0c */ /* 0x000fc4000bf46270 */
[----:B------:R-:W-:Y:S02]  /*2750*/  ISETP.GE.AND P3, PT, R7, UR5, PT ;  /* 0x0000000507007c0c */ /* 0x000fe4000bf66270 */
[----:B------:R-:W-:Y:S01]  /*2760*/  ISETP.GE.AND P4, PT, R8, UR5, PT ;  /* 0x0000000508007c0c */ /* 0x000fe2000bf86270 */
[----:B------:R-:W-:Y:S01]  /*2770*/  IMAD.SHL.U32 R8, R29, 0x4, RZ ;  /* 0x000000041d087824 */ /* 0x000fe200078e00ff */
[----:B------:R-:W-:Y:S01]  /*2780*/  IADD3.X R7, R5, UR29, R9, P0, !PT ;  /* 0x0000001d05077c10 */ /* 0x000fe200087fe409 */
[----:B------:R-:W-:Y:S01]  /*2790*/  IMAD R5, R17, UR22, RZ ;  /* 0x0000001611057c24 */ /* 0x000fe2000f8e02ff */
[----:B------:R-:W-:Y:S02]  /*27a0*/  SHF.R.S32.HI R4, RZ, 0x1f, R3 ;  /* 0x0000001fff047819 */ /* 0x000fe40000011403 */
[----:B------:R-:W-:Y:S01]  /*27b0*/  P2R R24, PR, RZ, 0x4 ;  /* 0x00000004ff187803 */ /* 0x000fe20000000000 */
[----:B------:R-:W-:Y:S01]  /*27c0*/  IMAD.WIDE.U32 R6, R16, UR22, R6 ;  /* 0x0000001610067c25 */ /* 0x000fe2000f8e0006 */
[----:B------:R-:W-:-:S02]  /*27d0*/  P2R R22, PR, RZ, 0x10 ;  /* 0x00000010ff167803 */ /* 0x000fc40000000000 */
[C---:B------:R-:W-:Y:S02]  /*27e0*/  @!P2 LEA R20, P0, R3.reuse, UR13, 0x2 ;  /* 0x0000000d0314ac11 */ /* 0x040fe4000f8010ff */
[----:B------:R-:W-:Y:S02]  /*27f0*/  P2R R15, PR, RZ, 0x8 ;  /* 0x00000008ff0f7803 */ /* 0x000fe40000000000 */
[----:B------:R-:W-:Y:S01]  /*2800*/  @!P2 LEA.HI.X R21, R3, UR12, R4, 0x2, P0 ;  /* 0x0000000c0315ac11 */ /* 0x000fe200080f1404 */
[----:B------:R-:W-:Y:S01]  /*2810*/  IMAD R3, R16, UR23, R5 ;  /* 0x0000001710037c24 */ /* 0x000fe2000f8e0205 */
[----:B--23--:R-:W-:Y:S02]  /*2820*/  IADD3 R18, P0, R8, UR13, RZ ;  /* 0x0000000d08127c10 */ /* 0x00cfe4000ff1e0ff */
[----:B------:R-:W-:Y:S01]  /*2830*/  SHF.L.U64.HI R4, R29, 0x2, R25 ;  /* 0x000000021d047819 */ /* 0x000fe20000010219 */
[----:B------:R-:W-:-:S03]  /*2840*/  IMAD.IADD R10, R7, 0x1, R3 ;  /* 0x00000001070a7824 */ /* 0x000fc600078e0203 */
[----:B------:R-:W-:Y:S02]  /*2850*/  IADD3.X R19, R4, UR12, RZ, P0, !PT ;  /* 0x0000000c04137c10 */ /* 0x000fe400087fe4ff */
[----:B------:R-:W-:-:S04]  /*2860*/  ISETP.GE.AND P0, PT, R29, UR5, PT ;  /* 0x000000051d007c0c */ /* 0x000fc8000bf06270 */
[----:B------:R-:W-:Y:S01]  /*2870*/  P2R R11, PR, RZ, 0x1 ;  /* 0x00000001ff0b7803 */ /* 0x000fe20000000000 */
[----:B-1----:R-:W-:Y:S08]  /*2880*/  @P5 BRA `(.L_x_1417) ;  /* 0x0000000000685947 */ /* 0x002ff00003800000 */
        /* <DEDUP_REMOVED lines=26> */
.L_x_1417:
[----:B------:R-:W-:Y:S05]  /*2a30*/  BSYNC B0 ;  /* 0x0000000000007941 */ /* 0x000fea0003800000 */
.L_x_1416:
        /* <DEDUP_REMOVED lines=10> */
[----:B-12---:R-:W-:Y:S02]  /*2ae0*/  IMAD R8, R4, UR18, RZ ;  /* 0x0000001204087c24 */ /* 0x006fe4000f8e02ff */
[----:B------:R-:W-:-:S04]  /*2af0*/  IMAD.MOV.U32 R4, RZ, RZ, R6 ;  /* 0x000000ffff047224 */ /* 0x000fc800078e0006 */
[----:B------:R-:W-:-:S04]  /*2b00*/  IMAD.WIDE.U32 R4, R3, UR18, R4 ;  /* 0x0000001203047c25 */ /* 0x000fc8000f8e0004 */
[----:B----4-:R-:W1:Y:S01]  /*2b10*/  @!P0 LDC.64 R12, c[0x0][0x218] ;  /* 0x00008600ff0c8b82 */ /* 0x010e620000000a00 */
        /* <DEDUP_REMOVED lines=19> */
.L_x_1419:
[----:B------:R-:W-:Y:S05]  /*2c50*/  BSYNC B0 ;  /* 0x0000000000007941 */ /* 0x000fea0003800000 */
.L_x_1418:
        /* <DEDUP_REMOVED lines=34> */
.L_x_1421:
[----:B------:R-:W-:Y:S05]  /*2e80*/  BSYNC B0 ;  /* 0x0000000000007941 */ /* 0x000fea0003800000 */
.L_x_1420:
        /* <DEDUP_REMOVED lines=14> */
[----:B-12---:R-:W1:Y:S01]  /*2f70*/  @!P0 LDC.64 R8, c[0x0][0x218] ;  /* 0x00008600ff088b82 */ /* 0x006e620000000a00 */
[----:B------:R-:W-:Y:S01]  /*2f80*/  IMAD.IADD R3, R7, 0x1, R3 ;  /* 0x0000000107037824 */ /* 0x000fe200078e0203 */
        /* <DEDUP_REMOVED lines=17> */
.L_x_1423:
[----:B------:R-:W-:Y:S05]  /*30a0*/  BSYNC B0 ;  /* 0x0000000000007941 */ /* 0x000fea0003800000 */
.L_x_1422:
[----:B------:R-:W-:Y:S01]  /*30b0*/  UIMAD UR5, UR44, UR20, URZ ;  /* 0x000000142c0572a4 */ /* 0x000fe2000f8e023f */
[----:B-12---:R-:W-:Y:S01]  /*30c0*/  MOV R4, UR20 ;  /* 0x0000001400047c02 */ /* 0x006fe20008000f00 */
        /* <DEDUP_REMOVED lines=40> */
.L_x_1425:
[----:B------:R-:W-:Y:S05]  /*3350*/  BSYNC B0 ;  /* 0x0000000000007941 */ /* 0x000fea0003800000 */
.L_x_1424:
        /* <DEDUP_REMOVED lines=32> */
.L_x_1427:
[----:B------:R-:W-:Y:S05]  /*3560*/  BSYNC B0 ;  /* 0x0000000000007941 */ /* 0x000fea0003800000 */
.L_x_1426:
        /* <DEDUP_REMOVED lines=32> */
.L_x_1429:
[----:B------:R-:W-:Y:S05]  /*3770*/  BSYNC B0 ;  /* 0x0000000000007941 */ /* 0x000fea0003800000 */
.L_x_1428:
        /* <DEDUP_REMOVED lines=12> */
[----:B-12---:R-:W1:Y:S01]  /*3840*/  @!P2 LDC.64 R8, c[0x0][0x220] ;  /* 0x00008800ff08ab82 */ /* 0x006e620000000a00 */
        /* <DEDUP_REMOVED lines=19> */
.L_x_1431:
[----:B------:R-:W-:Y:S05]  /*3980*/  BSYNC B0 ;  /* 0x0000000000007941 */ /* 0x000fea0003800000 */
.L_x_1430:
[----:B------:R-:W-:Y:S01]  /*3990*/  ISETP.NE.AND P0, PT, R24, RZ, PT ;  /* 0x000000ff1800720c */ /* 0x000fe20003f05270 */
[----:B-1234-:R-:W-:Y:S01]  /*39a0*/  IMAD.MOV.U32 R0, RZ, RZ, 0x7f800000 ;  /* 0x7f800000ff007424 */ /* 0x01efe200078e00ff */
[----:B------:R-:W-:Y:S01]  /*39b0*/  ISETP.NE.AND P2, PT, R15, RZ, PT ;  /* 0x000000ff0f00720c */ /* 0x000fe20003f45270 */
[----:B------:R-:W-:Y:S01]  /*39c0*/  IMAD.MOV.U32 R2, RZ, RZ, 0x7f800000 ;  /* 0x7f800000ff027424 */ /* 0x000fe200078e00ff */
[----:B------:R-:W-:Y:S01]  /*39d0*/  ISETP.NE.AND P3, PT, R22, RZ, PT ;  /* 0x000000ff1600720c */ /* 0x000fe20003f65270 */
[----:B------:R-:W-:Y:S01]  /*39e0*/  IMAD.MOV.U32 R3, RZ, RZ, 0x7f800000 ;  /* 0x7f800000ff037424 */ /* 0x000fe200078e00ff */
[----:B------:R-:W-:Y:S01]  /*39f0*/  ISETP.NE.AND P4, PT, R11, RZ, PT ;  /* 0x000000ff0b00720c */ /* 0x000fe20003f85270 */
[----:B------:R-:W-:Y:S01]  /*3a00*/  IMAD.MOV.U32 R4, RZ, RZ, 0x7f800000 ;  /* 0x7f800000ff047424 */ /* 0x000fe200078e00ff */
[----:B------:R-:W0:Y:S01]  /*3a10*/  LDGDEPBAR ;  /* 0x00000000000079af */ /* 0x000e220000000000 */
[----:B------:R-:W-:Y:S01]  /*3a20*/  IMAD.MOV.U32 R218, RZ, RZ, 0x20 ;  /* 0x00000020ffda7424 */ /* 0x000fe200078e00ff */
[----:B------:R-:W-:Y:S01]  /*3a30*/  UIADD3 UR5, UR31, 0x80, URZ ;  /* 0x000000801f057890 */ /* 0x000fe2000fffe03f */
[----:B------:R-:W-:Y:S01]  /*3a40*/  IMAD.MOV.U32 R217, RZ, RZ, 0x40 ;  /* 0x00000040ffd97424 */ /* 0x000fe200078e00ff */
[----:B------:R-:W-:Y:S01]  /*3a50*/  CS2R R158, SRZ ;  /* 0x00000000009e7805 */ /* 0x000fe2000001ff00 */
[----:B------:R-:W2:Y:S01]  /*3a60*/  @!P0 LDG.E R0, desc[UR6][R20.64] ;  /* 0x0000000614008981 */ /* 0x000ea2000c1e1900 */
[----:B------:R-:W-:Y:S01]  /*3a70*/  IMAD.MOV.U32 R239, RZ, RZ, R221 ;  /* 0x000000ffffef7224 */ /* 0x000fe200078e00dd */
[----:B------:R-:W-:-:S02]  /*3a80*/  CS2R R156, SRZ ;  /* 0x00000000009c7805 */ /* 0x000fc4000001ff00 */
[----:B------:R-:W-:Y:S01]  /*3a90*/  CS2R R162, SRZ ;  /* 0x0000000000a27805 */ /* 0x000fe2000001ff00 */
[----:B------:R-:W3:Y:S01]  /*3aa0*/  @!P2 LDG.E R2, desc[UR6][R18.64+0x80] ;  /* 0x000080061202a981 */ /* 0x000ee2000c1e1900 */
[----:B------:R-:W-:Y:S02]  /*3ab0*/  CS2R R160, SRZ ;  /* 0x0000000000a07805 */ /* 0x000fe4000001ff00 */
[----:B------:R-:W-:Y:S02]  /*3ac0*/  CS2R R154, SRZ ;  /* 0x00000000009a7805 */ /* 0x000fe4000001ff00 */
[----:B------:R-:W-:Y:S01]  /*3ad0*/  CS2R R152, SRZ ;  /* 0x0000000000987805 */ /* 0x000fe2000001ff00 */
[----:B------:R-:W4:Y:S01]  /*3ae0*/  @!P3 LDG.E R3, desc[UR6][R18.64+0x20] ;  /* 0x000020061203b981 */ /* 0x000f22000c1e1900 */
[----:B------:R-:W-:Y:S02]  /*3af0*/  CS2R R150, SRZ ;  /* 0x0000000000967805 */ /* 0x000fe4000001ff00 */
[----:B------:R-:W-:-:S02]  /*3b00*/  CS2R R148, SRZ ;  /* 0x0000000000947805 */ /* 0x000fc4000001ff00 */
[----:B------:R-:W-:Y:S01]  /*3b10*/  CS2R R142, SRZ ;  /* 0x00000000008e7805 */ /* 0x000fe2000001ff00 */
[----:B------:R-:W5:Y:S01]  /*3b20*/  @!P4 LDG.E R4, desc[UR6][R18.64] ;  /* 0x000000061204c981 */ /* 0x000f62000c1e1900 */
        /* <DEDUP_REMOVED lines=55> */
[----:B------:R-:W-:Y:S01]  /*3ea0*/  UISETP.GE.AND UP0, UPT, UR5, UR8, UPT ;  /* 0x000000080500728c */ /* 0x000fe2000bf06270 */
[----:B------:R-:W-:Y:S01]  /*3eb0*/  ULDC UR17, c[0x0][0x2d0] ;  /* 0x0000b40000117ab9 */ /* 0x000fe20000000800 */
[----:B------:R-:W-:Y:S01]  /*3ec0*/  ULDC UR18, c[0x0][0x2dc] ;  /* 0x0000b70000127ab9 */ /* 0x000fe20000000800 */
[----:B------:R-:W-:Y:S01]  /*3ed0*/  ULDC UR5, c[0x0][0x39c] ;  /* 0x0000e70000057ab9 */ /* 0x000fe20000000800 */
[----:B------:R-:W-:Y:S01]  /*3ee0*/  ULDC UR10, c[0x0][0x2ec] ;  /* 0x0000bb00000a7ab9 */ /* 0x000fe20000000800 */
[----:B--2---:R1:W-:Y:S04]  /*3ef0*/  STL [R1+0x14], R0 ;  /* 0x0000140001007387 */ /* 0x0043e80000100800 */
[----:B---3--:R2:W-:Y:S01]  /*3f00*/  STL [R1+0x10], R2 ;  /* 0x0000100201007387 */ /* 0x0085e20000100800 */
[----:B-1----:R-:W-:-:S04]  /*3f10*/  LEA.HI R0, R28, R27, RZ, 0x4 ;  /* 0x0000001b1c007211 */ /* 0x002fc800078f20ff */
[----:B------:R-:W-:-:S05]  /*3f20*/  LOP3.LUT R0, R0, 0xfffffff0, RZ, 0xc0, !PT ;  /* 0xfffffff000007812 */ /* 0x000fca00078ec0ff */
[----:B------:R-:W-:-:S05]  /*3f30*/  IMAD.IADD R0, R27, 0x1, -R0 ;  /* 0x000000011b007824 */ /* 0x000fca00078e0a00 */
[----:B--2---:R-:W-:-:S04]  /*3f40*/  SHF.R.S32.HI R2, RZ, 0x1f, R0 ;  /* 0x0000001fff027819 */ /* 0x004fc80000011400 */
[----:B------:R-:W-:-:S04]  /*3f50*/  LEA.HI R2, R2, R0, RZ, 0x3 ;  /* 0x0000000002027211 */ /* 0x000fc800078f18ff */
[----:B------:R-:W-:-:S05]  /*3f60*/  LOP3.LUT R2, R2, 0xfffffff8, RZ, 0xc0, !PT ;  /* 0xfffffff802027812 */ /* 0x000fca00078ec0ff */
[----:B------:R-:W-:Y:S01]  /*3f70*/  IMAD.IADD R0, R0, 0x1, -R2 ;  /* 0x0000000100007824 */ /* 0x000fe200078e0a02 */
[----:B----4-:R-:W-:Y:S01]  /*3f80*/  STL [R1+0x1c], R3 ;  /* 0x00001c0301007387 */ /* 0x010fe20000100800 */
[----:B------:R-:W-:-:S03]  /*3f90*/  VIADD R2, R220, 0x2000 ;  /* 0x00002000dc027836 */ /* 0x000fc60000000000 */
[C---:B------:R-:W-:Y:S02]  /*3fa0*/  LOP3.LUT P0, RZ, R0.reuse, 0x2, RZ, 0xc0, !PT ;  /* 0x0000000200ff7812 */ /* 0x040fe4000780c0ff */
[----:B------:R-:W-:Y:S01]  /*3fb0*/  LOP3.LUT P2, RZ, R0, 0x4, RZ, 0xc0, !PT ;  /* 0x0000000400ff7812 */ /* 0x000fe2000784c0ff */
[----:B------:R-:W-:Y:S01]  /*3fc0*/  VIADD R0, R29, 0xffffffc0 ;  /* 0xffffffc01d007836 */ /* 0x000fe20000000000 */
[----:B-----5:R1:W-:Y:S01]  /*3fd0*/  STL [R1+0x18], R4 ;  /* 0x0000180401007387 */ /* 0x0203e20000100800 */
[----:B------:R-:W-:-:S03]  /*3fe0*/  SEL R212, R2, R220, !P1 ;  /* 0x000000dc02d47207 */ /* 0x000fc60004800000 */
[----:B------:R-:W-:-:S04]  /*3ff0*/  SHF.R.S32.HI R2, RZ, 0x1f, R0 ;  /* 0x0000001fff027819 */ /* 0x000fc80000011400 */
[C---:B------:R-:W-:Y:S01]  /*4000*/  SHF.L.U64.HI R2, R0.reuse, 0x2, R2 ;  /* 0x0000000200027819 */ /* 0x040fe20000010202 */
[----:B------:R-:W-:Y:S02]  /*4010*/  IMAD.SHL.U32 R0, R0, 0x4, RZ ;  /* 0x0000000400007824 */ /* 0x000fe400078e00ff */
[----:B-1----:R-:W-:-:S05]  /*4020*/  IMAD.SHL.U32 R4, R29, 0x4, RZ ;  /* 0x000000041d047824 */ /* 0x002fca00078e00ff */
[----:B------:R1:W-:Y:S01]  /*4030*/  STL [R1+0x30], R4 ;  /* 0x0000300401007387 */ /* 0x0003e20000100800 */
[----:B------:R-:W-:Y:S01]  /*4040*/  VIADD R3, R219, 0x2000 ;  /* 0x00002000db037836 */ /* 0x000fe20000000000 */
[----:B-1----:R-:W-:-:S05]  /*4050*/  SHF.L.U64.HI R4, R29, 0x2, R25 ;  /* 0x000000021d047819 */ /* 0x002fca0000010219 */
[----:B------:R1:W-:Y:S04]  /*4060*/  STL [R1+0x2c], R4 ;  /* 0x00002c0401007387 */ /* 0x0003e80000100800 */
[----:B------:R1:W-:Y:S04]  /*4070*/  STL [R1+0x28], R2 ;  /* 0x0000280201007387 */ /* 0x0003e80000100800 */
[----:B------:R1:W-:Y:S01]  /*4080*/  STL [R1+0x24], R0 ;  /* 0x0000240001007387 */ /* 0x0003e20000100800 */
[----:B------:R-:W-:Y:S02]  /*4090*/  SEL R3, R3, R219, !P1 ;  /* 0x000000db03037207 */ /* 0x000fe40004800000 */
[----:B------:R-:W-:-:S02]  /*40a0*/  LEA R212, R212, UR4, 0x1 ;  /* 0x00000004d4d47c11 */ /* 0x000fc4000f8e08ff */
[----:B------:R-:W-:Y:S02]  /*40b0*/  LEA R211, R3, UR4, 0x1 ;  /* 0x0000000403d37c11 */ /* 0x000fe4000f8e08ff */
[----:B------:R-:W-:Y:S02]  /*40c0*/  SEL R218, R218, 0xffffffe0, !P0 ;  /* 0xffffffe0dada7807 */ /* 0x000fe40004000000 */
[----:B------:R-:W-:-:S07]  /*40d0*/  SEL R217, R217, 0xffffffc0, !P2 ;  /* 0xffffffc0d9d97807 */ /* 0x000fce0005000000 */
.L_x_1434:
[----:B------:R-:W0:Y:S01]  /*40e0*/  LDGDEPBAR ;  /* 0x00000000000079af */ /* 0x000e220000000000 */
[C---:B-1----:R-:W-:Y:S01]  /*40f0*/  IADD3 R0, R212.reuse, R218, RZ ;  /* 0x000000dad4007210 */ /* 0x042fe20007ffe0ff */
[----:B------:R-:W-:Y:S01]  /*4100*/  UISETP.GE.AND UP3, UPT, UR9, 0x1, UPT ;  /* 0x000000010900788c */ /* 0x000fe2000bf66270 */
[----:B------:R-:W-:Y:S05]  /*4110*/  IADD3 R3, R212, R217, RZ ;  /* 0x000000d9d4037210 */ /* 0x000fea0007ffe0ff */
[----:B------:R-:W2:Y:S01]  /*4120*/  LDL R206, [R1+0x3c] ;  /* 0x00003c0001ce7983 */ /* 0x000ea20000100800 */
[----:B------:R-:W-:Y:S01]  /*4130*/  PLOP3.LUT P1, PT, PT, PT, UP0, 0x80, 0x0 ;  /* 0x000000000000781c */ /* 0x000fe20003f2f008 */
[----:B------:R-:W-:Y:S01]  /*4140*/  IMAD.IADD R2, R0, 0x1, R217 ;  /* 0x0000000100027824 */ /* 0x000fe200078e02d9 */
[----:B------:R-:W-:Y:S01]  /*4150*/  PLOP3.LUT P0, PT, PT, PT, UP0, 0x80, 0x0 ;  /* 0x000000000000781c */ /* 0x000fe20003f0f008 */
[----:B------:R-:W3:Y:S01]  /*4160*/  LDL R205, [R1+0x18] ;  /* 0x0000180001cd7983 */ /* 0x000ee20000100800 */
[----:B------:R-:W-:Y:S02]  /*4170*/  PLOP3.LUT P5, PT, PT, PT, UP0, 0x80, 0x0 ;  /* 0x000000000000781c */ /* 0x000fe40003faf008 */
[----:B------:R-:W-:Y:S01]  /*4180*/  PLOP3.LUT P6, PT, PT, PT, UP0, 0x80, 0x0 ;  /* 0x000000000000781c */ /* 0x000fe20003fcf008 */
[----:B------:R-:W4:Y:S01]  /*4190*/  LDL R204, [R1+0x1c] ;  /* 0x00001c0001cc7983 */ /* 0x000f220000100800 */
[----:B------:R-:W-:Y:S03]  /*41a0*/  PLOP3.LUT P3, PT, PT, PT, UP0, 0x80, 0x0 ;  /* 0x000000000000781c */ /* 0x000fe60003f6f008 */
[----:B------:R-:W-:Y:S04]  /*41b0*/  STL [R1+0x90], R51 ;  /* 0x0000903301007387 */ /* 0x000fe80000100800 */
        /* <DEDUP_REMOVED lines=14> */
[----:B------:R-:W-:Y:S01]  /*42a0*/  STL [R1+0x54], R36 ;  /* 0x0000542401007387 */ /* 0x000fe20000100800 */
[----:B------:R-:W-:Y:S04]  /*42b0*/  DEPBAR.LE SB0, 0x0 ;  /* 0x000080000000791a */ /* 0x000fe80000000000 */
[----:B------:R-:W-:Y:S06]  /*42c0*/  BAR.SYNC.DEFER_BLOCKING 0x0 ;  /* 0x0000000000007b1d */ /* 0x000fec0000010000 */
[----:B------:R-:W-:Y:S08]  /*42d0*/  LDSM.16.M88.4 R32, [R212] ;  /* 0x00000000d420783b */ /* 0x000ff00000000200 */
[----:B------:R-:W1:Y:S08]  /*42e0*/  LDSM.16.M88.4 R16, [R214+UR4+0xc000] ;  /* 0x00c00004d610783b */ /* 0x000e700008000200 */
[----:B------:R-:W1:Y:S08]  /*42f0*/  LDSM.16.M88.4 R28, [R212+0x1000] ;  /* 0x00100000d41c783b */ /* 0x000e700000000200 */
[----:B------:R-:W1:Y:S08]  /*4300*/  LDSM.16.M88.4 R164, [R214+UR4+0xc800] ;  /* 0x00c80004d6a4783b */ /* 0x000e700008000200 */
[----:B------:R-:W-:Y:S08]  /*4310*/  LDSM.16.M88.4 R168, [R0] ;  /* 0x0000000000a8783b */ /* 0x000ff00000000200 */
[----:B------:R-:W1:Y:S02]  /*4320*/  LDSM.16.M88.4 R172, [R213] ;  /* 0x00000000d5ac783b */ /* 0x000e640000000200 */
[-C--:B-1----:R-:W-:Y:S06]  /*4330*/  HMMA.16816.F32 R4, R32, R16.reuse, RZ ;  /* 0x000000102004723c */ /* 0x082fec00000018ff */
[----:B------:R-:W1:Y:S01]  /*4340*/  LDSM.16.M88.4 R176, [R0+0x1000] ;  /* 0x0010000000b0783b */ /* 0x000e620000000200 */
[C---:B------:R-:W-:Y:S07]  /*4350*/  HMMA.16816.F32 R8, R28.reuse, R16, RZ ;  /* 0x000000101c08723c */ /* 0x040fee00000018ff */
[----:B------:R-:W1:Y:S01]  /*4360*/  LDSM.16.M88.4 R180, [R213+0x800] ;  /* 0x00080000d5b4783b */ /* 0x000e620000000200 */
[-C--:B------:R-:W-:Y:S07]  /*4370*/  HMMA.16816.F32 R12, R28, R18.reuse, RZ ;  /* 0x000000121c0c723c */ /* 0x080fee00000018ff */
[----:B------:R-:W-:Y:S01]  /*4380*/  LDSM.16.M88.4 R184, [R3] ;  /* 0x0000000003b8783b */ /* 0x000fe20000000200 */
[C---:B------:R-:W-:Y:S07]  /*4390*/  HMMA.16816.F32 R16, R32.reuse, R18, RZ ;  /* 0x000000122010723c */ /* 0x040fee00000018ff */
[----:B------:R-:W1:Y:S01]  /*43a0*/  LDSM.16.M88.4 R188, [R216] ;  /* 0x00000000d8bc783b */ /* 0x000e620000000200 */
[-C--:B------:R-:W-:Y:S06]  /*43b0*/  HMMA.16816.F32 R20, R32, R164.reuse, RZ ;  /* 0x000000a42014723c */ /* 0x080fec00000018ff */
[C---:B------:R-:W-:Y:S01]  /*43c0*/  HMMA.16816.F32 R24, R28.reuse, R164, RZ ;  /* 0x000000a41c18723c */ /* 0x040fe200000018ff */
[----:B------:R-:W-:Y:S05]  /*43d0*/  LDSM.16.M88.4 R192, [R216+0x800] ;  /* 0x00080000d8c0783b */ /* 0x000fea0000000200 */
[-C--:B------:R-:W-:Y:S03]  /*43e0*/  HMMA.16816.F32 R28, R28, R166.reuse, RZ ;  /* 0x000000a61c1c723c */ /* 0x080fe600000018ff */
[----:B------:R-:W-:Y:S03]  /*43f0*/  LDSM.16.M88.4 R196, [R2] ;  /* 0x0000000002c4783b */ /* 0x000fe60000000200 */
[----:B------:R-:W-:Y:S05]  /*4400*/  HMMA.16816.F32 R32, R32, R166, RZ ;  /* 0x000000a62020723c */ /* 0x000fea00000018ff */
[----:B------:R-:W1:Y:S01]  /*4410*/  LDSM.16.M88.4 R164, [R3+0x1000] ;  /* 0x0010000003a4783b */ /* 0x000e620000000200 */
[-C--:B------:R-:W-:Y:S06]  /*4420*/  HMMA.16816.F32 R4, R168, R172.reuse, R4 ;  /* 0x000000aca804723c */ /* 0x080fec0000001804 */
[C---:B-1----:R-:W-:Y:S01]  /*4430*/  HMMA.16816.F32 R8, R176.reuse, R172, R8 ;  /* 0x000000acb008723c */ /* 0x042fe20000001808 */
[----:B------:R-:W1:Y:S05]  /*4440*/  LDSM.16.M88.4 R200, [R215] ;  /* 0x00000000d7c8783b */ /* 0x000e6a0000000200 */
        /* <DEDUP_REMOVED lines=8> */
[----:B------:R-:W1:Y:S03]  /*44d0*/  LDSM.16.M88.4 R168, [R2+0x1000] ;  /* 0x0010000002a8783b */ /* 0x000e660000000200 */
[-C--:B------:R-:W-:Y:S05]  /*44e0*/  HMMA.16816.F32 R4, R184, R188.reuse, R4 ;  /* 0x000000bcb804723c */ /* 0x080fea0000001804 */
[----:B------:R-:W2:Y:S01]  /*44f0*/  LDSM.16.M88.4 R180, [R214+UR4+0x10000] ;  /* 0x01000004d6b4783b */ /* 0x000ea20008000200 */
        /* <DEDUP_REMOVED lines=8> */
[----:B------:R-:W-:Y:S03]  /*4580*/  HMMA.16816.F32 R32, R184, R194, R32 ;  /* 0x000000c2b820723c */ /* 0x000fe60000001820 */
[----:B------:R-:W4:Y:S03]  /*4590*/  LDSM.16.M88.4 R184, [R214+UR4+0x10800] ;  /* 0x01080004d6b8783b */ /* 0x000f260008000200 */
[-C--:B-1----:R-:W-:Y:S05]  /*45a0*/  HMMA.16816.F32 R4, R196, R200.reuse, R4 ;  /* 0x000000c8c404723c */ /* 0x082fea0000001804 */
[----:B------:R-:W1:Y:S01]  /*45b0*/  LDSM.16.M88.4 R192, [R213+0x4000] ;  /* 0x00400000d5c0783b */ /* 0x000e620000000200 */
[C---:B------:R-:W-:Y:S04]  /*45c0*/  HMMA.16816.F32 R8, R168.reuse, R200, R8 ;  /* 0x000000c8a808723c */ /* 0x040fe80000001808 */
[----:B---3--:R-:W-:Y:S02]  /*45d0*/  FSETP.NEU.FTZ.AND P4, PT, R205, -INF , PT ;  /* 0xff800000cd00780b */ /* 0x008fe40003f9d000 */
[-C--:B------:R-:W-:Y:S06]  /*45e0*/  HMMA.16816.F32 R12, R168, R202.reuse, R12 ;  /* 0x000000caa80c723c */ /* 0x080fec000000180c */
[C---:B------:R-:W-:Y:S01]  /*45f0*/  HMMA.16816.F32 R16, R196.reuse, R202, R16 ;  /* 0x000000cac410723c */ /* 0x040fe20000001810 */
[----:B------:R-:W-:Y:S05]  /*4600*/  LDSM.16.M88.4 R200, [R216+0x4000] ;  /* 0x00400000d8c8783b */ /* 0x000fea0000000200 */
[-C--:B------:R-:W-:Y:S06]  /*4610*/  HMMA.16816.F32 R20, R196, R172.reuse, R20 ;  /* 0x000000acc414723c */ /* 0x080fec0000001814 */
[C---:B------:R-:W-:Y:S06]  /*4620*/  HMMA.16816.F32 R24, R168.reuse, R172, R24 ;  /* 0x000000aca818723c */ /* 0x040fec0000001818 */
[-C--:B------:R-:W-:Y:S01]  /*4630*/  HMMA.16816.F32 R28, R168, R174.reuse, R28 ;  /* 0x000000aea81c723c */ /* 0x080fe2000000181c */
[----:B------:R-:W3:Y:S05]  /*4640*/  LDSM.16.M88.4 R168, [R0+0x3000] ;  /* 0x0030000000a8783b */ /* 0x000eea0000000200 */
[----:B------:R-:W-:Y:S03]  /*4650*/  HMMA.16816.F32 R32, R196, R174, R32 ;  /* 0x000000aec420723c */ /* 0x000fe60000001820 */
[----:B------:R-:W3:Y:S03]  /*4660*/  LDSM.16.M88.4 R172, [R213+0x4800] ;  /* 0x00480000d5ac783b */ /* 0x000ee60000000200 */
[-C--:B--2---:R-:W-:Y:S05]  /*4670*/  HMMA.16816.F32 R4, R176, R180.reuse, R4 ;  /* 0x000000b4b004723c */ /* 0x084fea0000001804 */
[----:B------:R-:W2:Y:S01]  /*4680*/  LDSM.16.M88.4 R196, [R3+0x2000] ;  /* 0x0020000003c4783b */ /* 0x000ea20000000200 */
[C---:B----4-:R-:W-:Y:S06]  /*4690*/  HMMA.16816.F32 R8, R164.reuse, R180, R8 ;  /* 0x000000b4a408723c */ /* 0x050fec0000001808 */
[-C--:B------:R-:W-:Y:S06]  /*46a0*/  HMMA.16816.F32 R12, R164, R182.reuse, R12 ;  /* 0x000000b6a40c723c */ /* 0x080fec000000180c */
[C---:B------:R-:W-:Y:S01]  /*46b0*/  HMMA.16816.F32 R16, R176.reuse, R182, R16 ;  /* 0x000000b6b010723c */ /* 0x040fe20000001810 */
[----:B------:R-:W-:Y:S05]  /*46c0*/  LDSM.16.M88.4 R180, [R2+0x2000] ;  /* 0x0020000002b4783b */ /* 0x000fea0000000200 */
[-C--:B------:R-:W-:Y:S06]  /*46d0*/  HMMA.16816.F32 R20, R176, R184.reuse, R20 ;  /* 0x000000b8b014723c */ /* 0x080fec0000001814 */
[C---:B------:R-:W-:Y:S06]  /*46e0*/  HMMA.16816.F32 R24, R164.reuse, R184, R24 ;  /* 0x000000b8a418723c */ /* 0x040fec0000001818 */
[-C--:B------:R-:W-:Y:S01]  /*46f0*/  HMMA.16816.F32 R28, R164, R186.reuse, R28 ;  /* 0x000000baa41c723c */ /* 0x080fe2000000181c */
[----:B------:R4:W2:Y:S05]  /*4700*/  LDSM.16.M88.4 R164, [R3+0x3000] ;  /* 0x0030000003a4783b */ /* 0x0008aa0000000200 */
[----:B------:R-:W-:Y:S03]  /*4710*/  HMMA.16816.F32 R32, R176, R186, R32 ;  /* 0x000000bab020723c */ /* 0x000fe60000001820 */
[----:B------:R-:W2:Y:S03]  /*4720*/  LDSM.16.M88.4 R176, [R216+0x4800] ;  /* 0x00480000d8b0783b */ /* 0x000ea60000000200 */
[-C--:B-1----:R-:W-:Y:S05]  /*4730*/  HMMA.16816.F32 R4, R188, R192.reuse, R4 ;  /* 0x000000c0bc04723c */ /* 0x082fea0000001804 */
[----:B------:R-:W1:Y:S01]  /*4740*/  LDSM.16.M88.4 R184, [R215+0x4000] ;  /* 0x00400000d7b8783b */ /* 0x000e620000000200 */
[C---:B---3--:R-:W-:Y:S06]  /*4750*/  HMMA.16816.F32 R8, R168.reuse, R192, R8 ;  /* 0x000000c0a808723c */ /* 0x048fec0000001808 */
[-C--:B------:R-:W-:Y:S05]  /*4760*/  HMMA.16816.F32 R12, R168, R194.reuse, R12 ;  /* 0x000000c2a80c723c */ /* 0x080fea000000180c */
[----:B----4-:R-:W-:Y:S01]  /*4770*/  FMUL.FTZ R3, R204, 1.4426950216293334961 ;  /* 0x3fb8aa3bcc037820 */ /* 0x010fe20000410000 */
[C---:B------:R-:W-:Y:S06]  /*4780*/  HMMA.16816.F32 R16, R188.reuse, R194, R16 ;  /* 0x000000c2bc10723c */ /* 0x040fec0000001810 */
[-C--:B------:R-:W-:Y:S06]  /*4790*/  HMMA.16816.F32 R20, R188, R172.reuse, R20 ;  /* 0x000000acbc14723c */ /* 0x080fec0000001814 */
[C---:B------:R-:W-:Y:S06]  /*47a0*/  HMMA.16816.F32 R24, R168.reuse, R172, R24 ;  /* 0x000000aca818723c */ /* 0x040fec0000001818 */
[-C--:B------:R-:W-:Y:S01]  /*47b0*/  HMMA.16816.F32 R28, R168, R174.reuse, R28 ;  /* 0x000000aea81c723c */ /* 0x080fe2000000181c */
[----:B------:R-:W3:Y:S05]  /*47c0*/  LDSM.16.M88.4 R168, [R2+0x3000] ;  /* 0x0030000002a8783b */ /* 0x000eea0000000200 */
[----:B------:R-:W-:Y:S06]  /*47d0*/  HMMA.16816.F32 R32, R188, R174, R32 ;  /* 0x000000aebc20723c */ /* 0x000fec0000001820 */
[-C--:B--2---:R-:W-:Y:S06]  /*47e0*/  HMMA.16816.F32 R4, R196, R200.reuse, R4 ;  /* 0x000000c8c404723c */ /* 0x084fec0000001804 */
        /* <DEDUP_REMOVED lines=31> */
[----:B------:R-:W1:Y:S10]  /*49e0*/  MUFU.TANH R43, R6 ;  /* 0x00000006002b7308 */ /* 0x000e740000002400 */
[----:B------:R3:W4:Y:S10]  /*49f0*/  MUFU.TANH R252, R7 ;  /* 0x0000000700fc7308 */ /* 0x0007340000002400 */
[----:B------:R2:W-:Y:S10]  /*4a00*/  MUFU.TANH R199, R10 ;  /* 0x0000000a00c77308 */ /* 0x0005f40000002400 */
[----:B------:R1:W-:Y:S01]  /*4a10*/  MUFU.TANH R193, R9 ;  /* 0x0000000900c17308 */ /* 0x0003e20000002400 */
[----:B---3--:R-:W3:Y:S09]  /*4a20*/  LDSM.16.M88.4 R4, [R215+0x4800] ;  /* 0x00480000d704783b */ /* 0x008ef20000000200 */
[----:B------:R4:W-:Y:S01]  /*4a30*/  MUFU.TANH R195, R8 ;  /* 0x0000000800c37308 */ /* 0x0009e20000002400 */
[----:B--2---:R-:W2:Y:S09]  /*4a40*/  LDL R10, [R1+0x10] ;  /* 0x00001000010a7983 */ /* 0x004eb20000100800 */
[----:B------:R-:W-:Y:S01]  /*4a50*/  MUFU.TANH R191, R12 ;  /* 0x0000000c00bf7308 */ /* 0x000fe20000002400 */
[----:B-1----:R-:W-:Y:S04]  /*4a60*/  MOV R9, UR28 ;  /* 0x0000001c00097c02 */ /* 0x002fe80008000f00 */
[----:B------:R-:W-:Y:S02]  /*4a70*/  @P1 LEA R9, R9, R206, 0x7 ;  /* 0x000000ce09091211 */ /* 0x000fe400078e38ff */
[----:B------:R-:W-:Y:S03]  /*4a80*/  PLOP3.LUT P1, PT, PT, PT, UP0, 0x80, 0x0 ;  /* 0x000000000000781c */ /* 0x000fe60003f2f008 */
[----:B------:R-:W-:Y:S01]  /*4a90*/  MUFU.TANH R190, R13 ;  /* 0x0000000d00be7308 */ /* 0x000fe20000002400 */
[----:B----4-:R-:W-:Y:S01]  /*4aa0*/  FMUL.FTZ R8, R205, 1.4426950216293334961 ;  /* 0x3fb8aa3bcd087820 */ /* 0x010fe20000410000 */
        /* <DEDUP_REMOVED lines=9> */
[----:B------:R-:W1:Y:S01]  /*4b40*/  MUFU.TANH R196, R15 ;  /* 0x0000000f00c47308 */ /* 0x000e620000002400 */
[-C--:B---3--:R-:W-:Y:S01]  /*4b50*/  HMMA.16816.F32 R20, R180, R4.reuse, R20 ;  /* 0x00000004b414723c */ /* 0x088fe20000001814 */
[----:B------:R-:W-:Y:S02]  /*4b60*/  PLOP3.LUT P1, PT, PT, PT, UP0, 0x80, 0x0 ;  /* 0x000000000000781c */ /* 0x000fe40003f2f008 */
[--C-:B------:R-:W-:Y:S01]  /*4b70*/  FFMA.FTZ R2, R2, UR10, -R8.reuse ;  /* 0x0000000a02027c23 */ /* 0x100fe20008010808 */
[----:B------:R-:W-:Y:S02]  /*4b80*/  @P0 FSEL R0, R247, -INF , !P6 ;  /* 0xff800000f7000808 */ /* 0x000fe40007000000 */
[C---:B------:R-:W-:Y:S03]  /*4b90*/  HMMA.16816.F32 R24, R168.reuse, R4, R24 ;  /* 0x00000004a818723c */ /* 0x040fe60000001818 */
[----:B------:R3:W4:Y:S01]  /*4ba0*/  MUFU.EX2 R11, R2 ;  /* 0x00000002000b7308 */ /* 0x0007220000000800 */
[----:B------:R-:W2:Y:S01]  /*4bb0*/  LDL R5, [R1+0x14] ;  /* 0x0000140001057983 */ /* 0x000ea20000100800 */
[----:B------:R-:W-:Y:S01]  /*4bc0*/  PLOP3.LUT P0, PT, PT, PT, UP0, 0x80, 0x0 ;  /* 0x000000000000781c */ /* 0x000fe20003f0f008 */
[----:B------:R-:W-:Y:S01]  /*4bd0*/  FFMA.FTZ R0, R0, UR10, -R8 ;  /* 0x0000000a00007c23 */ /* 0x000fe20008010808 */
[-C--:B------:R-:W-:Y:S06]  /*4be0*/  HMMA.16816.F32 R28, R168, R6.reuse, R28 ;  /* 0x00000006a81c723c */ /* 0x080fec000000181c */
[----:B------:R-:W2:Y:S01]  /*4bf0*/  MUFU.TANH R246, R16 ;  /* 0x0000001000f67308 */ /* 0x000ea20000002400 */
[----:B------:R-:W-:Y:S01]  /*4c00*/  FSEL R3, R3, RZ, P4 ;  /* 0x000000ff03037208 */ /* 0x000fe20002000000 */
[----:B------:R-:W-:Y:S08]  /*4c10*/  HMMA.16816.F32 R32, R180, R6, R32 ;  /* 0x00000006b420723c */ /* 0x000ff00000001820 */
[----:B------:R4:W-:Y:S03]  /*4c20*/  MUFU.EX2 R51, R0 ;  /* 0x0000000000337308 */ /* 0x0009e60000000800 */
[----:B---3--:R-:W-:Y:S01]  /*4c30*/  IMAD.MOV.U32 R2, RZ, RZ, R43 ;  /* 0x000000ffff027224 */ /* 0x008fe200078e002b */
[----:B------:R-:W-:Y:S01]  /*4c40*/  @P3 FSEL R2, R43, -INF , !P5 ;  /* 0xff8000002b023808 */ /* 0x000fe20006800000 */
[----:B------:R-:W-:Y:S01]  /*4c50*/  FMUL.FTZ R20, R20, UR5 ;  /* 0x0000000514147c20 */ /* 0x000fe20008410000 */
[----:B------:R-:W-:Y:S02]  /*4c60*/  PLOP3.LUT P3, PT, PT, PT, UP0, 0x80, 0x0 ;  /* 0x000000000000781c */ /* 0x000fe40003f6f008 */
[----:B------:R-:W-:Y:S01]  /*4c70*/  MOV R4, R252 ;  /* 0x000000fc00047202 */ /* 0x000fe20000000f00 */
[----:B------:R-:W-:Y:S01]  /*4c80*/  FMUL.FTZ R21, R21, UR5 ;  /* 0x0000000515157c20 */ /* 0x000fe20008410000 */
[----:B------:R-:W-:Y:S01]  /*4c90*/  @P1 FSEL R4, R252, -INF , !P6 ;  /* 0xff800000fc041808 */ /* 0x000fe20007000000 */
[----:B------:R-:W-:Y:S01]  /*4ca0*/  MUFU.TANH R245, R17 ;  /* 0x0000001100f57308 */ /* 0x000fe20000002400 */
[----:B------:R-:W-:Y:S01]  /*4cb0*/  PLOP3.LUT P1, PT, PT, PT, UP0, 0x80, 0x0 ;  /* 0x000000000000781c */ /* 0x000fe20003f2f008 */
[----:B------:R-:W-:Y:S01]  /*4cc0*/  FMUL.FTZ R22, R22, UR5 ;  /* 0x0000000516167c20 */ /* 0x000fe20008410000 */
[----:B-1----:R-:W-:Y:S01]  /*4cd0*/  MOV R6, R196 ;  /* 0x000000c400067202 */ /* 0x002fe20000000f00 */
[----:B------:R-:W-:Y:S01]  /*4ce0*/  FMUL.FTZ R23, R23, UR5 ;  /* 0x0000000517177c20 */ /* 0x000fe20008410000 */
[----:B------:R-:W-:Y:S01]  /*4cf0*/  FMUL.FTZ R24, R24, UR5 ;  /* 0x0000000518187c20 */ /* 0x000fe20008410000 */
[----:B------:R-:W-:Y:S01]  /*4d00*/  FMUL.FTZ R25, R25, UR5 ;  /* 0x0000000519197c20 */ /* 0x000fe20008410000 */
[----:B------:R-:W-:Y:S01]  /*4d10*/  FMUL.FTZ R26, R26, UR5 ;  /* 0x000000051a1a7c20 */ /* 0x000fe20008410000 */
[----:B----4-:R-:W-:Y:S02]  /*4d20*/  FFMA.FTZ R0, R2, UR10, -R3 ;  /* 0x0000000a02007c23 */ /* 0x010fe40008010803 */
[----:B------:R-:W1:Y:S01]  /*4d30*/  MUFU.TANH R250, R18 ;  /* 0x0000001200fa7308 */ /* 0x000e620000002400 */
[----:B------:R-:W-:Y:S01]  /*4d40*/  FMUL.FTZ R27, R27, UR5 ;  /* 0x000000051b1b7c20 */ /* 0x000fe20008410000 */
[----:B------:R-:W-:Y:S01]  /*4d50*/  FMUL.FTZ R28, R28, UR5 ;  /* 0x000000051c1c7c20 */ /* 0x000fe20008410000 */
[----:B------:R-:W-:Y:S01]  /*4d60*/  FMUL.FTZ R29, R29, UR5 ;  /* 0x000000051d1d7c20 */ /* 0x000fe20008410000 */
[----:B------:R-:W-:Y:S01]  /*4d70*/  FMUL.FTZ R32, R32, UR5 ;  /* 0x0000000520207c20 */ /* 0x000fe20008410000 */
[----:B------:R-:W-:Y:S01]  /*4d80*/  FMUL.FTZ R33, R33, UR5 ;  /* 0x0000000521217c20 */ /* 0x000fe20008410000 */
[----:B------:R-:W-:Y:S01]  /*4d90*/  FMUL.FTZ R34, R34, UR5 ;  /* 0x0000000522227c20 */ /* 0x000fe20008410000 */
[----:B------:R-:W-:Y:S03]  /*4da0*/  FMUL.FTZ R35, R35, UR5 ;  /* 0x0000000523237c20 */ /* 0x000fe60008410000 */
[----:B------:R3:W-:Y:S01]  /*4db0*/  MUFU.EX2 R44, R0 ;  /* 0x00000000002c7308 */ /* 0x0007e20000000800 */
[----:B------:R-:W-:Y:S02]  /*4dc0*/  IMAD.MOV.U32 R182, RZ, RZ, R11 ;  /* 0x000000ffffb67224 */ /* 0x000fe400078e000b */
[----:B------:R-:W-:Y:S01]  /*4dd0*/  FMUL.FTZ R30, R30, UR5 ;  /* 0x000000051e1e7c20 */ /* 0x000fe20008410000 */
[----:B------:R-:W-:Y:S01]  /*4de0*/  FMUL.FTZ R31, R31, UR5 ;  /* 0x000000051f1f7c20 */ /* 0x000fe20008410000 */
[----:B------:R-:W-:Y:S05]  /*4df0*/  MOV R180, 0x40 ;  /* 0x0000004000b47802 */ /* 0x000fea0000000f00 */
[----:B------:R-:W-:Y:S01]  /*4e00*/  MUFU.TANH R249, R19 ;  /* 0x0000001300f97308 */ /* 0x000fe20000002400 */
[----:B------:R-:W-:Y:S02]  /*4e10*/  SEL R217, R180, 0xffffffc0, !P2 ;  /* 0xffffffc0b4d97807 */ /* 0x000fe40005000000 */
[----:B------:R-:W4:Y:S07]  /*4e20*/  LDL R180, [R1+0x30] ;  /* 0x0000300001b47983 */ /* 0x000f2e0000100800 */
[----:B------:R-:W1:Y:S01]  /*4e30*/  MUFU.TANH R243, R20 ;  /* 0x0000001400f37308 */ /* 0x000e620000002400 */
[----:B---3--:R-:W-:Y:S01]  /*4e40*/  FFMA.FTZ R0, R4, UR10, -R3 ;  /* 0x0000000a04007c23 */ /* 0x008fe20008010803 */
[----:B------:R-:W-:Y:S01]  /*4e50*/  IMAD.MOV.U32 R4, RZ, RZ, R193 ;  /* 0x000000ffff047224 */ /* 0x000fe200078e00c1 */
[----:B------:R-:W-:Y:S02]  /*4e60*/  @P0 FSEL R4, R193, -INF , !P6 ;  /* 0xff800000c1040808 */ /* 0x000fe40007000000 */
[----:B------:R-:W-:Y:S05]  /*4e70*/  PLOP3.LUT P0, PT, PT, PT, UP0, 0x80, 0x0 ;  /* 0x000000000000781c */ /* 0x000fea0003f0f008 */
[----:B------:R3:W-:Y:S10]  /*4e80*/  MUFU.EX2 R42, R0 ;  /* 0x00000000002a7308 */ /* 0x0007f40000000800 */
[----:B------:R-:W-:Y:S10]  /*4e90*/  MUFU.TANH R244, R21 ;  /* 0x0000001500f47308 */ /* 0x000ff40000002400 */
[----:B------:R-:W1:Y:S01]  /*4ea0*/  MUFU.TANH R251, R22 ;  /* 0x0000001600fb7308 */ /* 0x000e620000002400 */
[----:B---3--:R-:W-:Y:S02]  /*4eb0*/  MOV R0, R195 ;  /* 0x000000c300007202 */ /* 0x008fe40000000f00 */
[----:B------:R-:W-:Y:S02]  /*4ec0*/  @P1 FSEL R0, R195, -INF , !P5 ;  /* 0xff800000c3001808 */ /* 0x000fe40006800000 */
[----:B------:R-:W-:Y:S05]  /*4ed0*/  PLOP3.LUT P1, PT, PT, PT, UP0, 0x80, 0x0 ;  /* 0x000000000000781c */ /* 0x000fea0003f2f008 */
[----:B------:R-:W-:Y:S10]  /*4ee0*/  MUFU.TANH R248, R23 ;  /* 0x0000001700f87308 */ /* 0x000ff40000002400 */
[----:B------:R-:W3:Y:S10]  /*4ef0*/  MUFU.TANH R187, R24 ;  /* 0x0000001800bb7308 */ /* 0x000ef40000002400 */
[----:B------:R-:W-:Y:S10]  /*4f00*/  MUFU.TANH R186, R25 ;  /* 0x0000001900ba7308 */ /* 0x000ff40000002400 */
[----:B------:R-:W3:Y:S10]  /*4f10*/  MUFU.TANH R194, R26 ;  /* 0x0000001a00c27308 */ /* 0x000ef40000002400 */
[----:B------:R-:W-:Y:S10]  /*4f20*/  MUFU.TANH R192, R27 ;  /* 0x0000001b00c07308 */ /* 0x000ff40000002400 */
[----:B------:R-:W3:Y:S10]  /*4f30*/  MUFU.TANH R185, R28 ;  /* 0x0000001c00b97308 */ /* 0x000ef40000002400 */
[----:B------:R-:W-:Y:S10]  /*4f40*/  MUFU.TANH R184, R29 ;  /* 0x0000001d00b87308 */ /* 0x000ff40000002400 */
[----:B-----5:R-:W3:Y:S10]  /*4f50*/  MUFU.TANH R235, R32 ;  /* 0x0000002000eb7308 */ /* 0x020ef40000002400 */
[----:B------:R-:W-:Y:S10]  /*4f60*/  MUFU.TANH R238, R33 ;  /* 0x0000002100ee7308 */ /* 0x000ff40000002400 */
[----:B------:R-:W-:Y:S10]  /*4f70*/  MUFU.TANH R241, R34 ;  /* 0x0000002200f17308 */ /* 0x000ff40000002400 */
[----:B------:R-:W-:Y:S10]  /*4f80*/  MUFU.TANH R240, R35 ;  /* 0x0000002300f07308 */ /* 0x000ff40000002400 */
[----:B------:R-:W3:Y:S10]  /*4f90*/  MUFU.TANH R189, R30 ;  /* 0x0000001e00bd7308 */ /* 0x000ef40000002400 */
[----:B------:R-:W-:Y:S01]  /*4fa0*/  MUFU.TANH R188, R31 ;  /* 0x0000001f00bc7308 */ /* 0x000fe20000002400 */
[C---:B--2---:R-:W-:Y:S01]  /*4fb0*/  FMUL.FTZ R2, R10.reuse, 1.4426950216293334961 ;  /* 0x3fb8aa3b0a027820 */ /* 0x044fe20000410000 */
        /* <DEDUP_REMOVED lines=9> */
[----:B--2---:R-:W-:Y:S02]  /*5050*/  FSEL R0, R10, RZ, P4 ;  /* 0x000000ff0a007208 */ /* 0x004fe40002000000 */
        /* <DEDUP_REMOVED lines=33> */
[----:B--2---:R-:W-:Y:S01]  /*5270*/  FFMA.FTZ R4, R5, UR10, -R0 ;  /* 0x0000000a05047c23 */ /* 0x004fe20008010800 */
        /* <DEDUP_REMOVED lines=11> */
[----:B------:R-:W-:Y:S04]  /*5330*/  FFMA.FTZ R5, R5, UR10, -R3 ;  /* 0x0000000a05057c23 */ /* 0x000fe80008010803 */
[----:B------:R2:W-:Y:S10]  /*5340*/  MUFU.EX2 R50, R6 ;  /* 0x0000000600327308 */ /* 0x0005f40000000800 */
[----:B------:R3:W-:Y:S01]  /*5350*/  MUFU.EX2 R41, R5 ;  /* 0x0000000500297308 */ /* 0x0007e20000000800 */
[----:B-1----:R-:W-:Y:S02]  /*5360*/  MOV R4, R245 ;  /* 0x000000f500047202 */ /* 0x002fe40000000f00 */
[----:B------:R-:W-:Y:S02]  /*5370*/  @P1 FSEL R4, R245, -INF , !P6 ;  /* 0xff800000f5041808 */ /* 0x000fe40007000000 */
[----:B------:R-:W-:Y:S03]  /*5380*/  PLOP3.LUT P1, PT, PT, PT, UP0, 0x80, 0x0 ;  /* 0x000000000000781c */ /* 0x000fe60003f2f008 */
[--C-:B------:R-:W-:Y:S01]  /*5390*/  FFMA.FTZ R4, R4, UR10, -R8.reuse ;  /* 0x0000000a04047c23 */ /* 0x100fe20008010808 */
[C---:B--2---:R-:W-:Y:S02]  /*53a0*/  @P0 IADD3 R6, R9.reuse, 0x10, RZ ;  /* 0x0000001009060810 */ /* 0x044fe40007ffe0ff */
[----:B------:R-:W-:Y:S01]  /*53b0*/  PLOP3.LUT P0, PT, PT, PT, UP0, 0x80, 0x0 ;  /* 0x000000000000781c */ /* 0x000fe20003f0f008 */
[----:B------:R1:W-:Y:S01]  /*53c0*/  MUFU.EX2 R49, R4 ;  /* 0x0000000400317308 */ /* 0x0003e20000000800 */
[----:B------:R-:W-:Y:S02]  /*53d0*/  @P3 ISETP.GE.AND P3, PT, R6, UR8, PT ;  /* 0x0000000806003c0c */ /* 0x000fe4000bf66270 */
[----:B------:R-:W-:Y:S02]  /*53e0*/  @P5 IADD3 R6, R9, 0x11, RZ ;  /* 0x0000001109065810 */ /* 0x000fe40007ffe0ff */
[----:B---3--:R-:W-:Y:S02]  /*53f0*/  MOV R5, R243 ;  /* 0x000000f300057202 */ /* 0x008fe40000000f00 */
[----:B------:R-:W-:Y:S02]  /*5400*/  @P4 ISETP.GE.AND P4, PT, R6, UR8, PT ;  /* 0x0000000806004c0c */ /* 0x000fe4000bf86270 */
[----:B------:R-:W-:Y:S03]  /*5410*/  PLOP3.LUT P5, PT, PT, PT, UP0, 0x80, 0x0 ;  /* 0x000000000000781c */ /* 0x000fe60003faf008 */
[----:B------:R-:W-:Y:S02]  /*5420*/  @P0 FSEL R5, R243, -INF , !P3 ;  /* 0xff800000f3050808 */ /* 0x000fe40005800000 */
[----:B------:R-:W-:Y:S01]  /*5430*/  PLOP3.LUT P0, PT, PT, PT, UP0, 0x80, 0x0 ;  /* 0x000000000000781c */ /* 0x000fe20003f0f008 */
[----:B-1----:R-:W-:Y:S01]  /*5440*/  IMAD.MOV.U32 R4, RZ, RZ, R249 ;  /* 0x000000ffff047224 */ /* 0x002fe200078e00f9 */
[----:B------:R-:W-:Y:S01]  /*5450*/  @P1 FSEL R4, R249, -INF , !P6 ;  /* 0xff800000f9041808 */ /* 0x000fe20007000000 */
[--C-:B------:R-:W-:Y:S01]  /*5460*/  FFMA.FTZ R5, R5, UR10, -R8.reuse ;  /* 0x0000000a05057c23 */ /* 0x100fe20008010808 */
[----:B------:R-:W-:Y:S02]  /*5470*/  PLOP3.LUT P1, PT, PT, PT, UP0, 0x80, 0x0 ;  /* 0x000000000000781c */ /* 0x000fe40003f2f008 */
[----:B------:R-:W-:Y:S01]  /*5480*/  PLOP3.LUT P6, PT, PT, PT, UP0, 0x80, 0x0 ;  /* 0x000000000000781c */ /* 0x000fe20003fcf008 */
[----:B------:R-:W-:Y:S01]  /*5490*/  FFMA.FTZ R4, R4, UR10, -R3 ;  /* 0x0000000a04047c23 */ /* 0x000fe20008010803 */
[----:B------:R1:W-:Y:S10]  /*54a0*/  MUFU.EX2 R48, R5 ;  /* 0x0000000500307308 */ /* 0x0003f40000000800 */
[----:B------:R2:W3:Y:S01]  /*54b0*/  MUFU.EX2 R40, R4 ;  /* 0x0000000400287308 */ /* 0x0004e20000000800 */
        /* <DEDUP_REMOVED lines=20> */
[----:B------:R-:W-:Y:S02]  /*5600*/  FFMA.FTZ R4, R4, UR10, -R3 ;  /* 0x0000000a04047c23 */ /* 0x000fe40008010803 */
        /* <DEDUP_REMOVED lines=50> */
[----:B---3--:R-:W-:Y:S02]  /*5930*/  F2FP.F16.F32.PACK_AB R5, R40, R41 ;  /* 0x000000292805723e */ /* 0x008fe400000000ff */
[----:B------:R-:W-:Y:S05]  /*5940*/  @P0 FSEL R2, R240, -INF , !P6 ;  /* 0xff800000f0020808 */ /* 0x000fea0007000000 */
[----:B------:R1:W-:Y:S01]  /*5950*/  MUFU.EX2 R37, R4 ;  /* 0x0000000400257308 */ /* 0x0003e20000000800 */
[----:B----4-:R-:W-:Y:S01]  /*5960*/  IADD3 R180, P0, R180, UR15, RZ ;  /* 0x0000000fb4b47c10 */ /* 0x010fe2000ff1e0ff */
[----:B------:R-:W-:Y:S01]  /*5970*/  FFMA.FTZ R3, R2, UR10, -R3 ;  /* 0x0000000a02037c23 */ /* 0x000fe20008010803 */
[----:B------:R-:W-:Y:S07]  /*5980*/  F2FP.F16.F32.PACK_AB R2, R51, R182 ;  /* 0x000000b63302723e */ /* 0x000fee00000000ff */
[----:B------:R2:W3:Y:S01]  /*5990*/  MUFU.EX2 R36, R3 ;  /* 0x0000000300247308 */ /* 0x0004e20000000800 */
[----:B------:R4:W-:Y:S01]  /*59a0*/  STS [R233+0x20000], R2 ;  /* 0x02000002e9007388 */ /* 0x0009e20000000800 */
[----:B-1----:R-:W-:Y:S02]  /*59b0*/  MOV R4, R188 ;  /* 0x000000bc00047202 */ /* 0x002fe40000000f00 */
[----:B------:R-:W-:Y:S02]  /*59c0*/  @P1 FSEL R4, R188, -INF , !P6 ;  /* 0xff800000bc041808 */ /* 0x000fe40007000000 */
[----:B------:R-:W-:Y:S03]  /*59d0*/  PLOP3.LUT P1, PT, PT, PT, UP3, 0x80, 0x0 ;  /* 0x000000000000781c */ /* 0x000fe60003f2f038 */
[----:B------:R-:W-:Y:S01]  /*59e0*/  FFMA.FTZ R0, R4, UR10, -R0 ;  /* 0x0000000a04007c23 */ /* 0x000fe20008010800 */
[----:B--2---:R-:W-:Y:S02]  /*59f0*/  F2FP.F16.F32.PACK_AB R3, R42, R44 ;  /* 0x0000002c2a03723e */ /* 0x004fe400000000ff */
[----:B------:R-:W-:Y:S01]  /*5a00*/  F2FP.F16.F32.PACK_AB R4, R225, R226 ;  /* 0x000000e2e104723e */ /* 0x000fe200000000ff */
[----:B------:R3:W1:Y:S02]  /*5a10*/  MUFU.EX2 R203, R0 ;  /* 0x0000000000cb7308 */ /* 0x0006640000000800 */
[----:B------:R2:W-:Y:S04]  /*5a20*/  STS [R233+0x20400], R3 ;  /* 0x02040003e9007388 */ /* 0x0005e80000000800 */
[----:B------:R1:W-:Y:S01]  /*5a30*/  STS [R234+0x20400], R5 ;  /* 0x02040005ea007388 */ /* 0x0003e20000000800 */
[----:B----4-:R-:W-:Y:S05]  /*5a40*/  F2FP.F16.F32.PACK_AB R2, R49, R50 ;  /* 0x000000323102723e */ /* 0x010fea00000000ff */
[----:B------:R4:W-:Y:S04]  /*5a50*/  STS [R234+0x20000], R2 ;  /* 0x02000002ea007388 */ /* 0x0009e80000000800 */
[----:B------:R4:W-:Y:S01]  /*5a60*/  STS [R233+0x21000], R4 ;  /* 0x02100004e9007388 */ /* 0x0009e20000000800 */
[----:B---3--:R-:W-:Y:S02]  /*5a70*/  F2FP.F16.F32.PACK_AB R0, R36, R37 ;  /* 0x000000252400723e */ /* 0x008fe400000000ff */
[----:B--2---:R-:W-:Y:S02]  /*5a80*/  F2FP.F16.F32.PACK_AB R3, R229, R230 ;  /* 0x000000e6e503723e */ /* 0x004fe400000000ff */
[----:B-1----:R-:W-:Y:S03]  /*5a90*/  F2FP.F16.F32.PACK_AB R5, R227, R228 ;  /* 0x000000e4e305723e */ /* 0x002fe600000000ff */
[----:B------:R1:W-:Y:S04]  /*5aa0*/  STS [R233+0x21400], R3 ;  /* 0x02140003e9007388 */ /* 0x0003e80000000800 */
[----:B------:R2:W-:Y:S01]  /*5ab0*/  STS [R234+0x21400], R5 ;  /* 0x02140005ea007388 */ /* 0x0005e20000000800 */
[----:B----4-:R-:W-:Y:S02]  /*5ac0*/  F2FP.F16.F32.PACK_AB R2, R204, R205 ;  /* 0x000000cdcc02723e */ /* 0x010fe400000000ff */
[----:B------:R-:W-:Y:S03]  /*5ad0*/  F2FP.F16.F32.PACK_AB R4, R47, R48 ;  /* 0x000000302f04723e */ /* 0x000fe600000000ff */
[----:B------:R3:W-:Y:S04]  /*5ae0*/  STS [R234+0x21000], R2 ;  /* 0x02100002ea007388 */ /* 0x0007e80000000800 */
[----:B------:R4:W-:Y:S01]  /*5af0*/  STS [R231+0x20000], R4 ;  /* 0x02000004e7007388 */ /* 0x0009e20000000800 */
[----:B-1----:R-:W-:Y:S02]  /*5b00*/  F2FP.F16.F32.PACK_AB R3, R38, R39 ;  /* 0x000000272603723e */ /* 0x002fe400000000ff */
[----:B--2---:R-:W-:Y:S03]  /*5b10*/  F2FP.F16.F32.PACK_AB R5, R201, R202 ;  /* 0x000000cac905723e */ /* 0x004fe600000000ff */
[----:B------:R1:W-:Y:S04]  /*5b20*/  STS [R231+0x20400], R3 ;  /* 0x02040003e7007388 */ /* 0x0003e80000000800 */
[----:B------:R2:W-:Y:S01]  /*5b30*/  STS [R232+0x20400], R0 ;  /* 0x02040000e8007388 */ /* 0x0005e20000000800 */
[----:B---3--:R-:W-:Y:S02]  /*5b40*/  F2FP.F16.F32.PACK_AB R2, R45, R46 ;  /* 0x0000002e2d02723e */ /* 0x008fe400000000ff */
[----:B----4-:R-:W-:Y:S03]  /*5b50*/  F2FP.F16.F32.PACK_AB R4, R207, R224 ;  /* 0x000000e0cf04723e */ /* 0x010fe600000000ff */
[----:B------:R3:W-:Y:S04]  /*5b60*/  STS [R232+0x20000], R2 ;  /* 0x02000002e8007388 */ /* 0x0007e80000000800 */
[----:B------:R-:W-:Y:S04]  /*5b70*/  STS [R231+0x21000], R5 ;  /* 0x02100005e7007388 */ /* 0x000fe80000000800 */
[----:B------:R-:W-:Y:S01]  /*5b80*/  STS [R231+0x21400], R4 ;  /* 0x02140004e7007388 */ /* 0x000fe20000000800 */
[----:B-1----:R-:W-:Y:S02]  /*5b90*/  F2FP.F16.F32.PACK_AB R3, R183, R200 ;  /* 0x000000c8b703723e */ /* 0x002fe400000000ff */
[----:B--2---:R-:W-:Y:S03]  /*5ba0*/  LEA R0, R220, UR4, 0x1 ;  /* 0x00000004dc007c11 */ /* 0x004fe6000f8e08ff */
[----:B------:R-:W-:Y:S01]  /*5bb0*/  STS [R232+0x21000], R3 ;  /* 0x02100003e8007388 */ /* 0x000fe20000000800 */
[----:B------:R-:W-:Y:S02]  /*5bc0*/  IADD3 R208, R217, R0, RZ ;  /* 0x00000000d9d07210 */ /* 0x000fe40007ffe0ff */
[----:B---3--:R-:W-:Y:S05]  /*5bd0*/  F2FP.F16.F32.PACK_AB R2, R203, R206 ;  /* 0x000000cecb02723e */ /* 0x008fea00000000ff */
[----:B------:R1:W-:Y:S04]  /*5be0*/  STS [R232+0x21400], R2 ;  /* 0x02140002e8007388 */ /* 0x0003e80000000800 */
[----:B------:R-:W-:Y:S08]  /*5bf0*/  LDSM.16.M88.4 R32, [R0+0x8000] ;  /* 0x008000000020783b */ /* 0x000ff00000000200 */
[----:B------:R-:W2:Y:S08]  /*5c00*/  LDSM.16.M88.4 R16, [R214+UR4+0x14000] ;  /* 0x01400004d610783b */ /* 0x000eb00008000200 */
[----:B------:R-:W3:Y:S01]  /*5c10*/  LDSM.16.M88.4 R28, [R0+0x9000] ;  /* 0x00900000001c783b */ /* 0x000ee20000000200 */
[----:B-1----:R-:W-:Y:S07]  /*5c20*/  IMAD.IADD R2, R218, 0x1, R0 ;  /* 0x00000001da027824 */ /* 0x002fee00078e0200 */
[----:B------:R-:W1:Y:S01]  /*5c30*/  LDSM.16.M88.4 R164, [R214+UR4+0x14800] ;  /* 0x01480004d6a4783b */ /* 0x000e620008000200 */
[----:B------:R-:W-:Y:S07]  /*5c40*/  IADD3 R3, R217, R2, RZ ;  /* 0x00000002d9037210 */ /* 0x000fee0007ffe0ff */
[----:B------:R-:W-:Y:S08]  /*5c50*/  LDSM.16.M88.4 R168, [R2+0x8000] ;  /* 0x0080000002a8783b */ /* 0x000ff00000000200 */
[----:B------:R-:W4:Y:S01]  /*5c60*/  LDSM.16.M88.4 R172, [R213+0x8000] ;  /* 0x00800000d5ac783b */ /* 0x000f220000000200 */
[-C--:B--2---:R-:W-:Y:S07]  /*5c70*/  HMMA.16816.F32 R4, R32, R16.reuse, RZ ;  /* 0x000000102004723c */ /* 0x084fee00000018ff */
[----:B------:R-:W2:Y:S01]  /*5c80*/  LDSM.16.M88.4 R176, [R2+0x9000] ;  /* 0x0090000002b0783b */ /* 0x000ea20000000200 */
        /* <DEDUP_REMOVED lines=9> */
[C---:B--2---:R-:W-:Y:S06]  /*5d20*/  HMMA.16816.F32 R8, R176.reuse, R172, R8 ;  /* 0x000000acb008723c */ /* 0x044fec0000001808 */
[-C--:B------:R-:W-:Y:S06]  /*5d30*/  HMMA.16816.F32 R12, R176, R174.reuse, R12 ;  /* 0x000000aeb00c723c */ /* 0x080fec000000180c */
[C---:B------:R-:W-:Y:S01]  /*5d40*/  HMMA.16816.F32 R16, R168.reuse, R174, R16 ;  /* 0x000000aea810723c */ /* 0x040fe20000001810 */
[----:B------:R-:W-:Y:S05]  /*5d50*/  LDSM.16.M88.4 R172, [R208+0x8000] ;  /* 0x00800000d0ac783b */ /* 0x000fea0000000200 */
[-C--:B-1----:R-:W-:Y:S06]  /*5d60*/  HMMA.16816.F32 R20, R168, R164.reuse, R20 ;  /* 0x000000a4a814723c */ /* 0x082fec0000001814 */
[C---:B------:R-:W-:Y:S06]  /*5d70*/  HMMA.16816.F32 R24, R176.reuse, R164, R24 ;  /* 0x000000a4b018723c */ /* 0x040fec0000001818 */
[-C--:B------:R-:W-:Y:S01]  /*5d80*/  HMMA.16816.F32 R28, R176, R166.reuse, R28 ;  /* 0x000000a6b01c723c */ /* 0x080fe2000000181c */
[----:B------:R-:W1:Y:S05]  /*5d90*/  LDSM.16.M88.4 R176, [R216+0x8000] ;  /* 0x00800000d8b0783b */ /* 0x000e6a0000000200 */
[----:B------:R-:W-:Y:S03]  /*5da0*/  HMMA.16816.F32 R32, R168, R166, R32 ;  /* 0x000000a6a820723c */ /* 0x000fe60000001820 */
[----:B------:R-:W2:Y:S08]  /*5db0*/  LDSM.16.M88.4 R164, [R208+0x9000] ;  /* 0x00900000d0a4783b */ /* 0x000eb00000000200 */
        /* <DEDUP_REMOVED lines=10> */
[----:B------:R-:W-:Y:S03]  /*5e60*/  HMMA.16816.F32 R32, R172, R170, R32 ;  /* 0x000000aaac20723c */ /* 0x000fe60000001820 */
[----:B------:R-:W1:Y:S08]  /*5e70*/  LDSM.16.M88.4 R168, [R215+0x8000] ;  /* 0x00800000d7a8783b */ /* 0x000e700000000200 */
        /* <DEDUP_REMOVED lines=11> */
[----:B------:R-:W1:Y:S08]  /*5f30*/  LDSM.16.M88.4 R164, [R214+UR4+0x18000] ;  /* 0x01800004d6a4783b */ /* 0x000e700008000200 */
        /* <DEDUP_REMOVED lines=12> */
[----:B------:R-:W3:Y:S01]  /*6000*/  LDSM.16.M88.4 R172, [R2+0xb000] ;  /* 0x00b0000002ac783b */ /* 0x000ee20000000200 */
[----:B--2---:R-:W-:Y:S07]  /*6010*/  IADD3.X R181, R177, UR14, RZ, P0, !PT ;  /* 0x0000000eb1b57c10 */ /* 0x004fee00087fe4ff */
[----:B------:R-:W2:Y:S04]  /*6020*/  LDG.E R178, desc[UR6][R180.64] ;  /* 0x00000006b4b27981 */ /* 0x000ea8000c1e1900 */
        /* <DEDUP_REMOVED lines=30> */
[C---:B--2---:R-:W-:Y:S01]  /*6210*/  FADD.FTZ R5, -R178.reuse, R5 ;  /* 0x00000005b2057221 */ /* 0x044fe20000010100 */
[----:B------:R-:W-:Y:S01]  /*6220*/  FADD.FTZ R4, -R178, R4 ;  /* 0x00000004b2047221 */ /* 0x000fe20000010100 */
[----:B----4-:R-:W-:Y:S03]  /*6230*/  FADD.FTZ R6, -R177, R6 ;  /* 0x00000006b1067221 */ /* 0x010fe60000010100 */
[----:B------:R-:W-:Y:S01]  /*6240*/  FMUL.FTZ R179, R182, R4 ;  /* 0x00000004b6b37220 */ /* 0x000fe20000410000 */
[----:B------:R-:W-:Y:S01]  /*6250*/  FMUL.FTZ R182, R51, R5 ;  /* 0x0000000533b67220 */ /* 0x000fe20000410000 */
[----:B------:R-:W-:Y:S01]  /*6260*/  FFMA.FTZ R4, -R242, R242, 1 ;  /* 0x3f800000f2047423 */ /* 0x000fe200000101f2 */
[----:B------:R2:W5:Y:S10]  /*6270*/  LDL.LU R51, [R1+0x90] ;  /* 0x0000900001337983 */ /* 0x0005740000300800 */
[C---:B------:R-:W-:Y:S01]  /*6280*/  FADD.FTZ R16, -R178.reuse, R16 ;  /* 0x00000010b2107221 */ /* 0x040fe20000010100 */
[----:B------:R-:W-:Y:S01]  /*6290*/  FADD.FTZ R17, -R178, R17 ;  /* 0x00000011b2117221 */ /* 0x000fe20000010100 */
[----:B------:R-:W-:Y:S01]  /*62a0*/  FMUL.FTZ R4, R4, UR5 ;  /* 0x0000000504047c20 */ /* 0x000fe20008410000 */
[----:B------:R2:W5:Y:S01]  /*62b0*/  LDG.E R5, desc[UR6][R180.64+0x80] ;  /* 0x00008006b4057981 */ /* 0x000562000c1e1900 */
[C---:B------:R-:W-:Y:S01]  /*62c0*/  FADD.FTZ R7, -R177.reuse, R7 ;  /* 0x00000007b1077221 */ /* 0x040fe20000010100 */
[----:B------:R-:W-:Y:S01]  /*62d0*/  FADD.FTZ R18, -R177, R18 ;  /* 0x00000012b1127221 */ /* 0x000fe20000010100 */
[----:B------:R-:W-:Y:S02]  /*62e0*/  FMUL.FTZ R179, R179, R4 ;  /* 0x00000004b3b37220 */ /* 0x000fe40000410000 */
[----:B------:R2:W5:Y:S01]  /*62f0*/  LDG.E R4, desc[UR6][R180.64+0xa0] ;  /* 0x0000a006b4047981 */ /* 0x000562000c1e1900 */
[----:B------:R-:W-:Y:S01]  /*6300*/  FMUL.FTZ R7, R42, R7 ;  /* 0x000000072a077220 */ /* 0x000fe20000410000 */
[-C--:B-1----:R-:W-:Y:S06]  /*6310*/  HMMA.16816.F32 R20, R168, R164.reuse, R20 ;  /* 0x000000a4a814723c */ /* 0x082fec0000001814 */
[C---:B------:R-:W-:Y:S06]  /*6320*/  HMMA.16816.F32 R24, R172.reuse, R164, R24 ;  /* 0x000000a4ac18723c */ /* 0x040fec0000001818 */
[-C--:B------:R-:W-:Y:S01]  /*6330*/  HMMA.16816.F32 R28, R172, R166.reuse, R28 ;  /* 0x000000a6ac1c723c */ /* 0x080fe2000000181c */
[----:B------:R-:W-:Y:S04]  /*6340*/  MOV R164, UR4 ;  /* 0x0000000400a47c02 */ /* 0x000fe80008000f00 */
[----:B------:R-:W-:Y:S01]  /*6350*/  FFMA.FTZ R165, -R247, R247, 1 ;  /* 0x3f800000f7a57423 */ /* 0x000fe200000101f7 */
[----:B------:R-:W-:Y:S05]  /*6360*/  HMMA.16816.F32 R32, R168, R166, R32 ;  /* 0x000000a6a820723c */ /* 0x000fea0000001820 */
[----:B------:R-:W-:Y:S02]  /*6370*/  IMAD.SHL.U32 R172, R219, 0x2, RZ ;  /* 0x00000002dbac7824 */ /* 0x000fe400078e00ff */
[----:B------:R-:W-:Y:S01]  /*6380*/  FMUL.FTZ R165, R165, UR5 ;  /* 0x00000005a5a57c20 */ /* 0x000fe20008410000 */
[----:B------:R-:W-:Y:S03]  /*6390*/  FMUL.FTZ R166, R49, R17 ;  /* 0x0000001131a67220 */ /* 0x000fe60000410000 */
[----:B------:R-:W-:Y:S01]  /*63a0*/  FADD.FTZ R167, -R178, R20 ;  /* 0x00000014b2a77221 */ /* 0x000fe20000010100 */
[----:B------:R-:W-:Y:S01]  /*63b0*/  FMUL.FTZ R20, R50, R16 ;  /* 0x0000001032147220 */ /* 0x000fe20000410000 */
[----:B------:R-:W-:Y:S01]  /*63c0*/  IADD3 R164, R172, 0x8000, R164 ;  /* 0x00008000aca47810 */ /* 0x000fe20007ffe0a4 */
[----:B------:R2:W5:Y:S01]  /*63d0*/  LDL.LU R50, [R1+0x8c] ;  /* 0x00008c0001327983 */ /* 0x0005620000300800 */
[----:B------:R-:W-:Y:S01]  /*63e0*/  FMUL.FTZ R167, R48, R167 ;  /* 0x000000a730a77220 */ /* 0x000fe20000410000 */
[----:B------:R-:W-:Y:S01]  /*63f0*/  FADD.FTZ R168, -R178, R21 ;  /* 0x00000015b2a87221 */ /* 0x000fe20000010100 */
[----:B------:R-:W-:Y:S01]  /*6400*/  FFMA.FTZ R16, -R245, R245, 1 ;  /* 0x3f800000f5107423 */ /* 0x000fe200000101f5 */
[----:B------:R2:W5:Y:S01]  /*6410*/  LDL.LU R49, [R1+0x88] ;  /* 0x0000880001317983 */ /* 0x0005620000300800 */
[----:B------:R-:W-:Y:S01]  /*6420*/  FFMA.FTZ R17, -R246, R246, 1 ;  /* 0x3f800000f6117423 */ /* 0x000fe200000101f6 */
[----:B------:R-:W-:Y:S01]  /*6430*/  FMUL.FTZ R168, R47, R168 ;  /* 0x000000a82fa87220 */ /* 0x000fe20000410000 */
[----:B------:R-:W-:Y:S01]  /*6440*/  FMUL.FTZ R21, R16, UR5 ;  /* 0x0000000510157c20 */ /* 0x000fe20008410000 */
[----:B------:R2:W5:Y:S01]  /*6450*/  LDL.LU R48, [R1+0x84] ;  /* 0x0000840001307983 */ /* 0x0005620000300800 */
[----:B------:R-:W-:Y:S01]  /*6460*/  FMUL.FTZ R17, R17, UR5 ;  /* 0x0000000511117c20 */ /* 0x000fe20008410000 */
[----:B------:R-:W-:Y:S01]  /*6470*/  FFMA.FTZ R16, -R235, R235, 1 ;  /* 0x3f800000eb107423 */ /* 0x000fe200000101eb */
[----:B------:R-:W-:Y:S01]  /*6480*/  FADD.FTZ R32, -R178, R32 ;  /* 0x00000020b2207221 */ /* 0x000fe20000010100 */
[----:B------:R2:W5:Y:S01]  /*6490*/  LDL.LU R47, [R1+0x80] ;  /* 0x00008000012f7983 */ /* 0x0005620000300800 */
[----:B------:R-:W-:Y:S01]  /*64a0*/  FMUL.FTZ R21, R166, R21 ;  /* 0x00000015a6157220 */ /* 0x000fe20000410000 */
[----:B------:R-:W-:Y:S01]  /*64b0*/  FMUL.FTZ R166, R44, R6 ;  /* 0x000000062ca67220 */ /* 0x000fe20000410000 */
[----:B------:R-:W-:Y:S01]  /*64c0*/  FMUL.FTZ R32, R46, R32 ;  /* 0x000000202e207220 */ /* 0x000fe20000410000 */
[----:B------:R-:W-:Y:S01]  /*64d0*/  FFMA.FTZ R6, -R43, R43, 1 ;  /* 0x3f8000002b067423 */ /* 0x000fe2000001012b */
[----:B------:R2:W5:Y:S01]  /*64e0*/  LDL.LU R46, [R1+0x7c] ;  /* 0x00007c00012e7983 */ /* 0x0005620000300800 */
[C---:B------:R-:W-:Y:S01]  /*64f0*/  FADD.FTZ R34, -R177.reuse, R34 ;  /* 0x00000022b1227221 */ /* 0x040fe20000010100 */
[----:B------:R-:W-:Y:S01]  /*6500*/  FADD.FTZ R35, -R177, R35 ;  /* 0x00000023b1237221 */ /* 0x000fe20000010100 */
[----:B------:R-:W-:Y:S01]  /*6510*/  FMUL.FTZ R17, R20, R17 ;  /* 0x0000001114117220 */ /* 0x000fe20000410000 */
[----:B------:R-:W-:Y:S01]  /*6520*/  FMUL.FTZ R6, R6, UR5 ;  /* 0x0000000506067c20 */ /* 0x000fe20008410000 */
[----:B------:R-:W-:Y:S01]  /*6530*/  FMUL.FTZ R16, R16, UR5 ;  /* 0x0000000510107c20 */ /* 0x000fe20008410000 */
[----:B------:R-:W-:Y:S01]  /*6540*/  FMUL.FTZ R165, R182, R165 ;  /* 0x000000a5b6a57220 */ /* 0x000fe20000410000 */
[----:B------:R-:W-:Y:S01]  /*6550*/  IADD3 R176, R164, 0x40, RZ ;  /* 0x00000040a4b07810 */ /* 0x000fe20007ffe0ff */
[----:B------:R-:W-:Y:S01]  /*6560*/  FMUL.FTZ R6, R166, R6 ;  /* 0x00000006a6067220 */ /* 0x000fe20000410000 */
[----:B------:R-:W-:Y:S01]  /*6570*/  @P2 IADD3 R176, R164, -0x40, RZ ;  /* 0xffffffc0a4b02810 */ /* 0x000fe20007ffe0ff */
[----:B------:R-:W-:Y:S01]  /*6580*/  FMUL.FTZ R16, R32, R16 ;  /* 0x0000001020107220 */ /* 0x000fe20000410000 */
[----:B------:R-:W-:Y:S01]  /*6590*/  F2FP.F16.F32.PACK_AB R164, R165, R179 ;  /* 0x000000b3a5a4723e */ /* 0x000fe200000000ff */
[----:B------:R-:W-:Y:S01]  /*65a0*/  FFMA.FTZ R165, -R243, R243, 1 ;  /* 0x3f800000f3a57423 */ /* 0x000fe200000101f3 */
[----:B------:R-:W-:Y:S01]  /*65b0*/  F2FP.F16.F32.PACK_AB R21, R21, R17 ;  /* 0x000000111515723e */ /* 0x000fe200000000ff */
[----:B------:R-:W-:Y:S01]  /*65c0*/  FADD.FTZ R17, -R177, R23 ;  /* 0x00000017b1117221 */ /* 0x000fe20000010100 */
[----:B------:R-:W-:Y:S01]  /*65d0*/  FFMA.FTZ R20, -R244, R244, 1 ;  /* 0x3f800000f4147423 */ /* 0x000fe200000101f4 */
[----:B------:R-:W-:Y:S01]  /*65e0*/  FMUL.FTZ R165, R165, UR5 ;  /* 0x00000005a5a57c20 */ /* 0x000fe20008410000 */
[----:B------:R-:W-:Y:S01]  /*65f0*/  FFMA.FTZ R32, -R238, R238, 1 ;  /* 0x3f800000ee207423 */ /* 0x000fe200000101ee */
[----:B------:R-:W-:Y:S01]  /*6600*/  FFMA.FTZ R23, -R250, R250, 1 ;  /* 0x3f800000fa177423 */ /* 0x000fe200000101fa */
[----:B------:R-:W-:Y:S01]  /*6610*/  FMUL.FTZ R20, R20, UR5 ;  /* 0x0000000514147c20 */ /* 0x000fe20008410000 */
[----:B------:R-:W-:Y:S01]  /*6620*/  FMUL.FTZ R165, R167, R165 ;  /* 0x000000a5a7a57220 */ /* 0x000fe20000410000 */
[----:B------:R-:W-:Y:S01]  /*6630*/  FADD.FTZ R167, -R178, R33 ;  /* 0x00000021b2a77221 */ /* 0x000fe20000010100 */
[----:B------:R-:W-:Y:S01]  /*6640*/  FMUL.FTZ R32, R32, UR5 ;  /* 0x0000000520207c20 */ /* 0x000fe20008410000 */
[----:B------:R-:W-:Y:S01]  /*6650*/  FMUL.FTZ R33, R168, R20 ;  /* 0x00000014a8217220 */ /* 0x000fe20000410000 */
[----:B------:R-:W-:Y:S01]  /*6660*/  FFMA.FTZ R20, -R252, R252, 1 ;  /* 0x3f800000fc147423 */ /* 0x000fe200000101fc */
[----:B------:R-:W-:Y:S01]  /*6670*/  FMUL.FTZ R167, R45, R167 ;  /* 0x000000a72da77220 */ /* 0x000fe20000410000 */
[----:B------:R-:W-:Y:S01]  /*6680*/  FMUL.FTZ R17, R38, R17 ;  /* 0x0000001126117220 */ /* 0x000fe20000410000 */
[----:B------:R2:W5:Y:S01]  /*6690*/  LDL.LU R45, [R1+0x78] ;  /* 0x00007800012d7983 */ /* 0x0005620000300800 */
[----:B------:R-:W-:Y:S01]  /*66a0*/  FMUL.FTZ R23, R23, UR5 ;  /* 0x0000000517177c20 */ /* 0x000fe20008410000 */
[----:B------:R-:W-:Y:S01]  /*66b0*/  FMUL.FTZ R20, R20, UR5 ;  /* 0x0000000514147c20 */ /* 0x000fe20008410000 */
[----:B------:R-:W-:Y:S01]  /*66c0*/  FMUL.FTZ R32, R167, R32 ;  /* 0x00000020a7207220 */ /* 0x000fe20000410000 */
[----:B------:R2:W5:Y:S01]  /*66d0*/  LDL.LU R44, [R1+0x74] ;  /* 0x00007400012c7983 */ /* 0x0005620000300800 */
[----:B------:R-:W-:Y:S01]  /*66e0*/  F2FP.F16.F32.PACK_AB R33, R33, R165 ;  /* 0x000000a52121723e */ /* 0x000fe200000000ff */
[----:B------:R-:W-:Y:S01]  /*66f0*/  FMUL.FTZ R20, R7, R20 ;  /* 0x0000001407147220 */ /* 0x000fe20000410000 */
[C---:B------:R-:W-:Y:S01]  /*6700*/  FADD.FTZ R7, -R177.reuse, R19 ;  /* 0x00000013b1077221 */ /* 0x040fe20000010100 */
[----:B------:R2:W5:Y:S01]  /*6710*/  LDL.LU R43, [R1+0x70] ;  /* 0x00007000012b7983 */ /* 0x0005620000300800 */
[----:B------:R-:W-:Y:S01]  /*6720*/  F2FP.F16.F32.PACK_AB R32, R32, R16 ;  /* 0x000000102020723e */ /* 0x000fe200000000ff */
[----:B------:R-:W-:Y:S01]  /*6730*/  FADD.FTZ R16, -R177, R22 ;  /* 0x00000016b1107221 */ /* 0x000fe20000010100 */
[----:B------:R-:W-:Y:S01]  /*6740*/  FMUL.FTZ R7, R40, R7 ;  /* 0x0000000728077220 */ /* 0x000fe20000410000 */
[----:B------:R2:W5:Y:S01]  /*6750*/  LDL.LU R42, [R1+0x6c] ;  /* 0x00006c00012a7983 */ /* 0x0005620000300800 */
[----:B------:R-:W-:Y:S01]  /*6760*/  F2FP.F16.F32.PACK_AB R20, R20, R6 ;  /* 0x000000061414723e */ /* 0x000fe200000000ff */
[----:B------:R-:W-:Y:S01]  /*6770*/  FMUL.FTZ R6, R41, R18 ;  /* 0x0000001229067220 */ /* 0x000fe20000410000 */
[----:B------:R-:W-:Y:S01]  /*6780*/  FMUL.FTZ R16, R39, R16 ;  /* 0x0000001027107220 */ /* 0x000fe20000410000 */
[----:B------:R2:W5:Y:S01]  /*6790*/  LDL.LU R41, [R1+0x68] ;  /* 0x0000680001297983 */ /* 0x0005620000300800 */
[----:B------:R-:W-:Y:S01]  /*67a0*/  FFMA.FTZ R22, -R249, R249, 1 ;  /* 0x3f800000f9167423 */ /* 0x000fe200000101f9 */
[----:B------:R-:W-:Y:S01]  /*67b0*/  FMUL.FTZ R23, R6, R23 ;  /* 0x0000001706177220 */ /* 0x000fe20000410000 */
[----:B------:R-:W-:Y:S01]  /*67c0*/  FMUL.FTZ R6, R37, R34 ;  /* 0x0000002225067220 */ /* 0x000fe20000410000 */
[----:B------:R2:W5:Y:S01]  /*67d0*/  LDL.LU R40, [R1+0x64] ;  /* 0x0000640001287983 */ /* 0x0005620000300800 */
[----:B------:R-:W-:Y:S01]  /*67e0*/  FMUL.FTZ R22, R22, UR5 ;  /* 0x0000000516167c20 */ /* 0x000fe20008410000 */
[----:B------:R-:W-:Y:S01]  /*67f0*/  FFMA.FTZ R34, -R248, R248, 1 ;  /* 0x3f800000f8227423 */ /* 0x000fe200000101f8 */
[----:B------:R-:W-:Y:S01]  /*6800*/  FFMA.FTZ R166, -R241, R241, 1 ;  /* 0x3f800000f1a67423 */ /* 0x000fe200000101f1 */
[----:B------:R2:W5:Y:S01]  /*6810*/  LDL.LU R39, [R1+0x60] ;  /* 0x0000600001277983 */ /* 0x0005620000300800 */
[----:B------:R-:W-:Y:S01]  /*6820*/  FMUL.FTZ R22, R7, R22 ;  /* 0x0000001607167220 */ /* 0x000fe20000410000 */
[----:B------:R-:W-:Y:S01]  /*6830*/  FMUL.FTZ R7, R36, R35 ;  /* 0x0000002324077220 */ /* 0x000fe20000410000 */
[----:B------:R-:W-:Y:S01]  /*6840*/  FFMA.FTZ R35, -R251, R251, 1 ;  /* 0x3f800000fb237423 */ /* 0x000fe200000101fb */
[----:B------:R2:W5:Y:S01]  /*6850*/  LDL.LU R38, [R1+0x5c] ;  /* 0x00005c0001267983 */ /* 0x0005620000300800 */
[----:B------:R-:W-:Y:S01]  /*6860*/  FFMA.FTZ R165, -R240, R240, 1 ;  /* 0x3f800000f0a57423 */ /* 0x000fe200000101f0 */
[----:B------:R-:W-:Y:S01]  /*6870*/  FMUL.FTZ R34, R34, UR5 ;  /* 0x0000000522227c20 */ /* 0x000fe20008410000 */
[----:B------:R-:W-:Y:S01]  /*6880*/  FMUL.FTZ R35, R35, UR5 ;  /* 0x0000000523237c20 */ /* 0x000fe20008410000 */
[----:B------:R2:W5:Y:S01]  /*6890*/  LDL.LU R37, [R1+0x58] ;  /* 0x0000580001257983 */ /* 0x0005620000300800 */
[----:B------:R-:W-:Y:S01]  /*68a0*/  FMUL.FTZ R166, R166, UR5 ;  /* 0x00000005a6a67c20 */ /* 0x000fe20008410000 */
[----:B------:R-:W-:Y:S01]  /*68b0*/  FMUL.FTZ R165, R165, UR5 ;  /* 0x00000005a5a57c20 */ /* 0x000fe20008410000 */
[----:B------:R-:W-:Y:S01]  /*68c0*/  FMUL.FTZ R35, R16, R35 ;  /* 0x0000002310237220 */ /* 0x000fe20000410000 */
[----:B------:R2:W5:Y:S01]  /*68d0*/  LDL.LU R36, [R1+0x54] ;  /* 0x0000540001247983 */ /* 0x0005620000300800 */
[----:B------:R-:W-:Y:S01]  /*68e0*/  FMUL.FTZ R34, R17, R34 ;  /* 0x0000002211227220 */ /* 0x000fe20000410000 */
[----:B------:R-:W-:Y:S01]  /*68f0*/  FMUL.FTZ R166, R6, R166 ;  /* 0x000000a606a67220 */ /* 0x000fe20000410000 */
[----:B------:R-:W-:Y:S01]  /*6900*/  FMUL.FTZ R165, R7, R165 ;  /* 0x000000a507a57220 */ /* 0x000fe20000410000 */
[----:B------:R-:W-:Y:S06]  /*6910*/  @!P1 BRA `(.L_x_1432) ;  /* 0x0000000000e09947 */ /* 0x000fec0003800000 */
[----:B------:R-:W3:Y:S01]  /*6920*/  LDL.LU.64 R168, [R1] ;  /* 0x0000000001a87983 */ /* 0x000ee20000300a00 */
[----:B------:R-:W1:Y:S01]  /*6930*/  LDC R19, c[0x0][0x240] ;  /* 0x00009000ff137b82 */ /* 0x000e620000000800 */
[C---:B------:R-:W-:Y:S01]  /*6940*/  ISETP.GE.AND P4, PT, R236.reuse, UR17, PT ;  /* 0x00000011ec007c0c */ /* 0x040fe2000bf86270 */
[----:B------:R-:W-:Y:S01]  /*6950*/  VIADD R6, R236, 0x40 ;  /* 0x00000040ec067836 */ /* 0x000fe20000000000 */
[----:B------:R-:W-:Y:S04]  /*6960*/  ULOP3.LUT UR11, UR9, 0x1, URZ, 0xc0, !UPT ;  /* 0x00000001090b7892 */ /* 0x000fe8000f8ec03f */
[----:B------:R-:W-:Y:S01]  /*6970*/  ISETP.GE.AND P3, PT, R6, UR17, PT ;  /* 0x0000001106007c0c */ /* 0x000fe2000bf66270 */
[----:B------:R-:W4:Y:S01]  /*6980*/  LDC R167, c[0x0][0x244] ;  /* 0x00009100ffa77b82 */ /* 0x000f220000000800 */
[----:B------:R-:W-:Y:S04]  /*6990*/  UISETP.NE.U32.AND UP1, UPT, UR11, 0x1, UPT ;  /* 0x000000010b00788c */ /* 0x000fe8000bf25070 */
        /* <DEDUP_REMOVED lines=8> */
[C---:B-1----:R-:W-:Y:S05]  /*6a20*/  IMAD.U32 R7, R19.reuse, -0x40, RZ ;  /* 0xffffffc013077824 */ /* 0x042fea00078e00ff */
[C---:B------:R-:W-:Y:S02]  /*6a30*/  LEA R17, P6, R19.reuse, R7, 0x5 ;  /* 0x0000000713117211 */ /* 0x040fe400078c28ff */
[----:B------:R-:W-:Y:S04]  /*6a40*/  SHF.R.S32.HI R18, RZ, 0x1f, R7 ;  /* 0x0000001fff127819 */ /* 0x000fe80000011407 */
[--C-:B----4-:R-:W-:Y:S02]  /*6a50*/  LEA.HI.X R18, R19, R18, R167.reuse, 0x5, P6 ;  /* 0x0000001213127211 */ /* 0x110fe400030f2ca7 */
[-C--:B---3--:R-:W-:Y:S02]  /*6a60*/  LEA R6, P0, R7, R168.reuse, 0x1 ;  /* 0x000000a807067211 */ /* 0x088fe400078008ff */
[----:B------:R-:W-:Y:S02]  /*6a70*/  @!P3 LEA R16, P5, R17, R168, 0x1 ;  /* 0x000000a81110b211 */ /* 0x000fe400078a08ff */
[-C--:B------:R-:W-:Y:S02]  /*6a80*/  LEA.HI.X.SX32 R7, R7, R169.reuse, 0x1, P0 ;  /* 0x000000a907077211 */ /* 0x080fe400000f0eff */
[----:B------:R-:W-:Y:S02]  /*6a90*/  @!P3 LEA.HI.X R17, R17, R169, R18, 0x1, P5 ;  /* 0x000000a91111b211 */ /* 0x000fe400028f0c12 */
[C---:B------:R-:W-:Y:S01]  /*6aa0*/  @!P4 LEA R18, P0, R19.reuse, R6, 0x6 ;  /* 0x000000061312c211 */ /* 0x040fe200078030ff */
[----:B------:R-:W-:Y:S01]  /*6ab0*/  @!PT LDS RZ, [RZ] ;  /* 0x00000000fffff984 */ /* 0x000fe20000000800 */
[----:B------:R-:W-:Y:S01]  /*6ac0*/  @!PT LDS RZ, [RZ] ;  /* 0x00000000fffff984 */ /* 0x000fe20000000800 */
[----:B------:R-:W-:Y:S01]  /*6ad0*/  @!PT LDS RZ, [RZ] ;  /* 0x00000000fffff984 */ /* 0x000fe20000000800 */
[----:B------:R2:W-:Y:S03]  /*6ae0*/  @!P4 LDGSTS.E.BYPASS.LTC128B.128 [R239], desc[UR6][R6.64] ;  /* 0x0000000006efcfae */ /* 0x0005e6000b901d46 */
[----:B------:R-:W-:Y:S01]  /*6af0*/  @!P4 LEA.HI.X R19, R19, R7, R167, 0x6, P0 ;  /* 0x000000071313c211 */ /* 0x000fe200000f34a7 */
        /* <DEDUP_REMOVED lines=24> */
[----:B------:R-:W0:Y:S04]  /*6c80*/  LDGDEPBAR ;  /* 0x00000000000079af */ /* 0x000e280000000000 */
[----:B------:R2:W-:Y:S02]  /*6c90*/  STL.64 [R1], R6 ;  /* 0x0000000601007387 */ /* 0x0005e40000100a00 */
.L_x_1432:
[----:B------:R1:W-:Y:S01]  /*6ca0*/  STS [R233+0x1c400], R20 ;  /* 0x01c40014e9007388 */ /* 0x0003e20000000800 */
[----:B--2---:R-:W-:Y:S01]  /*6cb0*/  F2FP.F16.F32.PACK_AB R6, R22, R23 ;  /* 0x000000171606723e */ /* 0x004fe200000000ff */
[C---:B-----5:R-:W-:Y:S01]  /*6cc0*/  FADD.FTZ R12, -R5.reuse, R12 ;  /* 0x0000000c050c7221 */ /* 0x060fe20000010100 */
[C---:B------:R-:W-:Y:S01]  /*6cd0*/  FADD.FTZ R9, -R5.reuse, R9 ;  /* 0x0000000905097221 */ /* 0x040fe20000010100 */
[----:B------:R-:W-:Y:S01]  /*6ce0*/  STS [R233+0x1c000], R164 ;  /* 0x01c000a4e9007388 */ /* 0x000fe20000000800 */
[----:B------:R-:W-:Y:S01]  /*6cf0*/  FADD.FTZ R8, -R5, R8 ;  /* 0x0000000805087221 */ /* 0x000fe20000010100 */
[----:B------:R-:W-:Y:S01]  /*6d00*/  FMUL.FTZ R18, R205, R12 ;  /* 0x0000000ccd127220 */ /* 0x000fe20000410000 */
[----:B------:R-:W-:Y:S01]  /*6d10*/  FFMA.FTZ R12, -R195, R195, 1 ;  /* 0x3f800000c30c7423 */ /* 0x000fe200000101c3 */
[----:B------:R2:W-:Y:S01]  /*6d20*/  STS [R234+0x1c400], R6 ;  /* 0x01c40006ea007388 */ /* 0x0005e20000000800 */
[----:B------:R-:W-:Y:S01]  /*6d30*/  FADD.FTZ R13, -R5, R13 ;  /* 0x0000000d050d7221 */ /* 0x000fe20000010100 */
[----:B------:R-:W-:Y:S01]  /*6d40*/  FFMA.FTZ R7, -R190, R190, 1 ;  /* 0x3f800000be077423 */ /* 0x000fe200000101be */
[----:B------:R-:W-:Y:S01]  /*6d50*/  FMUL.FTZ R19, R225, R9 ;  /* 0x00000009e1137220 */ /* 0x000fe20000410000 */
[----:B------:R-:W-:Y:S01]  /*6d60*/  FFMA.FTZ R9, -R193, R193, 1 ;  /* 0x3f800000c1097423 */ /* 0x000fe200000101c1 */
[----:B------:R-:W-:Y:S01]  /*6d70*/  FMUL.FTZ R12, R12, UR5 ;  /* 0x000000050c0c7c20 */ /* 0x000fe20008410000 */
[----:B------:R-:W-:Y:S01]  /*6d80*/  FMUL.FTZ R13, R204, R13 ;  /* 0x0000000dcc0d7220 */ /* 0x000fe20000410000 */
        /* <DEDUP_REMOVED lines=10> */
[----:B-1----:R-:W-:Y:S01]  /*6e30*/  FMUL.FTZ R20, R226, R8 ;  /* 0x00000008e2147220 */ /* 0x002fe20000410000 */
[----:B------:R-:W-:Y:S01]  /*6e40*/  FFMA.FTZ R8, -R191, R191, 1 ;  /* 0x3f800000bf087423 */ /* 0x000fe200000101bf */
[----:B------:R-:W-:Y:S01]  /*6e50*/  FMUL.FTZ R24, R202, R24 ;  /* 0x00000018ca187220 */ /* 0x000fe20000410000 */
[----:B------:R-:W-:Y:S01]  /*6e60*/  FMUL.FTZ R9, R9, UR5 ;  /* 0x0000000509097c20 */ /* 0x000fe20008410000 */
        /* <DEDUP_REMOVED lines=8> */
[----:B------:R-:W-:Y:S01]  /*6ef0*/  FMUL.FTZ R29, R183, R29 ;  /* 0x0000001db71d7220 */ /* 0x000fe20000410000 */
[----:B------:R-:W-:Y:S01]  /*6f00*/  FMUL.FTZ R5, R5, UR5 ;  /* 0x0000000505057c20 */ /* 0x000fe20008410000 */
[----:B------:R-:W-:Y:S01]  /*6f10*/  FMUL.FTZ R8, R8, UR5 ;  /* 0x0000000508087c20 */ /* 0x000fe20008410000 */
[----:B------:R-:W-:Y:S01]  /*6f20*/  FMUL.FTZ R28, R28, R7 ;  /* 0x000000071c1c7220 */ /* 0x000fe20000410000 */
[C---:B------:R-:W-:Y:S01]  /*6f30*/  FADD.FTZ R10, -R4.reuse, R10 ;  /* 0x0000000a040a7221 */ /* 0x040fe20000010100 */
[C---:B------:R-:W-:Y:S01]  /*6f40*/  FADD.FTZ R11, -R4.reuse, R11 ;  /* 0x0000000b040b7221 */ /* 0x040fe20000010100 */
[----:B------:R-:W-:Y:S01]  /*6f50*/  FADD.FTZ R14, -R4, R14 ;  /* 0x0000000e040e7221 */ /* 0x000fe20000010100 */
[----:B------:R-:W-:Y:S01]  /*6f60*/  FFMA.FTZ R7, -R197, R197, 1 ;  /* 0x3f800000c5077423 */ /* 0x000fe200000101c5 */
[----:B------:R-:W-:Y:S01]  /*6f70*/  FMUL.FTZ R24, R24, R9 ;  /* 0x0000000918187220 */ /* 0x000fe20000410000 */
[----:B------:R-:W-:Y:S01]  /*6f80*/  FMUL.FTZ R9, R25, R8 ;  /* 0x0000000819097220 */ /* 0x000fe20000410000 */
[----:B------:R-:W-:Y:S01]  /*6f90*/  FMUL.FTZ R8, R29, R5 ;  /* 0x000000051d087220 */ /* 0x000fe20000410000 */
[----:B------:R-:W-:Y:S01]  /*6fa0*/  F2FP.F16.F32.PACK_AB R12, R12, R18 ;  /* 0x000000120c0c723e */ /* 0x000fe200000000ff */
[----:B------:R-:W-:Y:S01]  /*6fb0*/  FMUL.FTZ R18, R230, R10 ;  /* 0x0000000ae6127220 */ /* 0x000fe20000410000 */
[----:B------:R-:W-:Y:S01]  /*6fc0*/  F2FP.F16.F32.PACK_AB R5, R19, R20 ;  /* 0x000000141305723e */ /* 0x000fe200000000ff */
[----:B------:R-:W-:Y:S01]  /*6fd0*/  FMUL.FTZ R13, R229, R11 ;  /* 0x0000000be50d7220 */ /* 0x000fe20000410000 */
[----:B------:R-:W-:Y:S01]  /*6fe0*/  FMUL.FTZ R14, R228, R14 ;  /* 0x0000000ee40e7220 */ /* 0x000fe20000410000 */
[----:B------:R-:W-:Y:S01]  /*6ff0*/  FMUL.FTZ R7, R7, UR5 ;  /* 0x0000000507077c20 */ /* 0x000fe20008410000 */
[----:B------:R-:W-:Y:S01]  /*7000*/  FADD.FTZ R15, -R4, R15 ;  /* 0x0000000f040f7221 */ /* 0x000fe20000010100 */
[----:B--2---:R-:W-:Y:S01]  /*7010*/  FFMA.FTZ R6, -R196, R196, 1 ;  /* 0x3f800000c4067423 */ /* 0x004fe200000101c4 */
[----:B------:R-:W-:Y:S01]  /*7020*/  STS [R234+0x1c000], R21 ;  /* 0x01c00015ea007388 */ /* 0x000fe20000000800 */
        /* <DEDUP_REMOVED lines=60> */
[----:B------:R-:W-:Y:S04]  /*73f0*/  LDSM.16.MT88.4 R168, [R176+0x3000] ;  /* 0x00300000b0a8783b */ /* 0x000fe80000004200 */
[----:B------:R3:W5:Y:S01]  /*7400*/  LDL R235, [R1+0x20] ;  /* 0x0000200001eb7983 */ /* 0x0007620000100800 */
        /* <DEDUP_REMOVED lines=82> */
[----:B------:R-:W2:Y:S01]  /*7930*/  LDL.LU.64 R180, [R1+0x8] ;  /* 0x0000080001b47983 */ /* 0x000ea20000300a00 */
[C---:B------:R-:W-:Y:S01]  /*7940*/  VIADD R4, R236.reuse, 0x40 ;  /* 0x00000040ec047836 */ /* 0x040fe20000000000 */
[----:B------:R-:W1:Y:S01]  /*7950*/  LDC R12, c[0x0][0x420] ;  /* 0x00010800ff0c7b82 */ /* 0x000e620000000800 */
[----:B------:R-:W-:Y:S03]  /*7960*/  ISETP.GE.AND P4, PT, R236, UR17, PT ;  /* 0x00000011ec007c0c */ /* 0x000fe6000bf86270 */
[----:B------:R-:W-:Y:S10]  /*7970*/  ISETP.GE.AND P3, PT, R4, UR17, PT ;  /* 0x0000001104007c0c */ /* 0x000ff4000bf66270 */
[----:B------:R-:W3:Y:S08]  /*7980*/  @!P4 LDC R11, c[0x0][0x424] ;  /* 0x00010900ff0bcb82 */ /* 0x000ef00000000800 */
[----:B------:R-:W4:Y:S01]  /*7990*/  @!P3 LDC R6, c[0x0][0x424] ;  /* 0x00010900ff06bb82 */ /* 0x000f220000000800 */
[C---:B-1----:R-:W-:Y:S05]  /*79a0*/  IMAD.U32 R5, R12.reuse, -0x40, RZ ;  /* 0xffffffc00c057824 */ /* 0x042fea00078e00ff */
[----:B------:R-:W-:Y:S02]  /*79b0*/  SHF.R.S32.HI R9, RZ, 0x1f, R5 ;  /* 0x0000001fff097819 */ /* 0x000fe40000011405 */
[C---:B------:R-:W-:Y:S04]  /*79c0*/  @!P3 LEA R7, P5, R12.reuse, R5, 0x5 ;  /* 0x000000050c07b211 */ /* 0x040fe800078a28ff */
[C---:B----4-:R-:W-:Y:S02]  /*79d0*/  @!P3 LEA.HI.X R9, R12.reuse, R9, R6, 0x5, P5 ;  /* 0x000000090c09b211 */ /* 0x050fe400028f2c06 */
[----:B-----5:R-:W-:Y:S05]  /*79e0*/  LEA R6, R235, UR4, 0x1 ;  /* 0x00000004eb067c11 */ /* 0x020fea000f8e08ff */
[----:B------:R1:W-:Y:S01]  /*79f0*/  @P4 STS.128 [R6+0x8000], RZ ;  /* 0x008000ff06004388 */ /* 0x0003e20000000c00 */
[C---:B--2---:R-:W-:Y:S04]  /*7a00*/  LEA R4, P0, R5.reuse, R180, 0x1 ;  /* 0x000000b405047211 */ /* 0x044fe800078008ff */
[----:B------:R-:W-:Y:S02]  /*7a10*/  LEA.HI.X.SX32 R5, R5, R181, 0x1, P0 ;  /* 0x000000b505057211 */ /* 0x000fe400000f0eff */
[C---:B------:R-:W-:Y:S02]  /*7a20*/  @!P4 LEA R10, P5, R12.reuse, R4, 0x6 ;  /* 0x000000040c0ac211 */ /* 0x040fe400078a30ff */
[C---:B------:R-:W-:Y:S01]  /*7a30*/  @!P3 LEA R8, P0, R7.reuse, R180, 0x1 ;  /* 0x000000b40708b211 */ /* 0x040fe200078008ff */
[----:B------:R-:W-:Y:S01]  /*7a40*/  @!PT LDS RZ, [RZ] ;  /* 0x00000000fffff984 */ /* 0x000fe20000000800 */
[----:B------:R-:W-:Y:S01]  /*7a50*/  @!PT LDS RZ, [RZ] ;  /* 0x00000000fffff984 */ /* 0x000fe20000000800 */
[----:B------:R-:W-:Y:S01]  /*7a60*/  @!PT LDS RZ, [RZ] ;  /* 0x00000000fffff984 */ /* 0x000fe20000000800 */
[----:B------:R1:W-:Y:S01]  /*7a70*/  @!P4 LDGSTS.E.BYPASS.LTC128B.128 [R6+0x8000], desc[UR6][R4.64] ;  /* 0x080000000406cfae */ /* 0x0003e2000b901d46 */
[----:B---3--:R-:W-:Y:S02]  /*7a80*/  @!P4 LEA.HI.X R11, R12, R5, R11, 0x6, P5 ;  /* 0x000000050c0bc211 */ /* 0x008fe400028f340b */
[----:B------:R-:W-:Y:S01]  /*7a90*/  @!P3 LEA.HI.X R9, R7, R181, R9, 0x1, P0 ;  /* 0x000000b50709b211 */ /* 0x000fe200000f0c09 */
        /* <DEDUP_REMOVED lines=15> */
[----:B------:R-:W0:Y:S04]  /*7b90*/  LDGDEPBAR ;  /* 0x00000000000079af */ /* 0x000e280000000000 */
[----:B------:R1:W-:Y:S02]  /*7ba0*/  STL.64 [R1+0x8], R4 ;  /* 0x0000080401007387 */ /* 0x0003e40000100a00 */
.L_x_1433:
        /* <DEDUP_REMOVED lines=13> */
[----:B------:R3:W4:Y:S01]  /*7c80*/  LDL R225, [R1+0x10] ;  /* 0x0000100001e17983 */ /* 0x0007220000100800 */
        /* <DEDUP_REMOVED lines=114> */
[----:B------:R-:W-:Y:S02]  /*83b0*/  IMAD R171, R173, 0x30, RZ ;  /* 0x00000030adab7824 */ /* 0x000fe400078e02ff */
[----:B------:R1:W-:Y:S01]  /*83c0*/  REDG.E.ADD.F32.FTZ.RN.STRONG.GPU desc[UR6][R164.64], R5 ;  /* 0x00000005a40079a6 */ /* 0x0003e2000c10f386 */
[CC--:B------:R-:W-:Y:S04]  /*83d0*/  LEA R168, P0, R169.reuse, R2.reuse, 0x2 ;  /* 0x00000002a9a87211 */ /* 0x0c0fe800078010ff */
[-C--:B------:R-:W-:Y:S01]  /*83e0*/  LEA.HI.X.SX32 R169, R169, R3.reuse, 0x2, P0 ;  /* 0x00000003a9a97211 */ /* 0x080fe200000f16ff */
[----:B---3--:R-:W-:Y:S04]  /*83f0*/  @P1 STL [R1+0x14], R224 ;  /* 0x000014e001001387 */ /* 0x008fe80000100800 */
[----:B----4-:R-:W-:Y:S04]  /*8400*/  @P1 STL [R1+0x10], R225 ;  /* 0x000010e101001387 */ /* 0x010fe80000100800 */
[----:B------:R-:W-:Y:S04]  /*8410*/  @P1 STL [R1+0x1c], R226 ;  /* 0x00001ce201001387 */ /* 0x000fe80000100800 */
[----:B--2---:R-:W-:Y:S01]  /*8420*/  @P1 STL [R1+0x18], R227 ;  /* 0x000018e301001387 */ /* 0x004fe20000100800 */
[CC--:B------:R-:W-:Y:S04]  /*8430*/  LEA R166, P1, R172.reuse, R2.reuse, 0x2 ;  /* 0x00000002aca67211 */ /* 0x0c0fe800078210ff */
[-C--:B------:R-:W-:Y:S02]  /*8440*/  LEA.HI.X.SX32 R167, R172, R3.reuse, 0x2, P1 ;  /* 0x00000003aca77211 */ /* 0x080fe400008f16ff */
[CC--:B-1----:R-:W-:Y:S03]  /*8450*/  LEA R4, P1, R170.reuse, R2.reuse, 0x2 ;  /* 0x00000002aa047211 */ /* 0x0c2fe600078210ff */
[----:B------:R1:W-:Y:S01]  /*8460*/  REDG.E.ADD.F32.FTZ.RN.STRONG.GPU desc[UR6][R166.64], R6 ;  /* 0x00000006a60079a6 */ /* 0x0003e2000c10f386 */
[-C--:B------:R-:W-:Y:S01]  /*8470*/  LEA.HI.X.SX32 R5, R170, R3.reuse, 0x2, P1 ;  /* 0x00000003aa057211 */ /* 0x080fe200008f16ff */
[C---:B------:R-:W-:Y:S04]  /*8480*/  IMAD R170, R173.reuse, 0x38, RZ ;  /* 0x00000038adaa7824 */ /* 0x040fe800078e02ff */
[----:B------:R2:W-:Y:S04]  /*8490*/  REDG.E.ADD.F32.FTZ.RN.STRONG.GPU desc[UR6][R4.64], R7 ;  /* 0x00000007040079a6 */ /* 0x0005e8000c10f386 */
[----:B------:R3:W-:Y:S01]  /*84a0*/  REDG.E.ADD.F32.FTZ.RN.STRONG.GPU desc[UR6][R168.64], R8 ;  /* 0x00000008a80079a6 */ /* 0x0007e2000c10f386 */
[----:B-1----:R-:W-:Y:S01]  /*84b0*/  IMAD R167, R173, 0x28, RZ ;  /* 0x00000028ada77824 */ /* 0x002fe200078e02ff */
[-C--:B------:R-:W-:Y:S04]  /*84c0*/  LEA R6, P1, R171, R2.reuse, 0x2 ;  /* 0x00000002ab067211 */ /* 0x080fe800078210ff */
[-C--:B------:R-:W-:Y:S02]  /*84d0*/  LEA R166, P3, R167, R2.reuse, 0x2 ;  /* 0x00000002a7a67211 */ /* 0x080fe400078610ff */
[-C--:B--2---:R-:W-:Y:S02]  /*84e0*/  LEA.HI.X.SX32 R7, R171, R3.reuse, 0x2, P1 ;  /* 0x00000003ab077211 */ /* 0x084fe400008f16ff */
[-C--:B------:R-:W-:Y:S01]  /*84f0*/  LEA.HI.X.SX32 R167, R167, R3.reuse, 0x2, P3 ;  /* 0x00000003a7a77211 */ /* 0x080fe200018f16ff */
[----:B---3--:R-:W-:Y:S01]  /*8500*/  VIADD R168, R172, 0x20 ;  /* 0x00000020aca87836 */ /* 0x008fe20000000000 */
[CC--:B------:R-:W-:Y:S03]  /*8510*/  LEA R4, P0, R170.reuse, R2.reuse, 0x2 ;  /* 0x00000002aa047211 */ /* 0x0c0fe600078010ff */
[----:B------:R-:W-:Y:S01]  /*8520*/  REDG.E.ADD.F32.FTZ.RN.STRONG.GPU desc[UR6][R166.64], R9 ;  /* 0x00000009a60079a6 */ /* 0x000fe2000c10f386 */
[-C--:B------:R-:W-:Y:S01]  /*8530*/  LEA.HI.X.SX32 R5, R170, R3.reuse, 0x2, P0 ;  /* 0x00000003aa057211 */ /* 0x080fe200000f16ff */
[----:B------:R-:W-:Y:S02]  /*8540*/  IMAD.IADD R8, R0, 0x1, R168 ;  /* 0x0000000100087824 */ /* 0x000fe400078e02a8 */
        /* <DEDUP_REMOVED lines=400> */
.L_x_1435:
[----:B------:R-:W-:Y:S01]  /*9e50*/  @UP0 UIADD3 UR9, UR16, UR30, URZ ;  /* 0x0000001e10090290 */ /* 0x000fe2000fffe03f */
[----:B--2--5:R-:W-:Y:S01]  /*9e60*/  LEA R2, R235, UR4, 0x1 ;  /* 0x00000004eb027c11 */ /* 0x024fe2000f8e08ff */
        /* <DEDUP_REMOVED lines=21> */
.L_x_1436:
        /* <DEDUP_REMOVED lines=41> */
[----:B------:R-:W5:Y:S01]  /*a250*/  LDS.128 R16, [R2+0x10000] ;  /* 0x0100000002107984 */ /* 0x000f620000000c00 */
        /* <DEDUP_REMOVED lines=10> */
[----:B------:R-:W2:Y:S03]  /*a300*/  @!P6 LDS.128 R12, [R2+0xc000] ;  /* 0x00c00000020ce984 */ /* 0x000ea60000000c00 */
[----:B------:R-:W-:-:S05]  /*a310*/  LEA.HI.X R7, R8, UR15, R3, 0x1, P0 ;  /* 0x0000000f08077c11 */ /* 0x000fca00080f0c03 */
[----:B-----5:R1:W-:Y:S04]  /*a320*/  @!P1 STG.E.128 desc[UR6][R6.64+0x80], R16 ;  /* 0x0000801006009986 */ /* 0x0203e8000c101d06 */
[----:B--2---:R2:W-:Y:S02]  /*a330*/  @!P6 STG.E.128 desc[UR6][R6.64], R12 ;  /* 0x0000000c0600e986 */ /* 0x0045e4000c101d06 */
.L_x_1438:
[----:B------:R-:W-:Y:S05]  /*a340*/  BSYNC B0 ;  /* 0x0000000000007941 */ /* 0x000fea0003800000 */
.L_x_1437:
        /* <DEDUP_REMOVED lines=18> */
.L_x_1440:
[----:B------:R-:W-:Y:S05]  /*a470*/  BSYNC B0 ;  /* 0x0000000000007941 */ /* 0x000fea0003800000 */
.L_x_1439:
[----:B-1----:R1:W1:Y:S01]  /*a480*/  LDS.128 R16, [R2+0xe000] ;  /* 0x00e0000002107984 */ /* 0x0022620000000c00 */
[----:B------:R-:W-:Y:S03]  /*a490*/  BSSY B0, `(.L_x_1441) ;  /* 0x0000013000007945 */ /* 0x000fe60003800000 */
[----:B--2---:R2:W1:Y:S01]  /*a4a0*/  LDS.128 R12, [R2+0x12000] ;  /* 0x01200000020c7984 */ /* 0x0044620000000c00 */
        /* <DEDUP_REMOVED lines=17> */
.L_x_1442:
[----:B------:R-:W-:Y:S05]  /*a5c0*/  BSYNC B0 ;  /* 0x0000000000007941 */ /* 0x000fea0003800000 */
.L_x_1441:
        /* <DEDUP_REMOVED lines=20> */
.L_x_1444:
[----:B------:R-:W-:Y:S05]  /*a710*/  BSYNC B0 ;  /* 0x0000000000007941 */ /* 0x000fea0003800000 */
.L_x_1443:
        /* <DEDUP_REMOVED lines=32> */
.L_x_1446:
[----:B------:R-:W-:Y:S05]  /*a920*/  BSYNC B0 ;  /* 0x0000000000007941 */ /* 0x000fea0003800000 */
.L_x_1445:
        /* <DEDUP_REMOVED lines=18> */
.L_x_1448:
[----:B------:R-:W-:Y:S05]  /*aa50*/  BSYNC B0 ;  /* 0x0000000000007941 */ /* 0x000fea0003800000 */
.L_x_1447:
        /* <DEDUP_REMOVED lines=18> */
.L_x_1450:
[----:B------:R-:W-:Y:S05]  /*ab80*/  BSYNC B0 ;  /* 0x0000000000007941 */ /* 0x000fea0003800000 */
.L_x_1449:
        /* <DEDUP_REMOVED lines=18> */
.L_x_1405:
        /* <DEDUP_REMOVED lines=25> */
.L_x_1452:
        /* <DEDUP_REMOVED lines=23> */
.L_x_1453:
        /* <DEDUP_REMOVED lines=40> */
.L_x_1455:
[----:B------:R-:W-:Y:S05]  /*b230*/  BSYNC B0 ;  /* 0x0000000000007941 */ /* 0x000fea0003800000 */
.L_x_1454:
        /* <DEDUP_REMOVED lines=18> */
.L_x_1457:
[----:B------:R-:W-:Y:S05]  /*b360*/  BSYNC B0 ;  /* 0x0000000000007941 */ /* 0x000fea0003800000 */
.L_x_1456:
        /* <DEDUP_REMOVED lines=18> */
.L_x_1459:
[----:B------:R-:W-:Y:S05]  /*b490*/  BSYNC B0 ;  /* 0x0000000000007941 */ /* 0x000fea0003800000 */
.L_x_1458:
        /* <DEDUP_REMOVED lines=18> */
.L_x_1461:
[----:B------:R-:W-:Y:S05]  /*b5c0*/  BSYNC B0 ;  /* 0x0000000000007941 */ /* 0x000fea0003800000 */
.L_x_1460:
        /* <DEDUP_REMOVED lines=30> */
.L_x_1463:
[----:B------:R-:W-:Y:S05]  /*b7b0*/  BSYNC B0 ;  /* 0x0000000000007941 */ /* 0x000fea0003800000 */
.L_x_1462:
        /* <DEDUP_REMOVED lines=18> */
.L_x_1465:
[----:B------:R-:W-:Y:S05]  /*b8e0*/  BSYNC B0 ;  /* 0x0000000000007941 */ /* 0x000fea0003800000 */
.L_x_1464:
        /* <DEDUP_REMOVED lines=18> */
.L_x_1467:
[----:B------:R-:W-:Y:S05]  /*ba10*/  BSYNC B0 ;  /* 0x0000000000007941 */ /* 0x000fea0003800000 */
.L_x_1466:
        /* <DEDUP_REMOVED lines=17> */
.L_x_1451:
[----:B------:R-:W-:Y:S05]  /*bb30*/  BSYNC B1 ;  /* 0x0000000000017941 */ /* 0x000fea0003800000 */
.L_x_1400:
        /* <DEDUP_REMOVED lines=11> */
.L_x_1468:
[----:B------:R-:W-:Y:S05]  /*bbf0*/  EXIT ;  /* 0x000000000000794d */ /* 0x000fea0003800000 */
.L_x_1470:
        /* <DEDUP_REMOVED lines=16> */
.L_x_2085:


//--------------------- .text._ZN5flash44flash_bwd_dq_dk_dv_loop_seqk_parallel_kernelI23Flash_bwd_kernel_traitsILi128ELi64ELi128ELi8ELi2ELi4ELi2ELb0ELb0EN7cutlass6half_tE19Flash_kernel_traitsILi128ELi64ELi128ELi8ES3_EELb1ELb0ELb1ELb0ELb0ELb0ELb0EEEvNS_16Flash_bwd_paramsE --------------------------
	.section	.text._ZN5flash44flash_bwd_dq_dk_dv_loop_seqk_parallel_kernelI23Flash_bwd_kernel_traitsILi128ELi64ELi128ELi8ELi2ELi4ELi2ELb0ELb0EN7cutlass6half_tE19Flash_kernel_traitsILi128ELi64ELi128ELi8ES3_EELb1ELb0ELb1ELb0ELb0ELb0ELb0EEEvNS_16Flash_bwd_paramsE,"ax",@progbits
	.align	128
        .global         _ZN5flash44flash_bwd_dq_dk_dv_loop_seqk_parallel_kernelI23Flash_bwd_kernel_traitsILi128ELi64ELi128ELi8ELi2ELi4ELi2ELb0ELb0EN7cutlass6half_tE19Flash_kernel_traitsILi128ELi64ELi128ELi8ES3_EELb1ELb0ELb1ELb0ELb0ELb0ELb0EEEvNS_16Flash_bwd_paramsE
        .type           _ZN5flash44flash_bwd_dq_dk_dv_loop_seqk_parallel_kernelI23Flash_bwd_kernel_traitsILi128ELi64ELi128ELi8ELi2ELi4ELi2ELb0ELb0EN7cutlass6half_tE19Flash_kernel_traitsILi128ELi64ELi128ELi8ES3_EELb1ELb0ELb1ELb0ELb0ELb0ELb0EEEvNS_16Flash_bwd_paramsE,@function
        .size           _ZN5flash44flash_bwd_dq_dk_dv_loop_seqk_parallel_kernelI23Flash_bwd_kernel_traitsILi128ELi64ELi128ELi8ELi2ELi4ELi2ELb0ELb0EN7cutlass6half_tE19Flash_kernel_traitsILi128ELi64ELi128ELi8ES3_EELb1ELb0ELb1ELb0ELb0ELb0ELb0EEEvNS_16Flash_bwd_paramsE,(.L_x_2086 - _ZN5flash44flash_bwd_dq_dk_dv_loop_seqk_parallel_kernelI23Flash_bwd_kernel_traitsILi128ELi64ELi128ELi8ELi2ELi4ELi2ELb0ELb0EN7cutlass6half_tE19Flash_kernel_traitsILi128ELi64ELi128ELi8ES3_EELb1ELb0ELb1ELb0ELb0ELb0ELb0EEEvNS_16Flash_bwd_paramsE)
        .other          _ZN5flash44flash_bwd_dq_dk_dv_loop_seqk_parallel_kernelI23Flash_bwd_kernel_traitsILi128ELi64ELi128ELi8ELi2ELi4ELi2ELb0ELb0EN7cutlass6half_tE19Flash_kernel_traitsILi128ELi64ELi128ELi8ES3_EELb1ELb0ELb1ELb0ELb0ELb0ELb0EEEvNS_16Flash_bwd_paramsE,@"STO_CUDA_ENTRY STV_DEFAULT"
_ZN5flash44flash_bwd_dq_dk_dv_loop_seqk_parallel_kernelI23Flash_bwd_kernel_traitsILi128ELi64ELi128ELi8ELi2ELi4ELi2ELb0ELb0EN7cutlass6half_tE19Flash_kernel_traitsILi128ELi64ELi128ELi8ES3_EELb1ELb0ELb1ELb0ELb0ELb0ELb0EEEvNS_16Flash_bwd_paramsE:
.text._ZN5flash44flash_bwd_dq_dk_dv_loop_seqk_parallel_kernelI23Flash_bwd_kernel_traitsILi128ELi64ELi128ELi8ELi2ELi4ELi2ELb0ELb0EN7cutlass6half_tE19Flash_kernel_traitsILi128ELi64ELi128ELi8ES3_EELb1ELb0ELb1ELb0ELb0ELb0ELb0EEEvNS_16Flash_bwd_paramsE:
        /* <DEDUP_REMOVED lines=17> */
[----:B------:R-:W-:Y:S01]  /*0110*/  ULDC UR59, c[0x0][0x394] ;  /* 0x0000e500003b7ab9 */ /* 0x000fe20000000800 */
[----:B------:R-:W-:Y:S02]  /*0120*/  UMOV UR60, 0xffffc000 ;  /* 0xffffc000003c7882 */ /* 0x000fe40000000000 */
        /* <DEDUP_REMOVED lines=9> */
[----:B------:R-:W-:Y:S02]  /*01c0*/  LEA.HI R6, R2, R7, RZ, 0x4 ;  /* 0x0000000702067211 */ /* 0x000fe400078f20ff */
[----:B------:R-:W-:Y:S02]  /*01d0*/  LOP3.LUT R3, R0, 0x7ffffffc, RZ, 0xc0, !PT ;  /* 0x7ffffffc00037812 */ /* 0x000fe400078ec0ff */
[----:B------:R-:W-:-:S02]  /*01e0*/  LOP3.LUT R8, R4, 0xffffffe0, RZ, 0xc0, !PT ;  /* 0xffffffe004087812 */ /* 0x000fc400078ec0ff */
[----:B------:R-:W-:Y:S01]  /*01f0*/  LOP3.LUT R11, R240, 0xfffffff8, RZ, 0xc0, !PT ;  /* 0xfffffff8f00b7812 */ /* 0x000fe200078ec0ff */
[C---:B------:R-:W-:Y:S01]  /*0200*/  IMAD.IADD R13, R7.reuse, 0x1, -R3 ;  /* 0x00000001070d7824 */ /* 0x040fe200078e0a03 */
[----:B------:R-:W-:Y:S01]  /*0210*/  LOP3.LUT R5, R6, 0xfffffff0, RZ, 0xc0, !PT ;  /* 0xfffffff006057812 */ /* 0x000fe200078ec0ff */
[C---:B------:R-:W-:Y:S01]  /*0220*/  IMAD.IADD R8, R7.reuse, 0x1, -R8 ;  /* 0x0000000107087824 */ /* 0x040fe200078e0a08 */
[--C-:B------:R-:W-:Y:S01]  /*0230*/  SHF.R.S32.HI R9, RZ, 0x2, R0.reuse ;  /* 0x00000002ff097819 */ /* 0x100fe20000011400 */
[C---:B------:R-:W-:Y:S01]  /*0240*/  IMAD.IADD R230, R7.reuse, 0x1, -R11 ;  /* 0x0000000107e67824 */ /* 0x040fe200078e0a0b */
[----:B------:R-:W-:Y:S02]  /*0250*/  SHF.R.S32.HI R10, RZ, 0x1f, R0 ;  /* 0x0000001fff0a7819 */ /* 0x000fe40000011400 */
[CC--:B------:R-:W-:Y:S02]  /*0260*/  LEA.HI R246, R2.reuse, R7.reuse, RZ, 0x6 ;  /* 0x0000000702f67211 */ /* 0x0c0fe400078f30ff */
[----:B------:R-:W-:Y:S01]  /*0270*/  LEA.HI R14, R2, R7, RZ, 0x7 ;  /* 0x00000007020e7211 */ /* 0x000fe200078f38ff */
[----:B------:R-:W-:Y:S01]  /*0280*/  IMAD.IADD R7, R7, 0x1, -R5 ;  /* 0x0000000107077824 */ /* 0x000fe200078e0a05 */
[----:B------:R-:W-:-:S02]  /*0290*/  SHF.R.S32.HI R0, RZ, 0x5, R4 ;  /* 0x00000005ff007819 */ /* 0x000fc40000011404 */
[----:B------:R-:W-:Y:S02]  /*02a0*/  SHF.R.S32.HI R2, RZ, 0x1f, R4 ;  /* 0x0000001fff027819 */ /* 0x000fe40000011404 */
[-C--:B------:R-:W-:Y:S02]  /*02b0*/  LEA.HI R5, R4, R0.reuse, RZ, 0x1 ;  /* 0x0000000004057211 */ /* 0x080fe400078f08ff */
[----:B------:R-:W-:Y:S02]  /*02c0*/  LEA.HI R2, R2, R0, RZ, 0x2 ;  /* 0x0000000002027211 */ /* 0x000fe400078f10ff */
[----:B------:R-:W-:Y:S02]  /*02d0*/  LEA.HI R3, R10, R9, RZ, 0x3 ;  /* 0x000000090a037211 */ /* 0x000fe400078f18ff */
[----:B------:R-:W-:Y:S02]  /*02e0*/  SHF.R.S32.HI R4, RZ, 0x4, R6 ;  /* 0x00000004ff047819 */ /* 0x000fe40000011406 */
[----:B------:R-:W-:-:S02]  /*02f0*/  LOP3.LUT R10, R5, 0xfffffffe, RZ, 0xc0, !PT ;  /* 0xfffffffe050a7812 */ /* 0x000fc400078ec0ff */
[----:B------:R-:W-:Y:S02]  /*0300*/  LOP3.LUT R5, R2, 0xfffffffc, RZ, 0xc0, !PT ;  /* 0xfffffffc02057812 */ /* 0x000fe400078ec0ff */
[----:B------:R-:W-:Y:S01]  /*0310*/  LOP3.LUT R2, R3, 0xfffffff8, RZ, 0xc0, !PT ;  /* 0xfffffff803027812 */ /* 0x000fe200078ec0ff */
[----:B------:R-:W-:Y:S01]  /*0320*/  IMAD.IADD R251, R0, 0x1, -R10 ;  /* 0x0000000100fb7824 */ /* 0x000fe200078e0a0a */
[----:B------:R-:W-:Y:S01]  /*0330*/  LEA.HI R3, R6, R4, RZ, 0x1 ;  /* 0x0000000406037211 */ /* 0x000fe200078f08ff */
[----:B------:R-:W-:Y:S01]  /*0340*/  IMAD.IADD R6, R0, 0x1, -R5 ;  /* 0x0000000100067824 */ /* 0x000fe200078e0a05 */
[----:B------:R-:W-:Y:S01]  /*0350*/  SHF.R.S32.HI R10, RZ, 0x1f, R7 ;  /* 0x0000001fff0a7819 */ /* 0x000fe20000011407 */
[----:B------:R-:W-:Y:S01]  /*0360*/  IMAD.IADD R5, R9, 0x1, -R2 ;  /* 0x0000000109057824 */ /* 0x000fe200078e0a02 */
[----:B------:R-:W-:Y:S01]  /*0370*/  LOP3.LUT R0, R3, 0xfffffffe, RZ, 0xc0, !PT ;  /* 0xfffffffe03007812 */ /* 0x000fe200078ec0ff */
[----:B------:R-:W-:Y:S01]  /*0380*/  IMAD.SHL.U32 R3, R230, 0x40, RZ ;  /* 0x00000040e6037824 */ /* 0x000fe200078e00ff */
[----:B------:R-:W-:-:S02]  /*0390*/  SHF.R.S32.HI R2, RZ, 0x1f, R8 ;  /* 0x0000001fff027819 */ /* 0x000fc40000011408 */
[----:B------:R-:W-:Y:S01]  /*03a0*/  LEA.HI R12, R10, R7, RZ, 0x3 ;  /* 0x000000070a0c7211 */ /* 0x000fe200078f18ff */
[----:B------:R-:W-:Y:S01]  /*03b0*/  IMAD.IADD R9, R4, 0x1, -R0 ;  /* 0x0000000104097824 */ /* 0x000fe200078e0a00 */
[----:B------:R-:W-:Y:S01]  /*03c0*/  LEA.HI R241, R2, R8, RZ, 0x2 ;  /* 0x0000000802f17211 */ /* 0x000fe200078f10ff */
[----:B------:R-:W-:Y:S01]  /*03d0*/  IMAD.SHL.U32 R2, R6, 0x10, RZ ;  /* 0x0000001006027824 */ /* 0x000fe200078e00ff */
[----:B------:R-:W-:Y:S01]  /*03e0*/  LOP3.LUT R0, R3, 0x1c0, RZ, 0xc0, !PT ;  /* 0x000001c003007812 */ /* 0x000fe200078ec0ff */
[----:B------:R-:W-:Y:S01]  /*03f0*/  IMAD.SHL.U32 R10, R9, 0x200, RZ ;  /* 0x00000200090a7824 */ /* 0x000fe200078e00ff */
[----:B------:R-:W-:Y:S02]  /*0400*/  LOP3.LUT R4, R5, 0x1, RZ, 0xc0, !PT ;  /* 0x0000000105047812 */ /* 0x000fe400078ec0ff */
[C---:B------:R-:W-:Y:S02]  /*0410*/  LOP3.LUT R213, R0.reuse, 0x8, R240, 0xf8, !PT ;  /* 0x0000000800d57812 */ /* 0x040fe400078ef8f0 */
[----:B------:R-:W-:Y:S01]  /*0420*/  LOP3.LUT R210, R0, 0x30, R2, 0xf8, !PT ;  /* 0x0000003000d27812 */ /* 0x000fe200078ef802 */
[----:B------:R-:W-:Y:S01]  /*0430*/  IMAD.SHL.U32 R2, R13, 0x2, RZ ;  /* 0x000000020d027824 */ /* 0x000fe200078e00ff */
[----:B------:R-:W-:-:S02]  /*0440*/  SHF.R.U32.HI R8, RZ, 0x3, R0 ;  /* 0x00000003ff087819 */ /* 0x000fc40000011600 */
[----:B------:R-:W-:Y:S01]  /*0450*/  SHF.R.S32.HI R0, RZ, 0x7, R14 ;  /* 0x00000007ff007819 */ /* 0x000fe2000001140e */
[----:B------:R-:W-:Y:S01]  /*0460*/  IMAD R249, R6, 0x400, R2 ;  /* 0x0000040006f97824 */ /* 0x000fe200078e0202 */
[----:B------:R-:W-:Y:S02]  /*0470*/  LOP3.LUT R3, R12, 0xfffffff8, RZ, 0xc0, !PT ;  /* 0xfffffff80c037812 */ /* 0x000fe400078ec0ff */
[----:B------:R-:W-:Y:S01]  /*0480*/  SHF.R.S32.HI R246, RZ, 0x6, R246 ;  /* 0x00000006fff67819 */ /* 0x000fe200000114f6 */
[----:B------:R-:W-:Y:S01]  /*0490*/  IMAD R11, R0, 0x1000, R2 ;  /* 0x00001000000b7824 */ /* 0x000fe200078e0202 */
[----:B------:R-:W-:Y:S01]  /*04a0*/  ISETP.NE.U32.AND P0, PT, R4, 0x1, PT ;  /* 0x000000010400780c */ /* 0x000fe20003f05070 */
[----:B------:R-:W-:Y:S01]  /*04b0*/  IMAD.SHL.U32 R2, R0, 0x8, RZ ;  /* 0x0000000800027824 */ /* 0x000fe200078e00ff */
[----:B------:R-:W-:Y:S01]  /*04c0*/  LOP3.LUT R213, R213, R8, RZ, 0x3c, !PT ;  /* 0x00000008d5d57212 */ /* 0x000fe200078e3cff */
[C---:B------:R-:W-:Y:S01]  /*04d0*/  IMAD.SHL.U32 R0, R5.reuse, 0x40, RZ ;  /* 0x0000004005007824 */ /* 0x040fe200078e00ff */
[----:B------:R-:W-:Y:S01]  /*04e0*/  R2P PR, R5, 0x6 ;  /* 0x0000000605007804 */ /* 0x000fe20000000000 */
[----:B------:R-:W-:Y:S01]  /*04f0*/  IMAD.SHL.U32 R4, R9, 0x20, RZ ;  /* 0x0000002009047824 */ /* 0x000fe200078e00ff */
[----:B------:R-:W-:Y:S01]  /*0500*/  LOP3.LUT R2, R2, 0x8, RZ, 0xc0, !PT ;  /* 0x0000000802027812 */ /* 0x000fe200078ec0ff */
[----:B------:R-:W-:Y:S01]  /*0510*/  IMAD.IADD R15, R7, 0x1, -R3 ;  /* 0x00000001070f7824 */ /* 0x000fe200078e0a03 */
[----:B------:R-:W-:Y:S01]  /*0520*/  LOP3.LUT R0, R0, 0x1c0, RZ, 0xc0, !PT ;  /* 0x000001c000007812 */ /* 0x000fe200078ec0ff */
[----:B------:R-:W-:Y:S01]  /*0530*/  IMAD R3, R246, 0x800, R10 ;  /* 0x00000800f6037824 */ /* 0x000fe200078e020a */
[----:B------:R-:W-:Y:S01]  /*0540*/  LOP3.LUT R4, R4, 0x20, RZ, 0xc0, !PT ;  /* 0x0000002004047812 */ /* 0x000fe200078ec0ff */
[----:B------:R-:W-:Y:S01]  /*0550*/  IMAD.SHL.U32 R6, R246, 0x20, RZ ;  /* 0x00000020f6067824 */ /* 0x000fe200078e00ff */
[----:B------:R-:W-:Y:S01]  /*0560*/  LOP3.LUT P4, RZ, R230, 0x2, RZ, 0xc0, !PT ;  /* 0x00000002e6ff7812 */ /* 0x000fe2000788c0ff */
[----:B------:R-:W-:Y:S01]  /*0570*/  IMAD.SHL.U32 R7, R246, 0x8, RZ ;  /* 0x00000008f6077824 */ /* 0x000fe200078e00ff */
[----:B------:R-:W-:Y:S01]  /*0580*/  LOP3.LUT P3, RZ, R230, 0x4, RZ, 0xc0, !PT ;  /* 0x00000004e6ff7812 */ /* 0x000fe2000786c0ff */
[----:B------:R-:W-:Y:S01]  /*0590*/  IMAD.SHL.U32 R5, R9, 0x10, RZ ;  /* 0x0000001009057824 */ /* 0x000fe200078e00ff */
[----:B------:R-:W-:Y:S01]  /*05a0*/  LOP3.LUT R6, R0, 0x20, R6, 0xf8, !PT ;  /* 0x0000002000067812 */ /* 0x000fe200078ef806 */
[----:B------:R-:W-:Y:S01]  /*05b0*/  IMAD.IADD R213, R3, 0x1, R213 ;  /* 0x0000000103d57824 */ /* 0x000fe200078e02d5 */
[----:B------:R-:W-:Y:S01]  /*05c0*/  SHF.R.U32.HI R3, RZ, 0x3, R0 ;  /* 0x00000003ff037819 */ /* 0x000fe20000011600 */
[----:B------:R1:W-:Y:S01]  /*05d0*/  STL [R1+0x8], R15 ;  /* 0x0000080f01007387 */ /* 0x0003e20000100800 */
[----:B------:R-:W-:Y:S01]  /*05e0*/  LOP3.LUT R209, R4, 0x18, R7, 0xf8, !PT ;  /* 0x0000001804d17812 */ /* 0x000fe200078ef807 */
[----:B------:R-:W-:Y:S01]  /*05f0*/  IMAD.SHL.U32 R4, R9, 0x8, RZ ;  /* 0x0000000809047824 */ /* 0x000fe200078e00ff */
[----:B------:R-:W-:Y:S01]  /*0600*/  LOP3.LUT R7, R2, 0x10, R5, 0xf8, !PT ;  /* 0x0000001002077812 */ /* 0x000fe200078ef805 */
[----:B------:R-:W-:Y:S01]  /*0610*/  IMAD.SHL.U32 R230, R230, 0x8, RZ ;  /* 0x00000008e6e67824 */ /* 0x000fe200078e00ff */
[----:B------:R-:W-:Y:S01]  /*0620*/  LOP3.LUT R5, R3, R0, R2, 0x1e, !PT ;  /* 0x0000000003057212 */ /* 0x000fe200078e1e02 */
[----:B------:R-:W-:Y:S01]  /*0630*/  IMAD.SHL.U32 R2, R15, 0x40, RZ ;  /* 0x000000400f027824 */ /* 0x000fe200078e00ff */
[----:B------:R-:W-:Y:S01]  /*0640*/  LOP3.LUT R3, R6, R3, RZ, 0x3c, !PT ;  /* 0x0000000306037212 */ /* 0x000fe200078e3cff */
[----:B------:R-:W-:Y:S01]  /*0650*/  IMAD R0, R251, 0x400, R11 ;  /* 0x00000400fb007824 */ /* 0x000fe200078e020b */
[----:B------:R-:W-:Y:S01]  /*0660*/  SEL R214, R252, 0xffffffe0, !P4 ;  /* 0xffffffe0fcd67807 */ /* 0x000fe20006000000 */
[----:B------:R-:W-:Y:S01]  /*0670*/  IMAD.IADD R249, R249, 0x1, R5 ;  /* 0x00000001f9f97824 */ /* 0x000fe200078e0205 */
[----:B------:R-:W-:Y:S01]  /*0680*/  LOP3.LUT R2, R2, 0x1c0, RZ, 0xc0, !PT ;  /* 0x000001c002027812 */ /* 0x000fe200078ec0ff */
[----:B------:R-:W-:Y:S01]  /*0690*/  IMAD.IADD R229, R3, 0x1, R0 ;  /* 0x0000000103e57824 */ /* 0x000fe200078e0200 */
[----:B------:R-:W-:Y:S01]  /*06a0*/  SEL R252, R252, 0xffffffe0, !P1 ;  /* 0xffffffe0fcfc7807 */ /* 0x000fe20004800000 */
[----:B------:R-:W-:Y:S01]  /*06b0*/  IMAD.SHL.U32 R0, R12, 0x40, RZ ;  /* 0x000000400c007824 */ /* 0x000fe200078e00ff */
[----:B------:R-:W-:-:S02]  /*06c0*/  SHF.R.U32.HI R3, RZ, 0x3, R2 ;  /* 0x00000003ff037819 */ /* 0x000fc40000011602 */
[----:B------:R-:W-:Y:S02]  /*06d0*/  LOP3.LUT R5, R2, 0x8, R4, 0xf8, !PT ;  /* 0x0000000802057812 */ /* 0x000fe400078ef804 */
[----:B------:R-:W-:Y:S02]  /*06e0*/  LOP3.LUT R0, R0, 0xfffffe00, RZ, 0xc0, !PT ;  /* 0xfffffe0000007812 */ /* 0x000fe400078ec0ff */
[C-C-:B------:R-:W-:Y:S02]  /*06f0*/  LOP3.LUT R4, R3.reuse, R7, R2.reuse, 0x1e, !PT ;  /* 0x0000000703047212 */ /* 0x140fe400078e1e02 */
[----:B------:R-:W-:Y:S02]  /*0700*/  LOP3.LUT R209, R3, R209, R2, 0x1e, !PT ;  /* 0x000000d103d17212 */ /* 0x000fe400078e1e02 */
[----:B------:R-:W-:Y:S01]  /*0710*/  LOP3.LUT R2, R5, R3, RZ, 0x3c, !PT ;  /* 0x0000000305027212 */ /* 0x000fe200078e3cff */
[----:B------:R-:W-:Y:S01]  /*0720*/  IMAD R3, R251, 0x400, R0 ;  /* 0x00000400fb037824 */ /* 0x000fe200078e0200 */
[----:B------:R-:W-:-:S02]  /*0730*/  LOP3.LUT R219, R4, R0, RZ, 0xfc, !PT ;  /* 0x0000000004db7212 */ /* 0x000fc400078efcff */
[----:B------:R-:W-:Y:S01]  /*0740*/  LOP3.LUT R209, R209, R0, RZ, 0xfc, !PT ;  /* 0x00000000d1d17212 */ /* 0x000fe200078efcff */
[----:B------:R-:W-:Y:S01]  /*0750*/  IMAD.U32 R0, RZ, RZ, UR5 ;  /* 0x00000005ff007e24 */ /* 0x000fe2000f8e00ff */
[----:B------:R-:W-:Y:S01]  /*0760*/  USHF.R.S32.HI UR5, URZ, 0x1f, UR49 ;  /* 0x0000001f3f057899 */ /* 0x000fe20008011431 */
[----:B------:R-:W-:Y:S01]  /*0770*/  IMAD.IADD R217, R3, 0x1, R2 ;  /* 0x0000000103d97824 */ /* 0x000fe200078e0202 */
[----:B------:R-:W-:Y:S01]  /*0780*/  LEA R229, R229, UR4, 0x1 ;  /* 0x00000004e5e57c11 */ /* 0x000fe2000f8e08ff */
[----:B------:R-:W-:Y:S01]  /*0790*/  IMAD.U32 R2, RZ, RZ, UR6 ;  /* 0x00000006ff027e24 */ /* 0x000fe2000f8e00ff */
[----:B------:R-:W-:Y:S01]  /*07a0*/  USHF.R.S32.HI UR6, URZ, 0x1f, UR56 ;  /* 0x0000001f3f067899 */ /* 0x000fe20008011438 */
[----:B------:R-:W-:Y:S01]  /*07b0*/  IMAD.MOV.U32 R0, RZ, RZ, 0x40 ;  /* 0x00000040ff007424 */ /* 0x000fe200078e00ff */
[----:B------:R-:W-:Y:S01]  /*07c0*/  LEA R213, R213, UR4, 0x1 ;  /* 0x00000004d5d57c11 */ /* 0x000fe2000f8e08ff */
[----:B------:R-:W-:Y:S01]  /*07d0*/  IMAD.U32 R2, RZ, RZ, UR5 ;  /* 0x00000005ff027e24 */ /* 0x000fe2000f8e00ff */
[----:B------:R-:W-:Y:S01]  /*07e0*/  UIADD3 UR5, UR4, 0xc000, URZ ;  /* 0x0000c00004057890 */ /* 0x000fe2000fffe03f */
[----:B------:R-:W-:Y:S01]  /*07f0*/  IMAD.IADD R232, R229, 0x1, R252 ;  /* 0x00000001e5e87824 */ /* 0x000fe200078e02fc */
[C---:B------:R-:W-:Y:S01]  /*0800*/  SEL R215, R0.reuse, 0xffffffc0, !P3 ;  /* 0xffffffc000d77807 */ /* 0x040fe20005800000 */
[----:B------:R-:W-:Y:S01]  /*0810*/  IMAD.U32 R2, RZ, RZ, UR6 ;  /* 0x00000006ff027e24 */ /* 0x000fe2000f8e00ff */
[----:B------:R-:W-:Y:S01]  /*0820*/  SEL R0, R0, 0xffffffc0, !P2 ;  /* 0xffffffc000007807 */ /* 0x000fe20005000000 */
[--C-:B------:R-:W-:Y:S01]  /*0830*/  IMAD.IADD R214, R214, 0x1, R213.reuse ;  /* 0x00000001d6d67824 */ /* 0x100fe200078e02d5 */
[----:B------:R-:W-:Y:S01]  /*0840*/  LEA R249, R249, UR5, 0x1 ;  /* 0x00000005f9f97c11 */ /* 0x000fe2000f8e08ff */
[C---:B------:R-:W-:Y:S01]  /*0850*/  IMAD.IADD R216, R215.reuse, 0x1, R213 ;  /* 0x00000001d7d87824 */ /* 0x040fe200078e02d5 */
[----:B------:R-:W-:Y:S01]  /*0860*/  LOP3.LUT R210, R210, 0x8, R240, 0xf8, !PT ;  /* 0x00000008d2d27812 */ /* 0x000fe200078ef8f0 */
[----:B------:R-:W-:Y:S01]  /*0870*/  IMAD.IADD R215, R215, 0x1, R214 ;  /* 0x00000001d7d77824 */ /* 0x000fe200078e02d6 */
[----:B------:R-:W-:Y:S01]  /*0880*/  SEL R233, R233, 0x10, !P0 ;  /* 0x00000010e9e97807 */ /* 0x000fe20004000000 */
[C---:B------:R-:W-:Y:S01]  /*0890*/  VIADD R2, R249.reuse, 0x420 ;  /* 0x00000420f9027836 */ /* 0x040fe20000000000 */
[----:B------:R-:W-:Y:S01]  /*08a0*/  SHF.R.S32.HI R241, RZ, 0x2, R241 ;  /* 0x00000002fff17819 */ /* 0x000fe200000114f1 */
[----:B------:R-:W-:Y:S01]  /*08b0*/  IMAD.IADD R252, R252, 0x1, R249 ;  /* 0x00000001fcfc7824 */ /* 0x000fe200078e02f9 */
[----:B------:R-:W-:Y:S01]  /*08c0*/  LOP3.LUT R210, R10, R210, R8, 0xf6, !PT ;  /* 0x000000d20ad27212 */ /* 0x000fe200078ef608 */
[C---:B------:R-:W-:Y:S01]  /*08d0*/  @P1 VIADD R2, R249.reuse, 0x3e0 ;  /* 0x000003e0f9021836 */ /* 0x040fe20000000000 */
[----:B------:R-:W-:Y:S01]  /*08e0*/  SHF.R.S32.HI R240, RZ, 0x3, R240 ;  /* 0x00000003fff07819 */ /* 0x000fe200000114f0 */
[--C-:B------:R-:W-:Y:S01]  /*08f0*/  IMAD.IADD R250, R249, 0x1, R0.reuse ;  /* 0x00000001f9fa7824 */ /* 0x100fe200078e0200 */
[----:B------:R-:W-:Y:S01]  /*0900*/  LEA R210, R210, UR4, 0x1 ;  /* 0x00000004d2d27c11 */ /* 0x000fe2000f8e08ff */
[----:B------:R-:W-:Y:S01]  /*0910*/  IMAD.IADD R3, R252, 0x1, R0 ;  /* 0x00000001fc037824 */ /* 0x000fe200078e0200 */
[----:B------:R1:W-:Y:S01]  /*0920*/  STL [R1+0xc], R2 ;  /* 0x00000c0201007387 */ /* 0x0003e20000100800 */
[----:B------:R-:W-:Y:S01]  /*0930*/  IMAD.IADD R0, R0, 0x1, R2 ;  /* 0x0000000100007824 */ /* 0x000fe200078e0202 */
[----:B------:R-:W-:Y:S01]  /*0940*/  LEA R209, R209, UR5, 0x1 ;  /* 0x00000005d1d17c11 */ /* 0x000fe2000f8e08ff */
[----:B------:R-:W-:Y:S01]  /*0950*/  IMAD.IADD R234, R229, 0x1, R233 ;  /* 0x00000001e5ea7824 */ /* 0x000fe200078e02e9 */
[----:B------:R1:W-:Y:S01]  /*0960*/  STL [R1], R3 ;  /* 0x0000000301007387 */ /* 0x0003e20000100800 */
[----:B------:R-:W-:-:S02]  /*0970*/  IMAD R241, R251, 0x10, R241 ;  /* 0x00000010fbf17824 */ /* 0x000fc400078e02f1 */
[----:B------:R-:W-:Y:S01]  /*0980*/  IMAD.IADD R233, R233, 0x1, R232 ;  /* 0x00000001e9e97824 */ /* 0x000fe200078e02e8 */
[----:B------:R1:W-:Y:S06]  /*0990*/  STL [R1+0x4], R0 ;  /* 0x0000040001007387 */ /* 0x0003ec0000100800 */
.L_x_1543:
        /* <DEDUP_REMOVED lines=18> */
[----:B---34-:R-:W-:Y:S01]  /*0ac0*/  IMAD.U32 R4, RZ, RZ, UR10 ;  /* 0x0000000aff047e24 */ /* 0x018fe2000f8e00ff */
[----:B------:R-:W-:Y:S01]  /*0ad0*/  @UP4 UIADD3.X UR11, UR5, UR7, URZ, UP1, !UPT ;  /* 0x00000007050b4290 */ /* 0x000fe20008ffe43f */
[----:B------:R-:W-:Y:S01]  /*0ae0*/  IMAD.U32 R3, RZ, RZ, UR9 ;  /* 0x00000009ff037e24 */ /* 0x000fe2000f8e00ff */
[----:B------:R-:W-:-:S02]  /*0af0*/  UIADD3.X UR12, UR5, UR13, URZ, UP2, !UPT ;  /* 0x0000000d050c7290 */ /* 0x000fc400097fe43f */
[----:B------:R-:W-:Y:S01]  /*0b00*/  UISETP.NE.AND.EX UP0, UPT, UR13, URZ, UPT, UP0 ;  /* 0x0000003f0d00728c */ /* 0x000fe2000bf05300 */
[----:B------:R-:W-:Y:S02]  /*0b10*/  ULDC.64 UR6, c[0x0][0x2f8] ;  /* 0x0000be0000067ab9 */ /* 0x000fe40000000a00 */
[----:B------:R-:W-:Y:S01]  /*0b20*/  ULDC.U8 UR13, c[0x0][0x3c2] ;  /* 0x0000f080000d7ab9 */ /* 0x000fe20000000000 */
[----:B------:R-:W-:Y:S01]  /*0b30*/  IMAD.U32 R5, RZ, RZ, UR11 ;  /* 0x0000000bff057e24 */ /* 0x000fe2000f8e00ff */
[----:B------:R-:W-:Y:S01]  /*0b40*/  UISETP.NE.AND UP2, UPT, UR13, URZ, UPT ;  /* 0x0000003f0d00728c */ /* 0x000fe2000bf45270 */
[----:B------:R-:W-:Y:S01]  /*0b50*/  PLOP3.LUT P3, PT, PT, PT, UP0, 0x80, 0x0 ;  /* 0x000000000000781c */ /* 0x000fe20003f6f008 */
[----:B------:R-:W-:Y:S02]  /*0b60*/  UISETP.EQ.U32.AND UP4, UPT, UR6, URZ, UPT ;  /* 0x0000003f0600728c */ /* 0x000fe4000bf82070 */
[----:B------:R-:W2:Y:S02]  /*0b70*/  @P1 LDG.E R7, desc[UR16][R4.64] ;  /* 0x0000001004071981 */ /* 0x000ea4000c1e1900 */
        /* <DEDUP_REMOVED lines=15> */
[----:B------:R-:W-:Y:S01]  /*0c70*/  UMOV UR5, 0xffffffff ;  /* 0xffffffff00057882 */ /* 0x000fe20000000000 */
[----:B------:R-:W-:Y:S02]  /*0c80*/  UMOV UR38, 0xffffffff ;  /* 0xffffffff00267882 */ /* 0x000fe40000000000 */
[----:B------:R-:W-:Y:S02]  /*0c90*/  @!UP3 UISETP.NE.AND.EX UP1, UPT, UR9, URZ, UPT, UP1 ;  /* 0x0000003f0900b28c */ /* 0x000fe4000bf25310 */
[----:B------:R-:W-:Y:S01]  /*0ca0*/  USHF.L.U32 UR27, UR22, 0x7, URZ ;  /* 0x00000007161b7899 */ /* 0x000fe2000800063f */
[----:B--2---:R-:W-:Y:S02]  /*0cb0*/  @P1 R2UR UR32, R7 ;  /* 0x00000000072012ca */ /* 0x004fe400000e0000 */
[----:B---3--:R-:W-:-:S02]  /*0cc0*/  @P0 R2UR UR12, R5 ;  /* 0x00000000050c02ca */ /* 0x008fc400000e0000 */
[----:B------:R-:W-:Y:S01]  /*0cd0*/  ISETP.NE.U32.AND P0, PT, RZ, UR6, PT ;  /* 0x00000006ff007c0c */ /* 0x000fe2000bf05070 */
[----:B------:R-:W-:-:S03]  /*0ce0*/  @!UP3 ULDC UR6, c[0x0][0x2cc] ;  /* 0x0000b3000006bab9 */ /* 0x000fc60000000800 */
[----:B------:R-:W-:Y:S01]  /*0cf0*/  ISETP.NE.AND.EX P0, PT, RZ, UR7, PT, P0 ;  /* 0x00000007ff007c0c */ /* 0x000fe2000bf05300 */
[----:B------:R-:W-:-:S03]  /*0d00*/  @!UP3 USEL UR7, UR6, URZ, UP1 ;  /* 0x0000003f0607b287 */ /* 0x000fc60008800000 */
[----:B------:R-:W-:-:S03]  /*0d10*/  ULDC UR6, c[0x0][0x2c8] ;  /* 0x0000b20000067ab9 */ /* 0x000fc60000000800 */
        /* <DEDUP_REMOVED lines=11> */
.L_x_1471:
        /* <DEDUP_REMOVED lines=11> */
[----:B------:R-:W-:Y:S01]  /*0e80*/  ULDC.64 UR30, c[0x0][0x240] ;  /* 0x00009000001e7ab9 */ /* 0x000fe20000000a00 */
[----:B------:R-:W-:Y:S02]  /*0e90*/  UIMAD UR10, UR57, UR6, URZ ;  /* 0x00000006390a72a4 */ /* 0x000fe4000f8e023f */
[----:B------:R-:W2:Y:S01]  /*0ea0*/  S2UR UR11, SR_CTAID.X ;  /* 0x00000000000b79c3 */ /* 0x000ea20000002500 */
[----:B------:R-:W-:Y:S02]  /*0eb0*/  UIMAD.WIDE.U32 UR20, UR49, UR6, URZ ;  /* 0x00000006311472a5 */ /* 0x000fe4000f8e003f */
[----:B------:R-:W-:Y:S01]  /*0ec0*/  UIMAD UR26, UR49, UR7, UR10 ;  /* 0x00000007311a72a4 */ /* 0x000fe2000f8e020a */
[----:B------:R-:W-:-:S02]  /*0ed0*/  ULDC UR58, c[0x0][0x2d4] ;  /* 0x0000b500003a7ab9 */ /* 0x000fc40000000800 */
[----:B------:R-:W-:Y:S01]  /*0ee0*/  @!UP2 ULDC.64 UR6, c[0x0][0x418] ;  /* 0x000106000006aab9 */ /* 0x000fe20000000a00 */
[----:B------:R-:W-:Y:S02]  /*0ef0*/  UIMAD.WIDE.U32 UR14, UR5, UR30, URZ ;  /* 0x0000001e050e72a5 */ /* 0x000fe4000f8e003f */
[----:B------:R-:W-:Y:S01]  /*0f00*/  @!UP2 UIMAD.WIDE.U32 UR42, UR49, UR6, URZ ;  /* 0x00000006312aa2a5 */ /* 0x000fe2000f8e003f */
[----:B------:R-:W-:Y:S01]  /*0f10*/  ULDC UR23, c[0x0][0x394] ;  /* 0x0000e50000177ab9 */ /* 0x000fe20000000800 */
[----:B------:R-:W-:Y:S01]  /*0f20*/  ULDC UR46, c[0x0][0x2dc] ;  /* 0x0000b700002e7ab9 */ /* 0x000fe20000000800 */
[----:B------:R-:W-:Y:S01]  /*0f30*/  ULDC UR61, c[0x0][0x270] ;  /* 0x00009c00003d7ab9 */ /* 0x000fe20000000800 */
[----:B------:R-:W-:Y:S01]  /*0f40*/  USHF.L.U64.HI UR13, UR49, 0x7, UR57 ;  /* 0x00000007310d7899 */ /* 0x000fe20008010239 */
[----:B-1----:R-:W-:Y:S01]  /*0f50*/  IABS R5, R6 ;  /* 0x0000000600057213 */ /* 0x002fe20000000000 */
[----:B------:R-:W-:Y:S01]  /*0f60*/  ULDC.U8 UR28, c[0x0][0x3d8] ;  /* 0x0000f600001c7ab9 */ /* 0x000fe20000000000 */
[----:B------:R-:W-:Y:S01]  /*0f70*/  USEL UR55, UR20, UR14, !UP2 ;  /* 0x0000000e14377287 */ /* 0x000fe2000d000000 */
[----:B------:R-:W-:Y:S01]  /*0f80*/  ISETP.NE.AND P3, PT, R6, RZ, PT ;  /* 0x000000ff0600720c */ /* 0x000fe20003f65270 */
[----:B------:R-:W1:Y:S01]  /*0f90*/  I2F.RP R2, R5 ;  /* 0x0000000500027306 */ /* 0x000e620000209400 */
[----:B------:R-:W-:-:S02]  /*0fa0*/  UISETP.NE.AND UP3, UPT, UR28, URZ, UPT ;  /* 0x0000003f1c00728c */ /* 0x000fc4000bf65270 */
[----:B------:R-:W-:Y:S02]  /*0fb0*/  UIMAD UR24, UR5, UR31, URZ ;  /* 0x0000001f051872a4 */ /* 0x000fe4000f8e023f */
[----:B--2---:R-:W-:Y:S02]  /*0fc0*/  UIMAD.WIDE.U32 UR36, UR11, UR8, URZ ;  /* 0x000000080b2472a5 */ /* 0x004fe4000f8e003f */
[----:B------:R-:W-:Y:S02]  /*0fd0*/  USEL UR34, UR13, URZ, UP0 ;  /* 0x0000003f0d227287 */ /* 0x000fe40008000000 */
[----:B------:R-:W-:Y:S02]  /*0fe0*/  UIMAD UR41, UR11, UR9, UR37 ;  /* 0x000000090b2972a4 */ /* 0x000fe4000f8e0225 */
[----:B------:R-:W-:Y:S01]  /*0ff0*/  USHF.L.U32 UR11, UR49, 0x7, URZ ;  /* 0x00000007310b7899 */ /* 0x000fe2000800063f */
[----:B------:R-:W-:Y:S01]  /*1000*/  @UP2 ULDC.64 UR8, c[0x0][0x420] ;  /* 0x0001080000082ab9 */ /* 0x000fe20000000a00 */
[----:B------:R-:W-:Y:S01]  /*1010*/  USHF.R.S32.HI UR37, URZ, 0x1f, UR58 ;  /* 0x0000001f3f257899 */ /* 0x000fe2000801143a */
[----:B-1----:R-:W1:Y:S01]  /*1020*/  MUFU.RCP R2, R2 ;  /* 0x0000000200027308 */ /* 0x002e620000001000 */
[----:B------:R-:W-:-:S02]  /*1030*/  @UP2 UIMAD.WIDE.U32 UR44, UR5, UR8, URZ ;  /* 0x00000008052c22a5 */ /* 0x000fc4000f8e003f */
[----:B------:R-:W-:Y:S02]  /*1040*/  @!UP2 UIMAD UR8, UR57, UR6, URZ ;  /* 0x000000063908a2a4 */ /* 0x000fe4000f8e023f */
[----:B------:R-:W-:Y:S02]  /*1050*/  UIADD3 UR6, UR19, 0x80, UR27 ;  /* 0x0000008013067890 */ /* 0x000fe4000fffe01b */
[----:B------:R-:W-:Y:S02]  /*1060*/  @!UP2 UIMAD UR33, UR49, UR7, UR8 ;  /* 0x000000073121a2a4 */ /* 0x000fe4000f8e0208 */
[----:B------:R-:W-:Y:S02]  /*1070*/  UIADD3 UR7, UR19, 0x3f, URZ ;  /* 0x0000003f13077890 */ /* 0x000fe4000fffe03f */
[----:B------:R-:W-:Y:S02]  /*1080*/  @UP2 UIMAD UR50, UR5, UR9, UR45 ;  /* 0x00000009053222a4 */ /* 0x000fe4000f8e022d */
[----:B------:R-:W-:-:S02]  /*1090*/  USEL UR35, UR11, URZ, UP0 ;  /* 0x0000003f0b237287 */ /* 0x000fc40008000000 */
[----:B------:R-:W-:Y:S01]  /*10a0*/  USHF.R.S32.HI UR18, URZ, 0x1f, UR7 ;  /* 0x0000001f3f127899 */ /* 0x000fe20008011407 */
[----:B-1----:R-:W-:Y:S01]  /*10b0*/  VIADD R2, R2, 0xffffffe ;  /* 0x0ffffffe02027836 */ /* 0x002fe20000000000 */
[----:B------:R-:W-:Y:S02]  /*10c0*/  UIADD3 UR23, UR6, UR23, -UR12 ;  /* 0x0000001706177290 */ /* 0x000fe4000fffe80c */
[----:B------:R-:W-:Y:S01]  /*10d0*/  UIMAD.WIDE UR8, UR46, UR61, URZ ;  /* 0x0000003d2e0872a5 */ /* 0x000fe2000f8e023f */
[----:B------:R-:W1:Y:S01]  /*10e0*/  F2I.FTZ.U32.TRUNC.NTZ R3, R2 ;  /* 0x0000000200037305 */ /* 0x000e62000021f000 */
[----:B------:R-:W-:Y:S02]  /*10f0*/  UIMAD.WIDE.U32 UR10, UR49, UR58, URZ ;  /* 0x0000003a310a72a5 */ /* 0x000fe4000f8e003f */
[----:B------:R-:W-:Y:S02]  /*1100*/  UIMAD UR14, UR37, UR49, URZ ;  /* 0x00000031250e72a4 */ /* 0x000fe4000f8e023f */
[----:B------:R-:W-:-:S02]  /*1110*/  ULEA.HI UR28, UR18, UR7, URZ, 0x6 ;  /* 0x00000007121c7291 */ /* 0x000fc4000f8f303f */
[----:B------:R-:W-:Y:S02]  /*1120*/  UIADD3 UR48, UR21, UR26, URZ ;  /* 0x0000001a15307290 */ /* 0x000fe4000fffe03f */
[----:B------:R-:W-:Y:S02]  /*1130*/  UIADD3 UR13, UR23, 0x3f, URZ ;  /* 0x0000003f170d7890 */ /* 0x000fe4000fffe03f */
[----:B------:R-:W-:Y:S02]  /*1140*/  UIMAD.WIDE.U32 UR20, UR8, UR10, URZ ;  /* 0x0000000a081472a5 */ /* 0x000fe4000f8e003f */
[----:B------:R-:W-:Y:S01]  /*1150*/  UIMAD UR18, UR9, UR10, URZ ;  /* 0x0000000a091272a4 */ /* 0x000fe2000f8e023f */
[----:B-1----:R-:W-:Y:S01]  /*1160*/  IMAD.MOV R0, RZ, RZ, -R3 ;  /* 0x000000ffff007224 */ /* 0x002fe200078e0a03 */
[----:B------:R-:W-:Y:S01]  /*1170*/  UIMAD UR10, UR57, UR58, UR14 ;  /* 0x0000003a390a72a4 */ /* 0x000fe2000f8e020e */
[----:B------:R-:W-:Y:S01]  /*1180*/  IMAD.MOV.U32 R2, RZ, RZ, RZ ;  /* 0x000000ffff027224 */ /* 0x000fe200078e00ff */
[----:B------:R-:W-:Y:S01]  /*1190*/  @UP2 UIADD3 UR48, UR15, UR24, URZ ;  /* 0x000000180f302290 */ /* 0x000fe2000fffe03f */
[----:B------:R-:W-:Y:S01]  /*11a0*/  IMAD R0, R0, R5, RZ ;  /* 0x0000000500007224 */ /* 0x000fe200078e02ff */
[----:B------:R-:W-:-:S02]  /*11b0*/  USHF.R.S32.HI UR15, URZ, 0x1f, UR13 ;  /* 0x0000001f3f0f7899 */ /* 0x000fc4000801140d */
[----:B------:R-:W-:Y:S01]  /*11c0*/  UIADD3 UR14, UR11, UR10, URZ ;  /* 0x0000000a0b0e7290 */ /* 0x000fe2000fffe03f */
[----:B------:R-:W-:Y:S01]  /*11d0*/  IMAD.HI.U32 R0, R3, R0, R2 ;  /* 0x0000000003007227 */ /* 0x000fe200078e0002 */
[----:B------:R-:W-:Y:S01]  /*11e0*/  MOV R2, R4 ;  /* 0x0000000400027202 */ /* 0x000fe20000000f00 */
[----:B------:R-:W-:Y:S02]  /*11f0*/  ULEA.HI UR23, UR15, UR13, URZ, 0x6 ;  /* 0x0000000d0f177291 */ /* 0x000fe4000f8f303f */
[----:B------:R-:W-:Y:S02]  /*1200*/  UIMAD.WIDE.U32 UR10, UR8, UR5, URZ ;  /* 0x00000005080a72a5 */ /* 0x000fe4000f8e003f */
[----:B------:R-:W-:Y:S01]  /*1210*/  IMAD.HI.U32 R0, R0, R2, RZ ;  /* 0x0000000200007227 */ /* 0x000fe200078e00ff */
[----:B------:R-:W-:Y:S02]  /*1220*/  UIMAD UR13, UR8, UR14, UR18 ;  /* 0x0000000e080d72a4 */ /* 0x000fe4000f8e0212 */
[----:B------:R-:W-:Y:S01]  /*1230*/  UIMAD UR47, UR56, UR46, URZ ;  /* 0x0000002e382f72a4 */ /* 0x000fe2000f8e023f */
[----:B------:R-:W-:Y:S01]  /*1240*/  IMAD.MOV R3, RZ, RZ, -R0 ;  /* 0x000000ffff037224 */ /* 0x000fe200078e0a00 */
[----:B------:R-:W-:-:S02]  /*1250*/  USEL UR54, UR20, UR10, !UP2 ;  /* 0x0000000a14367287 */ /* 0x000fc4000d000000 */
[----:B------:R-:W-:Y:S01]  /*1260*/  UIADD3 UR46, UR21, UR13, URZ ;  /* 0x0000000d152e7290 */ /* 0x000fe2000fffe03f */
[C---:B------:R-:W-:Y:S01]  /*1270*/  IMAD R2, R5.reuse, R3, R2 ;  /* 0x0000000305027224 */ /* 0x040fe200078e0202 */
[----:B------:R-:W-:Y:S02]  /*1280*/  USHF.R.S32.HI UR13, URZ, 0x6, UR28 ;  /* 0x000000063f0d7899 */ /* 0x000fe4000801141c */
[----:B------:R-:W-:Y:S02]  /*1290*/  USHF.R.S32.HI UR10, URZ, 0x6, UR23 ;  /* 0x000000063f0a7899 */ /* 0x000fe40008011417 */
[----:B------:R-:W-:Y:S01]  /*12a0*/  ISETP.GT.U32.AND P1, PT, R5, R2, PT ;  /* 0x000000020500720c */ /* 0x000fe20003f24070 */
[----:B------:R-:W-:Y:S02]  /*12b0*/  UIMAD UR18, UR9, UR5, URZ ;  /* 0x00000005091272a4 */ /* 0x000fe4000f8e023f */
[----:B------:R-:W-:Y:S01]  /*12c0*/  UISETP.LT.AND UP0, UPT, UR13, UR10, UPT ;  /* 0x0000000a0d00728c */ /* 0x000fe2000bf01270 */
[----:B------:R-:W-:Y:S01]  /*12d0*/  ULDC.U8 UR40, c[0x0][0x480] ;  /* 0x0001200000287ab9 */ /* 0x000fe20000000000 */
[----:B------:R-:W-:Y:S01]  /*12e0*/  ULDC UR51, c[0x0][0x2c4] ;  /* 0x0000b10000337ab9 */ /* 0x000fe20000000800 */
[----:B------:R-:W-:-:S02]  /*12f0*/  @UP2 UIADD3 UR46, UR11, UR18, URZ ;  /* 0x000000120b2e2290 */ /* 0x000fc4000fffe03f */
[----:B------:R-:W-:Y:S02]  /*1300*/  UISETP.NE.AND UP4, UPT, UR40, URZ, UPT ;  /* 0x0000003f2800728c */ /* 0x000fe4000bf85270 */
[----:B------:R-:W-:-:S03]  /*1310*/  @UP3 UIMAD UR18, UR49, UR51, URZ ;  /* 0x00000033311232a4 */ /* 0x000fc6000f8e023f */
[----:B------:R-:W-:Y:S01]  /*1320*/  @!P1 IMAD.IADD R2, R2, 0x1, -R5 ;  /* 0x0000000102029824 */ /* 0x000fe200078e0a05 */
[----:B------:R-:W-:Y:S01]  /*1330*/  USEL UR40, UR13, UR10, UP0 ;  /* 0x0000000a0d287287 */ /* 0x000fe20008000000 */
[----:B------:R-:W-:Y:S01]  /*1340*/  @!P1 IADD3 R0, R0, 0x1, RZ ;  /* 0x0000000100009810 */ /* 0x000fe20007ffe0ff */
[----:B------:R-:W-:Y:S02]  /*1350*/  UISETP.NE.AND UP1, UPT, UR38, -0x1, UPT ;  /* 0xffffffff2600788c */ /* 0x000fe4000bf25270 */
[----:B------:R-:W-:Y:S01]  /*1360*/  @UP3 USEL UR13, UR18, UR5, !UP2 ;  /* 0x00000005120d3287 */ /* 0x000fe2000d000000 */
[----:B------:R-:W-:Y:S01]  /*1370*/  ISETP.GE.U32.AND P0, PT, R2, R5, PT ;  /* 0x000000050200720c */ /* 0x000fe20003f06070 */
[----:B------:R-:W-:Y:S01]  /*1380*/  ULEA UR10, UR40, 0xffffffc0, 0x6 ;  /* 0xffffffc0280a7891 */ /* 0x000fe2000f8e303f */
[----:B------:R-:W-:Y:S01]  /*1390*/  LOP3.LUT R2, R6, UR56, RZ, 0x3c, !PT ;  /* 0x0000003806027c12 */ /* 0x000fe2000f8e3cff */
[----:B------:R-:W-:Y:S01]  /*13a0*/  @UP3 ULDC UR11, c[0x0][0x2e4] ;  /* 0x0000b900000b3ab9 */ /* 0x000fe20000000800 */
[----:B------:R-:W-:Y:S01]  /*13b0*/  PLOP3.LUT P1, PT, PT, PT, UP1, 0x80, 0x0 ;  /* 0x000000000000781c */ /* 0x000fe20003f2f018 */
[----:B------:R-:W-:Y:S01]  /*13c0*/  @UP3 UIMAD UR24, UR56, UR11, UR13 ;  /* 0x0000000b381832a4 */ /* 0x000fe2000f8e020d */
[----:B------:R-:W-:Y:S01]  /*13d0*/  ISETP.GE.AND P2, PT, R2, RZ, PT ;  /* 0x000000ff0200720c */ /* 0x000fe20003f46270 */
[----:B------:R-:W-:-:S02]  /*13e0*/  USHF.R.S32.HI UR28, URZ, 0x1f, UR10 ;  /* 0x0000001f3f1c7899 */ /* 0x000fc4000801140a */
[----:B------:R-:W-:Y:S02]  /*13f0*/  UIADD3 UR11, UP0, UR10, UR35, URZ ;  /* 0x000000230a0b7290 */ /* 0x000fe4000ff1e03f */
[----:B------:R-:W-:Y:S02]  /*1400*/  @UP1 UIADD3 UR25, UR32, UR38, URZ ;  /* 0x0000002620191290 */ /* 0x000fe4000fffe03f */
[----:B------:R-:W-:Y:S01]  /*1410*/  UIADD3.X UR13, UR28, UR34, URZ, UP0, !UPT ;  /* 0x000000221c0d7290 */ /* 0x000fe200087fe43f */
[----:B------:R-:W-:Y:S01]  /*1420*/  @P0 VIADD R0, R0, 0x1 ;  /* 0x0000000100000836 */ /* 0x000fe20000000000 */
[----:B------:R-:W-:Y:S01]  /*1430*/  UIMAD UR9, UR9, UR11, URZ ;  /* 0x0000000b090972a4 */ /* 0x000fe2000f8e023f */
[----:B------:R-:W-:Y:S01]  /*1440*/  PLOP3.LUT P0, PT, PT, PT, UP3, 0x80, 0x0 ;  /* 0x000000000000781c */ /* 0x000fe20003f0f038 */
[----:B------:R-:W-:Y:S01]  /*1450*/  @UP1 UIADD3 UR29, UR32, UR38, URZ ;  /* 0x00000026201d1290 */ /* 0x000fe2000fffe03f */
[----:B------:R-:W-:Y:S01]  /*1460*/  IMAD.MOV.U32 R13, RZ, RZ, R0 ;  /* 0x000000ffff0d7224 */ /* 0x000fe200078e0000 */
[----:B------:R-:W-:Y:S01]  /*1470*/  @UP1 ULDC.64 UR6, c[0x0][0x248] ;  /* 0x0000920000061ab9 */ /* 0x000fe20000000a00 */
[----:B------:R-:W-:Y:S01]  /*1480*/  @UP1 ULDC.64 UR14, c[0x0][0x250] ;  /* 0x00009400000e1ab9 */ /* 0x000fe20000000a00 */
[----:B------:R-:W-:-:S02]  /*1490*/  UIMAD.WIDE.U32 UR34, UR8, UR11, URZ ;  /* 0x0000000b082272a5 */ /* 0x000fc4000f8e003f */
[----:B------:R-:W-:Y:S01]  /*14a0*/  UIMAD UR11, UR8, UR13, UR9 ;  /* 0x0000000d080b72a4 */ /* 0x000fe2000f8e0209 */
[----:B------:R-:W-:Y:S01]  /*14b0*/  @!P2 IADD3 R13, -R13, RZ, RZ ;  /* 0x000000ff0d0da210 */ /* 0x000fe20007ffe1ff */
[----:B------:R-:W-:Y:S01]  /*14c0*/  @UP1 UIMAD.WIDE.U32 UR20, UR25, UR6, URZ ;  /* 0x00000006191412a5 */ /* 0x000fe2000f8e003f */
[----:B------:R-:W-:Y:S01]  /*14d0*/  @!P3 LOP3.LUT R13, RZ, R6, RZ, 0x33, !PT ;  /* 0x00000006ff0db212 */ /* 0x000fe200078e33ff */
[----:B------:R-:W-:Y:S02]  /*14e0*/  @UP1 UIMAD.WIDE.U32 UR8, UR29, UR14, URZ ;  /* 0x0000000e1d0812a5 */ /* 0x000fe4000f8e003f */
[----:B------:R-:W-:Y:S02]  /*14f0*/  @UP1 UIMAD UR13, UR29, UR15, URZ ;  /* 0x0000000f1d0d12a4 */ /* 0x000fe4000f8e023f */
[----:B------:R-:W-:Y:S02]  /*1500*/  @!UP3 UIMAD UR18, UR49, UR61, UR56 ;  /* 0x0000003d3112b2a4 */ /* 0x000fe4000f8e0238 */
[----:B------:R-:W-:-:S02]  /*1510*/  @UP1 UIMAD UR23, UR25, UR7, URZ ;  /* 0x00000007191712a4 */ /* 0x000fc4000f8e023f */
[----:B------:R-:W-:Y:S02]  /*1520*/  @!UP2 UIADD3 UR50, UR43, UR33, URZ ;  /* 0x000000212b32a290 */ /* 0x000fe4000fffe03f */
[----:B------:R-:W-:Y:S02]  /*1530*/  @!UP3 UIMAD UR24, UR18, UR51, URZ ;  /* 0x000000331218b2a4 */ /* 0x000fe4000f8e023f */
[----:B------:R-:W-:Y:S02]  /*1540*/  @UP1 UIADD3 UR37, UR9, UR13, URZ ;  /* 0x0000000d09251290 */ /* 0x000fe4000fffe03f */
[----:B------:R-:W-:Y:S02]  /*1550*/  USHF.R.S32.HI UR39, URZ, 0x1f, UR27 ;  /* 0x0000001f3f277899 */ /* 0x000fe4000801141b */
[----:B------:R-:W-:Y:S02]  /*1560*/  USHF.R.S32.HI UR53, URZ, 0x1f, UR47 ;  /* 0x0000001f3f357899 */ /* 0x000fe4000801142f */
[----:B------:R-:W-:-:S02]  /*1570*/  USEL UR52, UR36, URZ, UP4 ;  /* 0x0000003f24347287 */ /* 0x000fc4000a000000 */
[----:B------:R-:W-:Y:S02]  /*1580*/  USEL UR51, UR41, URZ, UP4 ;  /* 0x0000003f29337287 */ /* 0x000fe4000a000000 */
        /* <DEDUP_REMOVED lines=17> */
.L_x_1473:
        /* <DEDUP_REMOVED lines=13> */
.L_x_1474:
        /* <DEDUP_REMOVED lines=11> */
.L_x_1475:
[----:B------:R-:W-:-:S04]  /*1820*/  UIMAD UR5, UR49, UR61, UR56 ;  /* 0x0000003d310572a4 */ /* 0x000fc8000f8e0238 */
[----:B------:R-:W-:-:S12]  /*1830*/  UIMAD UR5, UR5, UR58, URZ ;  /* 0x0000003a050572a4 */ /* 0x000fd8000f8e023f */
.L_x_1476:
[----:B------:R-:W1:Y:S01]  /*1840*/  S2R R15, SR_TID.X ;  /* 0x00000000000f7919 */ /* 0x000e620000002100 */
[----:B------:R-:W2:Y:S01]  /*1850*/  LDC.64 R8, c[0x0][0x420] ;  /* 0x00010800ff087b82 */ /* 0x000ea20000000a00 */
[----:B------:R-:W-:Y:S01]  /*1860*/  SHF.R.S32.HI R22, RZ, 0x1f, R240 ;  /* 0x0000001fff167819 */ /* 0x000fe200000114f0 */
[----:B------:R-:W-:Y:S01]  /*1870*/  ULDC UR8, c[0x0][0x2dc] ;  /* 0x0000b70000087ab9 */ /* 0x000fe20000000800 */
[----:B------:R-:W-:Y:S01]  /*1880*/  IADD3 R4, P2, R240, UR10, RZ ;  /* 0x0000000af0047c10 */ /* 0x000fe2000ff5e0ff */
[----:B------:R-:W-:Y:S01]  /*1890*/  UIADD3 UR36, UR27, UR19, URZ ;  /* 0x000000131b247290 */ /* 0x000fe2000fffe03f */
[--C-:B------:R-:W-:Y:S01]  /*18a0*/  SHF.R.S32.HI R231, RZ, 0x1f, R230.reuse ;  /* 0x0000001fffe77819 */ /* 0x100fe200000114e6 */
[----:B------:R-:W-:Y:S01]  /*18b0*/  UIMAD UR9, UR8, UR61, URZ ;  /* 0x0000003d080972a4 */ /* 0x000fe2000f8e023f */
[----:B------:R-:W-:Y:S01]  /*18c0*/  IADD3.X R0, R22, UR28, RZ, P2, !PT ;  /* 0x0000001c16007c10 */ /* 0x000fe200097fe4ff */
[----:B------:R-:W-:Y:S01]  /*18d0*/  ULDC UR43, c[0x0][0x398] ;  /* 0x0000e600002b7ab9 */ /* 0x000fe20000000800 */
[----:B------:R-:W-:Y:S01]  /*18e0*/  IADD3 R2, P0, R230, UR11, RZ ;  /* 0x0000000be6027c10 */ /* 0x000fe2000ff1e0ff */
[----:B------:R-:W-:Y:S01]  /*18f0*/  UIADD3 UR41, UR10, UR5, URZ ;  /* 0x000000050a297290 */ /* 0x000fe2000fffe03f */
[----:B------:R-:W-:Y:S01]  /*1900*/  BSSY B1, `(.L_x_1472) ;  /* 0x0000abd000017945 */ /* 0x000fe20003800000 */
[----:B------:R-:W-:Y:S01]  /*1910*/  USHF.R.S32.HI UR44, URZ, 0x1f, UR56 ;  /* 0x0000001f3f2c7899 */ /* 0x000fe20008011438 */
[----:B------:R-:W-:Y:S01]  /*1920*/  IADD3.X R3, R231, UR50, RZ, P0, !PT ;  /* 0x00000032e7037c10 */ /* 0x000fe200087fe4ff */
[----:B------:R-:W-:Y:S01]  /*1930*/  UIADD3 UR42, UR10, UR24, URZ ;  /* 0x000000180a2a7290 */ /* 0x000fe2000fffe03f */
[----:B------:R-:W-:Y:S01]  /*1940*/  IMAD R5, R0, UR30, RZ ;  /* 0x0000001e00057c24 */ /* 0x000fe2000f8e02ff */
[----:B------:R-:W-:Y:S01]  /*1950*/  UIADD3 UR5, UR36, -UR43, -UR12 ;  /* 0x8000002b24057290 */ /* 0x000fe2000fffe80c */
[----:B------:R-:W-:Y:S01]  /*1960*/  VIADD R12, R230, 0x40 ;  /* 0x00000040e60c7836 */ /* 0x000fe20000000000 */
[----:B------:R-:W-:Y:S01]  /*1970*/  USHF.L.U32 UR8, UR9, 0x6, URZ ;  /* 0x0000000609087899 */ /* 0x000fe2000800063f */
[C---:B------:R-:W-:Y:S01]  /*1980*/  IMAD R7, R4.reuse, UR31, R5 ;  /* 0x0000001f04077c24 */ /* 0x040fe2000f8e0205 */
[----:B------:R-:W-:Y:S01]  /*1990*/  ULDC.64 UR24, c[0x0][0x258] ;  /* 0x0000960000187ab9 */ /* 0x000fe20000000a00 */
[----:B------:R-:W-:Y:S01]  /*19a0*/  IMAD.WIDE.U32 R4, R4, UR30, R230 ;  /* 0x0000001e04047c25 */ /* 0x000fe2000f8e00e6 */
[----:B------:R-:W-:-:S02]  /*19b0*/  UIMAD UR26, UR44, UR24, URZ ;  /* 0x000000182c1a72a4 */ /* 0x000fc4000f8e023f */
[----:B------:R-:W-:Y:S01]  /*19c0*/  UIADD3 UR23, UP2, UP0, UR34, UR8, UR47 ;  /* 0x0000000822177290 */ /* 0x000fe2000f85e02f */
[C---:B--2---:R-:W-:Y:S01]  /*19d0*/  IMAD R0, R8.reuse, UR28, RZ ;  /* 0x0000001c08007c24 */ /* 0x044fe2000f8e02ff */
[----:B------:R-:W-:Y:S01]  /*19e0*/  USHF.R.S32.HI UR28, URZ, 0x1f, UR5 ;  /* 0x0000001f3f1c7899 */ /* 0x000fe20008011405 */
[----:B------:R-:W-:Y:S01]  /*19f0*/  IMAD.WIDE.U32 R2, R8, UR10, R2 ;  /* 0x0000000a08027c25 */ /* 0x000fe2000f8e0002 */
[----:B------:R-:W-:Y:S01]  /*1a00*/  USHF.R.S32.HI UR8, URZ, 0x1f, UR8 ;  /* 0x0000001f3f087899 */ /* 0x000fe20008011408 */
[----:B------:R-:W-:Y:S01]  /*1a10*/  IADD3 R4, P0, R4, UR55, RZ ;  /* 0x0000003704047c10 */ /* 0x000fe2000ff1e0ff */
[----:B------:R-:W-:Y:S01]  /*1a20*/  UIMAD UR25, UR56, UR25, UR26 ;  /* 0x00000019381972a4 */ /* 0x000fe2000f8e021a */
[----:B-1----:R-:W-:Y:S01]  /*1a30*/  SHF.R.S32.HI R6, RZ, 0x1f, R15 ;  /* 0x0000001fff067819 */ /* 0x002fe2000001140f */
[----:B------:R-:W-:Y:S01]  /*1a40*/  IMAD R0, R9, UR10, R0 ;  /* 0x0000000a09007c24 */ /* 0x000fe2000f8e0200 */
[----:B------:R-:W-:Y:S01]  /*1a50*/  ULEA.HI UR26, UR28, UR5, URZ, 0x6 ;  /* 0x000000051c1a7291 */ /* 0x000fe2000f8f303f */
[----:B------:R-:W-:Y:S01]  /*1a60*/  IADD3.X R5, R5, UR48, R7, P0, !PT ;  /* 0x0000003005057c10 */ /* 0x000fe200087fe407 */
[----:B------:R-:W-:Y:S01]  /*1a70*/  UIADD3.X UR8, UR29, UR8, UR53, UP2, UP0 ;  /* 0x000000081d087290 */ /* 0x000fe200097e0435 */
[----:B------:R-:W-:Y:S01]  /*1a80*/  LEA.HI R6, R6, R15, RZ, 0x5 ;  /* 0x0000000f06067211 */ /* 0x000fe200078f28ff */
[----:B------:R-:W-:Y:S01]  /*1a90*/  IMAD.IADD R3, R3, 0x1, R0 ;  /* 0x0000000103037824 */ /* 0x000fe200078e0200 */
[----:B------:R-:W-:Y:S01]  /*1aa0*/  UIADD3 UR10, UP2, UP0, UR52, UR23, UR54 ;  /* 0x00000017340a7290 */ /* 0x000fe2000f85e036 */
[----:B------:R-:W-:Y:S01]  /*1ab0*/  IMAD.U32 R7, RZ, RZ, UR24 ;  /* 0x00000018ff077e24 */ /* 0x000fe2000f8e00ff */
[----:B------:R-:W-:Y:S01]  /*1ac0*/  LOP3.LUT R10, R6, 0xffffffe0, RZ, 0xc0, !PT ;  /* 0xffffffe0060a7812 */ /* 0x000fe200078ec0ff */
[----:B------:R-:W-:Y:S01]  /*1ad0*/  USHF.R.S32.HI UR26, URZ, 0x6, UR26 ;  /* 0x000000063f1a7899 */ /* 0x000fe2000801141a */
[----:B------:R-:W-:Y:S01]  /*1ae0*/  SHF.R.S32.HI R0, RZ, 0x5, R6 ;  /* 0x00000005ff007819 */ /* 0x000fe20000011406 */
[----:B------:R-:W-:Y:S01]  /*1af0*/  ULDC.64 UR20, c[0x0][0x428] ;  /* 0x00010a0000147ab9 */ /* 0x000fe20000000a00 */
[----:B------:R-:W-:Y:S01]  /*1b00*/  UIADD3.X UR8, UR51, UR8, UR46, UP2, UP0 ;  /* 0x0000000833087290 */ /* 0x000fe200097e042e */
[----:B------:R-:W-:Y:S01]  /*1b10*/  IMAD.IADD R15, R15, 0x1, -R10 ;  /* 0x000000010f0f7824 */ /* 0x000fe200078e0a0a */
[----:B------:R-:W-:Y:S01]  /*1b20*/  UISETP.LT.AND UP0, UPT, URZ, UR26, UPT ;  /* 0x0000001a3f00728c */ /* 0x000fe2000bf01270 */
[----:B------:R-:W-:Y:S01]  /*1b30*/  IMAD.U32 R6, RZ, RZ, UR20 ;  /* 0x00000014ff067e24 */ /* 0x000fe2000f8e00ff */
[----:B------:R-:W-:Y:S01]  /*1b40*/  UIMAD UR11, UR44, UR20, URZ ;  /* 0x000000142c0b72a4 */ /* 0x000fe2000f8e023f */
[----:B------:R-:W-:Y:S01]  /*1b50*/  IMAD R0, R0, UR9, R15 ;  /* 0x0000000900007c24 */ /* 0x000fe2000f8e020f */
[----:B------:R-:W-:Y:S01]  /*1b60*/  USEL UR26, URZ, UR26, !UP0 ;  /* 0x0000001a3f1a7287 */ /* 0x000fe2000c000000 */
[----:B------:R-:W-:Y:S01]  /*1b70*/  IMAD.WIDE.U32 R2, R6, UR56, R2 ;  /* 0x0000003806027c25 */ /* 0x000fe2000f8e0002 */
[----:B------:R-:W-:Y:S01]  /*1b80*/  ULDC.64 UR34, c[0x0][0x400] ;  /* 0x0001000000227ab9 */ /* 0x000fe20000000a00 */
[----:B------:R-:W-:Y:S01]  /*1b90*/  UIMAD UR11, UR56, UR21, UR11 ;  /* 0x00000015380b72a4 */ /* 0x000fe2000f8e020b */
[C---:B------:R-:W-:Y:S01]  /*1ba0*/  IADD3 R6, P0, R0.reuse, UR10, RZ ;  /* 0x0000000a00067c10 */ /* 0x040fe2000ff1e0ff */
[----:B------:R-:W-:Y:S01]  /*1bb0*/  UISETP.GT.AND UP0, UPT, UR40, UR26, UPT ;  /* 0x0000001a2800728c */ /* 0x000fe2000bf04270 */
[----:B------:R-:W-:Y:S01]  /*1bc0*/  IMAD.WIDE.U32 R4, R7, UR56, R4 ;  /* 0x0000003807047c25 */ /* 0x000fe2000f8e0004 */
[----:B------:R-:W-:Y:S01]  /*1bd0*/  ULDC.64 UR20, c[0x0][0x478] ;  /* 0x00011e0000147ab9 */ /* 0x000fe20000000a00 */
[----:B------:R-:W-:Y:S01]  /*1be0*/  LEA.HI.X.SX32 R0, R0, UR8, 0x1, P0 ;  /* 0x0000000800007c11 */ /* 0x000fe200080f0eff */
[----:B------:R-:W-:Y:S01]  /*1bf0*/  ULDC.64 UR8, c[0x0][0x210] ;  /* 0x0000840000087ab9 */ /* 0x000fe20000000a00 */
[C---:B------:R-:W-:Y:S01]  /*1c00*/  LEA R220, P0, R6.reuse, UR34, 0x2 ;  /* 0x0000002206dc7c11 */ /* 0x040fe2000f8010ff */
[----:B------:R-:W-:Y:S01]  /*1c10*/  VIADD R3, R3, UR11 ;  /* 0x0000000b03037c36 */ /* 0x000fe20008000000 */
[----:B------:R-:W-:Y:S01]  /*1c20*/  ULDC.64 UR28, c[0x0][0x3e0] ;  /* 0x0000f800001c7ab9 */ /* 0x000fe20000000a00 */
[----:B------:R-:W-:Y:S01]  /*1c30*/  ULDC.64 UR44, c[0x0][0x2b0] ;  /* 0x0000ac00002c7ab9 */ /* 0x000fe20000000a00 */
[----:B------:R-:W-:Y:S01]  /*1c40*/  LEA.HI.X R221, R6, UR35, R0, 0x2, P0 ;  /* 0x0000002306dd7c11 */ /* 0x000fe200080f1400 */
[-C--:B------:R-:W-:Y:S01]  /*1c50*/  IMAD R0, R22, R8.reuse, RZ ;  /* 0x0000000816007224 */ /* 0x080fe200078e02ff */
[----:B------:R-:W-:Y:S01]  /*1c60*/  PLOP3.LUT P0, PT, PT, PT, UP0, 0x80, 0x0 ;  /* 0x000000000000781c */ /* 0x000fe20003f0f008 */
[----:B------:R-:W-:Y:S01]  /*1c70*/  UIMAD.WIDE UR34, UR41, 0x4, UR20 ;  /* 0x00000004292278a5 */ /* 0x000fe2000f8e0214 */
[----:B------:R-:W-:Y:S01]  /*1c80*/  IMAD.WIDE.U32 R2, R240, R8, R2 ;  /* 0x00000008f0027225 */ /* 0x000fe200078e0002 */
[----:B------:R-:W-:Y:S01]  /*1c90*/  LEA R238, P3, R4, UR8, 0x1 ;  /* 0x0000000804ee7c11 */ /* 0x000fe2000f8608ff */
[----:B------:R-:W-:-:S02]  /*1ca0*/  UIADD3 UR11, UR40, -0x1, URZ ;  /* 0xffffffff280b7890 */ /* 0x000fc4000fffe03f */
[----:B------:R-:W-:Y:S01]  /*1cb0*/  IMAD R0, R240, R9, R0 ;  /* 0x00000009f0007224 */ /* 0x000fe200078e0200 */
[----:B------:R-:W-:Y:S01]  /*1cc0*/  LEA R236, P2, R2, UR28, 0x1 ;  /* 0x0000001c02ec7c11 */ /* 0x000fe2000f8408ff */
[----:B------:R-:W-:Y:S01]  /*1cd0*/  VIADD R11, R5, UR25 ;  /* 0x00000019050b7c36 */ /* 0x000fe20008000000 */
[----:B------:R-:W-:Y:S01]  /*1ce0*/  UIMAD.WIDE UR20, UR42, 0x4, UR44 ;  /* 0x000000042a1478a5 */ /* 0x000fe2000f8e022c */
[----:B------:R-:W-:Y:S01]  /*1cf0*/  IMAD.IADD R10, R3, 0x1, R0 ;  /* 0x00000001030a7824 */ /* 0x000fe200078e0200 */
[----:B------:R-:W-:Y:S01]  /*1d00*/  UMOV UR25, UR34 ;  /* 0x0000002200197c82 */ /* 0x000fe20008000000 */
[----:B------:R-:W-:Y:S01]  /*1d10*/  UMOV UR24, UR35 ;  /* 0x0000002300187c82 */ /* 0x000fe20008000000 */
        /* <DEDUP_REMOVED lines=22> */
.L_x_1478:
        /* <DEDUP_REMOVED lines=19> */
.L_x_1479:
        /* <DEDUP_REMOVED lines=38> */
.L_x_1481:
[----:B------:R-:W-:Y:S05]  /*2210*/  BSYNC B0 ;  /* 0x0000000000007941 */ /* 0x000fea0003800000 */
.L_x_1480:
        /* <DEDUP_REMOVED lines=18> */
.L_x_1483:
[----:B------:R-:W-:Y:S05]  /*2340*/  BSYNC B0 ;  /* 0x0000000000007941 */ /* 0x000fea0003800000 */
.L_x_1482:
        /* <DEDUP_REMOVED lines=18> */
.L_x_1485:
[----:B------:R-:W-:Y:S05]  /*2470*/  BSYNC B0 ;  /* 0x0000000000007941 */ /* 0x000fea0003800000 */
.L_x_1484:
        /* <DEDUP_REMOVED lines=18> */
.L_x_1487:
[----:B------:R-:W-:Y:S05]  /*25a0*/  BSYNC B0 ;  /* 0x0000000000007941 */ /* 0x000fea0003800000 */
.L_x_1486:
        /* <DEDUP_REMOVED lines=30> */
.L_x_1489:
[----:B------:R-:W-:Y:S05]  /*2790*/  BSYNC B0 ;  /* 0x0000000000007941 */ /* 0x000fea0003800000 */
.L_x_1488:
        /* <DEDUP_REMOVED lines=18> */
.L_x_1491:
[----:B------:R-:W-:Y:S05]  /*28c0*/  BSYNC B0 ;  /* 0x0000000000007941 */ /* 0x000fea0003800000 */
.L_x_1490:
        /* <DEDUP_REMOVED lines=18> */
.L_x_1493:
[----:B------:R-:W-:Y:S05]  /*29f0*/  BSYNC B0 ;  /* 0x0000000000007941 */ /* 0x000fea0003800000 */
.L_x_1492:
[----:B------:R-:W-:Y:S05]  /*2a00*/  @P2 BRA `(.L_x_1494) ;  /* 0x0000009800b02947 */ /* 0x000fea0003800000 */
[----:B------:R-:W-:Y:S01]  /*2a10*/  IADD3 R0, P0, R240, 0x60, RZ ;  /* 0x00000060f0007810 */ /* 0x000fe20007f1e0ff */
[----:B-1234-:R-:W-:Y:S01]  /*2a20*/  IMAD.MOV.U32 R4, RZ, RZ, R2 ;  /* 0x000000ffff047224 */ /* 0x01efe200078e0002 */
        /* <DEDUP_REMOVED lines=16> */
.L_x_1477:
[----:B------:R-:W-:Y:S01]  /*2b30*/  PLOP3.LUT P0, PT, PT, PT, UP4, 0x80, 0x0 ;  /* 0x000000000000781c */ /* 0x000fe20003f0f048 */
[C---:B------:R-:W-:Y:S01]  /*2b40*/  IMAD.SHL.U32 R0, R240.reuse, 0x40, RZ ;  /* 0x00000040f0007824 */ /* 0x040fe200078e00ff */
[----:B------:R-:W-:Y:S01]  /*2b50*/  UIMAD UR5, UR11, -0x40, UR19 ;  /* 0xffffffc00b0578a4 */ /* 0x000fe2000f8e0213 */
[----:B------:R-:W-:Y:S01]  /*2b60*/  VIADD R17, R240, 0x20 ;  /* 0x00000020f0117836 */ /* 0x000fe20000000000 */
[----:B------:R-:W-:Y:S01]  /*2b70*/  ULEA.HI UR10, UR11, UR11, URZ, 0x1 ;  /* 0x0000000b0b0a7291 */ /* 0x000fe2000f8f083f */
[----:B------:R-:W-:Y:S01]  /*2b80*/  BSSY B0, `(.L_x_1495) ;  /* 0x000001e000007945 */ /* 0x000fe20003800000 */
[----:B------:R-:W-:-:S07]  /*2b90*/  LOP3.LUT R0, R0, 0x1c0, RZ, 0xc0, !PT ;  /* 0x000001c000007812 */ /* 0x000fce00078ec0ff */
[----:B------:R-:W-:Y:S01]  /*2ba0*/  @P0 BAR.SYNC.DEFER_BLOCKING 0x0 ;  /* 0x0000000000000b1d */ /* 0x000fe20000010000 */
[----:B------:R-:W-:Y:S01]  /*2bb0*/  LOP3.LUT R7, R0, 0x38, R230, 0xf8, !PT ;  /* 0x0000003800077812 */ /* 0x000fe200078ef8e6 */
[----:B------:R-:W-:Y:S01]  /*2bc0*/  ULOP3.LUT UR10, UR10, 0xfffffffe, URZ, 0xc0, !UPT ;  /* 0xfffffffe0a0a7892 */ /* 0x000fe2000f8ec03f */
[----:B------:R-:W-:Y:S02]  /*2bd0*/  SHF.R.U32.HI R6, RZ, 0x3, R0 ;  /* 0x00000003ff067819 */ /* 0x000fe40000011600 */
[----:B------:R-:W-:Y:S01]  /*2be0*/  ISETP.GE.AND P4, PT, R240, UR5, PT ;  /* 0x00000005f0007c0c */ /* 0x000fe2000bf86270 */
[----:B------:R-:W-:Y:S01]  /*2bf0*/  UIADD3 UR10, UR11, -UR10, URZ ;  /* 0x8000000a0b0a7290 */ /* 0x000fe2000fffe03f */
[----:B------:R-:W-:Y:S02]  /*2c00*/  LOP3.LUT R6, R7, R6, RZ, 0x3c, !PT ;  /* 0x0000000607067212 */ /* 0x000fe400078e3cff */
[----:B------:R-:W-:Y:S01]  /*2c10*/  ISETP.GE.AND P3, PT, R17, UR5, PT ;  /* 0x0000000511007c0c */ /* 0x000fe2000bf66270 */
[----:B------:R-:W-:-:S02]  /*2c20*/  UISETP.NE.AND UP0, UPT, UR10, 0x1, UPT ;  /* 0x000000010a00788c */ /* 0x000fc4000bf05270 */
[----:B------:R-:W-:-:S05]  /*2c30*/  IMAD R6, R246, 0x200, R6 ;  /* 0x00000200f6067824 */ /* 0x000fca00078e0206 */
        /* <DEDUP_REMOVED lines=18> */
.L_x_1496:
[----:B------:R-:W-:Y:S05]  /*2d60*/  BSYNC B0 ;  /* 0x0000000000007941 */ /* 0x000fea0003800000 */
.L_x_1495:
        /* <DEDUP_REMOVED lines=27> */
.L_x_1498:
[----:B------:R-:W-:Y:S05]  /*2f20*/  BSYNC B0 ;  /* 0x0000000000007941 */ /* 0x000fea0003800000 */
.L_x_1497:
        /* <DEDUP_REMOVED lines=12> */
.L_x_1500:
        /* <DEDUP_REMOVED lines=20> */
.L_x_1501:
[----:B------:R-:W-:Y:S05]  /*3130*/  BSYNC B0 ;  /* 0x0000000000007941 */ /* 0x000fea0003800000 */
.L_x_1499:
        /* <DEDUP_REMOVED lines=13> */
.L_x_1503:
[----:B------:R-:W-:Y:S01]  /*3210*/  ULDC UR23, c[0x0][0x2d0] ;  /* 0x0000b40000177ab9 */ /* 0x000fe20000000800 */
[----:B-1----:R-:W-:Y:S01]  /*3220*/  IMAD.U32 R3, RZ, RZ, UR30 ;  /* 0x0000001eff037e24 */ /* 0x002fe2000f8e00ff */
[----:B------:R-:W-:Y:S01]  /*3230*/  ISETP.GE.AND P2, PT, R230, UR23, PT ;  /* 0x00000017e6007c0c */ /* 0x000fe2000bf46270 */
[----:B------:R-:W-:Y:S01]  /*3240*/  IMAD.U32 R5, RZ, RZ, UR31 ;  /* 0x0000001fff057e24 */ /* 0x000fe2000f8e00ff */
[----:B------:R-:W-:-:S11]  /*3250*/  ISETP.GE.AND P0, PT, R12, UR23, PT ;  /* 0x000000170c007c0c */ /* 0x000fd6000bf06270 */
        /* <DEDUP_REMOVED lines=11> */
[----:B------:R1:W-:Y:S04]  /*3310*/  @P0 STS [R222+0x3000], RZ ;  /* 0x003000ffde000388 */ /* 0x0003e80000000800 */
[----:B------:R1:W-:Y:S04]  /*3320*/  @P0 STS [R222+0x3004], RZ ;  /* 0x003004ffde000388 */ /* 0x0003e80000000800 */
[----:B------:R1:W-:Y:S04]  /*3330*/  @P0 STS [R222+0x3008], RZ ;  /* 0x003008ffde000388 */ /* 0x0003e80000000800 */
[----:B------:R1:W-:Y:S01]  /*3340*/  @P0 STS [R222+0x300c], RZ ;  /* 0x00300cffde000388 */ /* 0x0003e20000000800 */
[----:B-----5:R-:W-:-:S05]  /*3350*/  IMAD.U32 R3, RZ, RZ, UR10 ;  /* 0x0000000aff037e24 */ /* 0x020fca000f8e00ff */
[----:B------:R-:W-:Y:S01]  /*3360*/  IADD3.X R3, R11, UR29, R3, P2, !PT ;  /* 0x0000001d0b037c10 */ /* 0x000fe200097fe403 */
[----:B------:R-:W-:Y:S06]  /*3370*/  @P0 BRA `(.L_x_1504) ;  /* 0x0000000000180947 */ /* 0x000fec0003800000 */
[----:B------:R-:W-:-:S04]  /*3380*/  LEA R2, P0, R4, UR8, 0x1 ;  /* 0x0000000804027c11 */ /* 0x000fc8000f8008ff */
[----:B------:R-:W-:-:S05]  /*3390*/  LEA.HI.X R3, R4, UR9, R3, 0x1, P0 ;  /* 0x0000000904037c11 */ /* 0x000fca00080f0c03 */
[----:B------:R-:W-:Y:S01]  /*33a0*/  @!PT LDS RZ, [RZ] ;  /* 0x00000000fffff984 */ /* 0x000fe20000000800 */
[----:B------:R-:W-:Y:S01]  /*33b0*/  @!PT LDS RZ, [RZ] ;  /* 0x00000000fffff984 */ /* 0x000fe20000000800 */
[----:B------:R-:W-:Y:S01]  /*33c0*/  @!PT LDS RZ, [RZ] ;  /* 0x00000000fffff984 */ /* 0x000fe20000000800 */
[----:B------:R1:W-:Y:S04]  /*33d0*/  LDGSTS.E.BYPASS.LTC128B.128 [R222+0x3000], desc[UR16][R2.64+0x80] ;  /* 0x0300008002de7fae */ /* 0x0003e8000b901d50 */
.L_x_1504:
[----:B------:R-:W-:Y:S05]  /*33e0*/  BSYNC B0 ;  /* 0x0000000000007941 */ /* 0x000fea0003800000 */
.L_x_1502:
        /* <DEDUP_REMOVED lines=14> */
[----:B------:R-:W-:Y:S01]  /*34d0*/  P2R R21, PR, RZ, 0x4 ;  /* 0x00000004ff157803 */ /* 0x000fe20000000000 */
[----:B------:R-:W-:Y:S01]  /*34e0*/  IMAD R2, R14, UR28, RZ ;  /* 0x0000001c0e027c24 */ /* 0x000fe2000f8e02ff */
[----:B------:R-:W-:-:S02]  /*34f0*/  IADD3.X R5, R3, UR18, R5, P0, !PT ;  /* 0x0000001203057c10 */ /* 0x000fc400087fe405 */
[----:B------:R-:W-:Y:S01]  /*3500*/  ISETP.GE.AND P0, PT, R6, UR5, PT ;  /* 0x0000000506007c0c */ /* 0x000fe2000bf06270 */
[----:B------:R-:W-:Y:S01]  /*3510*/  IMAD R2, R13, UR29, R2 ;  /* 0x0000001d0d027c24 */ /* 0x000fe2000f8e0202 */
[----:B------:R-:W-:Y:S01]  /*3520*/  ISETP.GE.AND P2, PT, R241, UR5, PT ;  /* 0x00000005f1007c0c */ /* 0x000fe2000bf46270 */
[----:B------:R-:W-:Y:S01]  /*3530*/  IMAD.WIDE.U32 R4, R13, UR28, R4 ;  /* 0x0000001c0d047c25 */ /* 0x000fe2000f8e0004 */
[----:B------:R-:W-:Y:S02]  /*3540*/  P2R R20, PR, RZ, 0x1 ;  /* 0x00000001ff147803 */ /* 0x000fe40000000000 */
        /* <DEDUP_REMOVED lines=33> */
.L_x_1506:
[----:B------:R-:W-:Y:S05]  /*3760*/  BSYNC B0 ;  /* 0x0000000000007941 */ /* 0x000fea0003800000 */
.L_x_1505:
[----:B------:R-:W-:Y:S01]  /*3770*/  ISETP.GE.AND P4, PT, R17, UR8, PT ;  /* 0x0000000811007c0c */ /* 0x000fe2000bf86270 */
[----:B------:R-:W-:-:S12]  /*3780*/  BSSY B0, `(.L_x_1507) ;  /* 0x0000020000007945 */ /* 0x000fd80003800000 */
[----:B------:R1:W-:Y:S04]  /*3790*/  @P4 STS.128 [R0+0xd000], RZ ;  /* 0x00d000ff00004388 */ /* 0x0003e80000000c00 */
[----:B------:R1:W-:Y:S01]  /*37a0*/  @P4 STS.128 [R0+0x11000], RZ ;  /* 0x011000ff00004388 */ /* 0x0003e20000000c00 */
[----:B------:R-:W-:Y:S05]  /*37b0*/  @P4 BRA `(.L_x_1508) ;  /* 0x0000000000704947 */ /* 0x000fea0003800000 */
[----:B-1----:R-:W-:Y:S01]  /*37c0*/  IADD3 R6, P0, R240, 0x20, RZ ;  /* 0x00000020f0067810 */ /* 0x002fe20007f1e0ff */
[----:B------:R-:W-:Y:S01]  /*37d0*/  ULDC UR5, c[0x0][0x2d0] ;  /* 0x0000b40000057ab9 */ /* 0x000fe20000000800 */
[----:B------:R-:W-:-:S03]  /*37e0*/  MOV R3, R9 ;  /* 0x0000000900037202 */ /* 0x000fc60000000f00 */
[----:B------:R-:W-:Y:S01]  /*37f0*/  IMAD.X R2, RZ, RZ, R22, P0 ;  /* 0x000000ffff027224 */ /* 0x000fe200000e0616 */
[----:B------:R-:W-:-:S03]  /*3800*/  ISETP.GE.AND P0, PT, R230, UR5, PT ;  /* 0x00000005e6007c0c */ /* 0x000fc6000bf06270 */
[----:B------:R-:W-:Y:S02]  /*3810*/  IMAD R8, R2, UR6, RZ ;  /* 0x0000000602087c24 */ /* 0x000fe4000f8e02ff */
[----:B------:R-:W-:Y:S02]  /*3820*/  IMAD.MOV.U32 R2, RZ, RZ, R4 ;  /* 0x000000ffff027224 */ /* 0x000fe400078e0004 */
[C---:B------:R-:W-:Y:S02]  /*3830*/  IMAD R8, R6.reuse, UR7, R8 ;  /* 0x0000000706087c24 */ /* 0x040fe4000f8e0208 */
[----:B------:R-:W-:-:S04]  /*3840*/  IMAD.WIDE.U32 R2, R6, UR6, R2 ;  /* 0x0000000606027c25 */ /* 0x000fc8000f8e0002 */
[----:B------:R-:W1:Y:S01]  /*3850*/  @!P0 LDC.64 R10, c[0x0][0x218] ;  /* 0x00008600ff0a8b82 */ /* 0x000e620000000a00 */
        /* <DEDUP_REMOVED lines=18> */
.L_x_1508:
[----:B------:R-:W-:Y:S05]  /*3980*/  BSYNC B0 ;  /* 0x0000000000007941 */ /* 0x000fea0003800000 */
.L_x_1507:
[----:B------:R-:W-:Y:S01]  /*3990*/  IADD3 R2, R240, 0x40, RZ ;  /* 0x00000040f0027810 */ /* 0x000fe20007ffe0ff */
[----:B------:R-:W-:Y:S03]  /*39a0*/  BSSY B0, `(.L_x_1509) ;  /* 0x0000021000007945 */ /* 0x000fe60003800000 */
[----:B------:R-:W-:-:S13]  /*39b0*/  ISETP.GE.AND P3, PT, R2, UR8, PT ;  /* 0x0000000802007c0c */ /* 0x000fda000bf66270 */
        /* <DEDUP_REMOVED lines=31> */
.L_x_1510:
[----:B------:R-:W-:Y:S05]  /*3bb0*/  BSYNC B0 ;  /* 0x0000000000007941 */ /* 0x000fea0003800000 */
.L_x_1509:
        /* <DEDUP_REMOVED lines=14> */
[----:B------:R-:W5:Y:S01]  /*3ca0*/  @!P0 LDC.64 R10, c[0x0][0x218] ;  /* 0x00008600ff0a8b82 */ /* 0x000f620000000a00 */
[----:B-1----:R-:W-:Y:S01]  /*3cb0*/  IMAD.IADD R6, R5, 0x1, R2 ;  /* 0x0000000105067824 */ /* 0x002fe200078e0202 */
        /* <DEDUP_REMOVED lines=17> */
.L_x_1512:
[----:B------:R-:W-:Y:S05]  /*3dd0*/  BSYNC B0 ;  /* 0x0000000000007941 */ /* 0x000fea0003800000 */
.L_x_1511:
        /* <DEDUP_REMOVED lines=9> */
[----:B------:R-:W-:Y:S01]  /*3e70*/  IADD3 R4, P0, R2, UR33, RZ ;  /* 0x0000002102047c10 */ /* 0x000fe2000ff1e0ff */
[----:B------:R-:W-:-:S03]  /*3e80*/  IMAD R2, R14, UR6, RZ ;  /* 0x000000060e027c24 */ /* 0x000fc6000f8e02ff */
[----:B------:R-:W-:Y:S01]  /*3e90*/  IADD3.X R5, R3, UR37, R5, P0, !PT ;  /* 0x0000002503057c10 */ /* 0x000fe200087fe405 */
[C---:B------:R-:W-:Y:S02]  /*3ea0*/  IMAD R2, R13.reuse, UR7, R2 ;  /* 0x000000070d027c24 */ /* 0x040fe4000f8e0202 */
[----:B------:R-:W-:-:S05]  /*3eb0*/  IMAD.WIDE.U32 R4, R13, UR6, R4 ;  /* 0x000000060d047c25 */ /* 0x000fca000f8e0004 */
[----:B------:R-:W-:Y:S01]  /*3ec0*/  IADD3 R9, R5, R2, RZ ;  /* 0x0000000205097210 */ /* 0x000fe20007ffe0ff */
[----:B------:R-:W-:Y:S06]  /*3ed0*/  @P5 BRA `(.L_x_1514) ;  /* 0x0000000000685947 */ /* 0x000fec0003800000 */
        /* <DEDUP_REMOVED lines=26> */
.L_x_1514:
[----:B------:R-:W-:Y:S05]  /*4080*/  BSYNC B0 ;  /* 0x0000000000007941 */ /* 0x000fea0003800000 */
.L_x_1513:
[----:B------:R1:W-:Y:S01]  /*4090*/  @P4 STS.128 [R0+0x15000], RZ ;  /* 0x015000ff00004388 */ /* 0x0003e20000000c00 */
[----:B------:R-:W-:Y:S03]  /*40a0*/  BSSY B0, `(.L_x_1515) ;  /* 0x000001f000007945 */ /* 0x000fe60003800000 */
        /* <DEDUP_REMOVED lines=30> */
.L_x_1516:
[----:B------:R-:W-:Y:S05]  /*4290*/  BSYNC B0 ;  /* 0x0000000000007941 */ /* 0x000fea0003800000 */
.L_x_1515:
        /* <DEDUP_REMOVED lines=32> */
.L_x_1518:
[----:B------:R-:W-:Y:S05]  /*44a0*/  BSYNC B0 ;  /* 0x0000000000007941 */ /* 0x000fea0003800000 */
.L_x_1517:
[----:B------:R1:W-:Y:S01]  /*44b0*/  @P2 STS.128 [R0+0x17000], RZ ;  /* 0x017000ff00002388 */ /* 0x0003e20000000c00 */
[----:B------:R-:W-:Y:S03]  /*44c0*/  BSSY B0, `(.L_x_1519) ;  /* 0x000001d000007945 */ /* 0x000fe60003800000 */
[----:B------:R1:W-:Y:S01]  /*44d0*/  @P2 STS.128 [R0+0x1b000], RZ ;  /* 0x01b000ff00002388 */ /* 0x0003e20000000c00 */
[----:B------:R-:W-:Y:S05]  /*44e0*/  @P2 BRA `(.L_x_1520) ;  /* 0x0000000000682947 */ /* 0x000fea0003800000 */
[----:B------:R-:W-:Y:S01]  /*44f0*/  ULDC UR5, c[0x0][0x2d0] ;  /* 0x0000b40000057ab9 */ /* 0x000fe20000000800 */
[----:B------:R-:W-:Y:S01]  /*4500*/  IMAD.MOV.U32 R5, RZ, RZ, R9 ;  /* 0x000000ffff057224 */ /* 0x000fe200078e0009 */
[----:B------:R-:W-:Y:S02]  /*4510*/  ISETP.GE.AND P3, PT, R230, UR5, PT ;  /* 0x00000005e6007c0c */ /* 0x000fe4000bf66270 */
[----:B------:R-:W-:Y:S02]  /*4520*/  ISETP.GE.AND P2, PT, R12, UR5, PT ;  /* 0x000000050c007c0c */ /* 0x000fe4000bf46270 */
[----:B------:R-:W-:-:S05]  /*4530*/  IADD3 R2, P0, R240, 0x60, RZ ;  /* 0x00000060f0027810 */ /* 0x000fca0007f1e0ff */
[----:B------:R-:W-:Y:S02]  /*4540*/  IMAD.X R3, RZ, RZ, R22, P0 ;  /* 0x000000ffff037224 */ /* 0x000fe400000e0616 */
[----:B------:R-:W-:Y:S02]  /*4550*/  IMAD.WIDE.U32 R4, R2, UR14, R4 ;  /* 0x0000000e02047c25 */ /* 0x000fe4000f8e0004 */
[----:B-1----:R-:W1:Y:S01]  /*4560*/  @!P3 LDC.64 R6, c[0x0][0x220] ;  /* 0x00008800ff06bb82 */ /* 0x002e620000000a00 */
[----:B------:R1:W-:Y:S01]  /*4570*/  @P3 STS.128 [R0+0x17000], RZ ;  /* 0x017000ff00003388 */ /* 0x0003e20000000c00 */
[----:B------:R-:W-:-:S04]  /*4580*/  IMAD R3, R3, UR14, RZ ;  /* 0x0000000e03037c24 */ /* 0x000fc8000f8e02ff */
[----:B------:R-:W-:Y:S02]  /*4590*/  IMAD R2, R2, UR15, R3 ;  /* 0x0000000f02027c24 */ /* 0x000fe4000f8e0203 */
[----:B------:R-:W5:Y:S02]  /*45a0*/  @!P2 LDC.64 R8, c[0x0][0x220] ;  /* 0x00008800ff08ab82 */ /* 0x000f640000000a00 */
[----:B------:R-:W-:Y:S01]  /*45b0*/  IMAD.IADD R3, R5, 0x1, R2 ;  /* 0x0000000105037824 */ /* 0x000fe200078e0202 */
[----:B-1----:R-:W-:-:S04]  /*45c0*/  @!P3 LEA R6, P0, R4, R6, 0x1 ;  /* 0x000000060406b211 */ /* 0x002fc800078008ff */
[C---:B------:R-:W-:Y:S02]  /*45d0*/  @!P3 LEA.HI.X R7, R4.reuse, R7, R3, 0x1, P0 ;  /* 0x000000070407b211 */ /* 0x040fe400000f0c03 */
[----:B-----5:R-:W-:-:S03]  /*45e0*/  @!P2 LEA R2, P0, R4, R8, 0x1 ;  /* 0x000000080402a211 */ /* 0x020fc600078008ff */
[----:B------:R-:W-:Y:S01]  /*45f0*/  @!PT LDS RZ, [RZ] ;  /* 0x00000000fffff984 */ /* 0x000fe20000000800 */
[----:B------:R-:W-:Y:S01]  /*4600*/  @!PT LDS RZ, [RZ] ;  /* 0x00000000fffff984 */ /* 0x000fe20000000800 */
[----:B------:R-:W-:Y:S01]  /*4610*/  @!PT LDS RZ, [RZ] ;  /* 0x00000000fffff984 */ /* 0x000fe20000000800 */
[----:B------:R1:W-:Y:S01]  /*4620*/  @!P3 LDGSTS.E.BYPASS.LTC128B.128 [R0+0x17000], desc[UR16][R6.64] ;  /* 0x170000000600bfae */ /* 0x0003e2000b901d50 */
[----:B------:R-:W-:-:S03]  /*4630*/  @!P2 LEA.HI.X R3, R4, R9, R3, 0x1, P0 ;  /* 0x000000090403a211 */ /* 0x000fc600000f0c03 */
[----:B------:R1:W-:Y:S04]  /*4640*/  @P2 STS.128 [R0+0x1b000], RZ ;  /* 0x01b000ff00002388 */ /* 0x0003e80000000c00 */
[----:B------:R-:W-:Y:S01]  /*4650*/  @!PT LDS RZ, [RZ] ;  /* 0x00000000fffff984 */ /* 0x000fe20000000800 */
[----:B------:R-:W-:Y:S01]  /*4660*/  @!PT LDS RZ, [RZ] ;  /* 0x00000000fffff984 */ /* 0x000fe20000000800 */
[----:B------:R-:W-:Y:S01]  /*4670*/  @!PT LDS RZ, [RZ] ;  /* 0x00000000fffff984 */ /* 0x000fe20000000800 */
[----:B------:R1:W-:Y:S02]  /*4680*/  @!P2 LDGSTS.E.BYPASS.LTC128B.128 [R0+0x1b000], desc[UR16][R2.64+0x80] ;  /* 0x1b0000800200afae */ /* 0x0003e4000b901d50 */
.L_x_1520:
[----:B------:R-:W-:Y:S05]  /*4690*/  BSYNC B0 ;  /* 0x0000000000007941 */ /* 0x000fea0003800000 */
.L_x_1519:
[----:B------:R-:W2:Y:S01]  /*46a0*/  LDC.64 R8, c[0x0][0x3b8] ;  /* 0x0000ee00ff087b82 */ /* 0x000ea20000000a00 */
[----:B------:R-:W2:Y:S01]  /*46b0*/  LDL R10, [R1+0x8] ;  /* 0x00000800010a7983 */ /* 0x000ea20000100800 */
[----:B------:R-:W-:Y:S02]  /*46c0*/  ISETP.NE.AND P0, PT, R18, RZ, PT ;  /* 0x000000ff1200720c */ /* 0x000fe40003f05270 */
[----:B------:R-:W-:Y:S01]  /*46d0*/  ISETP.NE.AND P2, PT, R20, RZ, PT ;  /* 0x000000ff1400720c */ /* 0x000fe20003f45270 */
[----:B-1----:R-:W-:Y:S01]  /*46e0*/  IMAD.MOV.U32 R2, RZ, RZ, 0x4 ;  /* 0x00000004ff027424 */ /* 0x002fe200078e00ff */
[----:B------:R-:W-:Y:S01]  /*46f0*/  UIMAD UR5, UR49, UR61, UR56 ;  /* 0x0000003d310572a4 */ /* 0x000fe2000f8e0238 */
[----:B------:R-:W-:Y:S01]  /*4700*/  IMAD.MOV.U32 R6, RZ, RZ, 0x4 ;  /* 0x00000004ff067424 */ /* 0x000fe200078e00ff */
[----:B------:R-:W-:Y:S01]  /*4710*/  ISETP.NE.AND P4, PT, R19, RZ, PT ;  /* 0x000000ff1300720c */ /* 0x000fe20003f85270 */
[----:B------:R-:W-:Y:S01]  /*4720*/  IMAD.WIDE R2, R241, R2, UR20 ;  /* 0x00000014f1027e25 */ /* 0x000fe2000f8e0202 */
[----:B------:R-:W-:Y:S01]  /*4730*/  USHF.L.U32 UR5, UR5, 0x5, URZ ;  /* 0x0000000505057899 */ /* 0x000fe2000800063f */
[----:B------:R-:W-:Y:S01]  /*4740*/  ISETP.NE.AND P3, PT, R21, RZ, PT ;  /* 0x000000ff1500720c */ /* 0x000fe20003f65270 */
[----:B------:R-:W0:Y:S01]  /*4750*/  LDGDEPBAR ;  /* 0x00000000000079af */ /* 0x000e220000000000 */
[----:B------:R-:W-:-:S02]  /*4760*/  IMAD.MOV.U32 R243, RZ, RZ, 0x7f800000 ;  /* 0x7f800000fff37424 */ /* 0x000fc400078e00ff */
[----:B------:R-:W-:Y:S02]  /*4770*/  IMAD.MOV.U32 R242, RZ, RZ, 0x7f800000 ;  /* 0x7f800000fff27424 */ /* 0x000fe400078e00ff */
[----:B------:R-:W-:Y:S02]  /*4780*/  IMAD.MOV.U32 R244, RZ, RZ, 0x7f800000 ;  /* 0x7f800000fff47424 */ /* 0x000fe400078e00ff */
[----:B------:R-:W-:Y:S01]  /*4790*/  IMAD.MOV.U32 R245, RZ, RZ, 0x7f800000 ;  /* 0x7f800000fff57424 */ /* 0x000fe200078e00ff */
[----:B--234-:R-:W-:Y:S01]  /*47a0*/  SHF.R.S32.HI R0, RZ, 0x1f, R15 ;  /* 0x0000001fff007819 */ /* 0x01cfe2000001140f */
[----:B------:R-:W-:Y:S01]  /*47b0*/  IMAD.MOV.U32 R218, RZ, RZ, 0x20 ;  /* 0x00000020ffda7424 */ /* 0x000fe200078e00ff */
[----:B------:R-:W-:Y:S01]  /*47c0*/  ULDC UR28, c[0x0][0x2d0] ;  /* 0x0000b400001c7ab9 */ /* 0x000fe20000000800 */
[----:B------:R-:W-:Y:S01]  /*47d0*/  IMAD.MOV.U32 R196, RZ, RZ, 0x40 ;  /* 0x00000040ffc47424 */ /* 0x000fe200078e00ff */
[----:B------:R-:W2:Y:S01]  /*47e0*/  LDG.E.64 R4, desc[UR16][R8.64+0x8] ;  /* 0x0000081008047981 */ /* 0x000ea2000c1e1b00 */
[----:B------:R-:W-:Y:S01]  /*47f0*/  @!P0 IMAD.WIDE R6, R16, R6, UR20 ;  /* 0x0000001410068e25 */ /* 0x000fe2000f8e0206 */
[----:B------:R-:W-:-:S02]  /*4800*/  USHF.R.S32.HI UR6, URZ, 0x1f, UR5 ;  /* 0x0000001f3f067899 */ /* 0x000fc40008011405 */
[----:B------:R-:W5:Y:S01]  /*4810*/  @!P2 LDG.E R242, desc[UR16][R2.64+0x80] ;  /* 0x0000801002f2a981 */ /* 0x000f62000c1e1900 */
[----:B------:R-:W-:Y:S01]  /*4820*/  UIADD3 UR27, -UR12, 0x80, UR36 ;  /* 0x000000800c1b7890 */ /* 0x000fe2000fffe124 */
[----:B------:R-:W-:Y:S01]  /*4830*/  IMAD.MOV.U32 R235, RZ, RZ, R222 ;  /* 0x000000ffffeb7224 */ /* 0x000fe200078e00de */
[----:B------:R-:W-:Y:S01]  /*4840*/  CS2R R158, SRZ ;  /* 0x00000000009e7805 */ /* 0x000fe2000001ff00 */
[----:B------:R-:W5:Y:S01]  /*4850*/  @!P0 LDG.E R243, desc[UR16][R6.64] ;  /* 0x0000001006f38981 */ /* 0x000f62000c1e1900 */
[----:B------:R-:W-:Y:S02]  /*4860*/  CS2R R156, SRZ ;  /* 0x00000000009c7805 */ /* 0x000fe4000001ff00 */
[----:B------:R-:W-:Y:S02]  /*4870*/  CS2R R162, SRZ ;  /* 0x0000000000a27805 */ /* 0x000fe4000001ff00 */
[----:B------:R-:W-:Y:S01]  /*4880*/  CS2R R160, SRZ ;  /* 0x0000000000a07805 */ /* 0x000fe2000001ff00 */
[----:B------:R-:W5:Y:S01]  /*4890*/  @!P4 LDG.E R244, desc[UR16][R2.64] ;  /* 0x0000001002f4c981 */ /* 0x000f62000c1e1900 */
        /* <DEDUP_REMOVED lines=28> */
[----:B-1----:R-:W-:Y:S01]  /*4a60*/  VIADD R2, R219, 0x2000 ;  /* 0x00002000db027836 */ /* 0x002fe20000000000 */
[----:B------:R-:W-:Y:S02]  /*4a70*/  CS2R R102, SRZ ;  /* 0x0000000000667805 */ /* 0x000fe4000001ff00 */
[----:B------:R-:W-:Y:S02]  /*4a80*/  CS2R R100, SRZ ;  /* 0x0000000000647805 */ /* 0x000fe4000001ff00 */
[----:B------:R-:W-:Y:S02]  /*4a90*/  CS2R R94, SRZ ;  /* 0x00000000005e7805 */ /* 0x000fe4000001ff00 */
[----:B------:R-:W-:Y:S02]  /*4aa0*/  CS2R R92, SRZ ;  /* 0x00000000005c7805 */ /* 0x000fe4000001ff00 */
        /* <DEDUP_REMOVED lines=32> */
[----:B------:R-:W-:Y:S01]  /*4cb0*/  ULDC UR7, c[0x0][0x394] ;  /* 0x0000e50000077ab9 */ /* 0x000fe20000000800 */
[----:B------:R-:W-:Y:S01]  /*4cc0*/  ULDC UR31, c[0x0][0x398] ;  /* 0x0000e600001f7ab9 */ /* 0x000fe20000000800 */
[----:B------:R-:W-:Y:S01]  /*4cd0*/  ULDC UR30, c[0x0][0x2dc] ;  /* 0x0000b700001e7ab9 */ /* 0x000fe20000000800 */
[----:B------:R-:W-:Y:S01]  /*4ce0*/  ULDC UR29, c[0x0][0x270] ;  /* 0x00009c00001d7ab9 */ /* 0x000fe20000000800 */
[----:B------:R-:W-:Y:S01]  /*4cf0*/  UIADD3 UR27, UR27, -UR43, URZ ;  /* 0x8000002b1b1b7290 */ /* 0x000fe2000fffe03f */
[----:B------:R-:W-:Y:S01]  /*4d00*/  UMOV UR23, UR7 ;  /* 0x0000000700177c82 */ /* 0x000fe20008000000 */
[----:B------:R-:W-:Y:S01]  /*4d10*/  ULDC.U8 UR18, c[0x0][0x388] ;  /* 0x0000e20000127ab9 */ /* 0x000fe20000000000 */
[----:B------:R-:W-:Y:S01]  /*4d20*/  ULDC UR15, c[0x0][0x2ec] ;  /* 0x0000bb00000f7ab9 */ /* 0x000fe20000000800 */
[----:B------:R-:W-:-:S04]  /*4d30*/  LOP3.LUT P3, RZ, R10, 0x4, RZ, 0xc0, !PT ;  /* 0x000000040aff7812 */ /* 0x000fc8000786c0ff */
[----:B------:R-:W-:Y:S02]  /*4d40*/  SEL R196, R196, 0xffffffc0, !P3 ;  /* 0xffffffc0c4c47807 */ /* 0x000fe40005800000 */
[----:B--2---:R-:W-:-:S04]  /*4d50*/  IADD3 R247, P2, P0, R4, UR5, R15 ;  /* 0x0000000504f77c10 */ /* 0x004fc8000f85e00f */
[----:B------:R-:W-:Y:S01]  /*4d60*/  IADD3.X R248, R5, UR6, R0, P2, P0 ;  /* 0x0000000605f87c10 */ /* 0x000fe200097e0400 */
[----:B------:R-:W-:Y:S01]  /*4d70*/  VIADD R0, R217, 0x2000 ;  /* 0x00002000d9007836 */ /* 0x000fe20000000000 */
[----:B------:R-:W-:-:S04]  /*4d80*/  LOP3.LUT P0, RZ, R10, 0x2, RZ, 0xc0, !PT ;  /* 0x000000020aff7812 */ /* 0x000fc8000780c0ff */
[----:B------:R-:W-:Y:S02]  /*4d90*/  SEL R0, R0, R217, !P1 ;  /* 0x000000d900007207 */ /* 0x000fe40004800000 */
[----:B------:R-:W-:Y:S02]  /*4da0*/  LOP3.LUT P2, RZ, R10, 0x4, RZ, 0xc0, !PT ;  /* 0x000000040aff7812 */ /* 0x000fe4000784c0ff */
[----:B------:R-:W-:Y:S02]  /*4db0*/  SEL R218, R218, 0xffffffe0, !P0 ;  /* 0xffffffe0dada7807 */ /* 0x000fe40004000000 */
[----:B------:R-:W-:Y:S02]  /*4dc0*/  LEA R212, R0, UR4, 0x1 ;  /* 0x0000000400d47c11 */ /* 0x000fe4000f8e08ff */
[----:B---3--:R-:W-:Y:S02]  /*4dd0*/  R2UR UR13, R9 ;  /* 0x00000000090d72ca */ /* 0x008fe400000e0000 */
[----:B------:R-:W-:-:S15]  /*4de0*/  R2UR UR14, R8 ;  /* 0x00000000080e72ca */ /* 0x000fde00000e0000 */
.L_x_1525:
[----:B------:R-:W0:Y:S01]  /*4df0*/  LDGDEPBAR ;  /* 0x00000000000079af */ /* 0x000e220000000000 */
[C---:B------:R-:W-:Y:S01]  /*4e00*/  IADD3 R0, R212.reuse, R218, RZ ;  /* 0x000000dad4007210 */ /* 0x040fe20007ffe0ff */
[----:B------:R-:W-:Y:S01]  /*4e10*/  IMAD.U32 R2, RZ, RZ, UR25 ;  /* 0x00000019ff027e24 */ /* 0x000fe2000f8e00ff */
[----:B------:R-:W-:Y:S01]  /*4e20*/  USHF.L.U32 UR5, UR11, 0x6, URZ ;  /* 0x000000060b057899 */ /* 0x000fe2000800063f */
[----:B------:R-:W-:Y:S01]  /*4e30*/  IMAD.U32 R3, RZ, RZ, UR24 ;  /* 0x00000018ff037e24 */ /* 0x000fe2000f8e00ff */
[----:B------:R-:W-:Y:S02]  /*4e40*/  UMOV UR7, UR59 ;  /* 0x0000003b00077c82 */ /* 0x000fe40008000000 */
[C---:B------:R-:W-:Y:S01]  /*4e50*/  LEA R2, P0, R241.reuse, R2, 0x2 ;  /* 0x00000002f1027211 */ /* 0x040fe200078010ff */
[----:B------:R-:W-:Y:S03]  /*4e60*/  UISETP.GE.AND UP0, UPT, UR5, UR27, UPT ;  /* 0x0000001b0500728c */ /* 0x000fe6000bf06270 */
[----:B------:R-:W-:Y:S03]  /*4e70*/  LEA.HI.X.SX32 R3, R241, R3, 0x2, P0 ;  /* 0x00000003f1037211 */ /* 0x000fe600000f16ff */
[----:B------:R-:W-:Y:S01]  /*4e80*/  PLOP3.LUT P0, PT, PT, PT, UP0, 0x80, 0x0 ;  /* 0x000000000000781c */ /* 0x000fe20003f0f008 */
[----:B------:R-:W-:Y:S04]  /*4e90*/  DEPBAR.LE SB0, 0x0 ;  /* 0x000080000000791a */ /* 0x000fe80000000000 */
[----:B------:R-:W-:Y:S06]  /*4ea0*/  BAR.SYNC.DEFER_BLOCKING 0x0 ;  /* 0x0000000000007b1d */ /* 0x000fec0000010000 */
[----:B------:R-:W-:Y:S04]  /*4eb0*/  LDSM.16.M88.4 R32, [R212] ;  /* 0x00000000d420783b */ /* 0x000fe80000000200 */
[----:B------:R-:W1:Y:S04]  /*4ec0*/  LDSM.16.M88.4 R16, [R213+0xc000] ;  /* 0x00c00000d510783b */ /* 0x000e680000000200 */
[----:B------:R-:W2:Y:S04]  /*4ed0*/  LDSM.16.M88.4 R28, [R212+0x1000] ;  /* 0x00100000d41c783b */ /* 0x000ea80000000200 */
[----:B------:R-:W3:Y:S04]  /*4ee0*/  LDSM.16.M88.4 R164, [R213+0xc800] ;  /* 0x00c80000d5a4783b */ /* 0x000ee80000000200 */
[----:B------:R-:W-:Y:S04]  /*4ef0*/  LDSM.16.M88.4 R168, [R0] ;  /* 0x0000000000a8783b */ /* 0x000fe80000000200 */
[----:B------:R-:W4:Y:S04]  /*4f00*/  LDSM.16.M88.4 R172, [R214+0xc000] ;  /* 0x00c00000d6ac783b */ /* 0x000f280000000200 */
[----:B------:R-:W4:Y:S04]  /*4f10*/  LDSM.16.M88.4 R176, [R0+0x1000] ;  /* 0x0010000000b0783b */ /* 0x000f280000000200 */
[----:B------:R-:W4:Y:S04]  /*4f20*/  LDSM.16.M88.4 R180, [R214+0xc800] ;  /* 0x00c80000d6b4783b */ /* 0x000f280000000200 */
[----:B------:R-:W-:Y:S04]  /*4f30*/  LDSM.16.M88.4 R184, [R216+0xc000] ;  /* 0x00c00000d8b8783b */ /* 0x000fe80000000200 */
        /* <DEDUP_REMOVED lines=108> */
.L_x_1521:
[----:B------:R-:W1:Y:S01]  /*5600*/  S2R R2, SR_TID.X ;  /* 0x0000000000027919 */ /* 0x000e620000002100 */
[----:B------:R-:W-:Y:S01]  /*5610*/  IMAD.SHL.U32 R3, R246, 0x20, RZ ;  /* 0x00000020f6037824 */ /* 0x000fe200078e00ff */
[----:B------:R-:W-:Y:S01]  /*5620*/  UIADD3 UR6, UR12, 0x1, -UR19 ;  /* 0x000000010c067890 */ /* 0x000fe2000fffe813 */
[----:B------:R-:W-:Y:S01]  /*5630*/  IMAD.U32 R0, RZ, RZ, UR22 ;  /* 0x00000016ff007e24 */ /* 0x000fe2000f8e00ff */
[----:B------:R-:W-:Y:S01]  /*5640*/  UMOV UR23, UR7 ;  /* 0x0000000700177c82 */ /* 0x000fe20008000000 */
[----:B-1----:R-:W-:Y:S05]  /*5650*/  IMAD.SHL.U32 R2, R2, 0x2, RZ ;  /* 0x0000000202027824 */ /* 0x002fea00078e00ff */
[----:B------:R-:W-:Y:S01]  /*5660*/  LOP3.LUT R3, R3, 0x6, R2, 0xf8, !PT ;  /* 0x0000000603037812 */ /* 0x000fe200078ef802 */
[----:B------:R-:W-:Y:S01]  /*5670*/  VIADD R2, R241, UR5 ;  /* 0x00000005f1027c36 */ /* 0x000fe20008000000 */
[----:B------:R-:W-:Y:S02]  /*5680*/  UIADD3 UR5, UR6, UR31, URZ ;  /* 0x0000001f06057290 */ /* 0x000fe4000fffe03f */
[----:B------:R-:W-:Y:S01]  /*5690*/  UIADD3 UR6, -UR7, UR12, -UR19 ;  /* 0x0000000c07067290 */ /* 0x000fe2000fffe913 */
[C---:B------:R-:W-:Y:S02]  /*56a0*/  VIADD R167, R2.reuse, 0x8 ;  /* 0x0000000802a77836 */ /* 0x040fe40000000000 */
[C---:B------:R-:W-:Y:S02]  /*56b0*/  VIADD R166, R2.reuse, 0x20 ;  /* 0x0000002002a67836 */ /* 0x040fe40000000000 */
[----:B------:R-:W-:Y:S01]  /*56c0*/  IMAD.U32 R165, RZ, RZ, UR5 ;  /* 0x00000005ffa57e24 */ /* 0x000fe2000f8e00ff */
[----:B------:R-:W-:Y:S01]  /*56d0*/  VIADDMNMX R174, R2, UR6, RZ, !PT ;  /* 0x0000000602ae7c46 */ /* 0x000fe2000f8001ff */
[----:B------:R-:W-:Y:S01]  /*56e0*/  IMAD R0, R0, 0x80, R3 ;  /* 0x0000008000007824 */ /* 0x000fe200078e0203 */
[----:B------:R-:W-:Y:S01]  /*56f0*/  VIADDMNMX R167, R167, UR6, RZ, !PT ;  /* 0x00000006a7a77c46 */ /* 0x000fe2000f8001ff */
[----:B------:R-:W-:Y:S01]  /*5700*/  IMAD.U32 R175, RZ, RZ, UR5 ;  /* 0x00000005ffaf7e24 */ /* 0x000fe2000f8e00ff */
[--C-:B------:R-:W-:Y:S01]  /*5710*/  IADD3 R170, R165, 0x8, R2.reuse ;  /* 0x00000008a5aa7810 */ /* 0x100fe20007ffe002 */
[----:B------:R-:W-:Y:S01]  /*5720*/  IMAD.U32 R3, RZ, RZ, UR5 ;  /* 0x00000005ff037e24 */ /* 0x000fe2000f8e00ff */
[----:B------:R-:W-:Y:S01]  /*5730*/  VIADDMNMX R165, R166, UR6, RZ, !PT ;  /* 0x00000006a6a57c46 */ /* 0x000fe2000f8001ff */
[C---:B------:R-:W-:Y:S01]  /*5740*/  VIADD R169, R2.reuse, 0x28 ;  /* 0x0000002802a97836 */ /* 0x040fe20000000000 */
[----:B------:R-:W-:Y:S01]  /*5750*/  VIADDMNMX R175, R2, R175, UR12, PT ;  /* 0x0000000c02af7e46 */ /* 0x000fe2000b8001af */
[----:B------:R-:W-:Y:S01]  /*5760*/  IMAD.U32 R164, RZ, RZ, UR5 ;  /* 0x00000005ffa47e24 */ /* 0x000fe2000f8e00ff */
[C---:B------:R-:W-:Y:S01]  /*5770*/  ISETP.GE.AND P1, PT, R0.reuse, R174, PT ;  /* 0x000000ae0000720c */ /* 0x040fe20003f26270 */
[----:B------:R-:W-:Y:S01]  /*5780*/  VIADD R173, R0, 0x1 ;  /* 0x0000000100ad7836 */ /* 0x000fe20000000000 */
[----:B------:R-:W-:Y:S01]  /*5790*/  VIMNMX R166, R170, UR12, PT ;  /* 0x0000000caaa67c48 */ /* 0x000fe2000bfe0100 */
[C---:B------:R-:W-:Y:S01]  /*57a0*/  VIADD R172, R0.reuse, 0x8 ;  /* 0x0000000800ac7836 */ /* 0x040fe20000000000 */
[C---:B------:R-:W-:Y:S01]  /*57b0*/  ISETP.GE.AND P0, PT, R0.reuse, R167, PT ;  /* 0x000000a70000720c */ /* 0x040fe20003f06270 */
[C---:B------:R-:W-:Y:S01]  /*57c0*/  VIADD R171, R0.reuse, 0x9 ;  /* 0x0000000900ab7836 */ /* 0x040fe20000000000 */
[--C-:B------:R-:W-:Y:S01]  /*57d0*/  IADD3 R168, R3, 0x28, R2.reuse ;  /* 0x0000002803a87810 */ /* 0x100fe20007ffe002 */
[----:B------:R-:W-:Y:S01]  /*57e0*/  VIADD R170, R0, 0x10 ;  /* 0x0000001000aa7836 */ /* 0x000fe20000000000 */
[----:B------:R-:W-:Y:S02]  /*57f0*/  IADD3 R164, R164, 0x20, R2 ;  /* 0x00000020a4a47810 */ /* 0x000fe40007ffe002 */
[----:B------:R-:W-:Y:S01]  /*5800*/  VIADDMNMX R3, R169, UR6, RZ, !PT ;  /* 0x00000006a9037c46 */ /* 0x000fe2000f8001ff */
[C---:B------:R-:W-:Y:S01]  /*5810*/  VIADD R169, R0.reuse, 0x11 ;  /* 0x0000001100a97836 */ /* 0x040fe20000000000 */
[C---:B------:R-:W-:Y:S02]  /*5820*/  ISETP.GE.OR P1, PT, R0.reuse, R175, !P1 ;  /* 0x000000af0000720c */ /* 0x040fe40004f26670 */
[----:B------:R-:W-:Y:S02]  /*5830*/  ISETP.GE.OR P0, PT, R0, R166, !P0 ;  /* 0x000000a60000720c */ /* 0x000fe40004706670 */
[----:B------:R-:W-:Y:S02]  /*5840*/  VIMNMX R164, R164, UR12, PT ;  /* 0x0000000ca4a47c48 */ /* 0x000fe4000bfe0100 */
[----:B------:R-:W-:Y:S02]  /*5850*/  ISETP.GE.AND P6, PT, R0, R165, PT ;  /* 0x000000a50000720c */ /* 0x000fe40003fc6270 */
[----:B------:R-:W-:Y:S01]  /*5860*/  VIMNMX R2, R168, UR12, PT ;  /* 0x0000000ca8027c48 */ /* 0x000fe2000bfe0100 */
[C---:B------:R-:W-:Y:S01]  /*5870*/  VIADD R168, R0.reuse, 0x18 ;  /* 0x0000001800a87836 */ /* 0x040fe20000000000 */
[----:B------:R-:W-:Y:S02]  /*5880*/  ISETP.GE.AND P5, PT, R0, R3, PT ;  /* 0x000000030000720c */ /* 0x000fe40003fa6270 */
[----:B------:R-:W-:Y:S02]  /*5890*/  FSEL R4, R4, -INF , !P1 ;  /* 0xff80000004047808 */ /* 0x000fe40004800000 */
[----:B------:R-:W-:Y:S02]  /*58a0*/  FSEL R6, R6, -INF , !P0 ;  /* 0xff80000006067808 */ /* 0x000fe40004000000 */
[-C--:B------:R-:W-:Y:S02]  /*58b0*/  ISETP.GE.AND P4, PT, R173, R174.reuse, PT ;  /* 0x000000aead00720c */ /* 0x080fe40003f86270 */
[-C--:B------:R-:W-:Y:S02]  /*58c0*/  ISETP.GE.AND P3, PT, R172, R174.reuse, PT ;  /* 0x000000aeac00720c */ /* 0x080fe40003f66270 */
[-C--:B------:R-:W-:Y:S02]  /*58d0*/  ISETP.GE.AND P1, PT, R171, R174.reuse, PT ;  /* 0x000000aeab00720c */ /* 0x080fe40003f26270 */
[----:B------:R-:W-:Y:S02]  /*58e0*/  ISETP.GE.AND P0, PT, R170, R174, PT ;  /* 0x000000aeaa00720c */ /* 0x000fe40003f06270 */
[C---:B------:R-:W-:Y:S02]  /*58f0*/  ISETP.GE.OR P6, PT, R0.reuse, R164, !P6 ;  /* 0x000000a40000720c */ /* 0x040fe400077c6670 */
[C---:B------:R-:W-:Y:S01]  /*5900*/  ISETP.GE.OR P5, PT, R0.reuse, R2, !P5 ;  /* 0x000000020000720c */ /* 0x040fe20006fa6670 */
[----:B------:R-:W-:Y:S01]  /*5910*/  VIADD R0, R0, 0x19 ;  /* 0x0000001900007836 */ /* 0x000fe20000000000 */
        /* <DEDUP_REMOVED lines=12> */
[----:B------:R-:W-:Y:S02]  /*59e0*/  ISETP.GE.AND P4, PT, R0, R174, PT ;  /* 0x000000ae0000720c */ /* 0x000fe40003f86270 */
[-C--:B------:R-:W-:Y:S02]  /*59f0*/  ISETP.GE.AND P3, PT, R173, R167.reuse, PT ;  /* 0x000000a7ad00720c */ /* 0x080fe40003f66270 */
[-C--:B------:R-:W-:Y:S02]  /*5a00*/  ISETP.GE.AND P1, PT, R172, R167.reuse, PT ;  /* 0x000000a7ac00720c */ /* 0x080fe40003f26270 */
[----:B------:R-:W-:Y:S02]  /*5a10*/  ISETP.GE.AND P0, PT, R171, R167, PT ;  /* 0x000000a7ab00720c */ /* 0x000fe40003f06270 */
[-C--:B------:R-:W-:Y:S02]  /*5a20*/  ISETP.GE.OR P6, PT, R169, R175.reuse, !P6 ;  /* 0x000000afa900720c */ /* 0x080fe400077c6670 */
[-C--:B------:R-:W-:Y:S02]  /*5a30*/  ISETP.GE.OR P5, PT, R168, R175.reuse, !P5 ;  /* 0x000000afa800720c */ /* 0x080fe40006fa6670 */
[----:B------:R-:W-:Y:S02]  /*5a40*/  ISETP.GE.OR P4, PT, R0, R175, !P4 ;  /* 0x000000af0000720c */ /* 0x000fe40006786670 */
[-C--:B------:R-:W-:Y:S02]  /*5a50*/  ISETP.GE.OR P3, PT, R173, R166.reuse, !P3 ;  /* 0x000000a6ad00720c */ /* 0x080fe40005f66670 */
        /* <DEDUP_REMOVED lines=62> */
.L_x_1522:
[C---:B------:R-:W-:Y:S01]  /*5e40*/  FSETP.NEU.FTZ.AND P0, PT, R244.reuse, -INF , PT ;  /* 0xff800000f400780b */ /* 0x040fe20003f1d000 */
[----:B------:R-:W-:Y:S01]  /*5e50*/  FMUL.FTZ R164, R244, 1.4426950216293334961 ;  /* 0x3fb8aa3bf4a47820 */ /* 0x000fe20000410000 */
[----:B------:R-:W-:Y:S01]  /*5e60*/  FSETP.NEU.FTZ.AND P1, PT, R242, -INF , PT ;  /* 0xff800000f200780b */ /* 0x000fe20003f3d000 */
[----:B------:R-:W-:Y:S01]  /*5e70*/  IMAD.WIDE.U32 R166, R247, -0x2daee0ad, RZ ;  /* 0xd2511f53f7a67825 */ /* 0x000fe200078e00ff */
[----:B------:R-:W-:Y:S02]  /*5e80*/  UIADD3 UR5, UR13, -0x4498517b, URZ ;  /* 0xbb67ae850d057890 */ /* 0x000fe4000fffe03f */
[----:B------:R-:W-:Y:S01]  /*5e90*/  FSEL R164, R164, RZ, P0 ;  /* 0x000000ffa4a47208 */ /* 0x000fe20000000000 */
[C---:B------:R-:W-:Y:S01]  /*5ea0*/  FMUL.FTZ R3, R245.reuse, 1.4426950216293334961 ;  /* 0x3fb8aa3bf5037820 */ /* 0x040fe20000410000 */
[----:B------:R-:W-:Y:S01]  /*5eb0*/  FSETP.NEU.FTZ.AND P0, PT, R245, -INF , PT ;  /* 0xff800000f500780b */ /* 0x000fe20003f1d000 */
[----:B------:R-:W-:Y:S01]  /*5ec0*/  FMUL.FTZ R2, R242, 1.4426950216293334961 ;  /* 0x3fb8aa3bf2027820 */ /* 0x000fe20000410000 */
[----:B------:R-:W-:Y:S01]  /*5ed0*/  FMUL.FTZ R0, R243, 1.4426950216293334961 ;  /* 0x3fb8aa3bf3007820 */ /* 0x000fe20000410000 */
[--C-:B------:R-:W-:Y:S01]  /*5ee0*/  FFMA.FTZ R33, R33, UR15, -R164.reuse ;  /* 0x0000000f21217c23 */ /* 0x100fe200080108a4 */
[----:B------:R-:W-:Y:S01]  /*5ef0*/  FSEL R3, R3, RZ, P0 ;  /* 0x000000ff03037208 */ /* 0x000fe20000000000 */
[--C-:B------:R-:W-:Y:S01]  /*5f00*/  FFMA.FTZ R32, R32, UR15, -R164.reuse ;  /* 0x0000000f20207c23 */ /* 0x100fe200080108a4 */
[----:B------:R-:W-:Y:S01]  /*5f10*/  FSETP.NEU.FTZ.AND P0, PT, R243, -INF , PT ;  /* 0xff800000f300780b */ /* 0x000fe20003f1d000 */
[----:B------:R-:W-:Y:S01]  /*5f20*/  MUFU.EX2 R203, R33 ;  /* 0x0000002100cb7308 */ /* 0x000fe20000000800 */
[----:B------:R-:W-:Y:S01]  /*5f30*/  FSEL R2, R2, RZ, P1 ;  /* 0x000000ff02027208 */ /* 0x000fe20000800000 */
[--C-:B------:R-:W-:Y:S01]  /*5f40*/  FFMA.FTZ R35, R35, UR15, -R3.reuse ;  /* 0x0000000f23237c23 */ /* 0x100fe20008010803 */
[----:B------:R-:W-:Y:S01]  /*5f50*/  FSEL R0, R0, RZ, P0 ;  /* 0x000000ff00007208 */ /* 0x000fe20000000000 */
[--C-:B------:R-:W-:Y:S01]  /*5f60*/  FFMA.FTZ R34, R34, UR15, -R3.reuse ;  /* 0x0000000f22227c23 */ /* 0x100fe20008010803 */
[----:B------:R-:W-:Y:S01]  /*5f70*/  FFMA.FTZ R20, R20, UR15, -R164 ;  /* 0x0000000f14147c23 */ /* 0x000fe200080108a4 */
[--C-:B------:R-:W-:Y:S01]  /*5f80*/  FFMA.FTZ R28, R28, UR15, -R2.reuse ;  /* 0x0000000f1c1c7c23 */ /* 0x100fe20008010802 */
[----:B------:R-:W-:Y:S01]  /*5f90*/  FFMA.FTZ R181, R8, UR15, -R2 ;  /* 0x0000000f08b57c23 */ /* 0x000fe20008010802 */
[----:B------:R-:W-:Y:S02]  /*5fa0*/  FFMA.FTZ R31, R31, UR15, -R0 ;  /* 0x0000000f1f1f7c23 */ /* 0x000fe40008010800 */
[----:B------:R1:W2:Y:S01]  /*5fb0*/  MUFU.EX2 R228, R32 ;  /* 0x0000002000e47308 */ /* 0x0002a20000000800 */
[----:B------:R-:W-:Y:S02]  /*5fc0*/  IMAD.U32 R8, RZ, RZ, UR11 ;  /* 0x0000000bff087e24 */ /* 0x000fe4000f8e00ff */
[--C-:B------:R-:W-:Y:S01]  /*5fd0*/  FFMA.FTZ R19, R19, UR15, -R3.reuse ;  /* 0x0000000f13137c23 */ /* 0x100fe20008010803 */
[--C-:B------:R-:W-:Y:S01]  /*5fe0*/  FFMA.FTZ R23, R23, UR15, -R3.reuse ;  /* 0x0000000f17177c23 */ /* 0x100fe20008010803 */
[----:B------:R-:W-:Y:S01]  /*5ff0*/  FFMA.FTZ R201, R22, UR15, -R3 ;  /* 0x0000000f16c97c23 */ /* 0x000fe20008010803 */
[----:B------:R-:W-:Y:S02]  /*6000*/  IMAD R8, R8, 0x4, R251 ;  /* 0x0000000408087824 */ /* 0x000fe400078e02fb */
[--C-:B------:R-:W-:Y:S01]  /*6010*/  FFMA.FTZ R192, R17, UR15, -R164.reuse ;  /* 0x0000000f11c07c23 */ /* 0x100fe200080108a4 */
[----:B------:R-:W-:Y:S01]  /*6020*/  FFMA.FTZ R191, R21, UR15, -R164 ;  /* 0x0000000f15bf7c23 */ /* 0x000fe200080108a4 */
[----:B------:R3:W-:Y:S01]  /*6030*/  MUFU.EX2 R225, R28 ;  /* 0x0000001c00e17308 */ /* 0x0007e20000000800 */
[----:B------:R-:W-:Y:S01]  /*6040*/  FFMA.FTZ R177, R9, UR15, -R2 ;  /* 0x0000000f09b17c23 */ /* 0x000fe20008010802 */
[----:B------:R-:W-:Y:S01]  /*6050*/  FFMA.FTZ R17, R4, UR15, -R164 ;  /* 0x0000000f04117c23 */ /* 0x000fe200080108a4 */
[--C-:B------:R-:W-:Y:S01]  /*6060*/  FFMA.FTZ R21, R12, UR15, -R2.reuse ;  /* 0x0000000f0c157c23 */ /* 0x100fe20008010802 */
[----:B------:R-:W-:Y:S01]  /*6070*/  LOP3.LUT R12, R248, UR14, RZ, 0x3c, !PT ;  /* 0x0000000ef80c7c12 */ /* 0x000fe2000f8e3cff */
[----:B------:R-:W-:Y:S01]  /*6080*/  UIADD3 UR6, UR14, 0x3c6ef372, URZ ;  /* 0x3c6ef3720e067890 */ /* 0x000fe2000fffe03f */
[----:B------:R-:W-:Y:S01]  /*6090*/  FFMA.FTZ R179, R13, UR15, -R2 ;  /* 0x0000000f0db37c23 */ /* 0x000fe20008010802 */
[--C-:B------:R-:W-:Y:S03]  /*60a0*/  FFMA.FTZ R178, R10, UR15, -R0.reuse ;  /* 0x0000000f0ab27c23 */ /* 0x100fe60008010800 */
[----:B------:R4:W-:Y:S01]  /*60b0*/  MUFU.EX2 R226, R31 ;  /* 0x0000001f00e27308 */ /* 0x0009e20000000800 */
[----:B-1----:R-:W-:Y:S01]  /*60c0*/  FFMA.FTZ R32, R18, UR15, -R3 ;  /* 0x0000000f12207c23 */ /* 0x002fe20008010803 */
[--C-:B------:R-:W-:Y:S01]  /*60d0*/  FFMA.FTZ R180, R11, UR15, -R0.reuse ;  /* 0x0000000f0bb47c23 */ /* 0x100fe20008010800 */
[----:B------:R-:W-:Y:S01]  /*60e0*/  FFMA.FTZ R184, R14, UR15, -R0 ;  /* 0x0000000f0eb87c23 */ /* 0x000fe20008010800 */
[--C-:B------:R-:W-:Y:S01]  /*60f0*/  FFMA.FTZ R24, R24, UR15, -R2.reuse ;  /* 0x0000000f18187c23 */ /* 0x100fe20008010802 */
[--C-:B------:R-:W-:Y:S01]  /*6100*/  FFMA.FTZ R25, R25, UR15, -R2.reuse ;  /* 0x0000000f19197c23 */ /* 0x100fe20008010802 */
[----:B------:R-:W-:Y:S01]  /*6110*/  FFMA.FTZ R2, R29, UR15, -R2 ;  /* 0x0000000f1d027c23 */ /* 0x000fe20008010802 */
[--C-:B------:R-:W-:Y:S03]  /*6120*/  FFMA.FTZ R27, R27, UR15, -R0.reuse ;  /* 0x0000000f1b1b7c23 */ /* 0x100fe60008010800 */
[----:B------:R1:W-:Y:S01]  /*6130*/  MUFU.EX2 R207, R20 ;  /* 0x0000001400cf7308 */ /* 0x0003e20000000800 */
[----:B---3--:R-:W-:Y:S02]  /*6140*/  IMAD.U32 R28, RZ, RZ, UR22 ;  /* 0x00000016ff1c7e24 */ /* 0x008fe4000f8e00ff */
[----:B------:R-:W-:Y:S01]  /*6150*/  FFMA.FTZ R26, R26, UR15, -R0 ;  /* 0x0000000f1a1a7c23 */ /* 0x000fe20008010800 */
[----:B------:R-:W-:Y:S06]  /*6160*/  UISETP.GT.AND UP3, UPT, UR11, UR26, UPT ;  /* 0x0000001a0b00728c */ /* 0x000fec000bf64270 */
[----:B------:R-:W-:Y:S01]  /*6170*/  MUFU.EX2 R205, R19 ;  /* 0x0000001300cd7308 */ /* 0x000fe20000000800 */
[----:B----4-:R-:W-:Y:S02]  /*6180*/  IMAD R31, R28, 0x4, R246 ;  /* 0x000000041c1f7824 */ /* 0x010fe400078e02f6 */
[--C-:B------:R-:W-:Y:S01]  /*6190*/  FFMA.FTZ R28, R16, UR15, -R164.reuse ;  /* 0x0000000f101c7c23 */ /* 0x100fe200080108a4 */
[----:B------:R-:W-:Y:S01]  /*61a0*/  LOP3.LUT R16, R166, UR5, RZ, 0x3c, !PT ;  /* 0x00000005a6107c12 */ /* 0x000fe2000f8e3cff */
[----:B------:R-:W-:Y:S01]  /*61b0*/  FFMA.FTZ R164, R5, UR15, -R164 ;  /* 0x0000000f05a47c23 */ /* 0x000fe200080108a4 */
[----:B------:R-:W-:Y:S01]  /*61c0*/  UIADD3 UR5, UR14, -0x61c88647, URZ ;  /* 0x9e3779b90e057890 */ /* 0x000fe2000fffe03f */
[----:B------:R-:W-:Y:S03]  /*61d0*/  LOP3.LUT R31, R167, UR13, R31, 0x96, !PT ;  /* 0x0000000da71f7c12 */ /* 0x000fe6000f8e961f */
[----:B------:R3:W-:Y:S01]  /*61e0*/  MUFU.EX2 R223, R28 ;  /* 0x0000001c00df7308 */ /* 0x0007e20000000800 */
[--C-:B-1----:R-:W-:Y:S01]  /*61f0*/  FFMA.FTZ R20, R15, UR15, -R0.reuse ;  /* 0x0000000f0f147c23 */ /* 0x102fe20008010800 */
[----:B------:R-:W-:Y:S01]  /*6200*/  FFMA.FTZ R0, R30, UR15, -R0 ;  /* 0x0000000f1e007c23 */ /* 0x000fe20008010800 */
[----:B------:R-:W-:Y:S07]  /*6210*/  IMAD.WIDE.U32 R4, R31, -0x326172a9, RZ ;  /* 0xcd9e8d571f047825 */ /* 0x000fee00078e00ff */
[----:B------:R1:W-:Y:S10]  /*6220*/  MUFU.EX2 R190, R17 ;  /* 0x0000001100be7308 */ /* 0x0003f40000000800 */
[----:B------:R4:W-:Y:S01]  /*6230*/  MUFU.EX2 R206, R23 ;  /* 0x0000001700ce7308 */ /* 0x0009e20000000800 */
[--C-:B---3--:R-:W-:Y:S01]  /*6240*/  FFMA.FTZ R28, R7, UR15, -R3.reuse ;  /* 0x0000000f071c7c23 */ /* 0x108fe20008010803 */
[----:B------:R-:W-:Y:S01]  /*6250*/  FFMA.FTZ R3, R6, UR15, -R3 ;  /* 0x0000000f06037c23 */ /* 0x000fe20008010803 */
[C---:B------:R-:W-:Y:S02]  /*6260*/  VIADD R6, R8.reuse, 0x2 ;  /* 0x0000000208067836 */ /* 0x040fe40000000000 */
[----:B------:R-:W-:Y:S05]  /*6270*/  IMAD.WIDE.U32 R8, R8, -0x326172a9, RZ ;  /* 0xcd9e8d5708087825 */ /* 0x000fea00078e00ff */
[----:B------:R-:W3:Y:S01]  /*6280*/  MUFU.EX2 R227, R35 ;  /* 0x0000002300e37308 */ /* 0x000ee20000000800 */
[----:B------:R-:W-:Y:S01]  /*6290*/  IMAD.WIDE.U32 R6, R6, -0x326172a9, RZ ;  /* 0xcd9e8d5706067825 */ /* 0x000fe200078e00ff */
[-C--:B------:R-:W-:Y:S02]  /*62a0*/  LOP3.LUT R9, R9, R12.reuse, RZ, 0x3c, !PT ;  /* 0x0000000c09097212 */ /* 0x080fe400078e3cff */
[----:B------:R-:W-:Y:S02]  /*62b0*/  LOP3.LUT R10, R5, UR5, R8, 0x96, !PT ;  /* 0x00000005050a7c12 */ /* 0x000fe4000f8e9608 */
[----:B------:R-:W-:Y:S02]  /*62c0*/  LOP3.LUT R13, R7, R12, RZ, 0x3c, !PT ;  /* 0x0000000c070d7212 */ /* 0x000fe400078e3cff */
[----:B------:R-:W-:Y:S01]  /*62d0*/  LOP3.LUT R8, R5, UR5, R6, 0x96, !PT ;  /* 0x0000000505087c12 */ /* 0x000fe2000f8e9606 */
[----:B------:R-:W-:Y:S01]  /*62e0*/  IMAD.WIDE.U32 R6, R9, -0x2daee0ad, RZ ;  /* 0xd2511f5309067825 */ /* 0x000fe200078e00ff */
[----:B------:R-:W-:Y:S01]  /*62f0*/  LOP3.LUT R12, R4, UR6, RZ, 0x3c, !PT ;  /* 0x00000006040c7c12 */ /* 0x000fe2000f8e3cff */
[----:B------:R-:W-:Y:S01]  /*6300*/  UIADD3 UR5, UR13, 0x76cf5d0a, URZ ;  /* 0x76cf5d0a0d057890 */ /* 0x000fe2000fffe03f */
[----:B------:R-:W3:Y:S01]  /*6310*/  MUFU.EX2 R224, R34 ;  /* 0x0000002200e07308 */ /* 0x000ee20000000800 */
[----:B------:R-:W-:Y:S01]  /*6320*/  IMAD.WIDE.U32 R4, R13, -0x2daee0ad, RZ ;  /* 0xd2511f530d047825 */ /* 0x000fe200078e00ff */
[----:B------:R-:W-:Y:S01]  /*6330*/  LOP3.LUT R7, R16, R7, RZ, 0x3c, !PT ;  /* 0x0000000710077212 */ /* 0x000fe200078e3cff */
[----:B------:R-:W-:Y:S02]  /*6340*/  UIADD3 UR6, UR13, 0x32370b8f, URZ ;  /* 0x32370b8f0d067890 */ /* 0x000fe4000fffe03f */
[----:B------:R-:W-:Y:S01]  /*6350*/  IMAD.WIDE.U32 R10, R10, -0x2daee0ad, RZ ;  /* 0xd2511f530a0a7825 */ /* 0x000fe200078e00ff */
[----:B------:R-:W-:Y:S04]  /*6360*/  LOP3.LUT R5, R16, R5, RZ, 0x3c, !PT ;  /* 0x0000000510057212 */ /* 0x000fe800078e3cff */
[----:B------:R-:W3:Y:S01]  /*6370*/  MUFU.EX2 R194, R28 ;  /* 0x0000001c00c27308 */ /* 0x000ee20000000800 */
[----:B------:R-:W-:Y:S01]  /*6380*/  IMAD.WIDE.U32 R8, R8, -0x2daee0ad, RZ ;  /* 0xd2511f5308087825 */ /* 0x000fe200078e00ff */
[----:B------:R-:W-:Y:S03]  /*6390*/  LOP3.LUT R18, R11, UR5, R6, 0x96, !PT ;  /* 0x000000050b127c12 */ /* 0x000fe6000f8e9606 */
[----:B------:R-:W-:Y:S01]  /*63a0*/  IMAD.WIDE.U32 R6, R7, -0x326172a9, RZ ;  /* 0xcd9e8d5707067825 */ /* 0x000fe200078e00ff */
[----:B------:R-:W-:Y:S01]  /*63b0*/  LOP3.LUT R16, R9, UR5, R4, 0x96, !PT ;  /* 0x0000000509107c12 */ /* 0x000fe2000f8e9604 */
[----:B------:R-:W-:Y:S03]  /*63c0*/  UIADD3 UR5, UR14, -0x255992d5, URZ ;  /* 0xdaa66d2b0e057890 */ /* 0x000fe6000fffe03f */
[----:B------:R2:W-:Y:S01]  /*63d0*/  MUFU.EX2 R193, R20 ;  /* 0x0000001400c17308 */ /* 0x0005e20000000800 */
[----:B------:R-:W-:Y:S01]  /*63e0*/  IMAD.WIDE.U32 R4, R5, -0x326172a9, RZ ;  /* 0xcd9e8d5705047825 */ /* 0x000fe200078e00ff */
[----:B------:R-:W-:Y:S03]  /*63f0*/  LOP3.LUT R7, R12, R7, RZ, 0x3c, !PT ;  /* 0x000000070c077212 */ /* 0x000fe600078e3cff */
[----:B------:R-:W-:Y:S01]  /*6400*/  IMAD.WIDE.U32 R18, R18, -0x326172a9, RZ ;  /* 0xcd9e8d5712127825 */ /* 0x000fe200078e00ff */
[----:B------:R-:W-:Y:S04]  /*6410*/  LOP3.LUT R5, R12, R5, RZ, 0x3c, !PT ;  /* 0x000000050c057212 */ /* 0x000fe800078e3cff */
[----:B------:R3:W-:Y:S01]  /*6420*/  MUFU.EX2 R195, R21 ;  /* 0x0000001500c37308 */ /* 0x0007e20000000800 */
[----:B-1----:R-:W-:Y:S01]  /*6430*/  IMAD.WIDE.U32 R16, R16, -0x326172a9, RZ ;  /* 0xcd9e8d5710107825 */ /* 0x002fe200078e00ff */
[----:B------:R-:W-:Y:S03]  /*6440*/  LOP3.LUT R22, R19, UR5, R6, 0x96, !PT ;  /* 0x0000000513167c12 */ /* 0x000fe6000f8e9606 */
[----:B------:R-:W-:Y:S01]  /*6450*/  IMAD.WIDE.U32 R6, R7, -0x2daee0ad, RZ ;  /* 0xd2511f5307067825 */ /* 0x000fe200078e00ff */
[----:B------:R-:W-:Y:S01]  /*6460*/  LOP3.LUT R14, R17, UR5, R4, 0x96, !PT ;  /* 0x00000005110e7c12 */ /* 0x000fe2000f8e9604 */
[----:B------:R-:W-:Y:S03]  /*6470*/  UIADD3 UR5, UR13, -0x126145ec, URZ ;  /* 0xed9eba140d057890 */ /* 0x000fe6000fffe03f */
[----:B------:R-:W1:Y:S01]  /*6480*/  MUFU.EX2 R202, R32 ;  /* 0x0000002000ca7308 */ /* 0x000e620000000800 */
[----:B------:R-:W-:Y:S01]  /*6490*/  IMAD.WIDE.U32 R4, R5, -0x2daee0ad, RZ ;  /* 0xd2511f5305047825 */ /* 0x000fe200078e00ff */
[----:B------:R-:W-:Y:S03]  /*64a0*/  LOP3.LUT R7, R7, UR6, R10, 0x96, !PT ;  /* 0x0000000607077c12 */ /* 0x000fe6000f8e960a */
[----:B----4-:R-:W-:Y:S01]  /*64b0*/  IMAD.WIDE.U32 R22, R22, -0x2daee0ad, RZ ;  /* 0xd2511f5316167825 */ /* 0x010fe200078e00ff */
[----:B------:R-:W-:Y:S01]  /*64c0*/  LOP3.LUT R5, R5, UR6, R8, 0x96, !PT ;  /* 0x0000000605057c12 */ /* 0x000fe2000f8e9608 */
[----:B------:R-:W-:Y:S03]  /*64d0*/  UIADD3 UR6, UR14, 0x78dde6e4, URZ ;  /* 0x78dde6e40e067890 */ /* 0x000fe6000fffe03f */
[----:B------:R-:W-:Y:S01]  /*64e0*/  MUFU.EX2 R176, R164 ;  /* 0x000000a400b07308 */ /* 0x000fe20000000800 */
[----:B------:R-:W-:Y:S01]  /*64f0*/  IMAD.WIDE.U32 R14, R14, -0x2daee0ad, RZ ;  /* 0xd2511f530e0e7825 */ /* 0x000fe200078e00ff */
[----:B------:R-:W-:Y:S03]  /*6500*/  LOP3.LUT R12, R23, UR5, R6, 0x96, !PT ;  /* 0x00000005170c7c12 */ /* 0x000fe6000f8e9606 */
[----:B------:R-:W-:Y:S01]  /*6510*/  IMAD.WIDE.U32 R6, R7, -0x326172a9, RZ ;  /* 0xcd9e8d5707067825 */ /* 0x000fe200078e00ff */
[----:B--2---:R-:W-:Y:S01]  /*6520*/  LOP3.LUT R20, R15, UR5, R4, 0x96, !PT ;  /* 0x000000050f147c12 */ /* 0x004fe2000f8e9604 */
[----:B------:R-:W-:Y:S03]  /*6530*/  UIADD3 UR5, UR14, 0x1715609d, URZ ;  /* 0x1715609d0e057890 */ /* 0x000fe6000fffe03f */
[----:B------:R2:W-:Y:S01]  /*6540*/  MUFU.EX2 R185, R3 ;  /* 0x0000000300b97308 */ /* 0x0005e20000000800 */
[----:B------:R-:W-:Y:S01]  /*6550*/  IMAD.WIDE.U32 R4, R5, -0x326172a9, RZ ;  /* 0xcd9e8d5705047825 */ /* 0x000fe200078e00ff */
[----:B------:R-:W-:Y:S03]  /*6560*/  LOP3.LUT R10, R7, UR6, R18, 0x96, !PT ;  /* 0x00000006070a7c12 */ /* 0x000fe6000f8e9612 */
[----:B---3--:R-:W-:Y:S01]  /*6570*/  IMAD.WIDE.U32 R20, R20, -0x326172a9, RZ ;  /* 0xcd9e8d5714147825 */ /* 0x008fe200078e00ff */
[----:B------:R-:W-:Y:S01]  /*6580*/  LOP3.LUT R8, R5, UR6, R16, 0x96, !PT ;  /* 0x0000000605087c12 */ /* 0x000fe2000f8e9610 */
[----:B------:R-:W-:Y:S03]  /*6590*/  UIADD3 UR6, UR13, -0x56f99767, URZ ;  /* 0xa90668990d067890 */ /* 0x000fe6000fffe03f */
[----:B------:R-:W-:Y:S01]  /*65a0*/  MUFU.EX2 R201, R201 ;  /* 0x000000c900c97308 */ /* 0x000fe20000000800 */
[----:B------:R-:W-:Y:S01]  /*65b0*/  IMAD.WIDE.U32 R12, R12, -0x326172a9, RZ ;  /* 0xcd9e8d570c0c7825 */ /* 0x000fe200078e00ff */
[----:B------:R-:W-:Y:S03]  /*65c0*/  LOP3.LUT R4, R21, UR5, R4, 0x96, !PT ;  /* 0x0000000515047c12 */ /* 0x000fe6000f8e9604 */
[----:B------:R-:W-:Y:S01]  /*65d0*/  IMAD.WIDE.U32 R10, R10, -0x2daee0ad, RZ ;  /* 0xd2511f530a0a7825 */ /* 0x000fe200078e00ff */
[----:B------:R-:W-:Y:S01]  /*65e0*/  LOP3.LUT R6, R13, UR5, R6, 0x96, !PT ;  /* 0x000000050d067c12 */ /* 0x000fe2000f8e9606 */
[----:B------:R-:W-:Y:S03]  /*65f0*/  UIADD3 UR5, UR13, 0x646e171e, URZ ;  /* 0x646e171e0d057890 */ /* 0x000fe6000fffe03f */
[----:B------:R-:W-:Y:S01]  /*6600*/  MUFU.EX2 R192, R192 ;  /* 0x000000c000c07308 */ /* 0x000fe20000000800 */
[----:B------:R-:W-:Y:S01]  /*6610*/  IMAD.WIDE.U32 R8, R8, -0x2daee0ad, RZ ;  /* 0xd2511f5308087825 */ /* 0x000fe200078e00ff */
[----:B------:R-:W-:Y:S03]  /*6620*/  LOP3.LUT R22, R11, UR6, R22, 0x96, !PT ;  /* 0x000000060b167c12 */ /* 0x000fe6000f8e9616 */
[----:B------:R-:W-:Y:S01]  /*6630*/  IMAD.WIDE.U32 R6, R6, -0x2daee0ad, RZ ;  /* 0xd2511f5306067825 */ /* 0x000fe200078e00ff */
[----:B------:R-:W-:Y:S04]  /*6640*/  LOP3.LUT R15, R9, UR6, R14, 0x96, !PT ;  /* 0x00000006090f7c12 */ /* 0x000fe8000f8e960e */
[----:B------:R-:W-:Y:S01]  /*6650*/  MUFU.EX2 R181, R181 ;  /* 0x000000b500b57308 */ /* 0x000fe20000000800 */
[----:B------:R-:W-:Y:S01]  /*6660*/  IMAD.WIDE.U32 R4, R4, -0x2daee0ad, RZ ;  /* 0xd2511f5304047825 */ /* 0x000fe200078e00ff */
[C---:B------:R-:W-:Y:S02]  /*6670*/  LOP3.LUT R13, R6.reuse, 0xff, RZ, 0xc0, !PT ;  /* 0x000000ff060d7812 */ /* 0x040fe400078ec0ff */
[----:B------:R-:W-:Y:S02]  /*6680*/  LOP3.LUT R17, R6, 0xffff, RZ, 0xc0, !PT ;  /* 0x0000ffff06117812 */ /* 0x000fe400078ec0ff */
[----:B------:R-:W-:Y:S02]  /*6690*/  LOP3.LUT R9, R5, UR5, R8, 0x96, !PT ;  /* 0x0000000505097c12 */ /* 0x000fe4000f8e9608 */
[----:B------:R-:W-:Y:S01]  /*66a0*/  LOP3.LUT R10, R7, UR5, R10, 0x96, !PT ;  /* 0x00000005070a7c12 */ /* 0x000fe2000f8e960a */
[----:B------:R-:W-:Y:S01]  /*66b0*/  UIADD3 UR5, UR14, -0x4ab325aa, URZ ;  /* 0xb54cda560e057890 */ /* 0x000fe2000fffe03f */
[--C-:B------:R-:W-:Y:S01]  /*66c0*/  SHF.R.U32.HI R8, RZ, 0x18, R6.reuse ;  /* 0x00000018ff087819 */ /* 0x100fe20000011606 */
[----:B------:R-:W-:Y:S01]  /*66d0*/  MUFU.EX2 R180, R180 ;  /* 0x000000b400b47308 */ /* 0x000fe20000000800 */
[----:B------:R-:W-:Y:S01]  /*66e0*/  SHF.R.U32.HI R14, RZ, 0x10, R6 ;  /* 0x00000010ff0e7819 */ /* 0x000fe20000011606 */
[----:B------:R-:W-:Y:S01]  /*66f0*/  IMAD.WIDE.U32 R6, R22, -0x326172a9, RZ ;  /* 0xcd9e8d5716067825 */ /* 0x000fe200078e00ff */
[----:B------:R-:W-:Y:S02]  /*6700*/  ISETP.LE.U32.AND P4, PT, R13, UR18, PT ;  /* 0x000000120d007c0c */ /* 0x000fe4000bf83070 */
[----:B------:R-:W-:Y:S02]  /*6710*/  LOP3.LUT R19, R4, 0xffff, RZ, 0xc0, !PT ;  /* 0x0000ffff04137812 */ /* 0x000fe400078ec0ff */
[----:B------:R-:W-:Y:S03]  /*6720*/  ISETP.LE.U32.AND P3, PT, R8, UR18, PT ;  /* 0x0000001208007c0c */ /* 0x000fe6000bf63070 */
[----:B------:R-:W-:Y:S01]  /*6730*/  MUFU.EX2 R184, R184 ;  /* 0x000000b800b87308 */ /* 0x000fe20000000800 */
[----:B------:R-:W-:Y:S02]  /*6740*/  LOP3.LUT R5, R6, 0xff, RZ, 0xc0, !PT ;  /* 0x000000ff06057812 */ /* 0x000fe400078ec0ff */
[----:B--2---:R-:W-:Y:S02]  /*6750*/  LOP3.LUT R3, R4, 0xff, RZ, 0xc0, !PT ;  /* 0x000000ff04037812 */ /* 0x004fe400078ec0ff */
[--C-:B------:R-:W-:Y:S02]  /*6760*/  SHF.R.U32.HI R18, RZ, 0x10, R4.reuse ;  /* 0x00000010ff127819 */ /* 0x100fe40000011604 */
[----:B------:R-:W-:Y:S03]  /*6770*/  SHF.R.U32.HI R11, RZ, 0x18, R4 ;  /* 0x00000018ff0b7819 */ /* 0x000fe60000011604 */
[----:B------:R-:W-:Y:S01]  /*6780*/  MUFU.EX2 R191, R191 ;  /* 0x000000bf00bf7308 */ /* 0x000fe20000000800 */
[----:B------:R-:W-:Y:S02]  /*6790*/  SHF.R.U32.HI R4, RZ, 0x18, R6 ;  /* 0x00000018ff047819 */ /* 0x000fe40000011606 */
[----:B------:R-:W-:Y:S02]  /*67a0*/  ISETP.LE.U32.AND P6, PT, R5, UR18, PT ;  /* 0x0000001205007c0c */ /* 0x000fe4000bfc3070 */
[----:B------:R-:W-:Y:S02]  /*67b0*/  ISETP.LE.U32.AND P1, PT, R3, UR18, PT ;  /* 0x0000001203007c0c */ /* 0x000fe4000bf23070 */
[----:B------:R-:W-:Y:S03]  /*67c0*/  LOP3.LUT R3, R10, 0xff, RZ, 0xc0, !PT ;  /* 0x000000ff0a037812 */ /* 0x000fe600078ec0ff */
[----:B------:R-:W-:Y:S01]  /*67d0*/  MUFU.EX2 R178, R178 ;  /* 0x000000b200b27308 */ /* 0x000fe20000000800 */
[----:B------:R-:W-:Y:S01]  /*67e0*/  ISETP.LE.U32.AND P5, PT, R4, UR18, PT ;  /* 0x0000001204007c0c */ /* 0x000fe2000bfa3070 */
[----:B------:R-:W-:Y:S01]  /*67f0*/  IMAD.WIDE.U32 R4, R15, -0x326172a9, RZ ;  /* 0xcd9e8d570f047825 */ /* 0x000fe200078e00ff */
[----:B------:R-:W-:Y:S02]  /*6800*/  LOP3.LUT R8, R7, UR5, R12, 0x96, !PT ;  /* 0x0000000507087c12 */ /* 0x000fe4000f8e960c */
[----:B------:R-:W-:Y:S02]  /*6810*/  LOP3.LUT R16, R6, 0xffff, RZ, 0xc0, !PT ;  /* 0x0000ffff06107812 */ /* 0x000fe400078ec0ff */
[----:B------:R-:W-:Y:S03]  /*6820*/  SHF.R.U32.HI R12, RZ, 0x10, R6 ;  /* 0x00000010ff0c7819 */ /* 0x000fe60000011606 */
[----:B------:R-:W-:Y:S01]  /*6830*/  MUFU.EX2 R177, R177 ;  /* 0x000000b100b17308 */ /* 0x000fe20000000800 */
[----:B------:R-:W-:Y:S02]  /*6840*/  SHF.R.U32.HI R6, RZ, 0x18, R10 ;  /* 0x00000018ff067819 */ /* 0x000fe4000001160a */
[----:B------:R-:W-:Y:S02]  /*6850*/  ISETP.LE.U32.AND P0, PT, R11, UR18, PT ;  /* 0x000000120b007c0c */ /* 0x000fe4000bf03070 */
[----:B------:R-:W-:Y:S02]  /*6860*/  LOP3.LUT R11, R4, 0xff, RZ, 0xc0, !PT ;  /* 0x000000ff040b7812 */ /* 0x000fe400078ec0ff */
[--C-:B------:R-:W-:Y:S03]  /*6870*/  SHF.R.U32.HI R7, RZ, 0x18, R4.reuse ;  /* 0x00000018ff077819 */ /* 0x100fe60000011604 */
[----:B------:R-:W-:Y:S01]  /*6880*/  MUFU.EX2 R187, R2 ;  /* 0x0000000200bb7308 */ /* 0x000fe20000000800 */
[----:B------:R-:W-:Y:S09]  /*6890*/  SHF.R.U32.HI R13, RZ, 0x10, R4 ;  /* 0x00000010ff0d7819 */ /* 0x000ff20000011604 */
[----:B------:R-:W-:Y:S10]  /*68a0*/  MUFU.EX2 R179, R179 ;  /* 0x000000b300b37308 */ /* 0x000ff40000000800 */
[----:B------:R-:W-:Y:S10]  /*68b0*/  MUFU.EX2 R182, R0 ;  /* 0x0000000000b67308 */ /* 0x000ff40000000800 */
[----:B------:R-:W-:Y:S10]  /*68c0*/  MUFU.EX2 R189, R24 ;  /* 0x0000001800bd7308 */ /* 0x000ff40000000800 */
[----:B------:R-:W2:Y:S10]  /*68d0*/  MUFU.EX2 R188, R27 ;  /* 0x0000001b00bc7308 */ /* 0x000eb40000000800 */
[----:B------:R-:W-:Y:S10]  /*68e0*/  MUFU.EX2 R186, R25 ;  /* 0x0000001900ba7308 */ /* 0x000ff40000000800 */
[----:B------:R-:W3:Y:S01]  /*68f0*/  MUFU.EX2 R183, R26 ;  /* 0x0000001a00b77308 */ /* 0x000ee20000000800 */
[----:B------:R-:W-:Y:S01]  /*6900*/  @!P4 FADD.FTZ R228, -R228, -RZ ;  /* 0x800000ffe4e4c221 */ /* 0x000fe20000010100 */
[----:B------:R-:W-:Y:S01]  /*6910*/  ISETP.LE.U32.AND P4, PT, R3, UR18, PT ;  /* 0x0000001203007c0c */ /* 0x000fe2000bf83070 */
[----:B------:R-:W-:Y:S01]  /*6920*/  @!P3 FADD.FTZ R227, -R227, -RZ ;  /* 0x800000ffe3e3b221 */ /* 0x000fe20000010100 */
[----:B------:R-:W-:Y:S01]  /*6930*/  LOP3.LUT R3, R14, 0xff, RZ, 0xc0, !PT ;  /* 0x000000ff0e037812 */ /* 0x000fe200078ec0ff */
[----:B------:R-:W-:Y:S01]  /*6940*/  @!P6 FADD.FTZ R223, -R223, -RZ ;  /* 0x800000ffdfdfe221 */ /* 0x000fe20000010100 */
[----:B------:R-:W-:Y:S01]  /*6950*/  LOP3.LUT R14, R4, 0xffff, RZ, 0xc0, !PT ;  /* 0x0000ffff040e7812 */ /* 0x000fe200078ec0ff */
[----:B------:R-:W-:Y:S01]  /*6960*/  @!P1 FADD.FTZ R225, -R225, -RZ ;  /* 0x800000ffe1e19221 */ /* 0x000fe20000010100 */
[----:B------:R-:W-:Y:S01]  /*6970*/  ISETP.LE.U32.AND P3, PT, R6, UR18, PT ;  /* 0x0000001206007c0c */ /* 0x000fe2000bf63070 */
[----:B------:R-:W-:Y:S01]  /*6980*/  @!P5 FADD.FTZ R205, -R205, -RZ ;  /* 0x800000ffcdcdd221 */ /* 0x000fe20000010100 */
[----:B------:R-:W-:Y:S01]  /*6990*/  SHF.R.U32.HI R4, RZ, 0x18, R8 ;  /* 0x00000018ff047819 */ /* 0x000fe20000011608 */
[----:B------:R-:W-:Y:S01]  /*69a0*/  @!P0 FADD.FTZ R226, -R226, -RZ ;  /* 0x800000ffe2e28221 */ /* 0x000fe20000010100 */
[----:B------:R-:W-:Y:S02]  /*69b0*/  ISETP.LE.U32.AND P1, PT, R3, UR18, PT ;  /* 0x0000001203007c0c */ /* 0x000fe4000bf23070 */
[----:B------:R-:W-:Y:S01]  /*69c0*/  ISETP.LE.U32.AND P6, PT, R4, UR18, PT ;  /* 0x0000001204007c0c */ /* 0x000fe2000bfc3070 */
[----:B------:R-:W-:Y:S01]  /*69d0*/  @!P4 FADD.FTZ R207, -R207, -RZ ;  /* 0x800000ffcfcfc221 */ /* 0x000fe20000010100 */
[----:B------:R-:W-:Y:S02]  /*69e0*/  LOP3.LUT R4, R8, 0xff, RZ, 0xc0, !PT ;  /* 0x000000ff08047812 */ /* 0x000fe400078ec0ff */
[----:B------:R-:W-:Y:S02]  /*69f0*/  LOP3.LUT R3, R5, UR5, R20, 0x96, !PT ;  /* 0x0000000505037c12 */ /* 0x000fe4000f8e9614 */
[----:B------:R-:W-:Y:S01]  /*6a00*/  ISETP.LE.U32.AND P5, PT, R4, UR18, PT ;  /* 0x0000001204007c0c */ /* 0x000fe2000bfa3070 */
[----:B------:R-:W-:Y:S01]  /*6a10*/  @!P3 FADD.FTZ R206, -R206, -RZ ;  /* 0x800000ffceceb221 */ /* 0x000fe20000010100 */
[----:B------:R-:W-:Y:S02]  /*6a20*/  LOP3.LUT R4, R12, 0xff, RZ, 0xc0, !PT ;  /* 0x000000ff0c047812 */ /* 0x000fe400078ec0ff */
[----:B------:R-:W-:Y:S01]  /*6a30*/  SHF.R.U32.HI R5, RZ, 0x18, R9 ;  /* 0x00000018ff057819 */ /* 0x000fe20000011609 */
[----:B------:R-:W-:Y:S01]  /*6a40*/  @!P1 FADD.FTZ R224, -R224, -RZ ;  /* 0x800000ffe0e09221 */ /* 0x000fe20000010100 */
[----:B------:R-:W-:Y:S01]  /*6a50*/  ISETP.LE.U32.AND P3, PT, R4, UR18, PT ;  /* 0x0000001204007c0c */ /* 0x000fe2000bf63070 */
[----:B------:R-:W-:Y:S01]  /*6a60*/  @!P6 FADD.FTZ R194, -R194, -RZ ;  /* 0x800000ffc2c2e221 */ /* 0x000fe20000010100 */
[----:B------:R-:W-:Y:S02]  /*6a70*/  SHF.R.U32.HI R4, RZ, 0x10, R10 ;  /* 0x00000010ff047819 */ /* 0x000fe4000001160a */
[----:B------:R-:W-:Y:S02]  /*6a80*/  ISETP.LE.U32.AND P4, PT, R5, UR18, PT ;  /* 0x0000001205007c0c */ /* 0x000fe4000bf83070 */
[----:B------:R-:W-:Y:S01]  /*6a90*/  LOP3.LUT R5, R4, 0xff, RZ, 0xc0, !PT ;  /* 0x000000ff04057812 */ /* 0x000fe200078ec0ff */
[----:B------:R-:W-:Y:S01]  /*6aa0*/  @!P5 FADD.FTZ R190, -R190, -RZ ;  /* 0x800000ffbebed221 */ /* 0x000fe20000010100 */
[----:B------:R-:W-:Y:S02]  /*6ab0*/  ISETP.LE.U32.AND P1, PT, R11, UR18, PT ;  /* 0x000000120b007c0c */ /* 0x000fe4000bf23070 */
[----:B------:R-:W-:Y:S02]  /*6ac0*/  SHF.R.U32.HI R4, RZ, 0x8, R17 ;  /* 0x00000008ff047819 */ /* 0x000fe40000011611 */
[----:B------:R-:W-:Y:S01]  /*6ad0*/  ISETP.LE.U32.AND P6, PT, R7, UR18, PT ;  /* 0x0000001207007c0c */ /* 0x000fe2000bfc3070 */
[----:B-1----:R-:W-:Y:S01]  /*6ae0*/  @!P3 FADD.FTZ R202, -R202, -RZ ;  /* 0x800000ffcacab221 */ /* 0x002fe20000010100 */
[----:B------:R-:W-:Y:S02]  /*6af0*/  ISETP.LE.U32.AND P5, PT, R5, UR18, PT ;  /* 0x0000001205007c0c */ /* 0x000fe4000bfa3070 */
[----:B------:R-:W-:Y:S01]  /*6b00*/  LOP3.LUT R4, R4, 0xffff, RZ, 0xc0, !PT ;  /* 0x0000ffff04047812 */ /* 0x000fe200078ec0ff */
[----:B--2---:R-:W-:Y:S01]  /*6b10*/  @!P4 FADD.FTZ R188, -R188, -RZ ;  /* 0x800000ffbcbcc221 */ /* 0x004fe20000010100 */
[----:B------:R-:W-:Y:S02]  /*6b20*/  LOP3.LUT R6, R9, 0xff, RZ, 0xc0, !PT ;  /* 0x000000ff09067812 */ /* 0x000fe400078ec0ff */
[----:B------:R-:W-:Y:S01]  /*6b30*/  SHF.R.U32.HI R5, RZ, 0x10, R8 ;  /* 0x00000010ff057819 */ /* 0x000fe20000011608 */
[----:B------:R-:W-:Y:S01]  /*6b40*/  @!P1 FADD.FTZ R195, -R195, -RZ ;  /* 0x800000ffc3c39221 */ /* 0x000fe20000010100 */
[----:B------:R-:W-:Y:S02]  /*6b50*/  ISETP.LE.U32.AND P3, PT, R4, UR18, PT ;  /* 0x0000001204007c0c */ /* 0x000fe4000bf63070 */
[----:B------:R-:W-:Y:S01]  /*6b60*/  ISETP.LE.U32.AND P0, PT, R6, UR18, PT ;  /* 0x0000001206007c0c */ /* 0x000fe2000bf03070 */
[----:B------:R-:W-:Y:S01]  /*6b70*/  @!P6 FADD.FTZ R193, -R193, -RZ ;  /* 0x800000ffc1c1e221 */ /* 0x000fe20000010100 */
[----:B------:R-:W-:Y:S01]  /*6b80*/  LOP3.LUT R4, R5, 0xff, RZ, 0xc0, !PT ;  /* 0x000000ff05047812 */ /* 0x000fe200078ec0ff */
[----:B------:R-:W-:Y:S01]  /*6b90*/  @!P5 FADD.FTZ R201, -R201, -RZ ;  /* 0x800000ffc9c9d221 */ /* 0x000fe20000010100 */
[----:B------:R-:W-:Y:S02]  /*6ba0*/  SHF.R.U32.HI R6, RZ, 0x8, R16 ;  /* 0x00000008ff067819 */ /* 0x000fe40000011610 */
[----:B------:R-:W-:Y:S02]  /*6bb0*/  ISETP.LE.U32.AND P1, PT, R4, UR18, PT ;  /* 0x0000001204007c0c */ /* 0x000fe4000bf23070 */
[----:B------:R-:W-:Y:S02]  /*6bc0*/  LOP3.LUT R5, R6, 0xffff, RZ, 0xc0, !PT ;  /* 0x0000ffff06057812 */ /* 0x000fe400078ec0ff */
[----:B------:R-:W-:Y:S01]  /*6bd0*/  LOP3.LUT R4, R3, 0xff, RZ, 0xc0, !PT ;  /* 0x000000ff03047812 */ /* 0x000fe200078ec0ff */
[----:B------:R-:W-:Y:S01]  /*6be0*/  @!P3 FADD.FTZ R203, -R203, -RZ ;  /* 0x800000ffcbcbb221 */ /* 0x000fe20000010100 */
[----:B------:R-:W-:Y:S01]  /*6bf0*/  ISETP.LE.U32.AND P6, PT, R5, UR18, PT ;  /* 0x0000001205007c0c */ /* 0x000fe2000bfc3070 */
[----:B------:R-:W-:Y:S01]  /*6c00*/  @!P0 FADD.FTZ R189, -R189, -RZ ;  /* 0x800000ffbdbd8221 */ /* 0x000fe20000010100 */
[----:B------:R-:W-:Y:S02]  /*6c10*/  ISETP.LE.U32.AND P5, PT, R4, UR18, PT ;  /* 0x0000001204007c0c */ /* 0x000fe4000bfa3070 */
[--C-:B------:R-:W-:Y:S02]  /*6c20*/  SHF.R.U32.HI R5, RZ, 0x18, R3.reuse ;  /* 0x00000018ff057819 */ /* 0x100fe40000011603 */
[----:B------:R-:W-:Y:S01]  /*6c30*/  LOP3.LUT R4, R10, 0xffff, RZ, 0xc0, !PT ;  /* 0x0000ffff0a047812 */ /* 0x000fe200078ec0ff */
[----:B------:R-:W-:Y:S01]  /*6c40*/  @!P1 FADD.FTZ R185, -R185, -RZ ;  /* 0x800000ffb9b99221 */ /* 0x000fe20000010100 */
[----:B------:R-:W-:Y:S02]  /*6c50*/  LOP3.LUT R8, R8, 0xffff, RZ, 0xc0, !PT ;  /* 0x0000ffff08087812 */ /* 0x000fe400078ec0ff */
[----:B------:R-:W-:Y:S02]  /*6c60*/  ISETP.LE.U32.AND P3, PT, R5, UR18, PT ;  /* 0x0000001205007c0c */ /* 0x000fe4000bf63070 */
[----:B------:R-:W-:Y:S01]  /*6c70*/  SHF.R.U32.HI R5, RZ, 0x8, R8 ;  /* 0x00000008ff057819 */ /* 0x000fe20000011608 */
[----:B------:R-:W-:Y:S01]  /*6c80*/  @!P6 FADD.FTZ R192, -R192, -RZ ;  /* 0x800000ffc0c0e221 */ /* 0x000fe20000010100 */
[----:B------:R-:W-:Y:S01]  /*6c90*/  SHF.R.U32.HI R4, RZ, 0x8, R4 ;  /* 0x00000008ff047819 */ /* 0x000fe20000011604 */
[----:B------:R-:W-:Y:S01]  /*6ca0*/  @!P5 FADD.FTZ R181, -R181, -RZ ;  /* 0x800000ffb5b5d221 */ /* 0x000fe20000010100 */
[----:B------:R-:W-:Y:S02]  /*6cb0*/  LOP3.LUT R6, R13, 0xff, RZ, 0xc0, !PT ;  /* 0x000000ff0d067812 */ /* 0x000fe400078ec0ff */
[----:B------:R-:W-:Y:S02]  /*6cc0*/  LOP3.LUT R4, R4, 0xffff, RZ, 0xc0, !PT ;  /* 0x0000ffff04047812 */ /* 0x000fe400078ec0ff */
[----:B------:R-:W-:Y:S02]  /*6cd0*/  LOP3.LUT R5, R5, 0xffff, RZ, 0xc0, !PT ;  /* 0x0000ffff05057812 */ /* 0x000fe400078ec0ff */
[----:B------:R-:W-:Y:S01]  /*6ce0*/  ISETP.LE.U32.AND P1, PT, R6, UR18, PT ;  /* 0x0000001206007c0c */ /* 0x000fe2000bf23070 */
[----:B------:R-:W-:Y:S01]  /*6cf0*/  @!P3 FADD.FTZ R180, -R180, -RZ ;  /* 0x800000ffb4b4b221 */ /* 0x000fe20000010100 */
[----:B------:R-:W-:Y:S02]  /*6d00*/  ISETP.LE.U32.AND P6, PT, R4, UR18, PT ;  /* 0x0000001204007c0c */ /* 0x000fe4000bfc3070 */
[----:B------:R-:W-:Y:S02]  /*6d10*/  ISETP.LE.U32.AND P5, PT, R5, UR18, PT ;  /* 0x0000001205007c0c */ /* 0x000fe4000bfa3070 */
[----:B------:R-:W-:Y:S02]  /*6d20*/  SHF.R.U32.HI R5, RZ, 0x10, R3 ;  /* 0x00000010ff057819 */ /* 0x000fe40000011603 */
[----:B------:R-:W-:Y:S02]  /*6d30*/  LOP3.LUT R3, R3, 0xffff, RZ, 0xc0, !PT ;  /* 0x0000ffff03037812 */ /* 0x000fe400078ec0ff */
[----:B------:R-:W-:Y:S02]  /*6d40*/  LOP3.LUT R6, R5, 0xff, RZ, 0xc0, !PT ;  /* 0x000000ff05067812 */ /* 0x000fe400078ec0ff */
[----:B------:R-:W-:Y:S01]  /*6d50*/  SHF.R.U32.HI R4, RZ, 0x8, R14 ;  /* 0x00000008ff047819 */ /* 0x000fe2000001160e */
[----:B------:R-:W-:Y:S01]  /*6d60*/  @!P1 FADD.FTZ R184, -R184, -RZ ;  /* 0x800000ffb8b89221 */ /* 0x000fe20000010100 */
[----:B------:R-:W-:Y:S01]  /*6d70*/  SHF.R.U32.HI R5, RZ, 0x8, R3 ;  /* 0x00000008ff057819 */ /* 0x000fe20000011603 */
[----:B------:R-:W-:Y:S01]  /*6d80*/  @!P6 FADD.FTZ R191, -R191, -RZ ;  /* 0x800000ffbfbfe221 */ /* 0x000fe20000010100 */
[----:B------:R-:W-:Y:S01]  /*6d90*/  LOP3.LUT R3, R4, 0xffff, RZ, 0xc0, !PT ;  /* 0x0000ffff04037812 */ /* 0x000fe200078ec0ff */
[----:B------:R-:W-:Y:S01]  /*6da0*/  @!P5 FADD.FTZ R176, -R176, -RZ ;  /* 0x800000ffb0b0d221 */ /* 0x000fe20000010100 */
[----:B------:R-:W-:Y:S02]  /*6db0*/  ISETP.LE.U32.AND P3, PT, R6, UR18, PT ;  /* 0x0000001206007c0c */ /* 0x000fe4000bf63070 */
[----:B------:R-:W-:Y:S02]  /*6dc0*/  LOP3.LUT R4, R5, 0xffff, RZ, 0xc0, !PT ;  /* 0x0000ffff05047812 */ /* 0x000fe400078ec0ff */
[----:B------:R-:W-:Y:S02]  /*6dd0*/  ISETP.LE.U32.AND P1, PT, R3, UR18, PT ;  /* 0x0000001203007c0c */ /* 0x000fe4000bf23070 */
[----:B------:R-:W-:Y:S02]  /*6de0*/  ISETP.LE.U32.AND P6, PT, R4, UR18, PT ;  /* 0x0000001204007c0c */ /* 0x000fe4000bfc3070 */
[----:B------:R-:W-:Y:S02]  /*6df0*/  LOP3.LUT R3, R18, 0xff, RZ, 0xc0, !PT ;  /* 0x000000ff12037812 */ /* 0x000fe400078ec0ff */
[----:B------:R-:W-:Y:S02]  /*6e00*/  SHF.R.U32.HI R4, RZ, 0x10, R9 ;  /* 0x00000010ff047819 */ /* 0x000fe40000011609 */
[----:B------:R-:W-:Y:S01]  /*6e10*/  ISETP.LE.U32.AND P5, PT, R3, UR18, PT ;  /* 0x0000001203007c0c */ /* 0x000fe2000bfa3070 */
[----:B------:R-:W-:Y:S01]  /*6e20*/  @!P3 FADD.FTZ R178, -R178, -RZ ;  /* 0x800000ffb2b2b221 */ /* 0x000fe20000010100 */
[----:B------:R-:W-:Y:S02]  /*6e30*/  LOP3.LUT R4, R4, 0xff, RZ, 0xc0, !PT ;  /* 0x000000ff04047812 */ /* 0x000fe400078ec0ff */
[----:B------:R-:W-:Y:S01]  /*6e40*/  SHF.R.U32.HI R3, RZ, 0x8, R19 ;  /* 0x00000008ff037819 */ /* 0x000fe20000011613 */
[----:B------:R-:W-:Y:S01]  /*6e50*/  @!P1 FADD.FTZ R179, -R179, -RZ ;  /* 0x800000ffb3b39221 */ /* 0x000fe20000010100 */
[----:B------:R-:W-:Y:S01]  /*6e60*/  ISETP.LE.U32.AND P3, PT, R4, UR18, PT ;  /* 0x0000001204007c0c */ /* 0x000fe2000bf63070 */
[----:B------:R-:W-:Y:S01]  /*6e70*/  @!P6 FADD.FTZ R177, -R177, -RZ ;  /* 0x800000ffb1b1e221 */ /* 0x000fe20000010100 */
[----:B------:R-:W-:Y:S02]  /*6e80*/  LOP3.LUT R4, R3, 0xffff, RZ, 0xc0, !PT ;  /* 0x0000ffff03047812 */ /* 0x000fe400078ec0ff */
[----:B------:R-:W-:Y:S02]  /*6e90*/  F2FP.RELU.F16.F32.PACK_AB R3, R194, R185 ;  /* 0x000000b9c203723e */ /* 0x000fe400000008ff */
[----:B------:R-:W-:Y:S01]  /*6ea0*/  LOP3.LUT R5, R9, 0xffff, RZ, 0xc0, !PT ;  /* 0x0000ffff09057812 */ /* 0x000fe200078ec0ff */
[----:B------:R-:W-:Y:S01]  /*6eb0*/  @!P5 FADD.FTZ R182, -R182, -RZ ;  /* 0x800000ffb6b6d221 */ /* 0x000fe20000010100 */
[----:B------:R-:W-:Y:S01]  /*6ec0*/  F2FP.RELU.F16.F32.PACK_AB R6, R176, R190 ;  /* 0x000000beb006723e */ /* 0x000fe200000008ff */
[----:B------:R1:W-:Y:S01]  /*6ed0*/  STS [R229+0x20400], R3 ;  /* 0x02040003e5007388 */ /* 0x0003e20000000800 */
[----:B------:R-:W-:Y:S02]  /*6ee0*/  SHF.R.U32.HI R5, RZ, 0x8, R5 ;  /* 0x00000008ff057819 */ /* 0x000fe40000011605 */
[----:B------:R-:W-:Y:S01]  /*6ef0*/  F2FP.RELU.F16.F32.PACK_AB R2, R205, R202 ;  /* 0x000000cacd02723e */ /* 0x000fe200000008ff */
[----:B------:R-:W-:Y:S01]  /*6f00*/  STS [R229+0x20000], R6 ;  /* 0x02000006e5007388 */ /* 0x000fe20000000800 */
[----:B------:R-:W-:Y:S01]  /*6f10*/  LOP3.LUT R5, R5, 0xffff, RZ, 0xc0, !PT ;  /* 0x0000ffff05057812 */ /* 0x000fe200078ec0ff */
[----:B---3--:R-:W-:Y:S01]  /*6f20*/  @!P3 FADD.FTZ R183, -R183, -RZ ;  /* 0x800000ffb7b7b221 */ /* 0x008fe20000010100 */
[----:B------:R-:W-:Y:S01]  /*6f30*/  ISETP.LE.U32.AND P1, PT, R4, UR18, PT ;  /* 0x0000001204007c0c */ /* 0x000fe2000bf23070 */
[----:B------:R2:W-:Y:S01]  /*6f40*/  STS [R234+0x20400], R2 ;  /* 0x02040002ea007388 */ /* 0x0005e20000000800 */
[----:B------:R-:W-:Y:S02]  /*6f50*/  ISETP.LE.U32.AND P6, PT, R5, UR18, PT ;  /* 0x0000001205007c0c */ /* 0x000fe4000bfc3070 */
[----:B------:R-:W-:Y:S02]  /*6f60*/  F2FP.RELU.F16.F32.PACK_AB R5, R177, R181 ;  /* 0x000000b5b105723e */ /* 0x000fe400000008ff */
[----:B------:R-:W-:Y:S02]  /*6f70*/  F2FP.RELU.F16.F32.PACK_AB R4, R180, R178 ;  /* 0x000000b2b404723e */ /* 0x000fe400000008ff */
[----:B------:R-:W-:Y:S02]  /*6f80*/  F2FP.RELU.F16.F32.PACK_AB R0, R203, R228 ;  /* 0x000000e4cb00723e */ /* 0x000fe400000008ff */
[----:B------:R-:W-:Y:S02]  /*6f90*/  FSETP.GE.FTZ.AND P0, PT, R176, RZ, PT ;  /* 0x000000ffb000720b */ /* 0x000fe40003f16000 */
[----:B------:R-:W-:Y:S01]  /*6fa0*/  FSETP.GE.FTZ.AND P4, PT, R181, RZ, PT ;  /* 0x000000ffb500720b */ /* 0x000fe20003f96000 */
[----:B------:R-:W-:Y:S01]  /*6fb0*/  @!P1 FADD.FTZ R187, -R187, -RZ ;  /* 0x800000ffbbbb9221 */ /* 0x000fe20000010100 */
[----:B------:R-:W-:Y:S01]  /*6fc0*/  FSETP.GE.FTZ.AND P1, PT, R190, RZ, PT ;  /* 0x000000ffbe00720b */ /* 0x000fe20003f36000 */
[----:B------:R-:W-:Y:S01]  /*6fd0*/  @!P6 FADD.FTZ R186, -R186, -RZ ;  /* 0x800000ffbabae221 */ /* 0x000fe20000010100 */
[----:B------:R-:W-:Y:S02]  /*6fe0*/  FSETP.GE.FTZ.AND P3, PT, R177, RZ, PT ;  /* 0x000000ffb100720b */ /* 0x000fe40003f76000 */
[----:B-1----:R-:W-:Y:S05]  /*6ff0*/  F2FP.RELU.F16.F32.PACK_AB R3, R192, R223 ;  /* 0x000000dfc003723e */ /* 0x002fea00000008ff */
[----:B------:R1:W-:Y:S01]  /*7000*/  STS [R234+0x20000], R3 ;  /* 0x02000003ea007388 */ /* 0x0003e20000000800 */
[----:B--2---:R-:W-:Y:S03]  /*7010*/  F2FP.RELU.F16.F32.PACK_AB R2, R206, R201 ;  /* 0x000000c9ce02723e */ /* 0x004fe600000008ff */
[----:B------:R2:W-:Y:S04]  /*7020*/  STS [R229+0x21000], R5 ;  /* 0x02100005e5007388 */ /* 0x0005e80000000800 */
[----:B------:R3:W-:Y:S01]  /*7030*/  STS [R229+0x21400], R4 ;  /* 0x02140004e5007388 */ /* 0x0007e20000000800 */
[----:B-1----:R-:W-:Y:S02]  /*7040*/  F2FP.RELU.F16.F32.PACK_AB R3, R191, R207 ;  /* 0x000000cfbf03723e */ /* 0x002fe400000008ff */
[----:B--2---:R-:W-:Y:S02]  /*7050*/  F2FP.RELU.F16.F32.PACK_AB R5, R179, R195 ;  /* 0x000000c3b305723e */ /* 0x004fe400000008ff */
[----:B---3--:R-:W-:Y:S03]  /*7060*/  F2FP.RELU.F16.F32.PACK_AB R4, R193, R184 ;  /* 0x000000b8c104723e */ /* 0x008fe600000008ff */
        /* <DEDUP_REMOVED lines=112> */
[C---:B-----5:R-:W-:Y:S01]  /*7770*/  FADD.FTZ R4, -R200.reuse, R4 ;  /* 0x00000004c8047221 */ /* 0x060fe20000010100 */
[----:B------:R-:W-:Y:S01]  /*7780*/  FADD.FTZ R0, -R200, R5 ;  /* 0x00000005c8007221 */ /* 0x000fe20000010100 */
[C---:B------:R-:W-:Y:S03]  /*7790*/  FADD.FTZ R6, -R199.reuse, R6 ;  /* 0x00000006c7067221 */ /* 0x040fe60000010100 */
[----:B------:R-:W-:Y:S01]  /*77a0*/  FADD.FTZ R7, -R199, R7 ;  /* 0x00000007c7077221 */ /* 0x000fe20000010100 */
[-C--:B------:R-:W-:Y:S01]  /*77b0*/  FSEL R4, R4, R200.reuse, P1 ;  /* 0x000000c804047208 */ /* 0x080fe20000800000 */
[----:B------:R-:W-:Y:S01]  /*77c0*/  FADD.FTZ R5, -R198, R9 ;  /* 0x00000009c6057221 */ /* 0x000fe20000010100 */
[----:B------:R-:W-:Y:S02]  /*77d0*/  FSEL R0, R0, R200, P0 ;  /* 0x000000c800007208 */ /* 0x000fe40000000000 */
[----:B------:R-:W-:Y:S01]  /*77e0*/  FSETP.GE.FTZ.AND P1, PT, R185, RZ, PT ;  /* 0x000000ffb900720b */ /* 0x000fe20003f36000 */
[----:B------:R-:W-:Y:S01]  /*77f0*/  FMUL.FTZ R204, R190, R4 ;  /* 0x00000004becc7220 */ /* 0x000fe20000410000 */
[----:B------:R-:W-:Y:S01]  /*7800*/  FSETP.GE.FTZ.AND P0, PT, R194, RZ, PT ;  /* 0x000000ffc200720b */ /* 0x000fe20003f16000 */
[----:B------:R-:W-:Y:S01]  /*7810*/  FMUL.FTZ R190, R176, R0 ;  /* 0x00000000b0be7220 */ /* 0x000fe20000410000 */
[-C--:B------:R-:W-:Y:S01]  /*7820*/  FSEL R176, R6, R199.reuse, P1 ;  /* 0x000000c706b07208 */ /* 0x080fe20000800000 */
[----:B------:R-:W-:Y:S01]  /*7830*/  FADD.FTZ R6, -R198, R8 ;  /* 0x00000008c6067221 */ /* 0x000fe20000010100 */
[----:B------:R-:W-:Y:S01]  /*7840*/  FSEL R7, R7, R199, P0 ;  /* 0x000000c707077208 */ /* 0x000fe20000000000 */
[C---:B------:R-:W-:Y:S01]  /*7850*/  FADD.FTZ R0, -R197.reuse, R11 ;  /* 0x0000000bc5007221 */ /* 0x040fe20000010100 */
[----:B------:R-:W-:Y:S01]  /*7860*/  FSETP.GE.FTZ.AND P0, PT, R180, RZ, PT ;  /* 0x000000ffb400720b */ /* 0x000fe20003f16000 */
[C---:B------:R-:W-:Y:S01]  /*7870*/  FADD.FTZ R15, -R197.reuse, R15 ;  /* 0x0000000fc50f7221 */ /* 0x040fe20000010100 */
[-C--:B------:R-:W-:Y:S01]  /*7880*/  FSEL R6, R6, R198.reuse, P4 ;  /* 0x000000c606067208 */ /* 0x080fe20002000000 */
[----:B------:R-:W-:Y:S01]  /*7890*/  FADD.FTZ R4, -R197, R10 ;  /* 0x0000000ac5047221 */ /* 0x000fe20000010100 */
[----:B------:R-:W-:Y:S01]  /*78a0*/  FSEL R0, R0, R197, P0 ;  /* 0x000000c500007208 */ /* 0x000fe20000000000 */
        /* <DEDUP_REMOVED lines=9> */
[----:B------:R-:W-:Y:S01]  /*7940*/  FSETP.GE.FTZ.AND P3, PT, R179, RZ, PT ;  /* 0x000000ffb300720b */ /* 0x000fe20003f76000 */
[----:B------:R-:W-:Y:S01]  /*7950*/  FMUL.FTZ R181, R177, R5 ;  /* 0x00000005b1b57220 */ /* 0x000fe20000410000 */
[-C--:B------:R-:W-:Y:S01]  /*7960*/  FSEL R0, R15, R197.reuse, P0 ;  /* 0x000000c50f007208 */ /* 0x080fe20000000000 */
[----:B------:R-:W-:Y:S01]  /*7970*/  FADD.FTZ R9, -R199, R19 ;  /* 0x00000013c7097221 */ /* 0x000fe20000010100 */
[----:B------:R-:W-:Y:S01]  /*7980*/  FSEL R4, R4, R197, P1 ;  /* 0x000000c504047208 */ /* 0x000fe20000800000 */
[-C--:B-1----:R-:W-:Y:S03]  /*7990*/  HMMA.16816.F32 R20, R172, R164.reuse, R20 ;  /* 0x000000a4ac14723c */ /* 0x082fe60000001814 */
[-C--:B------:R-:W-:Y:S01]  /*79a0*/  FSEL R6, R12, R198.reuse, P4 ;  /* 0x000000c60c067208 */ /* 0x080fe20002000000 */
[----:B------:R-:W-:Y:S01]  /*79b0*/  FADD.FTZ R14, -R197, R14 ;  /* 0x0000000ec50e7221 */ /* 0x000fe20000010100 */
[----:B------:R-:W-:Y:S01]  /*79c0*/  FSEL R5, R13, R198, P3 ;  /* 0x000000c60d057208 */ /* 0x000fe20001800000 */
[C---:B------:R-:W-:Y:S04]  /*79d0*/  HMMA.16816.F32 R24, R168.reuse, R164, R24 ;  /* 0x000000a4a818723c */ /* 0x040fe80000001818 */
[----:B------:R-:W-:Y:S01]  /*79e0*/  FSETP.GE.FTZ.AND P0, PT, R205, RZ, PT ;  /* 0x000000ffcd00720b */ /* 0x000fe20003f16000 */
[----:B------:R-:W-:Y:S01]  /*79f0*/  FADD.FTZ R16, -R200, R16 ;  /* 0x00000010c8107221 */ /* 0x000fe20000010100 */
[----:B------:R-:W-:Y:S01]  /*7a00*/  FSETP.GE.FTZ.AND P1, PT, R184, RZ, PT ;  /* 0x000000ffb800720b */ /* 0x000fe20003f36000 */
[-C--:B------:R-:W-:Y:S03]  /*7a10*/  HMMA.16816.F32 R28, R168, R166.reuse, R28 ;  /* 0x000000a6a81c723c */ /* 0x080fe6000000181c */
[----:B------:R-:W-:Y:S01]  /*7a20*/  FSETP.GE.FTZ.AND P4, PT, R223, RZ, PT ;  /* 0x000000ffdf00720b */ /* 0x000fe20003f96000 */
[----:B------:R-:W-:Y:S01]  /*7a30*/  FADD.FTZ R17, -R200, R17 ;  /* 0x00000011c8117221 */ /* 0x000fe20000010100 */
[----:B------:R-:W-:Y:S01]  /*7a40*/  FSETP.GE.FTZ.AND P3, PT, R192, RZ, PT ;  /* 0x000000ffc000720b */ /* 0x000fe20003f76000 */
[----:B------:R-:W-:Y:S01]  /*7a50*/  FADD.FTZ R10, -R199, R18 ;  /* 0x00000012c70a7221 */ /* 0x000fe20000010100 */
[----:B------:R-:W-:Y:S01]  /*7a60*/  F2FP.F16.F32.PACK_AB R177, R190, R204 ;  /* 0x000000ccbeb1723e */ /* 0x000fe200000000ff */
[----:B------:R-:W-:Y:S01]  /*7a70*/  FMUL.FTZ R18, R193, R0 ;  /* 0x00000000c1127220 */ /* 0x000fe20000410000 */
[----:B------:R-:W-:Y:S04]  /*7a80*/  HMMA.16816.F32 R32, R172, R166, R32 ;  /* 0x000000a6ac20723c */ /* 0x000fe80000001820 */
[----:B------:R-:W-:Y:S01]  /*7a90*/  FSEL R0, R9, R199, P0 ;  /* 0x000000c709007208 */ /* 0x000fe20000000000 */
[----:B------:R-:W-:Y:S01]  /*7aa0*/  FMUL.FTZ R7, R194, R7 ;  /* 0x00000007c2077220 */ /* 0x000fe20000410000 */
[----:B------:R-:W-:Y:S01]  /*7ab0*/  FSETP.GE.FTZ.AND P0, PT, R206, RZ, PT ;  /* 0x000000ffce00720b */ /* 0x000fe20003f16000 */
[----:B------:R-:W-:Y:S01]  /*7ac0*/  FMUL.FTZ R178, R178, R4 ;  /* 0x00000004b2b27220 */ /* 0x000fe20000410000 */
[----:B------:R-:W-:Y:S02]  /*7ad0*/  FSEL R4, R14, R197, P1 ;  /* 0x000000c50e047208 */ /* 0x000fe40000800000 */
[----:B------:R-:W-:Y:S01]  /*7ae0*/  FSETP.GE.FTZ.AND P1, PT, R202, RZ, PT ;  /* 0x000000ffca00720b */ /* 0x000fe20003f36000 */
[----:B------:R-:W-:Y:S01]  /*7af0*/  FMUL.FTZ R11, R195, R6 ;  /* 0x00000006c30b7220 */ /* 0x000fe20000410000 */
[-C--:B------:R-:W-:Y:S01]  /*7b00*/  FSEL R6, R16, R200.reuse, P4 ;  /* 0x000000c810067208 */ /* 0x080fe20002000000 */
[----:B------:R-:W-:Y:S01]  /*7b10*/  FMUL.FTZ R19, R179, R5 ;  /* 0x00000005b3137220 */ /* 0x000fe20000410000 */
[----:B------:R-:W-:Y:S01]  /*7b20*/  FSEL R5, R17, R200, P3 ;  /* 0x000000c811057208 */ /* 0x000fe20001800000 */
[C---:B------:R-:W-:Y:S01]  /*7b30*/  FADD.FTZ R20, -R200.reuse, R20 ;  /* 0x00000014c8147221 */ /* 0x040fe20000010100 */
[----:B------:R-:W-:Y:S01]  /*7b40*/  FSETP.GE.FTZ.AND P4, PT, R207, RZ, PT ;  /* 0x000000ffcf00720b */ /* 0x000fe20003f96000 */
[----:B------:R-:W-:Y:S01]  /*7b50*/  FADD.FTZ R15, -R200, R21 ;  /* 0x00000015c80f7221 */ /* 0x000fe20000010100 */
[----:B------:R-:W-:Y:S01]  /*7b60*/  FSETP.GE.FTZ.AND P3, PT, R191, RZ, PT ;  /* 0x000000ffbf00720b */ /* 0x000fe20003f76000 */
[----:B------:R-:W-:Y:S01]  /*7b70*/  FMUL.FTZ R16, R205, R0 ;  /* 0x00000000cd107220 */ /* 0x000fe20000410000 */
[----:B------:R-:W-:Y:S01]  /*7b80*/  F2FP.F16.F32.PACK_AB R176, R7, R176 ;  /* 0x000000b007b0723e */ /* 0x000fe200000000ff */
[----:B------:R-:W-:Y:S01]  /*7b90*/  FMUL.FTZ R7, R184, R4 ;  /* 0x00000004b8077220 */ /* 0x000fe20000410000 */
[----:B------:R-:W-:Y:S01]  /*7ba0*/  F2FP.F16.F32.PACK_AB R164, R8, R178 ;  /* 0x000000b208a4723e */ /* 0x000fe200000000ff */
[C---:B------:R-:W-:Y:S01]  /*7bb0*/  FADD.FTZ R8, -R199.reuse, R22 ;  /* 0x00000016c7087221 */ /* 0x040fe20000010100 */
[-C--:B------:R-:W-:Y:S01]  /*7bc0*/  FSEL R0, R20, R200.reuse, P4 ;  /* 0x000000c814007208 */ /* 0x080fe20002000000 */
[----:B------:R-:W-:Y:S01]  /*7bd0*/  FADD.FTZ R14, -R199, R23 ;  /* 0x00000017c70e7221 */ /* 0x000fe20000010100 */
[----:B------:R-:W-:Y:S01]  /*7be0*/  FSEL R15, R15, R200, P3 ;  /* 0x000000c80f0f7208 */ /* 0x000fe20001800000 */
[----:B------:R-:W-:Y:S01]  /*7bf0*/  FMUL.FTZ R17, R192, R5 ;  /* 0x00000005c0117220 */ /* 0x000fe20000410000 */
[----:B------:R-:W-:Y:S01]  /*7c00*/  FSEL R4, R10, R199, P1 ;  /* 0x000000c70a047208 */ /* 0x000fe20000800000 */
[----:B------:R-:W-:Y:S01]  /*7c10*/  FMUL.FTZ R0, R207, R0 ;  /* 0x00000000cf007220 */ /* 0x000fe20000410000 */
[----:B------:R-:W-:Y:S01]  /*7c20*/  FSETP.GE.FTZ.AND P1, PT, R201, RZ, PT ;  /* 0x000000ffc900720b */ /* 0x000fe20003f36000 */
[----:B------:R-:W-:Y:S01]  /*7c30*/  FMUL.FTZ R15, R191, R15 ;  /* 0x0000000fbf0f7220 */ /* 0x000fe20000410000 */
[-C--:B------:R-:W-:Y:S01]  /*7c40*/  FSEL R14, R14, R199.reuse, P0 ;  /* 0x000000c70e0e7208 */ /* 0x080fe20000000000 */
[----:B------:R-:W-:Y:S01]  /*7c50*/  FADD.FTZ R5, -R197, R26 ;  /* 0x0000001ac5057221 */ /* 0x000fe20000010100 */
[----:B------:R-:W-:Y:S01]  /*7c60*/  FSEL R8, R8, R199, P1 ;  /* 0x000000c708087208 */ /* 0x000fe20000800000 */
[----:B------:R-:W-:Y:S01]  /*7c70*/  FMUL.FTZ R9, R202, R4 ;  /* 0x00000004ca097220 */ /* 0x000fe20000410000 */
[----:B------:R-:W-:Y:S01]  /*7c80*/  FSETP.GE.FTZ.AND P1, PT, R183, RZ, PT ;  /* 0x000000ffb700720b */ /* 0x000fe20003f36000 */
[----:B------:R-:W-:Y:S01]  /*7c90*/  FADD.FTZ R4, -R197, R27 ;  /* 0x0000001bc5047221 */ /* 0x000fe20000010100 */
[----:B------:R-:W-:Y:S01]  /*7ca0*/  FSETP.GE.FTZ.AND P0, PT, R188, RZ, PT ;  /* 0x000000ffbc00720b */ /* 0x000fe20003f16000 */
[----:B------:R-:W-:Y:S01]  /*7cb0*/  FMUL.FTZ R10, R223, R6 ;  /* 0x00000006df0a7220 */ /* 0x000fe20000410000 */
[----:B------:R-:W-:Y:S01]  /*7cc0*/  F2FP.F16.F32.PACK_AB R15, R15, R0 ;  /* 0x000000000f0f723e */ /* 0x000fe200000000ff */
[----:B------:R-:W-:Y:S01]  /*7cd0*/  FADD.FTZ R0, -R197, R30 ;  /* 0x0000001ec5007221 */ /* 0x000fe20000010100 */
[----:B------:R-:W-:Y:S01]  /*7ce0*/  FSEL R5, R5, R197, P1 ;  /* 0x000000c505057208 */ /* 0x000fe20000800000 */
[----:B------:R-:W-:Y:S01]  /*7cf0*/  FADD.FTZ R6, -R198, R25 ;  /* 0x00000019c6067221 */ /* 0x000fe20000010100 */
[----:B------:R-:W-:Y:S01]  /*7d00*/  FSETP.GE.FTZ.AND P1, PT, R182, RZ, PT ;  /* 0x000000ffb600720b */ /* 0x000fe20003f36000 */
[----:B------:R-:W-:Y:S01]  /*7d10*/  FADD.FTZ R32, -R200, R32 ;  /* 0x00000020c8207221 */ /* 0x000fe20000010100 */
[----:B------:R-:W-:Y:S01]  /*7d20*/  F2FP.F16.F32.PACK_AB R18, R18, R7 ;  /* 0x000000071212723e */ /* 0x000fe200000000ff */
[----:B------:R-:W-:Y:S01]  /*7d30*/  FADD.FTZ R7, -R198, R24 ;  /* 0x00000018c6077221 */ /* 0x000fe20000010100 */
[-C--:B------:R-:W-:Y:S01]  /*7d40*/  FSEL R4, R4, R197.reuse, P0 ;  /* 0x000000c504047208 */ /* 0x080fe20000000000 */
[----:B------:R-:W-:Y:S01]  /*7d50*/  FADD.FTZ R34, -R199, R34 ;  /* 0x00000022c7227221 */ /* 0x000fe20000010100 */
[----:B------:R-:W-:Y:S01]  /*7d60*/  FSETP.GE.FTZ.AND P4, PT, R189, RZ, PT ;  /* 0x000000ffbd00720b */ /* 0x000fe20003f96000 */
[----:B------:R-:W-:Y:S01]  /*7d70*/  FMUL.FTZ R8, R201, R8 ;  /* 0x00000008c9087220 */ /* 0x000fe20000410000 */
        /* <DEDUP_REMOVED lines=8> */
[----:B------:R-:W-:Y:S01]  /*7e00*/  FSEL R7, R7, R198, P4 ;  /* 0x000000c607077208 */ /* 0x000fe20002000000 */
[----:B------:R-:W-:Y:S01]  /*7e10*/  FMUL.FTZ R0, R182, R0 ;  /* 0x00000000b6007220 */ /* 0x000fe20000410000 */
[----:B------:R-:W-:Y:S02]  /*7e20*/  FSETP.GE.FTZ.AND P4, PT, R225, RZ, PT ;  /* 0x000000ffe100720b */ /* 0x000fe40003f96000 */
[-C--:B------:R-:W-:Y:S01]  /*7e30*/  FSEL R6, R6, R198.reuse, P3 ;  /* 0x000000c606067208 */ /* 0x080fe20001800000 */
[----:B------:R-:W-:Y:S01]  /*7e40*/  @P0 FADD.FTZ R197, -R197, R31 ;  /* 0x0000001fc5c50221 */ /* 0x000fe20000010100 */
        /* <DEDUP_REMOVED lines=8> */
[----:B------:R-:W-:Y:S01]  /*7ed0*/  @P1 FADD.FTZ R200, -R200, R33 ;  /* 0x00000021c8c81221 */ /* 0x000fe20000010100 */
[----:B------:R-:W-:Y:S02]  /*7ee0*/  PLOP3.LUT P1, PT, PT, PT, UP3, 0x80, 0x0 ;  /* 0x000000000000781c */ /* 0x000fe40003f2f038 */
[----:B------:R-:W-:Y:S01]  /*7ef0*/  F2FP.F16.F32.PACK_AB R19, R19, R11 ;  /* 0x0000000b1313723e */ /* 0x000fe200000000ff */
[----:B------:R-:W-:Y:S01]  /*7f00*/  @P3 FADD.FTZ R198, -R198, R29 ;  /* 0x0000001dc6c63221 */ /* 0x000fe20000010100 */
[----:B------:R-:W-:Y:S01]  /*7f10*/  FSETP.GE.FTZ.AND P3, PT, R224, RZ, PT ;  /* 0x000000ffe000720b */ /* 0x000fe20003f76000 */
[----:B------:R-:W-:Y:S01]  /*7f20*/  FMUL.FTZ R32, R228, R32 ;  /* 0x00000020e4207220 */ /* 0x000fe20000410000 */
[----:B------:R-:W-:Y:S01]  /*7f30*/  F2FP.F16.F32.PACK_AB R17, R17, R10 ;  /* 0x0000000a1111723e */ /* 0x000fe200000000ff */
[----:B------:R-:W-:Y:S01]  /*7f40*/  FMUL.FTZ R11, R187, R198 ;  /* 0x000000c6bb0b7220 */ /* 0x000fe20000410000 */
[----:B------:R-:W-:Y:S01]  /*7f50*/  FSEL R34, R34, R199, P3 ;  /* 0x000000c722227208 */ /* 0x000fe20001800000 */
[----:B------:R-:W-:Y:S01]  /*7f60*/  FMUL.FTZ R10, R226, R197 ;  /* 0x000000c5e20a7220 */ /* 0x000fe20000410000 */
        /* <DEDUP_REMOVED lines=8> */
[----:B------:R-:W-:Y:S02]  /*7ff0*/  F2FP.F16.F32.PACK_AB R12, R12, R5 ;  /* 0x000000050c0c723e */ /* 0x000fe400000000ff */
[----:B------:R-:W-:Y:S02]  /*8000*/  F2FP.F16.F32.PACK_AB R11, R11, R4 ;  /* 0x000000040b0b723e */ /* 0x000fe400000000ff */
        /* <DEDUP_REMOVED lines=18> */
[----:B------:R-:W-:Y:S02]  /*8130*/  LEA R4, P0, R5, R238, 0x1 ;  /* 0x000000ee05047211 */ /* 0x000fe400078008ff */
[----:B------:R-:W-:Y:S02]  /*8140*/  LEA R0, P6, R9, R5, 0x5 ;  /* 0x0000000509007211 */ /* 0x000fe400078c28ff */
[----:B------:R-:W-:Y:S02]  /*8150*/  SHF.R.S32.HI R7, RZ, 0x1f, R5 ;  /* 0x0000001fff077819 */ /* 0x000fe40000011405 */
[----:B------:R-:W-:Y:S02]  /*8160*/  LEA.HI.X.SX32 R5, R5, R239, 0x1, P0 ;  /* 0x000000ef05057211 */ /* 0x000fe400000f0eff */
[C---:B------:R-:W-:Y:S02]  /*8170*/  @!P4 LEA R8, P0, R9.reuse, R4, 0x6 ;  /* 0x000000040908c211 */ /* 0x040fe400078030ff */
[C---:B------:R-:W-:Y:S01]  /*8180*/  @!P3 LEA R6, P5, R0.reuse, R238, 0x1 ;  /* 0x000000ee0006b211 */ /* 0x040fe200078a08ff */
[----:B------:R-:W-:Y:S01]  /*8190*/  @!PT LDS RZ, [RZ] ;  /* 0x00000000fffff984 */ /* 0x000fe20000000800 */
[----:B------:R-:W-:Y:S01]  /*81a0*/  @!PT LDS RZ, [RZ] ;  /* 0x00000000fffff984 */ /* 0x000fe20000000800 */
[----:B------:R-:W-:Y:S01]  /*81b0*/  @!PT LDS RZ, [RZ] ;  /* 0x00000000fffff984 */ /* 0x000fe20000000800 */
[----:B------:R3:W-:Y:S01]  /*81c0*/  @!P4 LDGSTS.E.BYPASS.LTC128B.128 [R235], desc[UR16][R4.64] ;  /* 0x0000000004ebcfae */ /* 0x0007e2000b901d50 */
[C---:B--2---:R-:W-:Y:S01]  /*81d0*/  LEA.HI.X R7, R9.reuse, R7, R20, 0x5, P6 ;  /* 0x0000000709077211 */ /* 0x044fe200030f2c14 */
[----:B------:R-:W-:Y:S01]  /*81e0*/  IMAD.MOV.U32 R238, RZ, RZ, R4 ;  /* 0x000000ffffee7224 */ /* 0x000fe200078e0004 */
        /* <DEDUP_REMOVED lines=28> */
.L_x_1523:
[----:B------:R-:W-:Y:S01]  /*83b0*/  STS [R229+0x1c000], R177 ;  /* 0x01c000b1e5007388 */ /* 0x000fe20000000800 */
[----:B------:R-:W-:Y:S01]  /*83c0*/  F2FP.F16.F32.PACK_AB R0, R200, R32 ;  /* 0x00000020c800723e */ /* 0x000fe200000000ff */
[----:B------:R-:W-:Y:S01]  /*83d0*/  UIMAD UR6, UR30, UR29, URZ ;  /* 0x0000001d1e0672a4 */ /* 0x000fe2000f8e023f */
[----:B---3--:R-:W-:Y:S01]  /*83e0*/  F2FP.F16.F32.PACK_AB R4, R199, R34 ;  /* 0x00000022c704723e */ /* 0x008fe200000000ff */
[----:B------:R1:W-:Y:S01]  /*83f0*/  STS [R229+0x1c400], R176 ;  /* 0x01c400b0e5007388 */ /* 0x0003e20000000800 */
[----:B------:R-:W-:Y:S01]  /*8400*/  LEA R172, R219, UR4, 0x1 ;  /* 0x00000004dbac7c11 */ /* 0x000fe2000f8e08ff */
[----:B------:R-:W-:Y:S02]  /*8410*/  ULEA UR5, -UR6, URZ, 0x6 ;  /* 0x0000003f06057291 */ /* 0x000fe4000f8e313f */
        /* <DEDUP_REMOVED lines=9> */
[----:B------:R1:W-:Y:S04]  /*84b0*/  STS [R233+0x1c000], R0 ;  /* 0x01c00000e9007388 */ /* 0x0003e80000000800 */
[----:B------:R-:W-:Y:S04]  /*84c0*/  STS [R233+0x1c400], R4 ;  /* 0x01c40004e9007388 */ /* 0x000fe80000000800 */
[----:B------:R-:W-:Y:S04]  /*84d0*/  STS [R232+0x1d000], R13 ;  /* 0x01d0000de8007388 */ /* 0x000fe80000000800 */
[----:B------:R-:W-:Y:S04]  /*84e0*/  STS [R232+0x1d400], R12 ;  /* 0x01d4000ce8007388 */ /* 0x000fe80000000800 */
[----:B------:R-:W-:Y:S04]  /*84f0*/  STS [R233+0x1d000], R11 ;  /* 0x01d0000be9007388 */ /* 0x000fe80000000800 */
[----:B------:R-:W-:Y:S01]  /*8500*/  STS [R233+0x1d400], R10 ;  /* 0x01d4000ae9007388 */ /* 0x000fe20000000800 */
[----:B------:R-:W-:Y:S01]  /*8510*/  BAR.SYNC.DEFER_BLOCKING 0x0 ;  /* 0x0000000000007b1d */ /* 0x000fe20000010000 */
[----:B-1----:R-:W-:Y:S05]  /*8520*/  IMAD.U32 R0, RZ, RZ, UR5 ;  /* 0x00000005ff007e24 */ /* 0x002fea000f8e00ff */
[----:B------:R-:W-:Y:S04]  /*8530*/  LDSM.16.MT88.4 R4, [R210+0x20000] ;  /* 0x02000000d204783b */ /* 0x000fe80000004200 */
[----:B------:R-:W1:Y:S04]  /*8540*/  LDSM.16.MT88.4 R8, [R172+0x8000] ;  /* 0x00800000ac08783b */ /* 0x000e680000004200 */
[----:B------:R-:W2:Y:S04]  /*8550*/  LDSM.16.MT88.4 R12, [R210+0x22000] ;  /* 0x02200000d20c783b */ /* 0x000ea80000004200 */
[----:B------:R-:W3:Y:S04]  /*8560*/  LDSM.16.MT88.4 R16, [R176+0x8000] ;  /* 0x00800000b010783b */ /* 0x000ee80000004200 */
[----:B------:R-:W4:Y:S04]  /*8570*/  LDSM.16.MT88.4 R20, [R172+0xa000] ;  /* 0x00a00000ac14783b */ /* 0x000f280000004200 */
[----:B------:R-:W5:Y:S04]  /*8580*/  LDSM.16.MT88.4 R24, [R176+0xa000] ;  /* 0x00a00000b018783b */ /* 0x000f680000004200 */
[----:B------:R-:W-:Y:S04]  /*8590*/  LDSM.16.MT88.4 R28, [R210+0x20800] ;  /* 0x02080000d21c783b */ /* 0x000fe80000004200 */
[----:B------:R-:W5:Y:S04]  /*85a0*/  LDSM.16.MT88.4 R32, [R172+0x8800] ;  /* 0x00880000ac20783b */ /* 0x000f680000004200 */
[----:B------:R-:W5:Y:S04]  /*85b0*/  LDSM.16.MT88.4 R164, [R210+0x22800] ;  /* 0x02280000d2a4783b */ /* 0x000f680000004200 */
        /* <DEDUP_REMOVED lines=19> */
[----:B------:R-:W-:Y:S05]  /*86f0*/  LDSM.16.MT88.4 R12, [R172+0x9000] ;  /* 0x00900000ac0c783b */ /* 0x000fea0000004200 */
[----:B------:R-:W-:Y:S01]  /*8700*/  HMMA.16816.F32 R96, R4, R26, R96 ;  /* 0x0000001a0460723c */ /* 0x000fe20000001860 */
[----:B------:R-:W4:Y:S04]  /*8710*/  LDSM.16.MT88.4 R4, [R210+0x21000] ;  /* 0x02100000d204783b */ /* 0x000f280000004200 */
[----:B------:R-:W5:Y:S01]  /*8720*/  LDSM.16.MT88.4 R24, [R210+0x23000] ;  /* 0x02300000d218783b */ /* 0x000f620000004200 */
        /* <DEDUP_REMOVED lines=25> */
[C---:B-----5:R-:W-:Y:S01]  /*88c0*/  HMMA.16816.F32 R40, R24.reuse, R12, R40 ;  /* 0x0000000c1828723c */ /* 0x060fe20000001828 */
        /* <DEDUP_REMOVED lines=16> */
[----:B------:R-:W-:Y:S05]  /*89d0*/  IMAD.U32 R4, RZ, RZ, UR5 ;  /* 0x00000005ff047e24 */ /* 0x000fea000f8e00ff */
        /* <DEDUP_REMOVED lines=23> */
[----:B------:R-:W-:Y:S01]  /*8b50*/  ISETP.GE.AND P3, PT, R0, UR28, PT ;  /* 0x0000001c00007c0c */ /* 0x000fe2000bf66270 */
[----:B------:R-:W-:Y:S05]  /*8b60*/  IMAD.SHL.U32 R0, R240, 0x40, RZ ;  /* 0x00000040f0007824 */ /* 0x000fea00078e00ff */
[----:B------:R-:W-:Y:S04]  /*8b70*/  LOP3.LUT R0, R0, 0x1c0, RZ, 0xc0, !PT ;  /* 0x000001c000007812 */ /* 0x000fe800078ec0ff */
[----:B------:R-:W-:Y:S01]  /*8b80*/  SHF.R.U32.HI R5, RZ, 0x3, R0 ;  /* 0x00000003ff057819 */ /* 0x000fe20000011600 */
[----:B------:R-:W2:Y:S01]  /*8b90*/  @!P4 LDC R11, c[0x0][0x424] ;  /* 0x00010900ff0bcb82 */ /* 0x000ea20000000800 */
[----:B------:R-:W-:Y:S04]  /*8ba0*/  LOP3.LUT R7, R0, 0x38, R230, 0xf8, !PT ;  /* 0x0000003800077812 */ /* 0x000fe800078ef8e6 */
[----:B------:R-:W-:Y:S03]  /*8bb0*/  LOP3.LUT R7, R7, R5, RZ, 0x3c, !PT ;  /* 0x0000000507077212 */ /* 0x000fe600078e3cff */
[----:B------:R-:W3:Y:S02]  /*8bc0*/  @!P3 LDC R6, c[0x0][0x424] ;  /* 0x00010900ff06bb82 */ /* 0x000ee40000000800 */
[----:B------:R-:W-:Y:S02]  /*8bd0*/  IMAD R9, R246, 0x200, R7 ;  /* 0x00000200f6097824 */ /* 0x000fe400078e0207 */
[----:B-1----:R-:W-:Y:S05]  /*8be0*/  IMAD.U32 R8, R12, -0x40, RZ ;  /* 0xffffffc00c087824 */ /* 0x002fea00078e00ff */
[----:B------:R-:W-:Y:S02]  /*8bf0*/  LEA R4, P0, R8, R236, 0x1 ;  /* 0x000000ec08047211 */ /* 0x000fe400078008ff */
[----:B------:R-:W-:Y:S02]  /*8c00*/  SHF.R.S32.HI R10, RZ, 0x1f, R8 ;  /* 0x0000001fff0a7819 */ /* 0x000fe40000011408 */
[----:B------:R-:W-:Y:S02]  /*8c10*/  @!P3 LEA R0, P5, R12, R8, 0x5 ;  /* 0x000000080c00b211 */ /* 0x000fe400078a28ff */
[-C--:B------:R-:W-:Y:S02]  /*8c20*/  LEA.HI.X.SX32 R5, R8, R237.reuse, 0x1, P0 ;  /* 0x000000ed08057211 */ /* 0x080fe400000f0eff */
[----:B---3--:R-:W-:Y:S02]  /*8c30*/  @!P3 LEA.HI.X R10, R12, R10, R6, 0x5, P5 ;  /* 0x0000000a0c0ab211 */ /* 0x008fe400028f2c06 */
[----:B------:R-:W-:Y:S01]  /*8c40*/  @!P3 LEA R6, P0, R0, R236, 0x1 ;  /* 0x000000ec0006b211 */ /* 0x000fe200078008ff */
[----:B------:R-:W-:Y:S01]  /*8c50*/  IMAD.MOV.U32 R236, RZ, RZ, R4 ;  /* 0x000000ffffec7224 */ /* 0x000fe200078e0004 */
[----:B------:R-:W-:Y:S02]  /*8c60*/  @!P4 LEA R8, P5, R12, R4, 0x6 ;  /* 0x000000040c08c211 */ /* 0x000fe400078a30ff */
[----:B------:R-:W-:Y:S01]  /*8c70*/  @!P3 LEA.HI.X R7, R0, R237, R10, 0x1, P0 ;  /* 0x000000ed0007b211 */ /* 0x000fe200000f0c0a */
[----:B------:R-:W-:Y:S01]  /*8c80*/  IMAD.MOV.U32 R237, RZ, RZ, R5 ;  /* 0x000000ffffed7224 */ /* 0x000fe200078e0005 */
[----:B------:R-:W-:Y:S02]  /*8c90*/  LEA R0, R9, UR4, 0x1 ;  /* 0x0000000409007c11 */ /* 0x000fe4000f8e08ff */
[----:B--2---:R-:W-:Y:S03]  /*8ca0*/  @!P4 LEA.HI.X R9, R12, R5, R11, 0x6, P5 ;  /* 0x000000050c09c211 */ /* 0x004fe600028f340b */
        /* <DEDUP_REMOVED lines=21> */
.L_x_1524:
[----:B-1----:R-:W-:Y:S01]  /*8e00*/  LEA R0, R217, UR4, 0x1 ;  /* 0x00000004d9007c11 */ /* 0x002fe2000f8e08ff */
[----:B------:R-:W-:Y:S01]  /*8e10*/  LDSM.16.MT88.4 R16, [R209] ;  /* 0x00000000d110783b */ /* 0x000fe20000004200 */
[----:B------:R-:W-:Y:S01]  /*8e20*/  IMAD.MOV.U32 R223, RZ, RZ, 0x4 ;  /* 0x00000004ffdf7424 */ /* 0x000fe200078e00ff */
[----:B------:R-:W-:Y:S02]  /*8e30*/  USHF.L.U32 UR5, UR6, 0x3, URZ ;  /* 0x0000000306057899 */ /* 0x000fe4000800063f */
[----:B------:R-:W1:Y:S01]  /*8e40*/  LDSM.16.M88.4 R32, [R0+0x1c000] ;  /* 0x01c000000020783b */ /* 0x000e620000000200 */
[----:B------:R-:W-:Y:S02]  /*8e50*/  USHF.L.U32 UR10, UR6, 0x4, URZ ;  /* 0x00000004060a7899 */ /* 0x000fe4000800063f */
[----:B------:R-:W-:Y:S01]  /*8e60*/  UIMAD UR7, UR6, 0x18, URZ ;  /* 0x00000018060778a4 */ /* 0x000fe2000f8e023f */
[----:B------:R-:W2:Y:S01]  /*8e70*/  LDSM.16.M88.4 R28, [R0+0x1d000] ;  /* 0x01d00000001c783b */ /* 0x000ea20000000200 */
        /* <DEDUP_REMOVED lines=39> */
[----:B------:R-:W3:Y:S01]  /*90f0*/  LDSM.16.MT88.4 R188, [R209+0x6000] ;  /* 0x00600000d1bc783b */ /* 0x000ee20000004200 */
[----:B----4-:R-:W-:Y:S04]  /*9100*/  IMAD.U32 R0, RZ, RZ, UR5 ;  /* 0x00000005ff007e24 */ /* 0x010fe8000f8e00ff */
        /* <DEDUP_REMOVED lines=35> */
[----:B------:R1:W4:Y:S05]  /*9340*/  LDSM.16.M88.4 R184, [R2+0x1f000] ;  /* 0x01f0000002b8783b */ /* 0x00032a0000000200 */
[-C--:B------:R-:W-:Y:S06]  /*9350*/  HMMA.16816.F32 R20, R172, R196.reuse, R20 ;  /* 0x000000c4ac14723c */ /* 0x080fec0000001814 */
[C---:B------:R-:W-:Y:S06]  /*9360*/  HMMA.16816.F32 R24, R192.reuse, R196, R24 ;  /* 0x000000c4c018723c */ /* 0x040fec0000001818 */
[-C--:B------:R-:W-:Y:S06]  /*9370*/  HMMA.16816.F32 R28, R192, R198.reuse, R28 ;  /* 0x000000c6c01c723c */ /* 0x080fec000000181c */
[----:B------:R-:W-:Y:S05]  /*9380*/  HMMA.16816.F32 R32, R172, R198, R32 ;  /* 0x000000c6ac20723c */ /* 0x000fea0000001820 */
[----:B-1----:R-:W-:Y:S01]  /*9390*/  @P1 VIADD R2, R241, 0xffffffc0 ;  /* 0xffffffc0f1021836 */ /* 0x002fe20000000000 */
[-C--:B--2---:R-:W-:Y:S01]  /*93a0*/  HMMA.16816.F32 R4, R164, R176.reuse, R4 ;  /* 0x000000b0a404723c */ /* 0x084fe20000001804 */
[----:B------:R-:W-:Y:S04]  /*93b0*/  IMAD.MOV.U32 R172, RZ, RZ, 0x40 ;  /* 0x00000040ffac7424 */ /* 0x000fe800078e00ff */
[----:B------:R-:W-:Y:S01]  /*93c0*/  @P1 IMAD.WIDE R2, R2, R223, UR20 ;  /* 0x0000001402021e25 */ /* 0x000fe2000f8e02df */
[C---:B------:R-:W-:Y:S04]  /*93d0*/  HMMA.16816.F32 R8, R200.reuse, R176, R8 ;  /* 0x000000b0c808723c */ /* 0x040fe80000001808 */
[----:B------:R-:W5:Y:S01]  /*93e0*/  @P1 LDG.E R244, desc[UR16][R2.64] ;  /* 0x0000001002f41981 */ /* 0x000f62000c1e1900 */
[----:B------:R-:W-:Y:S01]  /*93f0*/  SEL R196, R172, 0xffffffc0, !P2 ;  /* 0xffffffc0acc47807 */ /* 0x000fe20005000000 */
[-C--:B------:R-:W-:Y:S02]  /*9400*/  HMMA.16816.F32 R12, R200, R178.reuse, R12 ;  /* 0x000000b2c80c723c */ /* 0x080fe4000000180c */
[----:B------:R-:W-:Y:S03]  /*9410*/  LDSM.16.MT88.4 R172, [R211+0x3800] ;  /* 0x00380000d3ac783b */ /* 0x000fe60000004200 */
[----:B------:R-:W-:Y:S01]  /*9420*/  IMAD.IADD R176, R196, 0x1, R211 ;  /* 0x00000001c4b07824 */ /* 0x000fe200078e02d3 */
[C---:B------:R-:W-:Y:S01]  /*9430*/  HMMA.16816.F32 R16, R164.reuse, R178, R16 ;  /* 0x000000b2a410723c */ /* 0x040fe20000001810 */
[----:B------:R-:W5:Y:S04]  /*9440*/  @P1 LDG.E R245, desc[UR16][R2.64+0x20] ;  /* 0x0000201002f51981 */ /* 0x000f68000c1e1900 */
[----:B------:R-:W5:Y:S01]  /*9450*/  @P1 LDG.E R242, desc[UR16][R2.64+0x80] ;  /* 0x0000801002f21981 */ /* 0x000f62000c1e1900 */
[-C--:B------:R-:W-:Y:S03]  /*9460*/  HMMA.16816.F32 R20, R164, R204.reuse, R20 ;  /* 0x000000cca414723c */ /* 0x080fe60000001814 */
[----:B------:R1:W5:Y:S03]  /*9470*/  @P1 LDG.E R243, desc[UR16][R2.64+0xa0] ;  /* 0x0000a01002f31981 */ /* 0x000366000c1e1900 */
[C---:B------:R-:W-:Y:S06]  /*9480*/  HMMA.16816.F32 R24, R200.reuse, R204, R24 ;  /* 0x000000ccc818723c */ /* 0x040fec0000001818 */
[-C--:B------:R-:W-:Y:S06]  /*9490*/  HMMA.16816.F32 R28, R200, R206.reuse, R28 ;  /* 0x000000cec81c723c */ /* 0x080fec000000181c */
[----:B------:R-:W-:Y:S06]  /*94a0*/  HMMA.16816.F32 R32, R164, R206, R32 ;  /* 0x000000cea420723c */ /* 0x000fec0000001820 */
[-C--:B---3--:R-:W-:Y:S01]  /*94b0*/  HMMA.16816.F32 R4, R168, R180.reuse, R4 ;  /* 0x000000b4a804723c */ /* 0x088fe20000001804 */
[----:B------:R-:W-:Y:S04]  /*94c0*/  IMAD.U32 R164, RZ, RZ, UR10 ;  /* 0x0000000affa47e24 */ /* 0x000fe8000f8e00ff */
[----:B-1----:R-:W-:Y:S01]  /*94d0*/  IMAD.U32 R2, RZ, RZ, UR5 ;  /* 0x00000005ff027e24 */ /* 0x002fe2000f8e00ff */
[C---:B----4-:R-:W-:Y:S01]  /*94e0*/  HMMA.16816.F32 R8, R184.reuse, R180, R8 ;  /* 0x000000b4b808723c */ /* 0x050fe20000001808 */
[----:B------:R-:W-:Y:S04]  /*94f0*/  IMAD.U32 R165, RZ, RZ, UR10 ;  /* 0x0000000affa57e24 */ /* 0x000fe8000f8e00ff */
[-C--:B------:R-:W-:Y:S01]  /*9500*/  LEA R2, P0, R2, R220.reuse, 0x2 ;  /* 0x000000dc02027211 */ /* 0x080fe200078010ff */
[-C--:B------:R-:W-:Y:S01]  /*9510*/  HMMA.16816.F32 R12, R184, R182.reuse, R12 ;  /* 0x000000b6b80c723c */ /* 0x080fe2000000180c */
[----:B------:R-:W-:Y:S04]  /*9520*/  IMAD.U32 R166, RZ, RZ, UR9 ;  /* 0x00000009ffa67e24 */ /* 0x000fe8000f8e00ff */
[-C--:B------:R-:W-:Y:S01]  /*9530*/  LEA.HI.X.SX32 R3, R0, R221.reuse, 0x2, P0 ;  /* 0x000000dd00037211 */ /* 0x080fe200000f16ff */
[C---:B------:R-:W-:Y:S01]  /*9540*/  HMMA.16816.F32 R16, R168.reuse, R182, R16 ;  /* 0x000000b6a810723c */ /* 0x040fe20000001810 */
[----:B------:R-:W-:Y:S04]  /*9550*/  IMAD.U32 R0, RZ, RZ, UR7 ;  /* 0x00000007ff007e24 */ /* 0x000fe8000f8e00ff */
[----:B------:R1:W-:Y:S01]  /*9560*/  REDG.E.ADD.F32.FTZ.RN.STRONG.GPU desc[UR16][R220.64], R4 ;  /* 0x00000004dc0079a6 */ /* 0x0003e2000c10f390 */
[-C--:B------:R-:W-:Y:S03]  /*9570*/  HMMA.16816.F32 R20, R168, R188.reuse, R20 ;  /* 0x000000bca814723c */ /* 0x080fe60000001814 */
[----:B------:R2:W-:Y:S02]  /*9580*/  REDG.E.ADD.F32.FTZ.RN.STRONG.GPU desc[UR16][R2.64], R5 ;  /* 0x00000005020079a6 */ /* 0x0005e4000c10f390 */
[-C--:B------:R-:W-:Y:S01]  /*9590*/  LEA R164, P1, R164, R220.reuse, 0x2 ;  /* 0x000000dca4a47211 */ /* 0x080fe200078210ff */
[C---:B------:R-:W-:Y:S05]  /*95a0*/  HMMA.16816.F32 R24, R184.reuse, R188, R24 ;  /* 0x000000bcb818723c */ /* 0x040fea0000001818 */
[-C--:B------:R-:W-:Y:S01]  /*95b0*/  LEA.HI.X.SX32 R165, R165, R221.reuse, 0x2, P1 ;  /* 0x000000dda5a57211 */ /* 0x080fe200008f16ff */
[-C--:B------:R-:W-:Y:S04]  /*95c0*/  HMMA.16816.F32 R28, R184, R190.reuse, R28 ;  /* 0x000000beb81c723c */ /* 0x080fe8000000181c */
[----:B------:R3:W-:Y:S02]  /*95d0*/  REDG.E.ADD.F32.FTZ.RN.STRONG.GPU desc[UR16][R164.64], R6 ;  /* 0x00000006a40079a6 */ /* 0x0007e4000c10f390 */
[----:B------:R-:W-:Y:S02]  /*95e0*/  HMMA.16816.F32 R32, R168, R190, R32 ;  /* 0x000000bea820723c */ /* 0x000fe40000001820 */
[----:B------:R-:W-:Y:S03]  /*95f0*/  LDSM.16.MT88.4 R168, [R176+0x3000] ;  /* 0x00300000b0a8783b */ /* 0x000fe60000004200 */
[----:B-1----:R-:W-:Y:S01]  /*9600*/  IMAD.U32 R4, RZ, RZ, UR7 ;  /* 0x00000007ff047e24 */ /* 0x002fe2000f8e00ff */
[----:B------:R-:W-:Y:S02]  /*9610*/  UIMAD UR7, UR6, 0x30, URZ ;  /* 0x00000030060778a4 */ /* 0x000fe4000f8e023f */
[----:B------:R-:W-:Y:S03]  /*9620*/  UIMAD UR6, UR6, 0x38, URZ ;  /* 0x00000038060678a4 */ /* 0x000fe6000f8e023f */
[-C--:B------:R-:W-:Y:S04]  /*9630*/  LEA R4, P0, R4, R220.reuse, 0x2 ;  /* 0x000000dc04047211 */ /* 0x080fe800078010ff */
[-C--:B--2---:R-:W-:Y:S01]  /*9640*/  LEA.HI.X.SX32 R5, R0, R221.reuse, 0x2, P0 ;  /* 0x000000dd00057211 */ /* 0x084fe200000f16ff */
[----:B------:R-:W-:Y:S01]  /*9650*/  IMAD.U32 R0, RZ, RZ, UR9 ;  /* 0x00000009ff007e24 */ /* 0x000fe2000f8e00ff */
[-C--:B------:R-:W-:Y:S03]  /*9660*/  LEA R166, P0, R166, R220.reuse, 0x2 ;  /* 0x000000dca6a67211 */ /* 0x080fe600078010ff */
[----:B------:R1:W-:Y:S01]  /*9670*/  REDG.E.ADD.F32.FTZ.RN.STRONG.GPU desc[UR16][R4.64], R7 ;  /* 0x00000007040079a6 */ /* 0x0003e2000c10f390 */
[-C--:B------:R-:W-:Y:S01]  /*9680*/  LEA.HI.X.SX32 R167, R0, R221.reuse, 0x2, P0 ;  /* 0x000000dd00a77211 */ /* 0x080fe200000f16ff */
[----:B------:R-:W-:Y:S02]  /*9690*/  IMAD.U32 R0, RZ, RZ, UR6 ;  /* 0x00000006ff007e24 */ /* 0x000fe4000f8e00ff */
[----:B---3--:R-:W-:Y:S02]  /*96a0*/  IMAD.U32 R164, RZ, RZ, UR8 ;  /* 0x00000008ffa47e24 */ /* 0x008fe4000f8e00ff */
[----:B------:R-:W-:Y:S01]  /*96b0*/  IMAD.U32 R6, RZ, RZ, UR7 ;  /* 0x00000007ff067e24 */ /* 0x000fe2000f8e00ff */
[----:B------:R2:W-:Y:S02]  /*96c0*/  REDG.E.ADD.F32.FTZ.RN.STRONG.GPU desc[UR16][R166.64], R8 ;  /* 0x00000008a60079a6 */ /* 0x0005e4000c10f390 */
[-C--:B------:R-:W-:Y:S02]  /*96d0*/  LEA R164, P3, R164, R220.reuse, 0x2 ;  /* 0x000000dca4a47211 */ /* 0x080fe400078610ff */
[-C--:B------:R-:W-:Y:S01]  /*96e0*/  LEA R6, P1, R6, R220.reuse, 0x2 ;  /* 0x000000dc06067211 */ /* 0x080fe200078210ff */
        /* <DEDUP_REMOVED lines=63> */
[-C--:B------:R-:W-:Y:S01]  /*9ae0*/  LEA R4, P0, R4, R220.reuse, 0x2 ;  /* 0x000000dc04047211 */ /* 0x080fe200078010ff */
[----:B------:R-:W-:Y:S02]  /*9af0*/  UIADD3 UR7, UR5, UR6, URZ ;  /* 0x0000000605077290 */ /* 0x000fe4000fffe03f */
[----:B------:R1:W-:Y:S01]  /*9b00*/  REDG.E.ADD.F32.FTZ.RN.STRONG.GPU desc[UR16][R6.64], R22 ;  /* 0x00000016060079a6 */ /* 0x0003e2000c10f390 */
[-C--:B------:R-:W-:Y:S01]  /*9b10*/  LEA.HI.X.SX32 R5, R0, R221.reuse, 0x2, P0 ;  /* 0x000000dd00057211 */ /* 0x080fe200000f16ff */
[----:B------:R-:W-:Y:S01]  /*9b20*/  IMAD.U32 R0, RZ, RZ, UR6 ;  /* 0x00000006ff007e24 */ /* 0x000fe2000f8e00ff */
[----:B------:R-:W-:Y:S01]  /*9b30*/  UIADD3 UR6, UR5, UR7, URZ ;  /* 0x0000000705067290 */ /* 0x000fe2000fffe03f */
[-C--:B------:R-:W-:Y:S01]  /*9b40*/  LEA R10, P0, R10, R220.reuse, 0x2 ;  /* 0x000000dc0a0a7211 */ /* 0x080fe200078010ff */
[----:B------:R-:W-:Y:S01]  /*9b50*/  IMAD.U32 R8, RZ, RZ, UR7 ;  /* 0x00000007ff087e24 */ /* 0x000fe2000f8e00ff */
[----:B------:R2:W-:Y:S01]  /*9b60*/  REDG.E.ADD.F32.FTZ.RN.STRONG.GPU desc[UR16][R4.64], R23 ;  /* 0x00000017040079a6 */ /* 0x0005e2000c10f390 */
[----:B------:R-:W-:Y:S01]  /*9b70*/  UIADD3 UR8, UR5, UR6, URZ ;  /* 0x0000000605087290 */ /* 0x000fe2000fffe03f */
[-C--:B------:R-:W-:Y:S01]  /*9b80*/  LEA.HI.X.SX32 R11, R0, R221.reuse, 0x2, P0 ;  /* 0x000000dd000b7211 */ /* 0x080fe200000f16ff */
[----:B------:R-:W-:Y:S01]  /*9b90*/  IMAD.U32 R0, RZ, RZ, UR6 ;  /* 0x00000006ff007e24 */ /* 0x000fe2000f8e00ff */
[-C--:B------:R-:W-:Y:S01]  /*9ba0*/  LEA R8, P1, R8, R220.reuse, 0x2 ;  /* 0x000000dc08087211 */ /* 0x080fe200078210ff */
[----:B------:R-:W-:Y:S04]  /*9bb0*/  LDSM.16.MT88.4 R20, [R211+0x2000] ;  /* 0x00200000d314783b */ /* 0x000fe80000004200 */
[----:B------:R-:W-:Y:S01]  /*9bc0*/  REDG.E.ADD.F32.FTZ.RN.STRONG.GPU desc[UR16][R10.64], R24 ;  /* 0x000000180a0079a6 */ /* 0x000fe2000c10f390 */
[CC--:B-1----:R-:W-:Y:S04]  /*9bd0*/  LEA R6, P0, R0.reuse, R220.reuse, 0x2 ;  /* 0x000000dc00067211 */ /* 0x0c2fe800078010ff */
[-C--:B------:R-:W-:Y:S01]  /*9be0*/  LEA.HI.X.SX32 R7, R0, R221.reuse, 0x2, P0 ;  /* 0x000000dd00077211 */ /* 0x080fe200000f16ff */
[----:B--2---:R-:W-:Y:S01]  /*9bf0*/  IMAD.U32 R4, RZ, RZ, UR7 ;  /* 0x00000007ff047e24 */ /* 0x004fe2000f8e00ff */
[----:B------:R-:W-:Y:S01]  /*9c00*/  UIADD3 UR7, UR10, 0x60, URZ ;  /* 0x000000600a077890 */ /* 0x000fe2000fffe03f */
[----:B------:R-:W-:Y:S03]  /*9c10*/  IMAD.U32 R5, RZ, RZ, UR8 ;  /* 0x00000008ff057e24 */ /* 0x000fe6000f8e00ff */
[-C--:B------:R-:W-:Y:S01]  /*9c20*/  LEA.HI.X.SX32 R9, R4, R221.reuse, 0x2, P1 ;  /* 0x000000dd04097211 */ /* 0x080fe200008f16ff */
[----:B------:R-:W-:Y:S01]  /*9c30*/  UIADD3 UR6, UR5, UR7, URZ ;  /* 0x0000000705067290 */ /* 0x000fe2000fffe03f */
[CC--:B------:R-:W-:Y:S01]  /*9c40*/  LEA R4, P0, R5.reuse, R220.reuse, 0x2 ;  /* 0x000000dc05047211 */ /* 0x0c0fe200078010ff */
[----:B------:R-:W-:Y:S02]  /*9c50*/  IMAD.U32 R0, RZ, RZ, UR7 ;  /* 0x00000007ff007e24 */ /* 0x000fe4000f8e00ff */
[----:B------:R-:W-:Y:S01]  /*9c60*/  REDG.E.ADD.F32.FTZ.RN.STRONG.GPU desc[UR16][R8.64], R25 ;  /* 0x00000019080079a6 */ /* 0x000fe2000c10f390 */
[-C--:B------:R-:W-:Y:S01]  /*9c70*/  LEA.HI.X.SX32 R5, R5, R221.reuse, 0x2, P0 ;  /* 0x000000dd05057211 */ /* 0x080fe200000f16ff */
[----:B------:R-:W-:Y:S02]  /*9c80*/  UIADD3 UR8, UR5, UR6, URZ ;  /* 0x0000000605087290 */ /* 0x000fe4000fffe03f */
[----:B------:R1:W-:Y:S02]  /*9c90*/  REDG.E.ADD.F32.FTZ.RN.STRONG.GPU desc[UR16][R6.64], R26 ;  /* 0x0000001a060079a6 */ /* 0x0003e4000c10f390 */
[----:B------:R-:W-:Y:S02]  /*9ca0*/  UIADD3 UR7, UR5, UR8, URZ ;  /* 0x0000000805077290 */ /* 0x000fe4000fffe03f */
[----:B------:R2:W-:Y:S04]  /*9cb0*/  REDG.E.ADD.F32.FTZ.RN.STRONG.GPU desc[UR16][R4.64], R27 ;  /* 0x0000001b040079a6 */ /* 0x0005e8000c10f390 */
[----:B------:R-:W-:Y:S04]  /*9cc0*/  REDG.E.ADD.F32.FTZ.RN.STRONG.GPU desc[UR16][R220.64+0x180], R32 ;  /* 0x00018020dc0079a6 */ /* 0x000fe8000c10f390 */
[----:B------:R3:W-:Y:S04]  /*9cd0*/  REDG.E.ADD.F32.FTZ.RN.STRONG.GPU desc[UR16][R2.64+0x180], R33 ;  /* 0x00018021020079a6 */ /* 0x0007e8000c10f390 */
[----:B------:R-:W-:Y:S01]  /*9ce0*/  LDSM.16.MT88.4 R24, [R176+0x2000] ;  /* 0x00200000b018783b */ /* 0x000fe20000004200 */
[----:B-1----:R-:W-:Y:S01]  /*9cf0*/  IMAD.U32 R6, RZ, RZ, UR6 ;  /* 0x00000006ff067e24 */ /* 0x002fe2000f8e00ff */
[----:B------:R-:W-:Y:S01]  /*9d00*/  UIADD3 UR6, UR5, UR7, URZ ;  /* 0x0000000705067290 */ /* 0x000fe2000fffe03f */
[----:B------:R-:W-:Y:S01]  /*9d10*/  IMAD.U32 R7, RZ, RZ, UR7 ;  /* 0x00000007ff077e24 */ /* 0x000fe2000f8e00ff */
[----:B------:R-:W-:Y:S01]  /*9d20*/  UIADD3 UR7, UR11, -0x1, URZ ;  /* 0xffffffff0b077890 */ /* 0x000fe2000fffe03f */
[CC--:B--2---:R-:W-:Y:S01]  /*9d30*/  LEA R4, P0, R0.reuse, R220.reuse, 0x2 ;  /* 0x000000dc00047211 */ /* 0x0c4fe200078010ff */
[----:B------:R-:W-:Y:S03]  /*9d40*/  UIADD3 UR5, UR5, UR6, URZ ;  /* 0x0000000605057290 */ /* 0x000fe6000fffe03f */
        /* <DEDUP_REMOVED lines=18> */
[----:B------:R-:W-:Y:S01]  /*9e70*/  UMOV UR11, UR7 ;  /* 0x00000007000b7c82 */ /* 0x000fe20008000000 */
[----:B------:R-:W-:Y:S01]  /*9e80*/  PLOP3.LUT P0, PT, PT, PT, UP2, 0x80, 0x0 ;  /* 0x000000000000781c */ /* 0x000fe20003f0f028 */
[----:B------:R-:W-:Y:S04]  /*9e90*/  REDG.E.ADD.F32.FTZ.RN.STRONG.GPU desc[UR16][R6.64], R29 ;  /* 0x0000001d060079a6 */ /* 0x000fe8000c10f390 */
[----:B------:R-:W-:Y:S01]  /*9ea0*/  LDSM.16.MT88.4 R8, [R211] ;  /* 0x00000000d308783b */ /* 0x000fe20000004200 */
[----:B-1----:R-:W-:Y:S01]  /*9eb0*/  IMAD.U32 R5, RZ, RZ, UR6 ;  /* 0x00000006ff057e24 */ /* 0x002fe2000f8e00ff */
[----:B------:R-:W-:Y:S04]  /*9ec0*/  @UP3 UIADD3 UR6, UP1, UR20, -0x100, URZ ;  /* 0xffffff0014063890 */ /* 0x000fe8000ff3e03f */
[C---:B------:R-:W-:Y:S01]  /*9ed0*/  LEA R4, P1, R5.reuse, R220, 0x2 ;  /* 0x000000dc05047211 */ /* 0x040fe200078210ff */
[----:B------:R-:W-:Y:S02]  /*9ee0*/  @UP3 UIADD3.X UR5, UR21, -0x1, URZ, UP1, !UPT ;  /* 0xffffffff15053890 */ /* 0x000fe40008ffe43f */
[----:B------:R-:W-:Y:S01]  /*9ef0*/  @UP3 UMOV UR20, UR6 ;  /* 0x0000000600143c82 */ /* 0x000fe20008000000 */
[----:B------:R-:W-:Y:S02]  /*9f00*/  LEA.HI.X.SX32 R5, R5, R221, 0x2, P1 ;  /* 0x000000dd05057211 */ /* 0x000fe400008f16ff */
[----:B------:R-:W-:Y:S01]  /*9f10*/  PLOP3.LUT P1, PT, PT, PT, UP0, 0x80, 0x0 ;  /* 0x000000000000781c */ /* 0x000fe20003f2f008 */
[----:B------:R-:W-:Y:S02]  /*9f20*/  @UP3 UIADD3 UR25, UP0, UR25, -0x100, URZ ;  /* 0xffffff0019193890 */ /* 0x000fe4000ff1e03f */
[----:B------:R-:W-:Y:S01]  /*9f30*/  REDG.E.ADD.F32.FTZ.RN.STRONG.GPU desc[UR16][R4.64], R30 ;  /* 0x0000001e040079a6 */ /* 0x000fe2000c10f390 */
[----:B------:R-:W-:Y:S01]  /*9f40*/  @UP3 UMOV UR21, UR5 ;  /* 0x0000000500153c82 */ /* 0x000fe20008000000 */
        /* <DEDUP_REMOVED lines=87> */
[----:B------:R-:W-:Y:S01]  /*a4c0*/  ULDC UR6, c[0x0][0x38c] ;  /* 0x0000e30000067ab9 */ /* 0x000fe20000000800 */
[----:B------:R-:W-:Y:S02]  /*a4d0*/  ULDC UR5, c[0x0][0x390] ;  /* 0x0000e40000057ab9 */ /* 0x000fe40000000800 */
[----:B------:R-:W3:Y:S04]  /*a4e0*/  LDL R180, [R1] ;  /* 0x0000000001b47983 */ /* 0x000ee80000100800 */
        /* <DEDUP_REMOVED lines=127> */
[----:B------:R-:W-:Y:S01]  /*ace0*/  FMUL.FTZ R20, R65, UR6 ;  /* 0x0000000641147c20 */ /* 0x000fe20008410000 */
[----:B------:R-:W-:Y:S02]  /*acf0*/  F2FP.F16.F32.PACK_AB R32, R32, R176 ;  /* 0x000000b02020723e */ /* 0x000fe400000000ff */
[----:B------:R-:W-:Y:S01]  /*ad00*/  F2FP.F16.F32.PACK_AB R31, R31, R175 ;  /* 0x000000af1f1f723e */ /* 0x000fe200000000ff */
[----:B------:R-:W-:Y:S01]  /*ad10*/  FMUL.FTZ R66, R66, UR6 ;  /* 0x0000000642427c20 */ /* 0x000fe20008410000 */
[----:B------:R-:W-:Y:S01]  /*ad20*/  F2FP.F16.F32.PACK_AB R28, R28, R172 ;  /* 0x000000ac1c1c723e */ /* 0x000fe200000000ff */
[----:B------:R-:W-:Y:S01]  /*ad30*/  FMUL.FTZ R19, R67, UR6 ;  /* 0x0000000643137c20 */ /* 0x000fe20008410000 */
[----:B------:R-:W-:Y:S01]  /*ad40*/  F2FP.F16.F32.PACK_AB R27, R27, R171 ;  /* 0x000000ab1b1b723e */ /* 0x000fe200000000ff */
[----:B------:R-:W-:Y:S01]  /*ad50*/  FMUL.FTZ R18, R61, UR6 ;  /* 0x000000063d127c20 */ /* 0x000fe20008410000 */
[----:B------:R-:W-:-:S02]  /*ad60*/  F2FP.F16.F32.PACK_AB R30, R30, R174 ;  /* 0x000000ae1e1e723e */ /* 0x000fc400000000ff */
        /* <DEDUP_REMOVED lines=33> */
[----:B------:R-:W-:Y:S01]  /*af80*/  UISETP.NE.AND UP0, UPT, UR38, -0x1, UPT ;  /* 0xffffffff2600788c */ /* 0x000fe2000bf05270 */
        /* <DEDUP_REMOVED lines=22> */
[----:B------:R-:W-:Y:S01]  /*b0f0*/  @UP0 UIADD3 UR5, UR32, UR38, URZ ;  /* 0x0000002620050290 */ /* 0x000fe2000fffe03f */
[----:B------:R-:W-:Y:S01]  /*b100*/  F2FP.F16.F32.PACK_AB R4, R4, R96 ;  /* 0x000000600404723e */ /* 0x000fe200000000ff */
[----:B------:R-:W-:Y:S01]  /*b110*/  @UP0 ULDC.64 UR6, c[0x0][0x450] ;  /* 0x0001140000060ab9 */ /* 0x000fe20000000a00 */
[----:B------:R-:W-:Y:S02]  /*b120*/  F2FP.F16.F32.PACK_AB R3, R3, R98 ;  /* 0x000000620303723e */ /* 0x000fe400000000ff */
[----:B------:R-:W-:Y:S02]  /*b130*/  F2FP.F16.F32.PACK_AB R6, R6, R88 ;  /* 0x000000580606723e */ /* 0x000fe400000000ff */
[----:B------:R-:W-:Y:S02]  /*b140*/  F2FP.F16.F32.PACK_AB R5, R5, R90 ;  /* 0x0000005a0505723e */ /* 0x000fe400000000ff */
[----:B------:R-:W-:-:S02]  /*b150*/  F2FP.F16.F32.PACK_AB R2, R2, R92 ;  /* 0x0000005c0202723e */ /* 0x000fc400000000ff */
[----:B------:R-:W-:Y:S02]  /*b160*/  F2FP.F16.F32.PACK_AB R0, R0, R94 ;  /* 0x0000005e0000723e */ /* 0x000fe400000000ff */
[----:B------:R-:W-:Y:S01]  /*b170*/  PLOP3.LUT P0, PT, PT, PT, UP0, 0x80, 0x0 ;  /* 0x000000000000781c */ /* 0x000fe20003f0f008 */
[----:B------:R-:W-:Y:S02]  /*b180*/  @UP0 UIMAD.WIDE.U32 UR8, UR5, UR6, URZ ;  /* 0x00000006050802a5 */ /* 0x000fe4000f8e003f */
[----:B------:R-:W-:-:S04]  /*b190*/  @UP0 UIMAD UR5, UR5, UR7, URZ ;  /* 0x00000007050502a4 */ /* 0x000fc8000f8e023f */
[----:B------:R-:W-:Y:S01]  /*b1a0*/  @UP0 UIADD3 UR21, UR9, UR5, URZ ;  /* 0x0000000509150290 */ /* 0x000fe2000fffe03f */
[----:B------:R-:W-:Y:S01]  /*b1b0*/  @UP0 UMOV UR20, UR8 ;  /* 0x0000000800140c82 */ /* 0x000fe20008000000 */
[----:B--2---:R-:W-:Y:S04]  /*b1c0*/  STS [R182], R55 ;  /* 0x00000037b6007388 */ /* 0x004fe80000000800 */
[----:B------:R-:W-:Y:S04]  /*b1d0*/  STS [R249+0x2000], R58 ;  /* 0x0020003af9007388 */ /* 0x000fe80000000800 */
[----:B------:R-:W-:Y:S04]  /*b1e0*/  STS [R249+0x2400], R57 ;  /* 0x00240039f9007388 */ /* 0x000fe80000000800 */
[----:B------:R-:W-:Y:S04]  /*b1f0*/  STS [R252+0x2000], R54 ;  /* 0x00200036fc007388 */ /* 0x000fe80000000800 */
[----:B------:R-:W-:Y:S04]  /*b200*/  STS [R252+0x2400], R53 ;  /* 0x00240035fc007388 */ /* 0x000fe80000000800 */
[----:B------:R-:W-:Y:S04]  /*b210*/  STS [R250], R52 ;  /* 0x00000034fa007388 */ /* 0x000fe80000000800 */
[----:B------:R-:W-:Y:S04]  /*b220*/  STS [R250+0x400], R51 ;  /* 0x00040033fa007388 */ /* 0x000fe80000000800 */
[----:B---3--:R-:W-:Y:S04]  /*b230*/  STS [R180], R48 ;  /* 0x00000030b4007388 */ /* 0x008fe80000000800 */
[----:B----4-:R-:W-:Y:S04]  /*b240*/  STS [R181], R47 ;  /* 0x0000002fb5007388 */ /* 0x010fe80000000800 */
        /* <DEDUP_REMOVED lines=51> */
[----:B------:R1:W-:Y:S02]  /*b580*/  STS [R180+0xe400], R0 ;  /* 0x00e40000b4007388 */ /* 0x0003e40000000800 */
[----:B-1----:R-:W-:-:S04]  /*b590*/  SHF.L.U32 R0, R240, 0x6, RZ ;  /* 0x00000006f0007819 */ /* 0x002fc800000006ff */
        /* <DEDUP_REMOVED lines=17> */
.L_x_1526:
        /* <DEDUP_REMOVED lines=24> */
.L_x_1527:
        /* <DEDUP_REMOVED lines=12> */
[----:B------:R-:W-:Y:S01]  /*b8f0*/  ULDC.64 UR14, c[0x0][0x468] ;  /* 0x00011a00000e7ab9 */ /* 0x000fe20000000a00 */
[----:B------:R-:W-:Y:S01]  /*b900*/  ISETP.GE.AND P4, PT, R4, UR12, PT ;  /* 0x0000000c04007c0c */ /* 0x000fe2000bf86270 */
[----:B------:R-:W-:Y:S01]  /*b910*/  BSSY B0, `(.L_x_1528) ;  /* 0x0000028000007945 */ /* 0x000fe20003800000 */
[----:B------:R-:W-:Y:S01]  /*b920*/  IADD3 R2, P0, R2, UR20, RZ ;  /* 0x0000001402027c10 */ /* 0x000fe2000ff1e0ff */
[----:B------:R-:W-:Y:S01]  /*b930*/  IMAD.U32 R4, RZ, RZ, UR11 ;  /* 0x0000000bff047e24 */ /* 0x000fe2000f8e00ff */
[----:B------:R-:W-:Y:S01]  /*b940*/  UIMAD UR11, UR13, UR14, URZ ;  /* 0x0000000e0d0b72a4 */ /* 0x000fe2000f8e023f */
[----:B------:R-:W-:Y:S01]  /*b950*/  IADD3 R5, R240, 0x40, RZ ;  /* 0x00000040f0057810 */ /* 0x000fe20007ffe0ff */
[----:B------:R-:W-:Y:S01]  /*b960*/  VIADD R20, R230, 0x40 ;  /* 0x00000040e6147836 */ /* 0x000fe20000000000 */
[----:B------:R-:W-:Y:S01]  /*b970*/  SHF.R.S32.HI R21, RZ, 0x1f, R240 ;  /* 0x0000001fff157819 */ /* 0x000fe200000114f0 */
[----:B------:R-:W-:Y:S01]  /*b980*/  UIMAD UR15, UR56, UR15, UR11 ;  /* 0x0000000f380f72a4 */ /* 0x000fe2000f8e020b */
[----:B------:R-:W-:Y:S01]  /*b990*/  IADD3.X R3, R3, UR21, R4, P0, !PT ;  /* 0x0000001503037c10 */ /* 0x000fe200087fe404 */
[----:B------:R1:W2:Y:S01]  /*b9a0*/  LDS.128 R28, [R0+0xd000] ;  /* 0x00d00000001c7984 */ /* 0x0002a20000000c00 */
[----:B------:R-:W-:-:S02]  /*b9b0*/  MOV R4, UR14 ;  /* 0x0000000e00047c02 */ /* 0x000fc40008000f00 */
[----:B------:R-:W-:Y:S01]  /*b9c0*/  ISETP.GE.AND P3, PT, R5, UR12, PT ;  /* 0x0000000c05007c0c */ /* 0x000fe2000bf66270 */
[----:B------:R1:W3:Y:S01]  /*b9d0*/  LDS.128 R24, [R0+0x11000] ;  /* 0x0110000000187984 */ /* 0x0002e20000000c00 */
[----:B------:R-:W-:Y:S02]  /*b9e0*/  VIADD R5, R240, 0x60 ;  /* 0x00000060f0057836 */ /* 0x000fe40000000000 */
[----:B------:R-:W-:Y:S01]  /*b9f0*/  IMAD.WIDE.U32 R2, R4, UR56, R2 ;  /* 0x0000003804027c25 */ /* 0x000fe2000f8e0002 */
[----:B------:R1:W4:Y:S02]  /*ba00*/  LDS.128 R36, [R0+0x15000] ;  /* 0x0150000000247984 */ /* 0x0003240000000c00 */
[----:B------:R-:W-:Y:S02]  /*ba10*/  ISETP.GE.AND P2, PT, R5, UR12, PT ;  /* 0x0000000c05007c0c */ /* 0x000fe4000bf46270 */
[----:B------:R1:W1:Y:S01]  /*ba20*/  LDS.128 R44, [R0+0x16000] ;  /* 0x01600000002c7984 */ /* 0x0002620000000c00 */
[----:B------:R-:W-:-:S03]  /*ba30*/  IADD3 R10, R3, UR15, RZ ;  /* 0x0000000f030a7c10 */ /* 0x000fc6000fffe0ff */
        /* <DEDUP_REMOVED lines=21> */
.L_x_1529:
[----:B------:R-:W-:Y:S05]  /*bb90*/  BSYNC B0 ;  /* 0x0000000000007941 */ /* 0x000fea0003800000 */
.L_x_1528:
        /* <DEDUP_REMOVED lines=17> */
[----:B---3--:R2:W-:Y:S02]  /*bcb0*/  @!P0 STG.E.128 desc[UR16][R4.64+0x80], R24 ;  /* 0x0000801804008986 */ /* 0x0085e4000c101d10 */
.L_x_1531:
[----:B------:R-:W-:Y:S05]  /*bcc0*/  BSYNC B0 ;  /* 0x0000000000007941 */ /* 0x000fea0003800000 */
.L_x_1530:
[----:B--2---:R2:W1:Y:S01]  /*bcd0*/  LDS.128 R16, [R0+0xe000] ;  /* 0x00e0000000107984 */ /* 0x0044620000000c00 */
        /* <DEDUP_REMOVED lines=17> */
[----:B-1----:R1:W-:Y:S04]  /*bdf0*/  @!P1 STG.E.128 desc[UR16][R4.64], R16 ;  /* 0x0000001004009986 */ /* 0x0023e8000c101d10 */
[----:B------:R1:W-:Y:S02]  /*be00*/  @!P0 STG.E.128 desc[UR16][R4.64+0x80], R12 ;  /* 0x0000800c04008986 */ /* 0x0003e4000c101d10 */
.L_x_1533:
[----:B------:R-:W-:Y:S05]  /*be10*/  BSYNC B0 ;  /* 0x0000000000007941 */ /* 0x000fea0003800000 */
.L_x_1532:
[----:B-1----:R1:W1:Y:S01]  /*be20*/  LDS.128 R16, [R0+0xf000] ;  /* 0x00f0000000107984 */ /* 0x0022620000000c00 */
[----:B------:R-:W-:Y:S03]  /*be30*/  BSSY B0, `(.L_x_1534) ;  /* 0x0000012000007945 */ /* 0x000fe60003800000 */
[----:B------:R1:W1:Y:S01]  /*be40*/  LDS.128 R12, [R0+0x13000] ;  /* 0x01300000000c7984 */ /* 0x0002620000000c00 */
        /* <DEDUP_REMOVED lines=9> */
[----:B------:R-:W-:-:S04]  /*bee0*/  IMAD.WIDE.U32 R4, R6, UR6, R2 ;  /* 0x0000000606047c25 */ /* 0x000fc8000f8e0002 */
[----:B------:R-:W-:Y:S01]  /*bef0*/  IMAD R3, R6, UR7, R7 ;  /* 0x0000000706037c24 */ /* 0x000fe2000f8e0207 */
[----:B------:R-:W-:-:S03]  /*bf00*/  LEA R2, P6, R4, UR12, 0x1 ;  /* 0x0000000c04027c11 */ /* 0x000fc6000f8c08ff */
[----:B------:R-:W-:-:S05]  /*bf10*/  IMAD.IADD R3, R3, 0x1, R5 ;  /* 0x0000000103037824 */ /* 0x000fca00078e0205 */
[----:B------:R-:W-:-:S05]  /*bf20*/  LEA.HI.X R3, R4, UR13, R3, 0x1, P6 ;  /* 0x0000000d04037c11 */ /* 0x000fca000b0f0c03 */
[----:B-1----:R1:W-:Y:S04]  /*bf30*/  @!P1 STG.E.128 desc[UR16][R2.64], R16 ;  /* 0x0000001002009986 */ /* 0x0023e8000c101d10 */
[----:B------:R1:W-:Y:S02]  /*bf40*/  @!P0 STG.E.128 desc[UR16][R2.64+0x80], R12 ;  /* 0x0000800c02008986 */ /* 0x0003e4000c101d10 */
.L_x_1535:
[----:B------:R-:W-:Y:S05]  /*bf50*/  BSYNC B0 ;  /* 0x0000000000007941 */ /* 0x000fea0003800000 */
.L_x_1534:
        /* <DEDUP_REMOVED lines=30> */
[----:B-1----:R2:W-:Y:S04]  /*c140*/  @!P1 STG.E.128 desc[UR16][R4.64], R16 ;  /* 0x0000001004009986 */ /* 0x0025e8000c101d10 */
[----:B------:R2:W-:Y:S02]  /*c150*/  @!P0 STG.E.128 desc[UR16][R4.64+0x80], R12 ;  /* 0x0000800c04008986 */ /* 0x0005e4000c101d10 */
.L_x_1537:
[----:B------:R-:W-:Y:S05]  /*c160*/  BSYNC B0 ;  /* 0x0000000000007941 */ /* 0x000fea0003800000 */
.L_x_1536:
        /* <DEDUP_REMOVED lines=16> */
[----:B----4-:R2:W-:Y:S04]  /*c270*/  @!P1 STG.E.128 desc[UR16][R4.64], R36 ;  /* 0x0000002404009986 */ /* 0x0105e8000c101d10 */
[----:B------:R2:W-:Y:S02]  /*c280*/  @!P0 STG.E.128 desc[UR16][R4.64+0x80], R32 ;  /* 0x0000802004008986 */ /* 0x0005e4000c101d10 */
.L_x_1539:
[----:B------:R-:W-:Y:S05]  /*c290*/  BSYNC B0 ;  /* 0x0000000000007941 */ /* 0x000fea0003800000 */
.L_x_1538:
        /* <DEDUP_REMOVED lines=17> */
[----:B------:R2:W-:Y:S02]  /*c3b0*/  @!P0 STG.E.128 desc[UR16][R4.64+0x80], R40 ;  /* 0x0000802804008986 */ /* 0x0005e4000c101d10 */
.L_x_1541:
[----:B------:R-:W-:Y:S05]  /*c3c0*/  BSYNC B0 ;  /* 0x0000000000007941 */ /* 0x000fea0003800000 */
.L_x_1540:
        /* <DEDUP_REMOVED lines=16> */
.L_x_1494:
[----:B------:R-:W-:Y:S05]  /*c4d0*/  BSYNC B1 ;  /* 0x0000000000017941 */ /* 0x000fea0003800000 */
.L_x_1472:
        /* <DEDUP_REMOVED lines=11> */
.L_x_1542:
[----:B------:R-:W-:Y:S05]  /*c590*/  EXIT ;  /* 0x000000000000794d */ /* 0x000fea0003800000 */
.L_x_1544:
        /* <DEDUP_REMOVED lines=14> */
.L_x_2086:


//--------------------- .text._ZN5flash44flash_bwd_dq_dk_dv_loop_seqk_parallel_kernelI23Flash_bwd_kernel_traitsILi128ELi64ELi128ELi8ELi2ELi4ELi2ELb0ELb0EN7cutlass6half_tE19Flash_kernel_traitsILi128ELi64ELi128ELi8ES3_EELb0ELb0ELb1ELb0ELb0ELb0ELb1EEEvNS_16Flash_bwd_paramsE --------------------------
	.section	.text._ZN5flash44flash_bwd_dq_dk_dv_loop_seqk_parallel_kernelI23Flash_bwd_kernel_traitsILi128ELi64ELi128ELi8ELi2ELi4ELi2ELb0ELb0EN7cutlass6half_tE19Flash_kernel_traitsILi128ELi64ELi128ELi8ES3_EELb0ELb0ELb1ELb0ELb0ELb0ELb1EEEvNS_16Flash_bwd_paramsE,"ax",@progbits
	.align	128
        .global         _ZN5flash44flash_bwd_dq_dk_dv_loop_seqk_parallel_kernelI23Flash_bwd_kernel_traitsILi128ELi64ELi128ELi8ELi2ELi4ELi2ELb0ELb0EN7cutlass6half_tE19Flash_kernel_traitsILi128ELi64ELi128ELi8ES3_EELb0ELb0ELb1ELb0ELb0ELb0ELb1EEEvNS_16Flash_bwd_paramsE
        .type           _ZN5flash44flash_bwd_dq_dk_dv_loop_seqk_parallel_kernelI23Flash_bwd_kernel_traitsILi128ELi64ELi128ELi8ELi2ELi4ELi2ELb0ELb0EN7cutlass6half_tE19Flash_kernel_traitsILi128ELi64ELi128ELi8ES3_EELb0ELb0ELb1ELb0ELb0ELb0ELb1EEEvNS_16Flash_bwd_paramsE,@function
        .size           _ZN5flash44flash_bwd_dq_dk_dv_loop_seqk_parallel_kernelI23Flash_bwd_kernel_traitsILi128ELi64ELi128ELi8ELi2ELi4ELi2ELb0ELb0EN7cutlass6half_tE19Flash_kernel_traitsILi128ELi64ELi128ELi8ES3_EELb0ELb0ELb1ELb0ELb0ELb0ELb1EEEvNS_16Flash_bwd_paramsE,(.L_x_2087 - _ZN5flash44flash_bwd_dq_dk_dv_loop_seqk_parallel_kernelI23Flash_bwd_kernel_traitsILi128ELi64ELi128ELi8ELi2ELi4ELi2ELb0ELb0EN7cutlass6half_tE19Flash_kernel_traitsILi128ELi64ELi128ELi8ES3_EELb0ELb0ELb1ELb0ELb0ELb0ELb1EEEvNS_16Flash_bwd_paramsE)
        .other          _ZN5flash44flash_bwd_dq_dk_dv_loop_seqk_parallel_kernelI23Flash_bwd_kernel_traitsILi128ELi64ELi128ELi8ELi2ELi4ELi2ELb0ELb0EN7cutlass6half_tE19Flash_kernel_traitsILi128ELi64ELi128ELi8ES3_EELb0ELb0ELb1ELb0ELb0ELb0ELb1EEEvNS_16Flash_bwd_paramsE,@"STO_CUDA_ENTRY STV_DEFAULT"
_ZN5flash44flash_bwd_dq_dk_dv_loop_seqk_parallel_kernelI23Flash_bwd_kernel_traitsILi128ELi64ELi128ELi8ELi2ELi4ELi2ELb0ELb0EN7cutlass6half_tE19Flash_kernel_traitsILi128ELi64ELi128ELi8ES3_EELb0ELb0ELb1ELb0ELb0ELb0ELb1EEEvNS_16Flash_bwd_paramsE:
.text._ZN5flash44flash_bwd_dq_dk_dv_loop_seqk_parallel_kernelI23Flash_bwd_kernel_traitsILi128ELi64ELi128ELi8ELi2ELi4ELi2ELb0ELb0EN7cutlass6half_tE19Flash_kernel_traitsILi128ELi64ELi128ELi8ES3_EELb0ELb0ELb1ELb0ELb0ELb0ELb1EEEvNS_16Flash_bwd_paramsE:
        /* <DEDUP_REMOVED lines=20> */
[----:B--2---:R-:W-:Y:S01]  /*0140*/  ULEA UR4, UR4, UR5, 0x18 ;  /* 0x0000000504047291 */ /* 0x004fe2000f8ec03f */
        /* <DEDUP_REMOVED lines=50> */
[----:B------:R-:W-:Y:S02]  /*0470*/  LEA.HI R19, R10, R4, RZ, 0x2 ;  /* 0x000000040a137211 */ /* 0x000fe400078f10ff */
[----:B------:R-:W-:-:S02]  /*0480*/  LOP3.LUT R10, R2, 0x8, R215, 0xf8, !PT ;  /* 0x00000008020a7812 */ /* 0x000fc400078ef8d7 */
[----:B------:R-:W-:Y:S02]  /*0490*/  SHF.R.S32.HI R0, RZ, 0x6, R5 ;  /* 0x00000006ff007819 */ /* 0x000fe40000011405 */
[----:B------:R-:W-:Y:S02]  /*04a0*/  LOP3.LUT R215, R3, 0x8, R215, 0xf8, !PT ;  /* 0x0000000803d77812 */ /* 0x000fe400078ef8d7 */
[----:B------:R-:W-:Y:S01]  /*04b0*/  SHF.R.U32.HI R211, RZ, 0x3, R3 ;  /* 0x00000003ffd37819 */ /* 0x000fe20000011603 */
[----:B------:R-:W-:Y:S01]  /*04c0*/  IMAD R3, R0, 0x800, R6 ;  /* 0x0000080000037824 */ /* 0x000fe200078e0206 */
[----:B------:R-:W-:Y:S01]  /*04d0*/  LOP3.LUT R2, R18, 0x7ffffffc, RZ, 0xc0, !PT ;  /* 0x7ffffffc12027812 */ /* 0x000fe200078ec0ff */
[----:B------:R-:W-:Y:S01]  /*04e0*/  IMAD.SHL.U32 R5, R0, 0x8, RZ ;  /* 0x0000000800057824 */ /* 0x000fe200078e00ff */
[----:B------:R-:W-:Y:S02]  /*04f0*/  LOP3.LUT R4, R7, 0x1, RZ, 0xc0, !PT ;  /* 0x0000000107047812 */ /* 0x000fe400078ec0ff */
[----:B------:R-:W-:Y:S01]  /*0500*/  LOP3.LUT R215, R215, R211, RZ, 0x3c, !PT ;  /* 0x000000d3d7d77212 */ /* 0x000fe200078e3cff */
[----:B------:R-:W-:Y:S01]  /*0510*/  IMAD.IADD R2, R16, 0x1, -R2 ;  /* 0x0000000110027824 */ /* 0x000fe200078e0a02 */
[----:B------:R-:W-:Y:S01]  /*0520*/  ISETP.NE.U32.AND P0, PT, R4, 0x1, PT ;  /* 0x000000010400780c */ /* 0x000fe20003f05070 */
[----:B------:R-:W-:Y:S01]  /*0530*/  IMAD.SHL.U32 R4, R9, 0x20, RZ ;  /* 0x0000002009047824 */ /* 0x000fe200078e00ff */
[----:B------:R-:W-:Y:S01]  /*0540*/  LEA.HI R17, R17, R16, RZ, 0x7 ;  /* 0x0000001011117211 */ /* 0x000fe200078f38ff */
[----:B------:R-:W-:Y:S01]  /*0550*/  IMAD.IADD R215, R3, 0x1, R215 ;  /* 0x0000000103d77824 */ /* 0x000fe200078e02d7 */
[----:B------:R-:W-:Y:S01]  /*0560*/  LOP3.LUT R211, R6, R10, R211, 0xf6, !PT ;  /* 0x0000000a06d37212 */ /* 0x000fe200078ef6d3 */
[----:B------:R-:W-:Y:S01]  /*0570*/  IMAD.SHL.U32 R3, R2, 0x2, RZ ;  /* 0x0000000202037824 */ /* 0x000fe200078e00ff */
[----:B------:R-:W-:Y:S01]  /*0580*/  SHF.R.S32.HI R2, RZ, 0x7, R17 ;  /* 0x00000007ff027819 */ /* 0x000fe20000011411 */
[----:B------:R-:W-:Y:S01]  /*0590*/  IMAD.SHL.U32 R16, R16, 0x2, RZ ;  /* 0x0000000210107824 */ /* 0x000fe200078e00ff */
[----:B------:R-:W-:Y:S01]  /*05a0*/  LOP3.LUT R4, R4, 0x20, RZ, 0xc0, !PT ;  /* 0x0000002004047812 */ /* 0x000fe200078ec0ff */
[--C-:B------:R-:W-:Y:S01]  /*05b0*/  IMAD R11, R11, 0x400, R3.reuse ;  /* 0x000004000b0b7824 */ /* 0x100fe200078e0203 */
[C---:B------:R-:W-:Y:S01]  /*05c0*/  R2P PR, R7.reuse, 0x6 ;  /* 0x0000000607007804 */ /* 0x040fe20000000000 */
[----:B------:R-:W-:Y:S01]  /*05d0*/  IMAD R8, R2, 0x1000, R3 ;  /* 0x0000100002087824 */ /* 0x000fe200078e0203 */
[----:B------:R-:W-:Y:S01]  /*05e0*/  LOP3.LUT R210, R4, 0x18, R5, 0xf8, !PT ;  /* 0x0000001804d27812 */ /* 0x000fe200078ef805 */
[----:B------:R-:W-:Y:S01]  /*05f0*/  IMAD.SHL.U32 R3, R7, 0x40, RZ ;  /* 0x0000004007037824 */ /* 0x000fe200078e00ff */
[----:B------:R-:W-:Y:S01]  /*0600*/  SEL R237, R237, 0x10, !P0 ;  /* 0x00000010eded7807 */ /* 0x000fe20004000000 */
[----:B------:R-:W-:Y:S01]  /*0610*/  IMAD R5, R0, 0x200, R12 ;  /* 0x0000020000057824 */ /* 0x000fe200078e020c */
[----:B------:R-:W-:Y:S01]  /*0620*/  LEA R211, R211, UR4, 0x1 ;  /* 0x00000004d3d37c11 */ /* 0x000fe2000f8e08ff */
[----:B------:R-:W-:-:S02]  /*0630*/  IMAD.SHL.U32 R2, R2, 0x8, RZ ;  /* 0x0000000802027824 */ /* 0x000fc400078e00ff */
[----:B------:R-:W-:Y:S01]  /*0640*/  IMAD.SHL.U32 R4, R0, 0x20, RZ ;  /* 0x0000002000047824 */ /* 0x000fe200078e00ff */
[----:B------:R-:W-:Y:S01]  /*0650*/  LOP3.LUT R0, R3, 0x1c0, RZ, 0xc0, !PT ;  /* 0x000001c003007812 */ /* 0x000fe200078ec0ff */
[----:B------:R1:W-:Y:S01]  /*0660*/  STL [R1+0x14], R5 ;  /* 0x0000140501007387 */ /* 0x0003e20000100800 */
[----:B------:R-:W-:Y:S01]  /*0670*/  LOP3.LUT R2, R2, 0x8, RZ, 0xc0, !PT ;  /* 0x0000000802027812 */ /* 0x000fe200078ec0ff */
[----:B------:R-:W-:Y:S01]  /*0680*/  IMAD.SHL.U32 R215, R215, 0x2, RZ ;  /* 0x00000002d7d77824 */ /* 0x000fe200078e00ff */
[----:B------:R-:W-:Y:S02]  /*0690*/  SHF.R.U32.HI R3, RZ, 0x3, R0 ;  /* 0x00000003ff037819 */ /* 0x000fe40000011600 */
[----:B------:R-:W-:Y:S02]  /*06a0*/  LOP3.LUT R6, R4, 0x6, R16, 0xf8, !PT ;  /* 0x0000000604067812 */ /* 0x000fe400078ef810 */
[----:B------:R-:W-:-:S03]  /*06b0*/  LOP3.LUT R4, R0, 0x20, R4, 0xf8, !PT ;  /* 0x0000002000047812 */ /* 0x000fc600078ef804 */
[----:B------:R2:W-:Y:S01]  /*06c0*/  STL [R1+0x30], R6 ;  /* 0x0000300601007387 */ /* 0x0005e20000100800 */
[----:B-1----:R-:W-:-:S05]  /*06d0*/  IMAD.SHL.U32 R5, R9, 0x10, RZ ;  /* 0x0000001009057824 */ /* 0x002fca00078e00ff */
        /* <DEDUP_REMOVED lines=8> */
[----:B------:R-:W-:Y:S02]  /*0760*/  IMAD.IADD R238, R3, 0x1, R2 ;  /* 0x0000000103ee7824 */ /* 0x000fe400078e0202 */
[----:B------:R-:W-:Y:S01]  /*0770*/  IMAD.SHL.U32 R2, R9, 0x8, RZ ;  /* 0x0000000809027824 */ /* 0x000fe200078e00ff */
[----:B------:R-:W-:Y:S01]  /*0780*/  SHF.R.U32.HI R3, RZ, 0x3, R0 ;  /* 0x00000003ff037819 */ /* 0x000fe20000011600 */
[----:B------:R-:W-:Y:S01]  /*0790*/  IMAD.SHL.U32 R5, R13, 0x40, RZ ;  /* 0x000000400d057824 */ /* 0x000fe200078e00ff */
[----:B------:R-:W-:-:S02]  /*07a0*/  LEA R238, R238, UR4, 0x1 ;  /* 0x00000004eeee7c11 */ /* 0x000fc4000f8e08ff */
[----:B--2---:R-:W-:Y:S02]  /*07b0*/  LOP3.LUT R6, R0, 0x8, R2, 0xf8, !PT ;  /* 0x0000000800067812 */ /* 0x004fe400078ef802 */
[C-C-:B------:R-:W-:Y:S01]  /*07c0*/  LOP3.LUT R2, R3.reuse, R7, R0.reuse, 0x1e, !PT ;  /* 0x0000000703027212 */ /* 0x140fe200078e1e00 */
[----:B------:R-:W-:Y:S01]  /*07d0*/  IMAD.IADD R239, R238, 0x1, R237 ;  /* 0x00000001eeef7824 */ /* 0x000fe200078e02ed */
[----:B------:R-:W-:Y:S02]  /*07e0*/  LOP3.LUT R210, R3, R210, R0, 0x1e, !PT ;  /* 0x000000d203d27212 */ /* 0x000fe400078e1e00 */
[----:B------:R-:W-:Y:S01]  /*07f0*/  LOP3.LUT R0, R5, 0xfffffe00, RZ, 0xc0, !PT ;  /* 0xfffffe0005007812 */ /* 0x000fe200078ec0ff */
[----:B------:R-:W-:Y:S01]  /*0800*/  IMAD R5, R14, 0x10, R4 ;  /* 0x000000100e057824 */ /* 0x000fe200078e0204 */
[----:B------:R-:W-:Y:S02]  /*0810*/  LOP3.LUT R3, R6, R3, RZ, 0x3c, !PT ;  /* 0x0000000306037212 */ /* 0x000fe400078e3cff */
[-C--:B------:R-:W-:Y:S01]  /*0820*/  LOP3.LUT R220, R2, R0.reuse, RZ, 0xfc, !PT ;  /* 0x0000000002dc7212 */ /* 0x080fe200078efcff */
[----:B------:R-:W-:Y:S01]  /*0830*/  IMAD R4, R14, 0x400, R0 ;  /* 0x000004000e047824 */ /* 0x000fe200078e0200 */
[----:B------:R-:W-:Y:S01]  /*0840*/  LOP3.LUT R210, R210, R0, RZ, 0xfc, !PT ;  /* 0x00000000d2d27212 */ /* 0x000fe200078efcff */
[----:B------:R-:W-:Y:S01]  /*0850*/  IMAD.U32 R0, RZ, RZ, UR6 ;  /* 0x00000006ff007e24 */ /* 0x000fe2000f8e00ff */
[----:B------:R-:W-:Y:S01]  /*0860*/  USHF.R.S32.HI UR6, URZ, 0x1f, UR47 ;  /* 0x0000001f3f067899 */ /* 0x000fe2000801142f */
[----:B------:R-:W-:Y:S01]  /*0870*/  IMAD.IADD R221, R4, 0x1, R3 ;  /* 0x0000000104dd7824 */ /* 0x000fe200078e0203 */
[----:B------:R1:W-:Y:S01]  /*0880*/  STL [R1+0x10], R5 ;  /* 0x0000100501007387 */ /* 0x0003e20000100800 */
[----:B------:R-:W-:Y:S01]  /*0890*/  IMAD.U32 R3, RZ, RZ, UR5 ;  /* 0x00000005ff037e24 */ /* 0x000fe2000f8e00ff */
[----:B------:R-:W-:Y:S01]  /*08a0*/  UIADD3 UR5, UR4, 0xc000, URZ ;  /* 0x0000c00004057890 */ /* 0x000fe2000fffe03f */
[----:B------:R-:W-:-:S02]  /*08b0*/  IMAD.MOV.U32 R2, RZ, RZ, 0x20 ;  /* 0x00000020ff027424 */ /* 0x000fc400078e00ff */
[----:B------:R-:W-:Y:S02]  /*08c0*/  IMAD.MOV.U32 R0, RZ, RZ, 0x40 ;  /* 0x00000040ff007424 */ /* 0x000fe400078e00ff */
[----:B------:R-:W-:Y:S01]  /*08d0*/  IMAD.U32 R3, RZ, RZ, UR6 ;  /* 0x00000006ff037e24 */ /* 0x000fe2000f8e00ff */
[----:B------:R-:W-:Y:S01]  /*08e0*/  SEL R214, R2, 0xffffffe0, !P4 ;  /* 0xffffffe002d67807 */ /* 0x000fe20006000000 */
[----:B------:R-:W-:Y:S01]  /*08f0*/  USHF.R.S32.HI UR6, URZ, 0x1f, UR55 ;  /* 0x0000001f3f067899 */ /* 0x000fe20008011437 */
[----:B------:R-:W-:Y:S01]  /*0900*/  SEL R216, R0, 0xffffffc0, !P3 ;  /* 0xffffffc000d87807 */ /* 0x000fe20005800000 */
[----:B------:R-:W-:Y:S01]  /*0910*/  VIADD R217, R215, UR5 ;  /* 0x00000005d7d97c36 */ /* 0x000fe20008000000 */
[----:B------:R-:W-:Y:S02]  /*0920*/  SEL R2, R2, 0xffffffe0, !P1 ;  /* 0xffffffe002027807 */ /* 0x000fe40004800000 */
[----:B------:R-:W-:Y:S01]  /*0930*/  SEL R0, R0, 0xffffffc0, !P2 ;  /* 0xffffffc000007807 */ /* 0x000fe20005000000 */
[----:B------:R-:W-:Y:S01]  /*0940*/  IMAD.U32 R3, RZ, RZ, UR6 ;  /* 0x00000006ff037e24 */ /* 0x000fe2000f8e00ff */
[----:B------:R-:W-:Y:S01]  /*0950*/  LEA R210, R210, UR5, 0x1 ;  /* 0x00000005d2d27c11 */ /* 0x000fe2000f8e08ff */
[----:B------:R-:W-:-:S02]  /*0960*/  IMAD.IADD R236, R238, 0x1, R2 ;  /* 0x00000001eeec7824 */ /* 0x000fc400078e0202 */
[C---:B------:R-:W-:Y:S02]  /*0970*/  IMAD.IADD R214, R217.reuse, 0x1, R214 ;  /* 0x00000001d9d67824 */ /* 0x040fe400078e02d6 */
[--C-:B------:R-:W-:Y:S02]  /*0980*/  IMAD.IADD R217, R217, 0x1, R216.reuse ;  /* 0x00000001d9d97824 */ /* 0x100fe400078e02d8 */
[----:B------:R-:W-:Y:S01]  /*0990*/  IMAD.IADD R216, R214, 0x1, R216 ;  /* 0x00000001d6d87824 */ /* 0x000fe200078e02d8 */
[----:B-1----:R-:W-:Y:S01]  /*09a0*/  LEA R5, R8, UR5, 0x1 ;  /* 0x0000000508057c11 */ /* 0x002fe2000f8e08ff */
[----:B------:R-:W-:-:S04]  /*09b0*/  IMAD.IADD R237, R237, 0x1, R236 ;  /* 0x00000001eded7824 */ /* 0x000fc800078e02ec */
[----:B------:R-:W-:Y:S01]  /*09c0*/  IMAD.IADD R4, R2, 0x1, R5 ;  /* 0x0000000102047824 */ /* 0x000fe200078e0205 */
[----:B------:R-:W-:Y:S01]  /*09d0*/  STL [R1+0x28], R5 ;  /* 0x0000280501007387 */ /* 0x000fe20000100800 */
[C---:B------:R-:W-:Y:S02]  /*09e0*/  IMAD.IADD R2, R5.reuse, 0x1, R0 ;  /* 0x0000000105027824 */ /* 0x040fe400078e0200 */
[C---:B------:R-:W-:Y:S01]  /*09f0*/  VIADD R3, R5.reuse, 0x420 ;  /* 0x0000042005037836 */ /* 0x040fe20000000000 */
[----:B------:R-:W-:Y:S01]  /*0a00*/  STL [R1+0x34], R4 ;  /* 0x0000340401007387 */ /* 0x000fe20000100800 */
[----:B------:R-:W-:-:S03]  /*0a10*/  @P1 VIADD R3, R5, 0x3e0 ;  /* 0x000003e005031836 */ /* 0x000fc60000000000 */
[----:B------:R1:W-:Y:S04]  /*0a20*/  STL [R1+0x2c], R2 ;  /* 0x00002c0201007387 */ /* 0x0003e80000100800 */
[----:B------:R2:W-:Y:S01]  /*0a30*/  STL [R1+0x40], R3 ;  /* 0x0000400301007387 */ /* 0x0005e20000100800 */
[----:B-1----:R-:W-:Y:S02]  /*0a40*/  IMAD.IADD R2, R4, 0x1, R0 ;  /* 0x0000000104027824 */ /* 0x002fe400078e0200 */
[----:B------:R-:W-:-:S03]  /*0a50*/  IMAD.IADD R0, R0, 0x1, R3 ;  /* 0x0000000100007824 */ /* 0x000fc600078e0203 */
[----:B------:R2:W-:Y:S04]  /*0a60*/  STL [R1+0x38], R2 ;  /* 0x0000380201007387 */ /* 0x0005e80000100800 */
[----:B------:R2:W-:Y:S02]  /*0a70*/  STL [R1+0x3c], R0 ;  /* 0x00003c0001007387 */ /* 0x0005e40000100800 */
.L_x_1617:
        /* <DEDUP_REMOVED lines=67> */
.L_x_1545:
        /* <DEDUP_REMOVED lines=18> */
[----:B------:R-:W-:Y:S02]  /*0fd0*/  USHF.R.S32.HI UR28, URZ, 0x1f, UR57 ;  /* 0x0000001f3f1c7899 */ /* 0x000fe40008011439 */
[----:B------:R-:W-:Y:S02]  /*0fe0*/  @!UP2 UIMAD UR7, UR56, UR10, URZ ;  /* 0x0000000a3807a2a4 */ /* 0x000fe4000f8e023f */
[----:B------:R-:W-:Y:S02]  /*0ff0*/  @!UP2 UIMAD.WIDE.U32 UR42, UR47, UR10, URZ ;  /* 0x0000000a2f2aa2a5 */ /* 0x000fe4000f8e003f */
[----:B------:R-:W-:Y:S01]  /*1000*/  UISETP.NE.AND UP4, UPT, UR31, URZ, UPT ;  /* 0x0000003f1f00728c */ /* 0x000fe2000bf85270 */
[----:B------:R-:W-:Y:S01]  /*1010*/  ULDC UR10, c[0x0][0x394] ;  /* 0x0000e500000a7ab9 */ /* 0x000fe20000000800 */
[----:B-1----:R-:W-:Y:S01]  /*1020*/  IABS R5, R6 ;  /* 0x0000000600057213 */ /* 0x002fe20000000000 */
[----:B------:R-:W-:Y:S01]  /*1030*/  ULDC.64 UR26, c[0x0][0x240] ;  /* 0x00009000001a7ab9 */ /* 0x000fe20000000a00 */
[----:B------:R-:W-:Y:S01]  /*1040*/  ULDC UR61, c[0x0][0x2dc] ;  /* 0x0000b700003d7ab9 */ /* 0x000fe20000000800 */
[----:B------:R-:W-:Y:S01]  /*1050*/  ULDC UR60, c[0x0][0x270] ;  /* 0x00009c00003c7ab9 */ /* 0x000fe20000000800 */
[----:B------:R-:W1:Y:S01]  /*1060*/  I2F.RP R2, R5 ;  /* 0x0000000500027306 */ /* 0x000e620000209400 */
[----:B------:R-:W-:Y:S01]  /*1070*/  UIMAD.WIDE.U32 UR18, UR5, UR26, URZ ;  /* 0x0000001a051272a5 */ /* 0x000fe2000f8e003f */
[----:B------:R-:W-:Y:S01]  /*1080*/  ISETP.NE.AND P3, PT, R6, RZ, PT ;  /* 0x000000ff0600720c */ /* 0x000fe20003f65270 */
[----:B------:R-:W-:-:S02]  /*1090*/  UIMAD UR21, UR5, UR27, URZ ;  /* 0x0000001b051572a4 */ /* 0x000fc4000f8e023f */
[----:B--2---:R-:W-:Y:S02]  /*10a0*/  UIMAD.WIDE.U32 UR34, UR15, UR12, URZ ;  /* 0x0000000c0f2272a5 */ /* 0x004fe4000f8e003f */
[----:B------:R-:W-:Y:S02]  /*10b0*/  UIMAD.WIDE.U32 UR16, UR47, UR57, URZ ;  /* 0x000000392f1072a5 */ /* 0x000fe4000f8e003f */
[----:B------:R-:W-:Y:S02]  /*10c0*/  UIMAD UR39, UR15, UR13, UR35 ;  /* 0x0000000d0f2772a4 */ /* 0x000fe4000f8e0223 */
[----:B------:R-:W-:Y:S01]  /*10d0*/  USHF.L.U32 UR15, UR47, 0x7, URZ ;  /* 0x000000072f0f7899 */ /* 0x000fe2000800063f */
[----:B------:R-:W-:Y:S01]  /*10e0*/  @UP2 ULDC.64 UR12, c[0x0][0x420] ;  /* 0x00010800000c2ab9 */ /* 0x000fe20000000a00 */
[----:B------:R-:W-:Y:S01]  /*10f0*/  @!UP2 UIMAD UR35, UR47, UR11, UR7 ;  /* 0x0000000b2f23a2a4 */ /* 0x000fe2000f8e0207 */
[----:B-1----:R-:W1:Y:S01]  /*1100*/  MUFU.RCP R2, R2 ;  /* 0x0000000200027308 */ /* 0x002e620000001000 */
[----:B------:R-:W-:-:S02]  /*1110*/  @UP2 UIMAD.WIDE.U32 UR44, UR5, UR12, URZ ;  /* 0x0000000c052c22a5 */ /* 0x000fc4000f8e003f */
[----:B------:R-:W-:Y:S02]  /*1120*/  UIADD3 UR12, UR14, 0x3f, URZ ;  /* 0x0000003f0e0c7890 */ /* 0x000fe4000fffe03f */
[----:B------:R-:W-:Y:S02]  /*1130*/  USEL UR38, UR15, URZ, UP0 ;  /* 0x0000003f0f267287 */ /* 0x000fe40008000000 */
[----:B------:R-:W-:Y:S02]  /*1140*/  USHF.R.S32.HI UR15, URZ, 0x1f, UR12 ;  /* 0x0000001f3f0f7899 */ /* 0x000fe4000801140c */
[----:B------:R-:W-:Y:S02]  /*1150*/  UIADD3 UR7, UR14, 0x80, UR33 ;  /* 0x000000800e077890 */ /* 0x000fe4000fffe021 */
[----:B------:R-:W-:Y:S02]  /*1160*/  ULEA.HI UR31, UR15, UR12, URZ, 0x6 ;  /* 0x0000000c0f1f7291 */ /* 0x000fe4000f8f303f */
[----:B------:R-:W-:-:S02]  /*1170*/  UIMAD UR15, UR28, UR47, URZ ;  /* 0x0000002f1c0f72a4 */ /* 0x000fc4000f8e023f */
[----:B------:R-:W-:Y:S01]  /*1180*/  UIADD3 UR7, UR7, UR10, -UR6 ;  /* 0x0000000a07077290 */ /* 0x000fe2000fffe806 */
[----:B-1----:R-:W-:Y:S01]  /*1190*/  VIADD R2, R2, 0xffffffe ;  /* 0x0ffffffe02027836 */ /* 0x002fe20000000000 */
[----:B------:R-:W-:Y:S02]  /*11a0*/  UIMAD.WIDE UR10, UR61, UR60, URZ ;  /* 0x0000003c3d0a72a5 */ /* 0x000fe4000f8e023f */
[----:B------:R-:W-:Y:S01]  /*11b0*/  UIMAD UR15, UR56, UR57, UR15 ;  /* 0x00000039380f72a4 */ /* 0x000fe2000f8e020f */
[----:B------:R-:W1:Y:S01]  /*11c0*/  F2I.FTZ.U32.TRUNC.NTZ R3, R2 ;  /* 0x0000000200037305 */ /* 0x000e62000021f000 */
[----:B------:R-:W-:Y:S02]  /*11d0*/  UIADD3 UR7, UR7, 0x3f, URZ ;  /* 0x0000003f07077890 */ /* 0x000fe4000fffe03f */
[----:B------:R-:W-:Y:S02]  /*11e0*/  UIADD3 UR50, UR23, UR25, URZ ;  /* 0x0000001917327290 */ /* 0x000fe4000fffe03f */
[----:B------:R-:W-:-:S02]  /*11f0*/  @UP2 UIADD3 UR50, UR19, UR21, URZ ;  /* 0x0000001513322290 */ /* 0x000fc4000fffe03f */
[----:B------:R-:W-:Y:S02]  /*1200*/  USEL UR54, UR22, UR18, !UP2 ;  /* 0x0000001216367287 */ /* 0x000fe4000d000000 */
[----:B------:R-:W-:Y:S02]  /*1210*/  UIMAD UR19, UR11, UR16, URZ ;  /* 0x000000100b1372a4 */ /* 0x000fe4000f8e023f */
[----:B------:R-:W-:Y:S01]  /*1220*/  UIADD3 UR15, UR17, UR15, URZ ;  /* 0x0000000f110f7290 */ /* 0x000fe2000fffe03f */
[----:B------:R-:W-:Y:S01]  /*1230*/  ULDC.U8 UR29, c[0x0][0x3d8] ;  /* 0x0000f600001d7ab9 */ /* 0x000fe20000000000 */
[----:B------:R-:W-:Y:S01]  /*1240*/  USHF.R.S32.HI UR18, URZ, 0x1f, UR7 ;  /* 0x0000001f3f127899 */ /* 0x000fe20008011407 */
[----:B-1----:R-:W-:Y:S01]  /*1250*/  IMAD.MOV R0, RZ, RZ, -R3 ;  /* 0x000000ffff007224 */ /* 0x002fe200078e0a03 */
[----:B------:R-:W-:Y:S01]  /*1260*/  UISETP.NE.AND UP3, UPT, UR29, URZ, UPT ;  /* 0x0000003f1d00728c */ /* 0x000fe2000bf65270 */
[----:B------:R-:W-:Y:S01]  /*1270*/  IMAD.MOV.U32 R2, RZ, RZ, RZ ;  /* 0x000000ffff027224 */ /* 0x000fe200078e00ff */
[----:B------:R-:W-:Y:S01]  /*1280*/  UIMAD.WIDE.U32 UR28, UR10, UR16, URZ ;  /* 0x000000100a1c72a5 */ /* 0x000fe2000f8e003f */
[----:B------:R-:W-:Y:S01]  /*1290*/  IMAD R0, R0, R5, RZ ;  /* 0x0000000500007224 */ /* 0x000fe200078e02ff */
[----:B------:R-:W-:-:S02]  /*12a0*/  UIMAD UR15, UR10, UR15, UR19 ;  /* 0x0000000f0a0f72a4 */ /* 0x000fc4000f8e0213 */
[----:B------:R-:W-:Y:S01]  /*12b0*/  ULEA.HI UR7, UR18, UR7, URZ, 0x6 ;  /* 0x0000000712077291 */ /* 0x000fe2000f8f303f */
[----:B------:R-:W-:Y:S01]  /*12c0*/  IMAD.HI.U32 R0, R3, R0, R2 ;  /* 0x0000000003007227 */ /* 0x000fe200078e0002 */
[----:B------:R-:W-:Y:S01]  /*12d0*/  MOV R2, R4 ;  /* 0x0000000400027202 */ /* 0x000fe20000000f00 */
[----:B------:R-:W-:Y:S02]  /*12e0*/  @UP2 UIMAD UR49, UR5, UR13, UR45 ;  /* 0x0000000d053122a4 */ /* 0x000fe4000f8e022d */
[----:B------:R-:W-:Y:S02]  /*12f0*/  USHF.L.U64.HI UR13, UR47, 0x7, UR56 ;  /* 0x000000072f0d7899 */ /* 0x000fe40008010238 */
[----:B------:R-:W-:Y:S01]  /*1300*/  IMAD.HI.U32 R0, R0, R2, RZ ;  /* 0x0000000200007227 */ /* 0x000fe200078e00ff */
[----:B------:R-:W-:Y:S02]  /*1310*/  UIADD3 UR46, UR29, UR15, URZ ;  /* 0x0000000f1d2e7290 */ /* 0x000fe4000fffe03f */
[----:B------:R-:W-:Y:S01]  /*1320*/  USHF.R.S32.HI UR15, URZ, 0x6, UR31 ;  /* 0x000000063f0f7899 */ /* 0x000fe2000801141f */
[----:B------:R-:W-:Y:S01]  /*1330*/  IMAD.MOV R3, RZ, RZ, -R0 ;  /* 0x000000ffff037224 */ /* 0x000fe200078e0a00 */
[----:B------:R-:W-:-:S02]  /*1340*/  USHF.R.S32.HI UR7, URZ, 0x6, UR7 ;  /* 0x000000063f077899 */ /* 0x000fc40008011407 */
[----:B------:R-:W-:Y:S01]  /*1350*/  USEL UR37, UR13, URZ, UP0 ;  /* 0x0000003f0d257287 */ /* 0x000fe20008000000 */
[C---:B------:R-:W-:Y:S01]  /*1360*/  IMAD R2, R5.reuse, R3, R2 ;  /* 0x0000000305027224 */ /* 0x040fe200078e0202 */
[----:B------:R-:W-:Y:S01]  /*1370*/  UISETP.LT.AND UP0, UPT, UR15, UR7, UPT ;  /* 0x000000070f00728c */ /* 0x000fe2000bf01270 */
[----:B------:R-:W-:Y:S01]  /*1380*/  ULDC UR51, c[0x0][0x2c4] ;  /* 0x0000b10000337ab9 */ /* 0x000fe20000000800 */
[----:B------:R-:W-:Y:S02]  /*1390*/  UISETP.NE.AND UP1, UPT, UR36, -0x1, UPT ;  /* 0xffffffff2400788c */ /* 0x000fe4000bf25270 */
[----:B------:R-:W-:Y:S01]  /*13a0*/  ISETP.GT.U32.AND P1, PT, R5, R2, PT ;  /* 0x000000020500720c */ /* 0x000fe20003f24070 */
[----:B------:R-:W-:Y:S02]  /*13b0*/  @UP3 UIMAD UR18, UR47, UR51, URZ ;  /* 0x000000332f1232a4 */ /* 0x000fe4000f8e023f */
[----:B------:R-:W-:Y:S02]  /*13c0*/  USEL UR41, UR15, UR7, UP0 ;  /* 0x000000070f297287 */ /* 0x000fe40008000000 */
[----:B------:R-:W-:-:S02]  /*13d0*/  @UP3 USEL UR18, UR18, UR5, !UP2 ;  /* 0x0000000512123287 */ /* 0x000fc4000d000000 */
[----:B------:R-:W-:Y:S01]  /*13e0*/  ULEA UR15, UR41, 0xffffffc0, 0x6 ;  /* 0xffffffc0290f7891 */ /* 0x000fe2000f8e303f */
[----:B------:R-:W-:Y:S01]  /*13f0*/  @UP3 ULDC UR7, c[0x0][0x2e4] ;  /* 0x0000b90000073ab9 */ /* 0x000fe20000000800 */
[----:B------:R-:W-:Y:S02]  /*1400*/  UIMAD.WIDE.U32 UR16, UR10, UR5, URZ ;  /* 0x000000050a1072a5 */ /* 0x000fe4000f8e003f */
[----:B------:R-:W-:Y:S02]  /*1410*/  @UP3 UIMAD UR31, UR55, UR7, UR18 ;  /* 0x00000007371f32a4 */ /* 0x000fe4000f8e0212 */
[----:B------:R-:W-:Y:S01]  /*1420*/  @!P1 IMAD.IADD R2, R2, 0x1, -R5 ;  /* 0x0000000102029824 */ /* 0x000fe200078e0a05 */
[----:B------:R-:W-:Y:S01]  /*1430*/  USHF.R.S32.HI UR21, URZ, 0x1f, UR15 ;  /* 0x0000001f3f157899 */ /* 0x000fe2000801140f */
[----:B------:R-:W-:Y:S01]  /*1440*/  @!P1 IADD3 R0, R0, 0x1, RZ ;  /* 0x0000000100009810 */ /* 0x000fe20007ffe0ff */
[----:B------:R-:W-:Y:S01]  /*1450*/  UIADD3 UR7, UP0, UR15, UR38, URZ ;  /* 0x000000260f077290 */ /* 0x000fe2000ff1e03f */
[----:B------:R-:W-:Y:S01]  /*1460*/  PLOP3.LUT P1, PT, PT, PT, UP1, 0x80, 0x0 ;  /* 0x000000000000781c */ /* 0x000fe20003f2f018 */
[----:B------:R-:W-:Y:S01]  /*1470*/  USEL UR53, UR28, UR16, !UP2 ;  /* 0x000000101c357287 */ /* 0x000fe2000d000000 */
[----:B------:R-:W-:Y:S01]  /*1480*/  ISETP.GE.U32.AND P0, PT, R2, R5, PT ;  /* 0x000000050200720c */ /* 0x000fe20003f06070 */
[----:B------:R-:W-:Y:S01]  /*1490*/  UIMAD UR16, UR11, UR5, URZ ;  /* 0x000000050b1072a4 */ /* 0x000fe2000f8e023f */
[----:B------:R-:W-:Y:S01]  /*14a0*/  LOP3.LUT R2, R6, UR55, RZ, 0x3c, !PT ;  /* 0x0000003706027c12 */ /* 0x000fe2000f8e3cff */
[----:B------:R-:W-:-:S02]  /*14b0*/  UIADD3.X UR18, UR21, UR37, URZ, UP0, !UPT ;  /* 0x0000002515127290 */ /* 0x000fc400087fe43f */
[----:B------:R-:W-:Y:S01]  /*14c0*/  UIMAD UR11, UR11, UR7, URZ ;  /* 0x000000070b0b72a4 */ /* 0x000fe2000f8e023f */
[----:B------:R-:W-:Y:S01]  /*14d0*/  ISETP.GE.AND P2, PT, R2, RZ, PT ;  /* 0x000000ff0200720c */ /* 0x000fe20003f46270 */
[----:B------:R-:W-:Y:S02]  /*14e0*/  @UP1 UIADD3 UR32, UR24, UR36, URZ ;  /* 0x0000002418201290 */ /* 0x000fe4000fffe03f */
[----:B------:R-:W-:Y:S01]  /*14f0*/  @UP1 UIADD3 UR30, UR24, UR36, URZ ;  /* 0x00000024181e1290 */ /* 0x000fe2000fffe03f */
[----:B------:R-:W-:Y:S01]  /*1500*/  @UP1 ULDC.64 UR12, c[0x0][0x248] ;  /* 0x00009200000c1ab9 */ /* 0x000fe20000000a00 */
[----:B------:R-:W-:Y:S01]  /*1510*/  @UP1 ULDC.64 UR22, c[0x0][0x250] ;  /* 0x0000940000161ab9 */ /* 0x000fe20000000a00 */
[----:B------:R-:W-:Y:S01]  /*1520*/  UIMAD.WIDE.U32 UR28, UR10, UR7, URZ ;  /* 0x000000070a1c72a5 */ /* 0x000fe2000f8e003f */
[----:B------:R-:W-:Y:S01]  /*1530*/  @P0 VIADD R0, R0, 0x1 ;  /* 0x0000000100000836 */ /* 0x000fe20000000000 */
[----:B------:R-:W-:Y:S01]  /*1540*/  @UP2 UIADD3 UR46, UR17, UR16, URZ ;  /* 0x00000010112e2290 */ /* 0x000fe2000fffe03f */
[----:B------:R-:W-:Y:S01]  /*1550*/  PLOP3.LUT P0, PT, PT, PT, UP3, 0x80, 0x0 ;  /* 0x000000000000781c */ /* 0x000fe20003f0f038 */
[----:B------:R-:W-:Y:S01]  /*1560*/  UIMAD UR7, UR10, UR18, UR11 ;  /* 0x000000120a0772a4 */ /* 0x000fe2000f8e020b */
[----:B------:R-:W-:Y:S01]  /*1570*/  IMAD.MOV.U32 R16, RZ, RZ, R0 ;  /* 0x000000ffff107224 */ /* 0x000fe200078e0000 */
[----:B------:R-:W-:-:S02]  /*1580*/  @UP1 UIMAD.WIDE.U32 UR16, UR32, UR12, URZ ;  /* 0x0000000c201012a5 */ /* 0x000fc4000f8e003f */
[----:B------:R-:W-:Y:S02]  /*1590*/  @UP1 UIMAD.WIDE.U32 UR10, UR30, UR22, URZ ;  /* 0x000000161e0a12a5 */ /* 0x000fe4000f8e003f */
[----:B------:R-:W-:Y:S01]  /*15a0*/  @!UP3 UIMAD UR19, UR47, UR60, UR55 ;  /* 0x0000003c2f13b2a4 */ /* 0x000fe2000f8e0237 */
[----:B------:R-:W-:Y:S01]  /*15b0*/  @!P2 IADD3 R16, -R16, RZ, RZ ;  /* 0x000000ff1010a210 */ /* 0x000fe20007ffe1ff */
[----:B------:R-:W-:Y:S01]  /*15c0*/  UIMAD UR48, UR55, UR61, URZ ;  /* 0x0000003d373072a4 */ /* 0x000fe2000f8e023f */
[----:B------:R-:W-:Y:S01]  /*15d0*/  @!P3 LOP3.LUT R16, RZ, R6, RZ, 0x33, !PT ;  /* 0x00000006ff10b212 */ /* 0x000fe200078e33ff */
[----:B------:R-:W-:Y:S02]  /*15e0*/  @UP1 UIMAD UR32, UR32, UR13, URZ ;  /* 0x0000000d202012a4 */ /* 0x000fe4000f8e023f */
[----:B------:R-:W-:Y:S02]  /*15f0*/  @UP1 UIMAD UR18, UR30, UR23, URZ ;  /* 0x000000171e1212a4 */ /* 0x000fe4000f8e023f */
[----:B------:R-:W-:-:S02]  /*1600*/  @!UP2 UIADD3 UR49, UR43, UR35, URZ ;  /* 0x000000232b31a290 */ /* 0x000fc4000fffe03f */
        /* <DEDUP_REMOVED lines=23> */
.L_x_1547:
        /* <DEDUP_REMOVED lines=13> */
.L_x_1548:
        /* <DEDUP_REMOVED lines=11> */
.L_x_1549:
[----:B------:R-:W-:-:S04]  /*1900*/  UIMAD UR5, UR47, UR60, UR55 ;  /* 0x0000003c2f0572a4 */ /* 0x000fc8000f8e0237 */
[----:B------:R-:W-:-:S12]  /*1910*/  UIMAD UR5, UR5, UR57, URZ ;  /* 0x00000039050572a4 */ /* 0x000fd8000f8e023f */
.L_x_1550:
[----:B------:R-:W1:Y:S01]  /*1920*/  S2R R27, SR_TID.X ;  /* 0x00000000001b7919 */ /* 0x000e620000002100 */
[----:B------:R-:W2:Y:S01]  /*1930*/  LDC.64 R4, c[0x0][0x420] ;  /* 0x00010800ff047b82 */ /* 0x000ea20000000a00 */
[----:B------:R-:W-:Y:S01]  /*1940*/  UIADD3 UR42, UR15, UR5, URZ ;  /* 0x000000050f2a7290 */ /* 0x000fe2000fffe03f */
[----:B------:R-:W-:Y:S01]  /*1950*/  SHF.R.S32.HI R241, RZ, 0x1f, R240 ;  /* 0x0000001ffff17819 */ /* 0x000fe200000114f0 */
[----:B------:R-:W-:Y:S01]  /*1960*/  UIMAD UR5, UR61, UR60, URZ ;  /* 0x0000003c3d0572a4 */ /* 0x000fe2000f8e023f */
[C---:B------:R-:W-:Y:S01]  /*1970*/  IADD3 R6, P0, R240.reuse, UR10, RZ ;  /* 0x0000000af0067c10 */ /* 0x040fe2000ff1e0ff */
[----:B------:R-:W-:Y:S01]  /*1980*/  USHF.R.S32.HI UR57, URZ, 0x1f, UR55 ;  /* 0x0000001f3f397899 */ /* 0x000fe20008011437 */
[----:B------:R-:W-:Y:S01]  /*1990*/  BSSY B1, `(.L_x_1546) ;  /* 0x0000a55000017945 */ /* 0x000fe20003800000 */
[----:B------:R-:W-:Y:S01]  /*19a0*/  ULDC.64 UR16, c[0x0][0x428] ;  /* 0x00010a0000107ab9 */ /* 0x000fe20000000a00 */
[----:B------:R-:W-:Y:S01]  /*19b0*/  IADD3.X R7, R241, UR49, RZ, P0, !PT ;  /* 0x00000031f1077c10 */ /* 0x000fe200087fe4ff */
[----:B------:R-:W-:Y:S01]  /*19c0*/  UIMAD UR7, UR57, UR16, URZ ;  /* 0x00000010390772a4 */ /* 0x000fe2000f8e023f */
[----:B------:R-:W-:Y:S01]  /*19d0*/  IMAD.U32 R11, RZ, RZ, UR16 ;  /* 0x00000010ff0b7e24 */ /* 0x000fe2000f8e00ff */
[----:B------:R-:W-:Y:S01]  /*19e0*/  UIADD3 UR18, UR15, UR31, URZ ;  /* 0x0000001f0f127290 */ /* 0x000fe2000fffe03f */
[----:B------:R-:W-:Y:S01]  /*19f0*/  VIADD R13, R240, 0x40 ;  /* 0x00000040f00d7836 */ /* 0x000fe20000000000 */
[----:B------:R-:W-:-:S02]  /*1a00*/  UIMAD UR39, UR55, UR17, UR7 ;  /* 0x00000011372772a4 */ /* 0x000fc4000f8e0207 */
[----:B------:R-:W-:Y:S01]  /*1a10*/  UIADD3 UR17, -UR6, UR14, UR33 ;  /* 0x0000000e06117290 */ /* 0x000fe2000fffe121 */
[----:B------:R-:W-:Y:S01]  /*1a20*/  ULDC UR43, c[0x0][0x398] ;  /* 0x0000e600002b7ab9 */ /* 0x000fe20000000800 */
[----:B------:R-:W-:Y:S01]  /*1a30*/  ULDC.64 UR30, c[0x0][0x258] ;  /* 0x00009600001e7ab9 */ /* 0x000fe20000000a00 */
[----:B------:R-:W-:Y:S01]  /*1a40*/  ULDC.64 UR44, c[0x0][0x2b0] ;  /* 0x0000ac00002c7ab9 */ /* 0x000fe20000000a00 */
[----:B------:R-:W-:Y:S01]  /*1a50*/  ULDC.64 UR60, c[0x0][0x478] ;  /* 0x00011e00003c7ab9 */ /* 0x000fe20000000a00 */
[----:B------:R-:W-:Y:S01]  /*1a60*/  ULDC.64 UR10, c[0x0][0x210] ;  /* 0x00008400000a7ab9 */ /* 0x000fe20000000a00 */
[----:B------:R-:W-:Y:S01]  /*1a70*/  UIADD3 UR7, UR41, -0x1, URZ ;  /* 0xffffffff29077890 */ /* 0x000fe2000fffe03f */
[----:B--2---:R-:W-:Y:S01]  /*1a80*/  IMAD.WIDE.U32 R6, R4, UR15, R6 ;  /* 0x0000000f04067c25 */ /* 0x004fe2000f8e0006 */
[----:B-1----:R-:W-:-:S04]  /*1a90*/  SHF.R.S32.HI R26, RZ, 0x1f, R27 ;  /* 0x0000001fff1a7819 */ /* 0x002fc8000001141b */
[----:B------:R-:W-:-:S04]  /*1aa0*/  LEA.HI R2, R26, R27, RZ, 0x5 ;  /* 0x0000001b1a027211 */ /* 0x000fc800078f28ff */
[----:B------:R-:W-:Y:S02]  /*1ab0*/  LOP3.LUT R0, R2, 0xffffffe0, RZ, 0xc0, !PT ;  /* 0xffffffe002007812 */ /* 0x000fe400078ec0ff */
[----:B------:R-:W-:-:S03]  /*1ac0*/  SHF.R.S32.HI R2, RZ, 0x5, R2 ;  /* 0x00000005ff027819 */ /* 0x000fc60000011402 */
[----:B------:R-:W-:-:S04]  /*1ad0*/  IMAD.IADD R0, R27, 0x1, -R0 ;  /* 0x000000011b007824 */ /* 0x000fc800078e0a00 */
[----:B------:R-:W-:Y:S01]  /*1ae0*/  IMAD R3, R2, UR5, R0 ;  /* 0x0000000502037c24 */ /* 0x000fe2000f8e0200 */
[----:B------:R-:W-:Y:S01]  /*1af0*/  USHF.L.U32 UR5, UR5, 0x6, URZ ;  /* 0x0000000605057899 */ /* 0x000fe2000800063f */
[----:B------:R-:W-:Y:S01]  /*1b00*/  LEA.HI R2, R26, R27, RZ, 0x3 ;  /* 0x0000001b1a027211 */ /* 0x000fe200078f18ff */
[----:B------:R-:W-:Y:S02]  /*1b10*/  IMAD R0, R4, UR21, RZ ;  /* 0x0000001504007c24 */ /* 0x000fe4000f8e02ff */
[----:B------:R-:W-:Y:S01]  /*1b20*/  UIADD3 UR16, UP2, UP0, UR28, UR5, UR48 ;  /* 0x000000051c107290 */ /* 0x000fe2000f85e030 */
[----:B------:R-:W-:Y:S01]  /*1b30*/  SHF.R.S32.HI R2, RZ, 0x3, R2 ;  /* 0x00000003ff027819 */ /* 0x000fe20000011402 */
[----:B------:R-:W-:Y:S01]  /*1b40*/  USHF.R.S32.HI UR5, URZ, 0x1f, UR5 ;  /* 0x0000001f3f057899 */ /* 0x000fe20008011405 */
[----:B------:R-:W-:Y:S01]  /*1b50*/  IMAD R0, R5, UR15, R0 ;  /* 0x0000000f05007c24 */ /* 0x000fe2000f8e0200 */
[----:B------:R-:W-:Y:S01]  /*1b60*/  ULDC.64 UR28, c[0x0][0x3e0] ;  /* 0x0000f800001c7ab9 */ /* 0x000fe20000000a00 */
[----:B------:R-:W-:Y:S01]  /*1b70*/  IADD3 R8, P0, R2, UR15, RZ ;  /* 0x0000000f02087c10 */ /* 0x000fe2000ff1e0ff */
        /* <DEDUP_REMOVED lines=15> */
[C---:B------:R-:W-:Y:S01]  /*1c70*/  IMAD R10, R8.reuse, UR27, R0 ;  /* 0x0000001b080a7c24 */ /* 0x040fe2000f8e0200 */
[C---:B------:R-:W-:Y:S01]  /*1c80*/  IADD3 R0, P0, R3.reuse, UR16, RZ ;  /* 0x0000001003007c10 */ /* 0x040fe2000ff1e0ff */
[----:B------:R-:W-:Y:S01]  /*1c90*/  IMAD.WIDE.U32 R8, R8, UR26, R240 ;  /* 0x0000001a08087c25 */ /* 0x000fe2000f8e00f0 */
[----:B------:R-:W-:Y:S02]  /*1ca0*/  UISETP.LT.AND UP0, UPT, URZ, UR21, UPT ;  /* 0x000000153f00728c */ /* 0x000fe4000bf01270 */
[----:B------:R-:W-:Y:S01]  /*1cb0*/  LEA.HI.X.SX32 R3, R3, UR15, 0x1, P0 ;  /* 0x0000000f03037c11 */ /* 0x000fe200080f0eff */
[----:B------:R-:W-:Y:S01]  /*1cc0*/  UIMAD.WIDE UR18, UR18, 0x4, UR44 ;  /* 0x00000004121278a5 */ /* 0x000fe2000f8e022c */
[----:B------:R-:W-:Y:S01]  /*1cd0*/  LEA R209, P0, R0, UR34, 0x2 ;  /* 0x0000002200d17c11 */ /* 0x000fe2000f8010ff */
[----:B------:R-:W-:Y:S01]  /*1ce0*/  USEL UR21, URZ, UR21, !UP0 ;  /* 0x000000153f157287 */ /* 0x000fe2000c000000 */
[----:B------:R-:W-:Y:S01]  /*1cf0*/  IADD3 R8, P2, R8, UR54, RZ ;  /* 0x0000003608087c10 */ /* 0x000fe2000ff5e0ff */
[----:B------:R-:W-:Y:S01]  /*1d00*/  UIMAD UR5, UR55, UR31, UR5 ;  /* 0x0000001f370572a4 */ /* 0x000fe2000f8e0205 */
[----:B------:R-:W-:Y:S01]  /*1d10*/  LEA.HI.X R208, R0, UR35, R3, 0x2, P0 ;  /* 0x0000002300d07c11 */ /* 0x000fe200080f1403 */
[----:B------:R-:W-:Y:S01]  /*1d20*/  UISETP.GT.AND UP0, UPT, UR41, UR21, UPT ;  /* 0x000000152900728c */ /* 0x000fe2000bf04270 */
[----:B------:R-:W-:Y:S01]  /*1d30*/  IADD3.X R9, R9, UR50, R10, P2, !PT ;  /* 0x0000003209097c10 */ /* 0x000fe200097fe40a */
[-C--:B------:R-:W-:Y:S01]  /*1d40*/  IMAD R0, R25, R4.reuse, RZ ;  /* 0x0000000419007224 */ /* 0x080fe200078e02ff */
[----:B------:R-:W-:Y:S01]  /*1d50*/  UMOV UR17, UR18 ;  /* 0x0000001200117c82 */ /* 0x000fe20008000000 */
[----:B------:R-:W-:Y:S01]  /*1d60*/  IMAD.U32 R3, RZ, RZ, UR30 ;  /* 0x0000001eff037e24 */ /* 0x000fe2000f8e00ff */
[----:B------:R-:W-:Y:S01]  /*1d70*/  UIMAD.WIDE UR30, UR42, 0x4, UR60 ;  /* 0x000000042a1e78a5 */ /* 0x000fe2000f8e023c */
[----:B------:R-:W-:Y:S01]  /*1d80*/  PLOP3.LUT P0, PT, PT, PT, UP0, 0x80, 0x0 ;  /* 0x000000000000781c */ /* 0x000fe20003f0f008 */
[C---:B------:R-:W-:Y:S01]  /*1d90*/  IMAD R0, R2.reuse, R5, R0 ;  /* 0x0000000502007224 */ /* 0x040fe200078e0200 */
[----:B------:R-:W-:Y:S01]  /*1da0*/  UMOV UR16, UR19 ;  /* 0x0000001300107c82 */ /* 0x000fe20008000000 */
[----:B------:R-:W-:-:S03]  /*1db0*/  IMAD.WIDE.U32 R6, R2, R4, R6 ;  /* 0x0000000402067225 */ /* 0x000fc600078e0006 */
        /* <DEDUP_REMOVED lines=29> */
.L_x_1552:
        /* <DEDUP_REMOVED lines=19> */
.L_x_1553:
        /* <DEDUP_REMOVED lines=38> */
.L_x_1555:
[----:B------:R-:W-:Y:S05]  /*2320*/  BSYNC B0 ;  /* 0x0000000000007941 */ /* 0x000fea0003800000 */
.L_x_1554:
        /* <DEDUP_REMOVED lines=18> */
.L_x_1557:
[----:B------:R-:W-:Y:S05]  /*2450*/  BSYNC B0 ;  /* 0x0000000000007941 */ /* 0x000fea0003800000 */
.L_x_1556:
        /* <DEDUP_REMOVED lines=18> */
.L_x_1559:
[----:B------:R-:W-:Y:S05]  /*2580*/  BSYNC B0 ;  /* 0x0000000000007941 */ /* 0x000fea0003800000 */
.L_x_1558:
        /* <DEDUP_REMOVED lines=18> */
.L_x_1561:
[----:B------:R-:W-:Y:S05]  /*26b0*/  BSYNC B0 ;  /* 0x0000000000007941 */ /* 0x000fea0003800000 */
.L_x_1560:
        /* <DEDUP_REMOVED lines=30> */
.L_x_1563:
[----:B------:R-:W-:Y:S05]  /*28a0*/  BSYNC B0 ;  /* 0x0000000000007941 */ /* 0x000fea0003800000 */
.L_x_1562:
        /* <DEDUP_REMOVED lines=18> */
.L_x_1565:
[----:B------:R-:W-:Y:S05]  /*29d0*/  BSYNC B0 ;  /* 0x0000000000007941 */ /* 0x000fea0003800000 */
.L_x_1564:
        /* <DEDUP_REMOVED lines=18> */
.L_x_1567:
[----:B------:R-:W-:Y:S05]  /*2b00*/  BSYNC B0 ;  /* 0x0000000000007941 */ /* 0x000fea0003800000 */
.L_x_1566:
        /* <DEDUP_REMOVED lines=18> */
.L_x_1551:
[----:B------:R-:W2:Y:S01]  /*2c30*/  LDL R11, [R1+0x14] ;  /* 0x00001400010b7983 */ /* 0x000ea20000100800 */
[----:B------:R-:W-:Y:S01]  /*2c40*/  PLOP3.LUT P0, PT, PT, PT, UP4, 0x80, 0x0 ;  /* 0x000000000000781c */ /* 0x000fe20003f0f048 */
[----:B------:R-:W-:Y:S01]  /*2c50*/  UIMAD UR5, UR7, -0x40, UR14 ;  /* 0xffffffc0070578a4 */ /* 0x000fe2000f8e020e */
[C---:B------:R-:W-:Y:S01]  /*2c60*/  VIADD R14, R2.reuse, 0x20 ;  /* 0x00000020020e7836 */ /* 0x040fe20000000000 */
[----:B------:R-:W-:Y:S01]  /*2c70*/  ULEA.HI UR15, UR7, UR7, URZ, 0x1 ;  /* 0x00000007070f7291 */ /* 0x000fe2000f8f083f */
[----:B------:R-:W-:Y:S09]  /*2c80*/  BSSY B0, `(.L_x_1569) ;  /* 0x0000019000007945 */ /* 0x000ff20003800000 */
[----:B------:R-:W-:Y:S01]  /*2c90*/  @P0 BAR.SYNC.DEFER_BLOCKING 0x0 ;  /* 0x0000000000000b1d */ /* 0x000fe20000010000 */
[----:B------:R-:W-:Y:S01]  /*2ca0*/  ISETP.GE.AND P4, PT, R2, UR5, PT ;  /* 0x0000000502007c0c */ /* 0x000fe2000bf86270 */
[----:B------:R-:W-:Y:S01]  /*2cb0*/  ULOP3.LUT UR15, UR15, 0xfffffffe, URZ, 0xc0, !UPT ;  /* 0xfffffffe0f0f7892 */ /* 0x000fe2000f8ec03f */
[----:B------:R-:W-:-:S03]  /*2cc0*/  ISETP.GE.AND P3, PT, R14, UR5, PT ;  /* 0x000000050e007c0c */ /* 0x000fc6000bf66270 */
[----:B------:R-:W-:-:S04]  /*2cd0*/  UIADD3 UR15, UR7, -UR15, URZ ;  /* 0x8000000f070f7290 */ /* 0x000fc8000fffe03f */
        /* <DEDUP_REMOVED lines=19> */
.L_x_1570:
[----:B------:R-:W-:Y:S05]  /*2e10*/  BSYNC B0 ;  /* 0x0000000000007941 */ /* 0x000fea0003800000 */
.L_x_1569:
        /* <DEDUP_REMOVED lines=27> */
.L_x_1572:
[----:B------:R-:W-:Y:S05]  /*2fd0*/  BSYNC B0 ;  /* 0x0000000000007941 */ /* 0x000fea0003800000 */
.L_x_1571:
        /* <DEDUP_REMOVED lines=12> */
.L_x_1574:
        /* <DEDUP_REMOVED lines=20> */
.L_x_1575:
[----:B------:R-:W-:Y:S05]  /*31e0*/  BSYNC B0 ;  /* 0x0000000000007941 */ /* 0x000fea0003800000 */
.L_x_1573:
        /* <DEDUP_REMOVED lines=13> */
.L_x_1577:
        /* <DEDUP_REMOVED lines=29> */
.L_x_1578:
[----:B------:R-:W-:Y:S05]  /*3490*/  BSYNC B0 ;  /* 0x0000000000007941 */ /* 0x000fea0003800000 */
.L_x_1576:
        /* <DEDUP_REMOVED lines=31> */
[----:B------:R-:W-:Y:S02]  /*3690*/  IADD3 R18, P0, R8, UR17, RZ ;  /* 0x0000001108127c10 */ /* 0x000fe4000ff1e0ff */
        /* <DEDUP_REMOVED lines=32> */
.L_x_1580:
[----:B------:R-:W-:Y:S05]  /*38a0*/  BSYNC B0 ;  /* 0x0000000000007941 */ /* 0x000fea0003800000 */
.L_x_1579:
        /* <DEDUP_REMOVED lines=33> */
.L_x_1582:
[----:B------:R-:W-:Y:S05]  /*3ac0*/  BSYNC B0 ;  /* 0x0000000000007941 */ /* 0x000fea0003800000 */
.L_x_1581:
        /* <DEDUP_REMOVED lines=34> */
.L_x_1584:
[----:B------:R-:W-:Y:S05]  /*3cf0*/  BSYNC B0 ;  /* 0x0000000000007941 */ /* 0x000fea0003800000 */
.L_x_1583:
        /* <DEDUP_REMOVED lines=33> */
.L_x_1586:
[----:B------:R-:W-:Y:S05]  /*3f10*/  BSYNC B0 ;  /* 0x0000000000007941 */ /* 0x000fea0003800000 */
.L_x_1585:
        /* <DEDUP_REMOVED lines=42> */
.L_x_1588:
[----:B------:R-:W-:Y:S05]  /*41c0*/  BSYNC B0 ;  /* 0x0000000000007941 */ /* 0x000fea0003800000 */
.L_x_1587:
        /* <DEDUP_REMOVED lines=32> */
.L_x_1590:
[----:B------:R-:W-:Y:S05]  /*43d0*/  BSYNC B0 ;  /* 0x0000000000007941 */ /* 0x000fea0003800000 */
.L_x_1589:
        /* <DEDUP_REMOVED lines=32> */
.L_x_1592:
[----:B------:R-:W-:Y:S05]  /*45e0*/  BSYNC B0 ;  /* 0x0000000000007941 */ /* 0x000fea0003800000 */
.L_x_1591:
        /* <DEDUP_REMOVED lines=32> */
.L_x_1594:
[----:B------:R-:W-:Y:S05]  /*47f0*/  BSYNC B0 ;  /* 0x0000000000007941 */ /* 0x000fea0003800000 */
.L_x_1593:
        /* <DEDUP_REMOVED lines=9> */
[----:B------:R-:W-:Y:S01]  /*4890*/  UIADD3 UR5, UR33, UR14, URZ ;  /* 0x0000000e21057290 */ /* 0x000fe2000fffe03f */
[----:B------:R-:W-:Y:S01]  /*48a0*/  IMAD.MOV.U32 R219, RZ, RZ, 0x20 ;  /* 0x00000020ffdb7424 */ /* 0x000fe200078e00ff */
[----:B------:R-:W-:Y:S01]  /*48b0*/  ULDC UR23, c[0x0][0x2d0] ;  /* 0x0000b40000177ab9 */ /* 0x000fe20000000800 */
[----:B------:R-:W-:Y:S01]  /*48c0*/  IMAD.MOV.U32 R218, RZ, RZ, 0x40 ;  /* 0x00000040ffda7424 */ /* 0x000fe200078e00ff */
        /* <DEDUP_REMOVED lines=13> */
[----:B------:R-:W-:Y:S01]  /*49a0*/  UIADD3 UR5, -UR6, 0x80, UR5 ;  /* 0x0000008006057890 */ /* 0x000fe2000fffe105 */
        /* <DEDUP_REMOVED lines=55> */
[----:B------:R-:W-:Y:S01]  /*4d20*/  CS2R R36, SRZ ;  /* 0x0000000000247805 */ /* 0x000fe2000001ff00 */
[----:B------:R-:W-:Y:S01]  /*4d30*/  ULDC UR10, c[0x0][0x394] ;  /* 0x0000e500000a7ab9 */ /* 0x000fe20000000800 */
[----:B------:R-:W-:Y:S01]  /*4d40*/  UIADD3 UR22, UR5, -UR43, URZ ;  /* 0x8000002b05167290 */ /* 0x000fe2000fffe03f */
[----:B------:R-:W-:Y:S01]  /*4d50*/  ULDC UR26, c[0x0][0x398] ;  /* 0x0000e600001a7ab9 */ /* 0x000fe20000000800 */
[----:B------:R-:W-:Y:S01]  /*4d60*/  ULDC UR25, c[0x0][0x2dc] ;  /* 0x0000b70000197ab9 */ /* 0x000fe20000000800 */
[----:B------:R-:W-:Y:S01]  /*4d70*/  UMOV UR15, UR10 ;  /* 0x0000000a000f7c82 */ /* 0x000fe20008000000 */
[----:B------:R-:W-:Y:S01]  /*4d80*/  ULDC UR5, c[0x0][0x39c] ;  /* 0x0000e70000057ab9 */ /* 0x000fe20000000800 */
[----:B------:R-:W-:Y:S01]  /*4d90*/  ULDC UR13, c[0x0][0x2ec] ;  /* 0x0000bb00000d7ab9 */ /* 0x000fe20000000800 */
[----:B--2---:R1:W-:Y:S04]  /*4da0*/  STL [R1+0x4], R0 ;  /* 0x0000040001007387 */ /* 0x0043e80000100800 */
[----:B---3--:R2:W-:Y:S01]  /*4db0*/  STL [R1], R2 ;  /* 0x0000000201007387 */ /* 0x0085e20000100800 */
        /* <DEDUP_REMOVED lines=29> */
.L_x_1599:
[----:B------:R-:W2:Y:S01]  /*4f90*/  LDL R201, [R1+0x24] ;  /* 0x0000240001c97983 */ /* 0x000ea20000100800 */
[C---:B-1----:R-:W-:Y:S01]  /*4fa0*/  IADD3 R0, R213.reuse, R219, RZ ;  /* 0x000000dbd5007210 */ /* 0x042fe20007ffe0ff */
[----:B------:R-:W-:Y:S01]  /*4fb0*/  USHF.L.U32 UR10, UR7, 0x6, URZ ;  /* 0x00000006070a7899 */ /* 0x000fe2000800063f */
[-C--:B------:R-:W-:Y:S01]  /*4fc0*/  IADD3 R3, R213, R218.reuse, RZ ;  /* 0x000000dad5037210 */ /* 0x080fe20007ffe0ff */
[----:B------:R-:W3:Y:S01]  /*4fd0*/  LDL R200, [R1+0x20] ;  /* 0x0000200001c87983 */ /* 0x000ee20000100800 */
[----:B------:R-:W-:Y:S01]  /*4fe0*/  IADD3 R2, R0, R218, RZ ;  /* 0x000000da00027210 */ /* 0x000fe20007ffe0ff */
[----:B------:R-:W-:Y:S01]  /*4ff0*/  UISETP.GE.AND UP0, UPT, UR10, UR22, UPT ;  /* 0x000000160a00728c */ /* 0x000fe2000bf06270 */
[----:B------:R-:W-:Y:S01]  /*5000*/  MOV R248, R209 ;  /* 0x000000d100f87202 */ /* 0x000fe20000000f00 */
[----:B------:R-:W0:Y:S01]  /*5010*/  LDGDEPBAR ;  /* 0x00000000000079af */ /* 0x000e220000000000 */
[----:B------:R-:W-:Y:S01]  /*5020*/  UMOV UR12, UR58 ;  /* 0x0000003a000c7c82 */ /* 0x000fe20008000000 */
[----:B------:R-:W-:Y:S01]  /*5030*/  MOV R249, R208 ;  /* 0x000000d000f97202 */ /* 0x000fe20000000f00 */
[----:B------:R-:W-:Y:S04]  /*5040*/  DEPBAR.LE SB0, 0x0 ;  /* 0x000080000000791a */ /* 0x000fe80000000000 */
[----:B------:R-:W-:Y:S06]  /*5050*/  BAR.SYNC.DEFER_BLOCKING 0x0 ;  /* 0x0000000000007b1d */ /* 0x000fec0000010000 */
[----:B------:R-:W-:Y:S08]  /*5060*/  LDSM.16.M88.4 R32, [R213] ;  /* 0x00000000d520783b */ /* 0x000ff00000000200 */
[----:B------:R-:W1:Y:S08]  /*5070*/  LDSM.16.M88.4 R16, [R215+UR4+0xc000] ;  /* 0x00c00004d710783b */ /* 0x000e700008000200 */
[----:B------:R-:W4:Y:S08]  /*5080*/  LDSM.16.M88.4 R28, [R213+0x1000] ;  /* 0x00100000d51c783b */ /* 0x000f300000000200 */
[----:B------:R-:W4:Y:S08]  /*5090*/  LDSM.16.M88.4 R164, [R215+UR4+0xc800] ;  /* 0x00c80004d7a4783b */ /* 0x000f300008000200 */
[----:B------:R-:W-:Y:S08]  /*50a0*/  LDSM.16.M88.4 R168, [R0] ;  /* 0x0000000000a8783b */ /* 0x000ff00000000200 */
[----:B------:R-:W4:Y:S01]  /*50b0*/  LDSM.16.M88.4 R172, [R214] ;  /* 0x00000000d6ac783b */ /* 0x000f220000000200 */
[-C--:B-1----:R-:W-:Y:S07]  /*50c0*/  HMMA.16816.F32 R4, R32, R16.reuse, RZ ;  /* 0x000000102004723c */ /* 0x082fee00000018ff */
[----:B------:R-:W1:Y:S01]  /*50d0*/  LDSM.16.M88.4 R176, [R0+0x1000] ;  /* 0x0010000000b0783b */ /* 0x000e620000000200 */
[C---:B----4-:R-:W-:Y:S07]  /*50e0*/  HMMA.16816.F32 R8, R28.reuse, R16, RZ ;  /* 0x000000101c08723c */ /* 0x050fee00000018ff */
[----:B------:R-:W4:Y:S01]  /*50f0*/  LDSM.16.M88.4 R180, [R214+0x800] ;  /* 0x00080000d6b4783b */ /* 0x000f220000000200 */
[-C--:B------:R-:W-:Y:S07]  /*5100*/  HMMA.16816.F32 R12, R28, R18.reuse, RZ ;  /* 0x000000121c0c723c */ /* 0x080fee00000018ff */
[----:B------:R-:W-:Y:S01]  /*5110*/  LDSM.16.M88.4 R184, [R3] ;  /* 0x0000000003b8783b */ /* 0x000fe20000000200 */
[C---:B------:R-:W-:Y:S07]  /*5120*/  HMMA.16816.F32 R16, R32.reuse, R18, RZ ;  /* 0x000000122010723c */ /* 0x040fee00000018ff */
[----:B------:R-:W4:Y:S01]  /*5130*/  LDSM.16.M88.4 R188, [R217] ;  /* 0x00000000d9bc783b */ /* 0x000f220000000200 */
[-C--:B------:R-:W-:Y:S06]  /*5140*/  HMMA.16816.F32 R20, R32, R164.reuse, RZ ;  /* 0x000000a42014723c */ /* 0x080fec00000018ff */
[C---:B------:R-:W-:Y:S01]  /*5150*/  HMMA.16816.F32 R24, R28.reuse, R164, RZ ;  /* 0x000000a41c18723c */ /* 0x040fe200000018ff */
[----:B------:R-:W4:Y:S05]  /*5160*/  LDSM.16.M88.4 R192, [R3+0x1000] ;  /* 0x0010000003c0783b */ /* 0x000f2a0000000200 */
[-C--:B------:R-:W-:Y:S03]  /*5170*/  HMMA.16816.F32 R28, R28, R166.reuse, RZ ;  /* 0x000000a61c1c723c */ /* 0x080fe600000018ff */
[----:B------:R-:W4:Y:S03]  /*5180*/  LDSM.16.M88.4 R196, [R217+0x800] ;  /* 0x00080000d9c4783b */ /* 0x000f260000000200 */
[----:B------:R-:W-:Y:S05]  /*5190*/  HMMA.16816.F32 R32, R32, R166, RZ ;  /* 0x000000a62020723c */ /* 0x000fea00000018ff */
[----:B------:R-:W-:Y:S01]  /*51a0*/  LDSM.16.M88.4 R164, [R2] ;  /* 0x0000000002a4783b */ /* 0x000fe20000000200 */
[-C--:B------:R-:W-:Y:S06]  /*51b0*/  HMMA.16816.F32 R4, R168, R172.reuse, R4 ;  /* 0x000000aca804723c */ /* 0x080fec0000001804 */
[C---:B-1----:R-:W-:Y:S06]  /*51c0*/  HMMA.16816.F32 R8, R176.reuse, R172, R8 ;  /* 0x000000acb008723c */ /* 0x042fec0000001808 */
[-C--:B------:R-:W-:Y:S06]  /*51d0*/  HMMA.16816.F32 R12, R176, R174.reuse, R12 ;  /* 0x000000aeb00c723c */ /* 0x080fec000000180c */
[C---:B------:R-:W-:Y:S01]  /*51e0*/  HMMA.16816.F32 R16, R168.reuse, R174, R16 ;  /* 0x000000aea810723c */ /* 0x040fe20000001810 */
[----:B------:R-:W1:Y:S05]  /*51f0*/  LDSM.16.M88.4 R172, [R216] ;  /* 0x00000000d8ac783b */ /* 0x000e6a0000000200 */
[-C--:B----4-:R-:W-:Y:S06]  /*5200*/  HMMA.16816.F32 R20, R168, R180.reuse, R20 ;  /* 0x000000b4a814723c */ /* 0x090fec0000001814 */
[C---:B------:R-:W-:Y:S06]  /*5210*/  HMMA.16816.F32 R24, R176.reuse, R180, R24 ;  /* 0x000000b4b018723c */ /* 0x040fec0000001818 */
[-C--:B------:R-:W-:Y:S01]  /*5220*/  HMMA.16816.F32 R28, R176, R182.reuse, R28 ;  /* 0x000000b6b01c723c */ /* 0x080fe2000000181c */
[----:B------:R-:W-:Y:S05]  /*5230*/  LDSM.16.M88.4 R176, [R216+0x800] ;  /* 0x00080000d8b0783b */ /* 0x000fea0000000200 */
[----:B------:R-:W-:Y:S03]  /*5240*/  HMMA.16816.F32 R32, R168, R182, R32 ;  /* 0x000000b6a820723c */ /* 0x000fe60000001820 */
[----:B------:R-:W4:Y:S03]  /*5250*/  LDSM.16.M88.4 R168, [R2+0x1000] ;  /* 0x0010000002a8783b */ /* 0x000f260000000200 */
[-C--:B------:R-:W-:Y:S05]  /*5260*/  HMMA.16816.F32 R4, R184, R188.reuse, R4 ;  /* 0x000000bcb804723c */ /* 0x080fea0000001804 */
[----:B------:R-:W-:Y:S01]  /*5270*/  LDSM.16.M88.4 R180, [R213+0x2000] ;  /* 0x00200000d5b4783b */ /* 0x000fe20000000200 */
[C---:B------:R-:W-:Y:S06]  /*5280*/  HMMA.16816.F32 R8, R192.reuse, R188, R8 ;  /* 0x000000bcc008723c */ /* 0x040fec0000001808 */
[-C--:B------:R-:W-:Y:S06]  /*5290*/  HMMA.16816.F32 R12, R192, R190.reuse, R12 ;  /* 0x000000bec00c723c */ /* 0x080fec000000180c */
[C---:B------:R-:W-:Y:S01]  /*52a0*/  HMMA.16816.F32 R16, R184.reuse, R190, R16 ;  /* 0x000000beb810723c */ /* 0x040fe20000001810 */
[----:B------:R-:W2:Y:S05]  /*52b0*/  LDSM.16.M88.4 R188, [R215+UR4+0x10000] ;  /* 0x01000004d7bc783b */ /* 0x000eaa0008000200 */
[-C--:B------:R-:W-:Y:S06]  /*52c0*/  HMMA.16816.F32 R20, R184, R196.reuse, R20 ;  /* 0x000000c4b814723c */ /* 0x080fec0000001814 */
[C---:B------:R-:W-:Y:S06]  /*52d0*/  HMMA.16816.F32 R24, R192.reuse, R196, R24 ;  /* 0x000000c4c018723c */ /* 0x040fec0000001818 */
[-C--:B------:R-:W-:Y:S01]  /*52e0*/  HMMA.16816.F32 R28, R192, R198.reuse, R28 ;  /* 0x000000c6c01c723c */ /* 0x080fe2000000181c */
[----:B------:R-:W-:Y:S05]  /*52f0*/  LDSM.16.M88.4 R192, [R215+UR4+0x10800] ;  /* 0x01080004d7c0783b */ /* 0x000fea0008000200 */
[----:B------:R-:W-:Y:S03]  /*5300*/  HMMA.16816.F32 R32, R184, R198, R32 ;  /* 0x000000c6b820723c */ /* 0x000fe60000001820 */
[----:B------:R-:W3:Y:S03]  /*5310*/  LDSM.16.M88.4 R184, [R213+0x3000] ;  /* 0x00300000d5b8783b */ /* 0x000ee60000000200 */
[-C--:B-1----:R-:W-:Y:S06]  /*5320*/  HMMA.16816.F32 R4, R164, R172.reuse, R4 ;  /* 0x000000aca404723c */ /* 0x082fec0000001804 */
        /* <DEDUP_REMOVED lines=9> */
[----:B------:R-:W-:Y:S02]  /*53c0*/  LDSM.16.M88.4 R164, [R0+0x3000] ;  /* 0x0030000000a4783b */ /* 0x000fe40000000200 */
[----:B--2---:R-:W-:Y:S01]  /*53d0*/  IADD3 R196, P0, R201, UR19, RZ ;  /* 0x00000013c9c47c10 */ /* 0x004fe2000ff1e0ff */
[-C--:B------:R-:W-:Y:S05]  /*53e0*/  HMMA.16816.F32 R4, R180, R188.reuse, R4 ;  /* 0x000000bcb404723c */ /* 0x080fea0000001804 */
[----:B---3--:R-:W-:Y:S01]  /*53f0*/  IADD3.X R197, R200, UR18, RZ, P0, !PT ;  /* 0x00000012c8c57c10 */ /* 0x008fe200087fe4ff */
[C---:B------:R-:W-:Y:S01]  /*5400*/  HMMA.16816.F32 R8, R184.reuse, R188, R8 ;  /* 0x000000bcb808723c */ /* 0x040fe20000001808 */
[----:B------:R-:W-:Y:S01]  /*5410*/  LDSM.16.M88.4 R200, [R214+0x4000] ;  /* 0x00400000d6c8783b */ /* 0x000fe20000000200 */
[----:B------:R-:W-:Y:S04]  /*5420*/  PLOP3.LUT P0, PT, PT, PT, UP0, 0x80, 0x0 ;  /* 0x000000000000781c */ /* 0x000fe80003f0f008 */
[-C--:B------:R-:W-:Y:S03]  /*5430*/  HMMA.16816.F32 R12, R184, R190.reuse, R12 ;  /* 0x000000beb80c723c */ /* 0x080fe6000000180c */
[----:B-----5:R-:W5:Y:S03]  /*5440*/  LDG.E R206, desc[UR8][R196.64] ;  /* 0x00000008c4ce7981 */ /* 0x020f66000c1e1900 */
[C---:B------:R-:W-:Y:S01]  /*5450*/  HMMA.16816.F32 R16, R180.reuse, R190, R16 ;  /* 0x000000beb410723c */ /* 0x040fe20000001810 */
[----:B------:R-:W5:Y:S04]  /*5460*/  LDG.E R207, desc[UR8][R196.64+0x20] ;  /* 0x00002008c4cf7981 */ /* 0x000f68000c1e1900 */
[----:B------:R-:W5:Y:S01]  /*5470*/  LDG.E R205, desc[UR8][R196.64+0x80] ;  /* 0x00008008c4cd7981 */ /* 0x000f62000c1e1900 */
[-C--:B------:R-:W-:Y:S03]  /*5480*/  HMMA.16816.F32 R20, R180, R192.reuse, R20 ;  /* 0x000000c0b414723c */ /* 0x080fe60000001814 */
[----:B------:R1:W5:Y:S03]  /*5490*/  LDG.E R204, desc[UR8][R196.64+0xa0] ;  /* 0x0000a008c4cc7981 */ /* 0x000366000c1e1900 */
[C---:B------:R-:W-:Y:S01]  /*54a0*/  HMMA.16816.F32 R24, R184.reuse, R192, R24 ;  /* 0x000000c0b818723c */ /* 0x040fe20000001818 */
[----:B------:R-:W-:Y:S05]  /*54b0*/  LDSM.16.M88.4 R176, [R217+0x4000] ;  /* 0x00400000d9b0783b */ /* 0x000fea0000000200 */
[-C--:B------:R-:W-:Y:S03]  /*54c0*/  HMMA.16816.F32 R28, R184, R194.reuse, R28 ;  /* 0x000000c2b81c723c */ /* 0x080fe6000000181c */
[----:B------:R-:W-:Y:S03]  /*54d0*/  LDSM.16.M88.4 R184, [R217+0x4800] ;  /* 0x00480000d9b8783b */ /* 0x000fe60000000200 */
[----:B------:R-:W-:Y:S05]  /*54e0*/  HMMA.16816.F32 R32, R180, R194, R32 ;  /* 0x000000c2b420723c */ /* 0x000fea0000001820 */
[----:B------:R-:W-:Y:S08]  /*54f0*/  LDSM.16.M88.4 R180, [R3+0x3000] ;  /* 0x0030000003b4783b */ /* 0x000ff00000000200 */
[----:B-1----:R-:W1:Y:S08]  /*5500*/  LDSM.16.M88.4 R196, [R0+0x2000] ;  /* 0x0020000000c4783b */ /* 0x002e700000000200 */
[----:B------:R-:W-:Y:S08]  /*5510*/  LDSM.16.M88.4 R188, [R2+0x2000] ;  /* 0x0020000002bc783b */ /* 0x000ff00000000200 */
[----:B------:R-:W2:Y:S01]  /*5520*/  LDSM.16.M88.4 R192, [R216+0x4000] ;  /* 0x00400000d8c0783b */ /* 0x000ea20000000200 */
[-C--:B-1----:R-:W-:Y:S06]  /*5530*/  HMMA.16816.F32 R4, R196, R200.reuse, R4 ;  /* 0x000000c8c404723c */ /* 0x082fec0000001804 */
[C---:B------:R-:W-:Y:S06]  /*5540*/  HMMA.16816.F32 R8, R164.reuse, R200, R8 ;  /* 0x000000c8a408723c */ /* 0x040fec0000001808 */
[-C--:B------:R-:W-:Y:S06]  /*5550*/  HMMA.16816.F32 R12, R164, R202.reuse, R12 ;  /* 0x000000caa40c723c */ /* 0x080fec000000180c */
[C---:B------:R-:W-:Y:S06]  /*5560*/  HMMA.16816.F32 R16, R196.reuse, R202, R16 ;  /* 0x000000cac410723c */ /* 0x040fec0000001810 */
[-C--:B------:R-:W-:Y:S06]  /*5570*/  HMMA.16816.F32 R20, R196, R168.reuse, R20 ;  /* 0x000000a8c414723c */ /* 0x080fec0000001814 */
[C---:B------:R-:W-:Y:S06]  /*5580*/  HMMA.16816.F32 R24, R164.reuse, R168, R24 ;  /* 0x000000a8a418723c */ /* 0x040fec0000001818 */
[-C--:B------:R-:W-:Y:S01]  /*5590*/  HMMA.16816.F32 R28, R164, R170.reuse, R28 ;  /* 0x000000aaa41c723c */ /* 0x080fe2000000181c */
[----:B------:R-:W1:Y:S05]  /*55a0*/  LDSM.16.M88.4 R164, [R2+0x3000] ;  /* 0x0030000002a4783b */ /* 0x000e6a0000000200 */
[----:B------:R-:W-:Y:S06]  /*55b0*/  HMMA.16816.F32 R32, R196, R170, R32 ;  /* 0x000000aac420723c */ /* 0x000fec0000001820 */
        /* <DEDUP_REMOVED lines=9> */
[C---:B-1----:R-:W-:Y:S06]  /*5650*/  HMMA.16816.F32 R8, R164.reuse, R192, R8 ;  /* 0x000000c0a408723c */ /* 0x042fec0000001808 */
        /* <DEDUP_REMOVED lines=11> */
[----:B------:R-:W2:Y:S01]  /*5710*/  MUFU.TANH R192, R5 ;  /* 0x0000000500c07308 */ /* 0x000ea20000002400 */
[----:B------:R-:W-:Y:S01]  /*5720*/  FMUL.FTZ R12, R12, UR5 ;  /* 0x000000050c0c7c20 */ /* 0x000fe20008410000 */
[----:B------:R-:W-:Y:S01]  /*5730*/  FMUL.FTZ R13, R13, UR5 ;  /* 0x000000050d0d7c20 */ /* 0x000fe20008410000 */
[----:B------:R-:W-:Y:S01]  /*5740*/  FMUL.FTZ R14, R14, UR5 ;  /* 0x000000050e0e7c20 */ /* 0x000fe20008410000 */
[----:B------:R-:W-:Y:S01]  /*5750*/  FMUL.FTZ R15, R15, UR5 ;  /* 0x000000050f0f7c20 */ /* 0x000fe20008410000 */
[----:B------:R-:W-:Y:S01]  /*5760*/  FMUL.FTZ R16, R16, UR5 ;  /* 0x0000000510107c20 */ /* 0x000fe20008410000 */
[----:B------:R-:W-:Y:S04]  /*5770*/  FMUL.FTZ R17, R17, UR5 ;  /* 0x0000000511117c20 */ /* 0x000fe80008410000 */
[----:B------:R3:W4:Y:S01]  /*5780*/  MUFU.TANH R186, R6 ;  /* 0x0000000600ba7308 */ /* 0x0007220000002400 */
[----:B------:R-:W-:Y:S01]  /*5790*/  FMUL.FTZ R18, R18, UR5 ;  /* 0x0000000512127c20 */ /* 0x000fe20008410000 */
[----:B------:R-:W-:Y:S08]  /*57a0*/  FMUL.FTZ R19, R19, UR5 ;  /* 0x0000000513137c20 */ /* 0x000ff00008410000 */
[----:B------:R1:W1:Y:S10]  /*57b0*/  MUFU.TANH R185, R0 ;  /* 0x0000000000b97308 */ /* 0x0002740000002400 */
[----:B------:R1:W1:Y:S01]  /*57c0*/  MUFU.TANH R198, R8 ;  /* 0x0000000800c67308 */ /* 0x0002620000002400 */
[----:B---3--:R-:W3:Y:S09]  /*57d0*/  LDSM.16.M88.4 R4, [R216+0x4800] ;  /* 0x00480000d804783b */ /* 0x008ef20000000200 */
[----:B------:R1:W1:Y:S10]  /*57e0*/  MUFU.TANH R197, R9 ;  /* 0x0000000900c57308 */ /* 0x0002740000002400 */
[----:B------:R1:W1:Y:S10]  /*57f0*/  MUFU.TANH R196, R10 ;  /* 0x0000000a00c47308 */ /* 0x0002740000002400 */
[----:B------:R1:W1:Y:S10]  /*5800*/  MUFU.TANH R187, R11 ;  /* 0x0000000b00bb7308 */ /* 0x0002740000002400 */
[----:B------:R1:W1:Y:S10]  /*5810*/  MUFU.TANH R200, R12 ;  /* 0x0000000c00c87308 */ /* 0x0002740000002400 */
[----:B------:R1:W1:Y:S01]  /*5820*/  MUFU.TANH R199, R13 ;  /* 0x0000000d00c77308 */ /* 0x0002620000002400 */
[-C--:B---3--:R-:W-:Y:S06]  /*5830*/  HMMA.16816.F32 R20, R188, R4.reuse, R20 ;  /* 0x00000004bc14723c */ /* 0x088fec0000001814 */
[C---:B------:R-:W-:Y:S03]  /*5840*/  HMMA.16816.F32 R24, R164.reuse, R4, R24 ;  /* 0x00000004a418723c */ /* 0x040fe60000001818 */
[----:B------:R3:W1:Y:S03]  /*5850*/  MUFU.TANH R195, R14 ;  /* 0x0000000e00c37308 */ /* 0x0006660000002400 */
[-C--:B------:R-:W-:Y:S07]  /*5860*/  HMMA.16816.F32 R28, R164, R6.reuse, R28 ;  /* 0x00000006a41c723c */ /* 0x080fee000000181c */
[----:B------:R3:W1:Y:S01]  /*5870*/  MUFU.TANH R194, R15 ;  /* 0x0000000f00c27308 */ /* 0x0006620000002400 */
[----:B------:R-:W-:Y:S09]  /*5880*/  HMMA.16816.F32 R32, R188, R6, R32 ;  /* 0x00000006bc20723c */ /* 0x000ff20000001820 */
[----:B------:R3:W1:Y:S02]  /*5890*/  MUFU.TANH R223, R16 ;  /* 0x0000001000df7308 */ /* 0x0006640000002400 */
[----:B------:R-:W-:Y:S01]  /*58a0*/  FMUL.FTZ R20, R20, UR5 ;  /* 0x0000000514147c20 */ /* 0x000fe20008410000 */
[----:B------:R-:W-:Y:S01]  /*58b0*/  FMUL.FTZ R21, R21, UR5 ;  /* 0x0000000515157c20 */ /* 0x000fe20008410000 */
[----:B------:R-:W-:Y:S01]  /*58c0*/  FMUL.FTZ R22, R22, UR5 ;  /* 0x0000000516167c20 */ /* 0x000fe20008410000 */
[----:B------:R-:W-:Y:S01]  /*58d0*/  FMUL.FTZ R23, R23, UR5 ;  /* 0x0000000517177c20 */ /* 0x000fe20008410000 */
[----:B------:R-:W-:Y:S04]  /*58e0*/  FMUL.FTZ R24, R24, UR5 ;  /* 0x0000000518187c20 */ /* 0x000fe80008410000 */
[----:B------:R3:W1:Y:S01]  /*58f0*/  MUFU.TANH R203, R17 ;  /* 0x0000001100cb7308 */ /* 0x0006620000002400 */
[----:B------:R-:W-:Y:S01]  /*5900*/  FMUL.FTZ R25, R25, UR5 ;  /* 0x0000000519197c20 */ /* 0x000fe20008410000 */
        /* <DEDUP_REMOVED lines=10> */
[----:B------:R-:W-:Y:S05]  /*59b0*/  FMUL.FTZ R35, R35, UR5 ;  /* 0x0000000523237c20 */ /* 0x000fea0008410000 */
[----:B------:R3:W1:Y:S10]  /*59c0*/  MUFU.TANH R201, R19 ;  /* 0x0000001300c97308 */ /* 0x0006740000002400 */
        /* <DEDUP_REMOVED lines=16> */
[----:B--2-4-:R-:W-:Y:S05]  /*5ad0*/  @!P0 BRA `(.L_x_1595) ;  /* 0x0000000000b08947 */ /* 0x014fea0003800000 */
[----:B-1----:R-:W-:Y:S01]  /*5ae0*/  MOV R10, R189 ;  /* 0x000000bd000a7202 */ /* 0x002fe20000000f00 */
[----:B------:R-:W-:Y:S01]  /*5af0*/  USHF.L.U32 UR11, UR20, 0x7, URZ ;  /* 0x00000007140b7899 */ /* 0x000fe2000800063f */
[----:B---3--:R-:W-:Y:S01]  /*5b00*/  MOV R17, R191 ;  /* 0x000000bf00117202 */ /* 0x008fe20000000f00 */
[----:B------:R-:W-:Y:S01]  /*5b10*/  IMAD.MOV.U32 R9, RZ, RZ, R190 ;  /* 0x000000ffff097224 */ /* 0x000fe200078e00be */
[----:B------:R-:W-:Y:S01]  /*5b20*/  MOV R27, R232 ;  /* 0x000000e8001b7202 */ /* 0x000fe20000000f00 */
        /* <DEDUP_REMOVED lines=21> */
[----:B------:R-:W-:Y:S01]  /*5c80*/  UIADD3 UR12, UR11, 0x80, URZ ;  /* 0x000000800b0c7890 */ /* 0x000fe2000fffe03f */
[----:B------:R-:W-:Y:S01]  /*5c90*/  MOV R23, R197 ;  /* 0x000000c500177202 */ /* 0x000fe20000000f00 */
[----:B------:R-:W-:Y:S01]  /*5ca0*/  IMAD.MOV.U32 R12, RZ, RZ, R196 ;  /* 0x000000ffff0c7224 */ /* 0x000fe200078e00c4 */
[----:B------:R-:W-:Y:S01]  /*5cb0*/  UIADD3 UR11, UR11, UR14, URZ ;  /* 0x0000000e0b0b7290 */ /* 0x000fe2000fffe03f */
[----:B------:R-:W-:Y:S01]  /*5cc0*/  MOV R29, R185 ;  /* 0x000000b9001d7202 */ /* 0x000fe20000000f00 */
[----:B------:R-:W-:Y:S01]  /*5cd0*/  IMAD.MOV.U32 R20, RZ, RZ, R198 ;  /* 0x000000ffff147224 */ /* 0x000fe200078e00c6 */
[----:B------:R-:W-:Y:S01]  /*5ce0*/  MOV R33, R192 ;  /* 0x000000c000217202 */ /* 0x000fe20000000f00 */
[----:B------:R-:W-:Y:S01]  /*5cf0*/  UIADD3 UR11, UR15, UR11, -UR6 ;  /* 0x0000000b0f0b7290 */ /* 0x000fe2000fffe806 */
[----:B------:R-:W-:Y:S01]  /*5d00*/  IMAD.U32 R0, RZ, RZ, UR12 ;  /* 0x0000000cff007e24 */ /* 0x000fe2000f8e00ff */
[----:B------:R-:W-:Y:S01]  /*5d10*/  UIADD3 UR12, UR10, 0x40, URZ ;  /* 0x000000400a0c7890 */ /* 0x000fe2000fffe03f */
[----:B------:R-:W-:Y:S02]  /*5d20*/  IMAD.MOV.U32 R28, RZ, RZ, R186 ;  /* 0x000000ffff1c7224 */ /* 0x000fe400078e00ba */
[----:B------:R-:W-:Y:S01]  /*5d30*/  IMAD.MOV.U32 R32, RZ, RZ, R193 ;  /* 0x000000ffff207224 */ /* 0x000fe200078e00c1 */
[----:B------:R-:W-:Y:S01]  /*5d40*/  ISETP.LT.AND P0, PT, R0, UR6, PT ;  /* 0x0000000600007c0c */ /* 0x000fe2000bf01270 */
[----:B------:R-:W-:Y:S03]  /*5d50*/  UISETP.GE.AND UP0, UPT, UR12, UR11, UPT ;  /* 0x0000000b0c00728c */ /* 0x000fe6000bf06270 */
[----:B------:R-:W-:Y:S03]  /*5d60*/  UMOV UR12, UR15 ;  /* 0x0000000f000c7c82 */ /* 0x000fe60008000000 */
[----:B------:R-:W-:Y:S11]  /*5d70*/  PLOP3.LUT P1, PT, PT, PT, UP0, 0x80, 0x0 ;  /* 0x000000000000781c */ /* 0x000ff60003f2f008 */
[----:B------:R-:W-:Y:S02]  /*5d80*/  @!UPT UIADD3 URZ, URZ, URZ, URZ ;  /* 0x0000003f3f3ff290 */ /* 0x000fe4000fffe03f */
[----:B------:R-:W-:Y:S05]  /*5d90*/  @!P1 BRA P0, `(.L_x_1596) ;  /* 0x0000000800089947 */ /* 0x000fea0000000000 */
.L_x_1595:
[----:B------:R-:W2:Y:S01]  /*5da0*/  LDL R3, [R1+0x10] ;  /* 0x0000100001037983 */ /* 0x000ea20000100800 */
[----:B------:R-:W-:Y:S01]  /*5db0*/  UIADD3 UR15, UR6, 0x1, -UR14 ;  /* 0x00000001060f7890 */ /* 0x000fe2000fffe80e */
[----:B-1----:R-:W-:Y:S01]  /*5dc0*/  IMAD.U32 R0, RZ, RZ, UR20 ;  /* 0x00000014ff007e24 */ /* 0x002fe2000f8e00ff */
[----:B------:R-:W-:Y:S01]  /*5dd0*/  UIADD3 UR11, -UR12, UR6, -UR14 ;  /* 0x000000060c0b7290 */ /* 0x000fe2000fffe90e */
[----:B------:R-:W4:Y:S02]  /*5de0*/  LDL R2, [R1+0x30] ;  /* 0x0000300001027983 */ /* 0x000f240000100800 */
[----:B----4-:R-:W-:Y:S02]  /*5df0*/  IMAD R0, R0, 0x80, R2 ;  /* 0x0000008000007824 */ /* 0x010fe400078e0202 */
[----:B--2---:R-:W-:Y:S01]  /*5e00*/  VIADD R4, R3, UR10 ;  /* 0x0000000a03047c36 */ /* 0x004fe20008000000 */
[----:B------:R-:W-:Y:S01]  /*5e10*/  UIADD3 UR10, UR15, UR26, URZ ;  /* 0x0000001a0f0a7290 */ /* 0x000fe2000fffe03f */
[C---:B------:R-:W-:Y:S02]  /*5e20*/  VIADD R12, R0.reuse, 0x1 ;  /* 0x00000001000c7836 */ /* 0x040fe40000000000 */
[----:B------:R-:W-:Y:S01]  /*5e30*/  VIADD R11, R0, 0x8 ;  /* 0x00000008000b7836 */ /* 0x000fe20000000000 */
[----:B------:R-:W-:Y:S01]  /*5e40*/  VIADDMNMX R3, R4, UR11, RZ, !PT ;  /* 0x0000000b04037c46 */ /* 0x000fe2000f8001ff */
[C---:B------:R-:W-:Y:S01]  /*5e50*/  VIADD R10, R0.reuse, 0x9 ;  /* 0x00000009000a7836 */ /* 0x040fe20000000000 */
[----:B------:R-:W-:Y:S01]  /*5e60*/  UMOV UR15, UR12 ;  /* 0x0000000c000f7c82 */ /* 0x000fe20008000000 */
        /* <DEDUP_REMOVED lines=9> */
[-C--:B------:R-:W-:Y:S01]  /*5f00*/  ISETP.GE.OR P1, PT, R0, R2.reuse, !P1 ;  /* 0x000000020000720c */ /* 0x080fe20004f26670 */
[----:B---3--:R-:W-:Y:S01]  /*5f10*/  IMAD.U32 R14, RZ, RZ, UR10 ;  /* 0x0000000aff0e7e24 */ /* 0x008fe2000f8e00ff */
[-C--:B------:R-:W-:Y:S01]  /*5f20*/  ISETP.GE.OR P0, PT, R12, R2.reuse, !P0 ;  /* 0x000000020c00720c */ /* 0x080fe20004706670 */
[----:B------:R-:W-:Y:S01]  /*5f30*/  VIADD R5, R4, 0x20 ;  /* 0x0000002004057836 */ /* 0x000fe20000000000 */
[----:B------:R-:W-:Y:S01]  /*5f40*/  FSEL R32, R193, -INF , !P1 ;  /* 0xff800000c1207808 */ /* 0x000fe20004800000 */
[----:B------:R-:W-:Y:S01]  /*5f50*/  IMAD.U32 R13, RZ, RZ, UR10 ;  /* 0x0000000aff0d7e24 */ /* 0x000fe2000f8e00ff */
        /* <DEDUP_REMOVED lines=102> */
.L_x_1596:
[----:B------:R-:W2:Y:S01]  /*65c0*/  LDL R0, [R1+0x8] ;  /* 0x0000080001007983 */ /* 0x000ea20000100800 */
[----:B------:R-:W-:Y:S01]  /*65d0*/  MOV R218, 0x40 ;  /* 0x0000004000da7802 */ /* 0x000fe20000000f00 */
[----:B------:R-:W-:Y:S02]  /*65e0*/  UISETP.GT.AND UP3, UPT, UR7, UR21, UPT ;  /* 0x000000150700728c */ /* 0x000fe4000bf64270 */
[----:B------:R-:W3:Y:S01]  /*65f0*/  LDL R2, [R1+0xc] ;  /* 0x00000c0001027983 */ /* 0x000ee20000100800 */
[----:B------:R-:W-:Y:S03]  /*6600*/  SEL R218, R218, 0xffffffc0, !P2 ;  /* 0xffffffc0dada7807 */ /* 0x000fe60005000000 */
[----:B------:R-:W4:Y:S01]  /*6610*/  LDL R11, [R1] ;  /* 0x00000000010b7983 */ /* 0x000f220000100800 */
[----:B------:R-:W-:Y:S03]  /*6620*/  PLOP3.LUT P1, PT, PT, PT, UP3, 0x80, 0x0 ;  /* 0x000000000000781c */ /* 0x000fe60003f2f038 */
[----:B------:R-:W4:Y:S04]  /*6630*/  LDL R166, [R1+0x4] ;  /* 0x0000040001a67983 */ /* 0x000f280000100800 */
[----:B------:R1:W-:Y:S04]  /*6640*/  STL [R1+0x8c], R54 ;  /* 0x00008c3601007387 */ /* 0x0003e80000100800 */
[----:B------:R1:W-:Y:S04]  /*6650*/  STL [R1+0x88], R53 ;  /* 0x0000883501007387 */ /* 0x0003e80000100800 */
[----:B------:R1:W-:Y:S04]  /*6660*/  STL [R1+0x84], R52 ;  /* 0x0000843401007387 */ /* 0x0003e80000100800 */
[----:B------:R1:W-:Y:S04]  /*6670*/  STL [R1+0x80], R51 ;  /* 0x0000803301007387 */ /* 0x0003e80000100800 */
[----:B------:R1:W-:Y:S04]  /*6680*/  STL [R1+0x7c], R50 ;  /* 0x00007c3201007387 */ /* 0x0003e80000100800 */
[----:B------:R1:W-:Y:S04]  /*6690*/  STL [R1+0x78], R49 ;  /* 0x0000783101007387 */ /* 0x0003e80000100800 */
[----:B------:R1:W-:Y:S04]  /*66a0*/  STL [R1+0x74], R48 ;  /* 0x0000743001007387 */ /* 0x0003e80000100800 */
        /* <DEDUP_REMOVED lines=8> */
[----:B------:R1:W-:Y:S04]  /*6730*/  STL [R1+0x50], R39 ;  /* 0x0000502701007387 */ /* 0x0003e80000100800 */
[----:B------:R1:W-:Y:S04]  /*6740*/  STL [R1+0x4c], R38 ;  /* 0x00004c2601007387 */ /* 0x0003e80000100800 */
[----:B------:R1:W-:Y:S04]  /*6750*/  STL [R1+0x48], R37 ;  /* 0x0000482501007387 */ /* 0x0003e80000100800 */
[----:B------:R1:W-:Y:S01]  /*6760*/  STL [R1+0x44], R36 ;  /* 0x0000442401007387 */ /* 0x0003e20000100800 */
[C---:B--2---:R-:W-:Y:S01]  /*6770*/  FMUL.FTZ R4, R0.reuse, 1.4426950216293334961 ;  /* 0x3fb8aa3b00047820 */ /* 0x044fe20000410000 */
[----:B------:R-:W-:Y:S01]  /*6780*/  FSETP.NEU.FTZ.AND P0, PT, R0, -INF , PT ;  /* 0xff8000000000780b */ /* 0x000fe20003f1d000 */
[----:B---3--:R-:W-:Y:S03]  /*6790*/  FMUL.FTZ R3, R2, 1.4426950216293334961 ;  /* 0x3fb8aa3b02037820 */ /* 0x008fe60000410000 */
[----:B------:R-:W-:Y:S02]  /*67a0*/  FSEL R4, R4, RZ, P0 ;  /* 0x000000ff04047208 */ /* 0x000fe40000000000 */
[----:B------:R-:W-:Y:S01]  /*67b0*/  FSETP.NEU.FTZ.AND P0, PT, R2, -INF , PT ;  /* 0xff8000000200780b */ /* 0x000fe20003f1d000 */
[----:B----4-:R-:W-:Y:S02]  /*67c0*/  FMUL.FTZ R2, R11, 1.4426950216293334961 ;  /* 0x3fb8aa3b0b027820 */ /* 0x010fe40000410000 */
[--C-:B------:R-:W-:Y:S01]  /*67d0*/  FFMA.FTZ R0, R32, UR13, -R4.reuse ;  /* 0x0000000d20007c23 */ /* 0x100fe20008010804 */
[----:B------:R-:W-:Y:S02]  /*67e0*/  FSEL R3, R3, RZ, P0 ;  /* 0x000000ff03037208 */ /* 0x000fe40000000000 */
[----:B------:R-:W-:Y:S01]  /*67f0*/  FSETP.NEU.FTZ.AND P0, PT, R11, -INF , PT ;  /* 0xff8000000b00780b */ /* 0x000fe20003f1d000 */
[----:B------:R2:W-:Y:S01]  /*6800*/  MUFU.EX2 R184, R0 ;  /* 0x0000000000b87308 */ /* 0x0005e20000000800 */
[----:B------:R-:W-:Y:S02]  /*6810*/  FMUL.FTZ R11, R166, 1.4426950216293334961 ;  /* 0x3fb8aa3ba60b7820 */ /* 0x000fe40000410000 */
[----:B------:R-:W-:Y:S02]  /*6820*/  FSEL R2, R2, RZ, P0 ;  /* 0x000000ff02027208 */ /* 0x000fe40000000000 */
[----:B------:R-:W-:Y:S01]  /*6830*/  FSETP.NEU.FTZ.AND P0, PT, R166, -INF , PT ;  /* 0xff800000a600780b */ /* 0x000fe20003f1d000 */
[--C-:B--2---:R-:W-:Y:S04]  /*6840*/  FFMA.FTZ R0, R33, UR13, -R4.reuse ;  /* 0x0000000d21007c23 */ /* 0x104fe80008010804 */
[----:B------:R2:W3:Y:S02]  /*6850*/  MUFU.EX2 R183, R0 ;  /* 0x0000000000b77308 */ /* 0x0004e40000000800 */
[--C-:B--2---:R-:W-:Y:S08]  /*6860*/  FFMA.FTZ R0, R28, UR13, -R3.reuse ;  /* 0x0000000d1c007c23 */ /* 0x104ff00008010803 */
[----:B------:R2:W-:Y:S02]  /*6870*/  MUFU.EX2 R182, R0 ;  /* 0x0000000000b67308 */ /* 0x0005e40000000800 */
[--C-:B--2---:R-:W-:Y:S08]  /*6880*/  FFMA.FTZ R0, R29, UR13, -R3.reuse ;  /* 0x0000000d1d007c23 */ /* 0x104ff00008010803 */
[----:B------:R2:W-:Y:S02]  /*6890*/  MUFU.EX2 R177, R0 ;  /* 0x0000000000b17308 */ /* 0x0005e40000000800 */
[--C-:B--2---:R-:W-:Y:S08]  /*68a0*/  FFMA.FTZ R0, R30, UR13, -R4.reuse ;  /* 0x0000000d1e007c23 */ /* 0x104ff00008010804 */
[----:B------:R2:W-:Y:S02]  /*68b0*/  MUFU.EX2 R176, R0 ;  /* 0x0000000000b07308 */ /* 0x0005e40000000800 */
[----:B--2---:R-:W-:Y:S08]  /*68c0*/  FFMA.FTZ R0, R31, UR13, -R4 ;  /* 0x0000000d1f007c23 */ /* 0x004ff00008010804 */
[----:B-1----:R1:W-:Y:S02]  /*68d0*/  MUFU.EX2 R54, R0 ;  /* 0x0000000000367308 */ /* 0x0023e40000000800 */
[--C-:B-1----:R-:W-:Y:S08]  /*68e0*/  FFMA.FTZ R0, R18, UR13, -R3.reuse ;  /* 0x0000000d12007c23 */ /* 0x102ff00008010803 */
[----:B------:R1:W-:Y:S02]  /*68f0*/  MUFU.EX2 R53, R0 ;  /* 0x0000000000357308 */ /* 0x0003e40000000800 */
[--C-:B-1----:R-:W-:Y:S08]  /*6900*/  FFMA.FTZ R0, R19, UR13, -R3.reuse ;  /* 0x0000000d13007c23 */ /* 0x102ff00008010803 */
[----:B------:R1:W2:Y:S02]  /*6910*/  MUFU.EX2 R52, R0 ;  /* 0x0000000000347308 */ /* 0x0002a40000000800 */
[--C-:B-1----:R-:W-:Y:S08]  /*6920*/  FFMA.FTZ R0, R20, UR13, -R2.reuse ;  /* 0x0000000d14007c23 */ /* 0x102ff00008010802 */
[----:B------:R1:W-:Y:S02]  /*6930*/  MUFU.EX2 R181, R0 ;  /* 0x0000000000b57308 */ /* 0x0003e40000000800 */
[----:B-1----:R-:W-:Y:S01]  /*6940*/  FSEL R0, R11, RZ, P0 ;  /* 0x000000ff0b007208 */ /* 0x002fe20000000000 */
[----:B------:R-:W-:Y:S04]  /*6950*/  FFMA.FTZ R11, R23, UR13, -R2 ;  /* 0x0000000d170b7c23 */ /* 0x000fe80008010802 */
[--C-:B------:R-:W-:Y:S03]  /*6960*/  FFMA.FTZ R5, R5, UR13, -R0.reuse ;  /* 0x0000000d05057c23 */ /* 0x100fe60008010800 */
[----:B------:R1:W4:Y:S10]  /*6970*/  MUFU.EX2 R180, R11 ;  /* 0x0000000b00b47308 */ /* 0x0003340000000800 */
[----:B------:R3:W-:Y:S01]  /*6980*/  MUFU.EX2 R250, R5 ;  /* 0x0000000500fa7308 */ /* 0x0007e20000000800 */
[--C-:B-1----:R-:W-:Y:S09]  /*6990*/  FFMA.FTZ R11, R12, UR13, -R0.reuse ;  /* 0x0000000d0c0b7c23 */ /* 0x102ff20008010800 */
[----:B------:R1:W-:Y:S01]  /*69a0*/  MUFU.EX2 R178, R11 ;  /* 0x0000000b00b27308 */ /* 0x0003e20000000800 */
[--C-:B---3--:R-:W-:Y:S09]  /*69b0*/  FFMA.FTZ R5, R6, UR13, -R0.reuse ;  /* 0x0000000d06057c23 */ /* 0x108ff20008010800 */
[----:B------:R3:W-:Y:S01]  /*69c0*/  MUFU.EX2 R243, R5 ;  /* 0x0000000500f37308 */ /* 0x0007e20000000800 */
[----:B-1----:R-:W-:Y:S09]  /*69d0*/  FFMA.FTZ R11, R13, UR13, -R0 ;  /* 0x0000000d0d0b7c23 */ /* 0x002ff20008010800 */
[----:B------:R1:W-:Y:S01]  /*69e0*/  MUFU.EX2 R179, R11 ;  /* 0x0000000b00b37308 */ /* 0x0003e20000000800 */
[----:B---3--:R-:W-:Y:S09]  /*69f0*/  FFMA.FTZ R5, R34, UR13, -R4 ;  /* 0x0000000d22057c23 */ /* 0x008ff20008010804 */
[----:B------:R3:W-:Y:S01]  /*6a00*/  MUFU.EX2 R51, R5 ;  /* 0x0000000500337308 */ /* 0x0007e20000000800 */
[----:B-1----:R-:W-:Y:S09]  /*6a10*/  FFMA.FTZ R11, R21, UR13, -R2 ;  /* 0x0000000d150b7c23 */ /* 0x002ff20008010802 */
[----:B------:R1:W-:Y:S01]  /*6a20*/  MUFU.EX2 R252, R11 ;  /* 0x0000000b00fc7308 */ /* 0x0003e20000000800 */
[----:B---3--:R-:W-:Y:S09]  /*6a30*/  FFMA.FTZ R5, R35, UR13, -R4 ;  /* 0x0000000d23057c23 */ /* 0x008ff20008010804 */
[----:B------:R3:W-:Y:S01]  /*6a40*/  MUFU.EX2 R50, R5 ;  /* 0x0000000500327308 */ /* 0x0007e20000000800 */
[----:B-1----:R-:W-:Y:S09]  /*6a50*/  FFMA.FTZ R11, R22, UR13, -R2 ;  /* 0x0000000d160b7c23 */ /* 0x002ff20008010802 */
[----:B------:R-:W-:Y:S01]  /*6a60*/  MUFU.EX2 R251, R11 ;  /* 0x0000000b00fb7308 */ /* 0x000fe20000000800 */
[--C-:B---3--:R-:W-:Y:S09]  /*6a70*/  FFMA.FTZ R5, R24, UR13, -R3.reuse ;  /* 0x0000000d18057c23 */ /* 0x108ff20008010803 */
[----:B------:R1:W-:Y:S02]  /*6a80*/  MUFU.EX2 R49, R5 ;  /* 0x0000000500317308 */ /* 0x0003e40000000800 */
[--C-:B-1----:R-:W-:Y:S08]  /*6a90*/  FFMA.FTZ R5, R25, UR13, -R3.reuse ;  /* 0x0000000d19057c23 */ /* 0x102ff00008010803 */
[----:B------:R1:W-:Y:S02]  /*6aa0*/  MUFU.EX2 R48, R5 ;  /* 0x0000000500307308 */ /* 0x0003e40000000800 */
[--C-:B-1----:R-:W-:Y:S01]  /*6ab0*/  FFMA.FTZ R5, R164, UR13, -R4.reuse ;  /* 0x0000000da4057c23 */ /* 0x102fe20008010804 */
[----:B------:R-:W-:Y:S07]  /*6ac0*/  FFMA.FTZ R4, R165, UR13, -R4 ;  /* 0x0000000da5047c23 */ /* 0x000fee0008010804 */
[----:B------:R1:W-:Y:S10]  /*6ad0*/  MUFU.EX2 R39, R5 ;  /* 0x0000000500277308 */ /* 0x0003f40000000800 */
[----:B------:R3:W-:Y:S01]  /*6ae0*/  MUFU.EX2 R38, R4 ;  /* 0x0000000400267308 */ /* 0x0007e20000000800 */
[----:B-1----:R-:W-:Y:S09]  /*6af0*/  FFMA.FTZ R5, R14, UR13, -R2 ;  /* 0x0000000d0e057c23 */ /* 0x002ff20008010802 */
[----:B------:R1:W-:Y:S01]  /*6b00*/  MUFU.EX2 R47, R5 ;  /* 0x00000005002f7308 */ /* 0x0003e20000000800 */
[--C-:B---3--:R-:W-:Y:S01]  /*6b10*/  FFMA.FTZ R4, R26, UR13, -R3.reuse ;  /* 0x0000000d1a047c23 */ /* 0x108fe20008010803 */
[----:B------:R-:W-:Y:S08]  /*6b20*/  FFMA.FTZ R3, R27, UR13, -R3 ;  /* 0x0000000d1b037c23 */ /* 0x000ff00008010803 */
[----:B------:R3:W-:Y:S10]  /*6b30*/  MUFU.EX2 R37, R4 ;  /* 0x0000000400257308 */ /* 0x0007f40000000800 */
[----:B------:R2:W4:Y:S01]  /*6b40*/  MUFU.EX2 R36, R3 ;  /* 0x0000000300247308 */ /* 0x0005220000000800 */
[----:B-1----:R-:W-:Y:S09]  /*6b50*/  FFMA.FTZ R5, R9, UR13, -R0 ;  /* 0x0000000d09057c23 */ /* 0x002ff20008010800 */
[----:B------:R1:W-:Y:S01]  /*6b60*/  MUFU.EX2 R41, R5 ;  /* 0x0000000500297308 */ /* 0x0003e20000000800 */
[----:B---3--:R-:W-:Y:S05]  /*6b70*/  F2FP.F16.F32.PACK_AB R4, R183, R184 ;  /* 0x000000b8b704723e */ /* 0x008fea00000000ff */
[----:B------:R4:W-:Y:S01]  /*6b80*/  STS [R238+0x20000], R4 ;  /* 0x02000004ee007388 */ /* 0x0009e20000000800 */
[----:B--2---:R-:W-:Y:S04]  /*6b90*/  FFMA.FTZ R3, R15, UR13, -R2 ;  /* 0x0000000d0f037c23 */ /* 0x004fe80008010802 */
[----:B------:R2:W3:Y:S01]  /*6ba0*/  MUFU.EX2 R46, R3 ;  /* 0x00000003002e7308 */ /* 0x0004e20000000800 */
[----:B-1----:R-:W-:Y:S01]  /*6bb0*/  F2FP.F16.F32.PACK_AB R5, R52, R53 ;  /* 0x000000353405723e */ /* 0x002fe200000000ff */
[--C-:B--2---:R-:W-:Y:S01]  /*6bc0*/  FFMA.FTZ R3, R7, UR13, -R0.reuse ;  /* 0x0000000d07037c23 */ /* 0x104fe20008010800 */
[----:B----4-:R-:W-:Y:S07]  /*6bd0*/  F2FP.F16.F32.PACK_AB R4, R180, R181 ;  /* 0x000000b5b404723e */ /* 0x010fee00000000ff */
[----:B------:R1:W-:Y:S02]  /*6be0*/  MUFU.EX2 R45, R3 ;  /* 0x00000003002d7308 */ /* 0x0003e40000000800 */
[--C-:B-1----:R-:W-:Y:S01]  /*6bf0*/  FFMA.FTZ R3, R8, UR13, -R0.reuse ;  /* 0x0000000d08037c23 */ /* 0x102fe20008010800 */
[----:B------:R-:W-:Y:S07]  /*6c00*/  FFMA.FTZ R0, R10, UR13, -R0 ;  /* 0x0000000d0a007c23 */ /* 0x000fee0008010800 */
[----:B------:R1:W2:Y:S10]  /*6c10*/  MUFU.EX2 R44, R3 ;  /* 0x00000003002c7308 */ /* 0x0002b40000000800 */
[----:B------:R4:W-:Y:S01]  /*6c20*/  MUFU.EX2 R40, R0 ;  /* 0x0000000000287308 */ /* 0x0009e20000000800 */
[--C-:B-1----:R-:W-:Y:S01]  /*6c30*/  FFMA.FTZ R3, R16, UR13, -R2.reuse ;  /* 0x0000000d10037c23 */ /* 0x102fe20008010802 */
[----:B------:R-:W-:Y:S08]  /*6c40*/  FFMA.FTZ R2, R17, UR13, -R2 ;  /* 0x0000000d11027c23 */ /* 0x000ff00008010802 */
[----:B------:R1:W-:Y:S01]  /*6c50*/  MUFU.EX2 R43, R3 ;  /* 0x00000003002b7308 */ /* 0x0003e20000000800 */
[----:B----4-:R-:W-:Y:S09]  /*6c60*/  F2FP.F16.F32.PACK_AB R0, R36, R37 ;  /* 0x000000252400723e */ /* 0x010ff200000000ff */
[----:B------:R4:W2:Y:S01]  /*6c70*/  MUFU.EX2 R42, R2 ;  /* 0x00000002002a7308 */ /* 0x0008a20000000800 */
[----:B-1----:R-:W-:Y:S05]  /*6c80*/  F2FP.F16.F32.PACK_AB R3, R177, R182 ;  /* 0x000000b6b103723e */ /* 0x002fea00000000ff */
[----:B------:R1:W-:Y:S01]  /*6c90*/  STS [R238+0x20400], R3 ;  /* 0x02040003ee007388 */ /* 0x0003e20000000800 */
[----:B----4-:R-:W-:Y:S03]  /*6ca0*/  F2FP.F16.F32.PACK_AB R2, R54, R176 ;  /* 0x000000b03602723e */ /* 0x010fe600000000ff */
[----:B------:R4:W-:Y:S04]  /*6cb0*/  STS [R239+0x20400], R5 ;  /* 0x02040005ef007388 */ /* 0x0009e80000000800 */
[----:B------:R3:W-:Y:S04]  /*6cc0*/  STS [R239+0x20000], R2 ;  /* 0x02000002ef007388 */ /* 0x0007e80000000800 */
[----:B------:R2:W-:Y:S01]  /*6cd0*/  STS [R238+0x21000], R4 ;  /* 0x02100004ee007388 */ /* 0x0005e20000000800 */
[----:B-1----:R-:W-:Y:S02]  /*6ce0*/  F2FP.F16.F32.PACK_AB R3, R179, R178 ;  /* 0x000000b2b303723e */ /* 0x002fe400000000ff */
[----:B----4-:R-:W-:Y:S03]  /*6cf0*/  F2FP.F16.F32.PACK_AB R5, R243, R250 ;  /* 0x000000faf305723e */ /* 0x010fe600000000ff */
[----:B------:R1:W-:Y:S01]  /*6d00*/  STS [R238+0x21400], R3 ;  /* 0x02140003ee007388 */ /* 0x0003e20000000800 */
[----:B---3--:R-:W-:Y:S03]  /*6d10*/  F2FP.F16.F32.PACK_AB R2, R251, R252 ;  /* 0x000000fcfb02723e */ /* 0x008fe600000000ff */
[----:B------:R3:W-:Y:S01]  /*6d20*/  STS [R239+0x21400], R5 ;  /* 0x02140005ef007388 */ /* 0x0007e20000000800 */
[----:B--2---:R-:W-:Y:S03]  /*6d30*/  F2FP.F16.F32.PACK_AB R4, R50, R51 ;  /* 0x000000333204723e */ /* 0x004fe600000000ff */
[----:B------:R2:W-:Y:S04]  /*6d40*/  STS [R239+0x21000], R2 ;  /* 0x02100002ef007388 */ /* 0x0005e80000000800 */
[----:B------:R4:W-:Y:S01]  /*6d50*/  STS [R236+0x20000], R4 ;  /* 0x02000004ec007388 */ /* 0x0009e20000000800 */
[----:B-1----:R-:W-:Y:S02]  /*6d60*/  F2FP.F16.F32.PACK_AB R3, R48, R49 ;  /* 0x000000313003723e */ /* 0x002fe400000000ff */
[----:B---3--:R-:W-:Y:S03]  /*6d70*/  F2FP.F16.F32.PACK_AB R5, R46, R47 ;  /* 0x0000002f2e05723e */ /* 0x008fe600000000ff */
[----:B------:R1:W-:Y:S01]  /*6d80*/  STS [R236+0x20400], R3 ;  /* 0x02040003ec007388 */ /* 0x0003e20000000800 */
[----:B--2---:R-:W-:Y:S03]  /*6d90*/  F2FP.F16.F32.PACK_AB R2, R38, R39 ;  /* 0x000000272602723e */ /* 0x004fe600000000ff */
[----:B------:R2:W-:Y:S01]  /*6da0*/  STS [R237+0x20400], R0 ;  /* 0x02040000ed007388 */ /* 0x0005e20000000800 */
[----:B----4-:R-:W-:Y:S03]  /*6db0*/  F2FP.F16.F32.PACK_AB R4, R44, R45 ;  /* 0x0000002d2c04723e */ /* 0x010fe600000000ff */
[----:B------:R3:W-:Y:S04]  /*6dc0*/  STS [R237+0x20000], R2 ;  /* 0x02000002ed007388 */ /* 0x0007e80000000800 */
[----:B------:R-:W-:Y:S04]  /*6dd0*/  STS [R236+0x21000], R5 ;  /* 0x02100005ec007388 */ /* 0x000fe80000000800 */
[----:B------:R-:W-:Y:S01]  /*6de0*/  STS [R236+0x21400], R4 ;  /* 0x02140004ec007388 */ /* 0x000fe20000000800 */
[----:B-1----:R-:W-:Y:S02]  /*6df0*/  F2FP.F16.F32.PACK_AB R3, R42, R43 ;  /* 0x0000002b2a03723e */ /* 0x002fe400000000ff */
[----:B--2---:R-:W-:Y:S03]  /*6e00*/  F2FP.F16.F32.PACK_AB R0, R40, R41 ;  /* 0x000000292800723e */ /* 0x004fe600000000ff */
[----:B------:R1:W-:Y:S01]  /*6e10*/  STS [R237+0x21000], R3 ;  /* 0x02100003ed007388 */ /* 0x0003e20000000800 */
[----:B---3--:R-:W-:Y:S03]  /*6e20*/  LEA R2, R221, UR4, 0x1 ;  /* 0x00000004dd027c11 */ /* 0x008fe6000f8e08ff */
[----:B------:R2:W-:Y:S01]  /*6e30*/  STS [R237+0x21400], R0 ;  /* 0x02140000ed007388 */ /* 0x0005e20000000800 */
[CC--:B------:R-:W-:Y:S03]  /*6e40*/  IADD3 R209, R218.reuse, R2.reuse, RZ ;  /* 0x00000002dad17210 */ /* 0x0c0fe60007ffe0ff */
[----:B------:R-:W-:Y:S04]  /*6e50*/  LDSM.16.M88.4 R32, [R2+0x8000] ;  /* 0x008000000220783b */ /* 0x000fe80000000200 */
[----:B------:R-:W3:Y:S04]  /*6e60*/  LDSM.16.M88.4 R16, [R215+UR4+0x14000] ;  /* 0x01400004d710783b */ /* 0x000ee80008000200 */
[----:B------:R-:W4:Y:S04]  /*6e70*/  LDSM.16.M88.4 R28, [R2+0x9000] ;  /* 0x00900000021c783b */ /* 0x000f280000000200 */
[----:B------:R-:W4:Y:S04]  /*6e80*/  LDSM.16.M88.4 R164, [R215+UR4+0x14800] ;  /* 0x01480004d7a4783b */ /* 0x000f280008000200 */
[----:B------:R-:W-:Y:S01]  /*6e90*/  LDSM.16.M88.4 R172, [R214+0x8000] ;  /* 0x00800000d6ac783b */ /* 0x000fe20000000200 */
[----:B-1----:R-:W-:Y:S04]  /*6ea0*/  IADD3 R3, R219, R2, RZ ;  /* 0x00000002db037210 */ /* 0x002fe80007ffe0ff */
[----:B------:R-:W-:Y:S01]  /*6eb0*/  IADD3 R208, R218, R3, RZ ;  /* 0x00000003dad07210 */ /* 0x000fe20007ffe0ff */
[----:B------:R-:W1:Y:S01]  /*6ec0*/  LDSM.16.M88.4 R168, [R3+0x8000] ;  /* 0x0080000003a8783b */ /* 0x000e620000000200 */
[----:B--2---:R-:W-:Y:S01]  /*6ed0*/  SHF.L.U32 R0, R220, 0x1, RZ ;  /* 0x00000001dc007819 */ /* 0x004fe200000006ff */
[-C--:B---3--:R-:W-:Y:S06]  /*6ee0*/  HMMA.16816.F32 R4, R32, R16.reuse, RZ ;  /* 0x000000102004723c */ /* 0x088fec00000018ff */
[C---:B----4-:R-:W-:Y:S06]  /*6ef0*/  HMMA.16816.F32 R8, R28.reuse, R16, RZ ;  /* 0x000000101c08723c */ /* 0x050fec00000018ff */
[-C--:B------:R-:W-:Y:S06]  /*6f00*/  HMMA.16816.F32 R12, R28, R18.reuse, RZ ;  /* 0x000000121c0c723c */ /* 0x080fec00000018ff */
[C---:B------:R-:W-:Y:S06]  /*6f10*/  HMMA.16816.F32 R16, R32.reuse, R18, RZ ;  /* 0x000000122010723c */ /* 0x040fec00000018ff */
[-C--:B------:R-:W-:Y:S06]  /*6f20*/  HMMA.16816.F32 R20, R32, R164.reuse, RZ ;  /* 0x000000a42014723c */ /* 0x080fec00000018ff */
        /* <DEDUP_REMOVED lines=14> */
[----:B------:R-:W1:Y:S04]  /*7010*/  LDSM.16.M88.4 R168, [R217+0x8000] ;  /* 0x00800000d9a8783b */ /* 0x000e680000000200 */
        /* <DEDUP_REMOVED lines=11> */
[----:B------:R-:W-:Y:S04]  /*70d0*/  LDSM.16.M88.4 R164, [R208+0x8000] ;  /* 0x00800000d0a4783b */ /* 0x000fe80000000200 */
        /* <DEDUP_REMOVED lines=51> */
[-C--:B------:R-:W-:Y:S05]  /*7410*/  HMMA.16816.F32 R12, R172, R170.reuse, R12 ;  /* 0x000000aaac0c723c */ /* 0x080fea000000180c */
[----:B------:R-:W-:Y:S01]  /*7420*/  MOV R169, R176 ;  /* 0x000000b000a97202 */ /* 0x000fe20000000f00 */
[C---:B------:R-:W-:Y:S06]  /*7430*/  HMMA.16816.F32 R16, R164.reuse, R170, R16 ;  /* 0x000000aaa410723c */ /* 0x040fec0000001810 */
[C---:B-----5:R-:W-:Y:S01]  /*7440*/  FADD.FTZ R6, -R207.reuse, R6 ;  /* 0x00000006cf067221 */ /* 0x060fe20000010100 */
[----:B------:R-:W-:Y:S01]  /*7450*/  FADD.FTZ R7, -R207, R7 ;  /* 0x00000007cf077221 */ /* 0x000fe20000010100 */
[----:B------:R-:W-:Y:S03]  /*7460*/  FADD.FTZ R4, -R206, R4 ;  /* 0x00000004ce047221 */ /* 0x000fe60000010100 */
[----:B------:R-:W-:Y:S01]  /*7470*/  FMUL.FTZ R182, R182, R6 ;  /* 0x00000006b6b67220 */ /* 0x000fe20000410000 */
[----:B------:R-:W-:Y:S01]  /*7480*/  FMUL.FTZ R177, R177, R7 ;  /* 0x00000007b1b17220 */ /* 0x000fe20000410000 */
[----:B------:R-:W-:Y:S01]  /*7490*/  FADD.FTZ R5, -R206, R5 ;  /* 0x00000005ce057221 */ /* 0x000fe20000010100 */
[----:B------:R-:W-:Y:S01]  /*74a0*/  FMUL.FTZ R184, R184, R4 ;  /* 0x00000004b8b87220 */ /* 0x000fe20000410000 */
[----:B------:R-:W-:Y:S01]  /*74b0*/  FADD.FTZ R4, -R205, R8 ;  /* 0x00000008cd047221 */ /* 0x000fe20000010100 */
[C---:B------:R-:W-:Y:S01]  /*74c0*/  FADD.FTZ R11, -R204.reuse, R11 ;  /* 0x0000000bcc0b7221 */ /* 0x040fe20000010100 */
[----:B------:R-:W-:Y:S01]  /*74d0*/  FMUL.FTZ R183, R183, R5 ;  /* 0x00000005b7b77220 */ /* 0x000fe20000410000 */
[----:B------:R-:W-:Y:S01]  /*74e0*/  MOV R5, UR4 ;  /* 0x0000000400057c02 */ /* 0x000fe20008000f00 */
[----:B------:R-:W-:Y:S01]  /*74f0*/  FMUL.FTZ R181, R181, R4 ;  /* 0x00000004b5b57220 */ /* 0x000fe20000410000 */
[----:B------:R-:W-:Y:S01]  /*7500*/  FMUL.FTZ R179, R179, R11 ;  /* 0x0000000bb3b37220 */ /* 0x000fe20000410000 */
[----:B------:R-:W-:Y:S01]  /*7510*/  FADD.FTZ R15, -R204, R15 ;  /* 0x0000000fcc0f7221 */ /* 0x000fe20000010100 */
[----:B------:R-:W-:Y:S01]  /*7520*/  IADD3 R8, R0, 0x8000, R5 ;  /* 0x0000800000087810 */ /* 0x000fe20007ffe005 */
[----:B------:R-:W-:Y:S01]  /*7530*/  FFMA.FTZ R11, -R193, R193, 1 ;  /* 0x3f800000c10b7423 */ /* 0x000fe200000101c1 */
[----:B------:R-:W1:Y:S01]  /*7540*/  LDSM.16.M88.4 R4, [R216+0xc800] ;  /* 0x00c80000d804783b */ /* 0x000e620000000200 */
[----:B------:R-:W-:Y:S01]  /*7550*/  FADD.FTZ R17, -R206, R17 ;  /* 0x00000011ce117221 */ /* 0x000fe20000010100 */
[----:B------:R-:W-:Y:S01]  /*7560*/  IADD3 R176, R8, 0x40, RZ ;  /* 0x0000004008b07810 */ /* 0x000fe20007ffe0ff */
[----:B------:R-:W-:Y:S01]  /*7570*/  FADD.FTZ R16, -R206, R16 ;  /* 0x00000010ce107221 */ /* 0x000fe20000010100 */
[----:B------:R-:W-:Y:S01]  /*7580*/  @P2 IADD3 R176, R8, -0x40, RZ ;  /* 0xffffffc008b02810 */ /* 0x000fe20007ffe0ff */
[----:B------:R-:W-:Y:S01]  /*7590*/  FMUL.FTZ R17, R54, R17 ;  /* 0x0000001136117220 */ /* 0x000fe20000410000 */
[C---:B------:R-:W-:Y:S01]  /*75a0*/  FADD.FTZ R18, -R207.reuse, R18 ;  /* 0x00000012cf127221 */ /* 0x040fe20000010100 */
[----:B------:R2:W5:Y:S01]  /*75b0*/  LDL.LU R54, [R1+0x8c] ;  /* 0x00008c0001367983 */ /* 0x0005620000300800 */
[----:B------:R-:W-:Y:S01]  /*75c0*/  FADD.FTZ R19, -R207, R19 ;  /* 0x00000013cf137221 */ /* 0x000fe20000010100 */
[----:B------:R-:W-:Y:S01]  /*75d0*/  MOV R193, R169 ;  /* 0x000000a900c17202 */ /* 0x000fe20000000f00 */
[C---:B------:R-:W-:Y:S01]  /*75e0*/  FADD.FTZ R12, -R205.reuse, R12 ;  /* 0x0000000ccd0c7221 */ /* 0x040fe20000010100 */
[----:B------:R-:W-:Y:S01]  /*75f0*/  FADD.FTZ R14, -R204, R14 ;  /* 0x0000000ecc0e7221 */ /* 0x000fe20000010100 */
[----:B------:R-:W-:Y:S01]  /*7600*/  FADD.FTZ R9, -R205, R9 ;  /* 0x00000009cd097221 */ /* 0x000fe20000010100 */
[----:B------:R-:W-:Y:S01]  /*7610*/  FMUL.FTZ R11, R11, UR5 ;  /* 0x000000050b0b7c20 */ /* 0x000fe20008410000 */
[----:B------:R-:W-:Y:S01]  /*7620*/  FADD.FTZ R13, -R205, R13 ;  /* 0x0000000dcd0d7221 */ /* 0x000fe20000010100 */
[----:B------:R-:W-:Y:S01]  /*7630*/  FFMA.FTZ R8, -R185, R185, 1 ;  /* 0x3f800000b9087423 */ /* 0x000fe200000101b9 */
[----:B------:R-:W-:Y:S01]  /*7640*/  FMUL.FTZ R180, R180, R9 ;  /* 0x00000009b4b47220 */ /* 0x000fe20000410000 */
[----:B------:R-:W-:Y:S01]  /*7650*/  FFMA.FTZ R9, -R186, R186, 1 ;  /* 0x3f800000ba097423 */ /* 0x000fe200000101ba */
[----:B------:R-:W-:Y:S01]  /*7660*/  FMUL.FTZ R168, R184, R11 ;  /* 0x0000000bb8a87220 */ /* 0x000fe20000410000 */
[----:B------:R-:W-:Y:S01]  /*7670*/  FFMA.FTZ R11, -R198, R198, 1 ;  /* 0x3f800000c60b7423 */ /* 0x000fe200000101c6 */
[----:B------:R-:W-:Y:S01]  /*7680*/  FMUL.FTZ R8, R8, UR5 ;  /* 0x0000000508087c20 */ /* 0x000fe20008410000 */
[----:B------:R-:W-:Y:S01]  /*7690*/  FMUL.FTZ R9, R9, UR5 ;  /* 0x0000000509097c20 */ /* 0x000fe20008410000 */
[----:B------:R-:W-:Y:S01]  /*76a0*/  FADD.FTZ R10, -R204, R10 ;  /* 0x0000000acc0a7221 */ /* 0x000fe20000010100 */
[----:B------:R-:W-:Y:S01]  /*76b0*/  FMUL.FTZ R11, R11, UR5 ;  /* 0x000000050b0b7c20 */ /* 0x000fe20008410000 */
[----:B------:R-:W-:Y:S01]  /*76c0*/  FMUL.FTZ R170, R177, R8 ;  /* 0x00000008b1aa7220 */ /* 0x000fe20000410000 */
[----:B------:R-:W-:Y:S01]  /*76d0*/  FMUL.FTZ R169, R182, R9 ;  /* 0x00000009b6a97220 */ /* 0x000fe20000410000 */
[----:B------:R-:W-:Y:S01]  /*76e0*/  FMUL.FTZ R182, R251, R13 ;  /* 0x0000000dfbb67220 */ /* 0x000fe20000410000 */
[----:B------:R-:W-:Y:S01]  /*76f0*/  FMUL.FTZ R13, R250, R14 ;  /* 0x0000000efa0d7220 */ /* 0x000fe20000410000 */
[----:B------:R-:W-:Y:S01]  /*7700*/  FFMA.FTZ R8, -R187, R187, 1 ;  /* 0x3f800000bb087423 */ /* 0x000fe200000101bb */
[----:B------:R-:W-:Y:S01]  /*7710*/  FMUL.FTZ R178, R178, R10 ;  /* 0x0000000ab2b27220 */ /* 0x000fe20000410000 */
[----:B------:R-:W-:Y:S01]  /*7720*/  F2FP.F16.F32.PACK_AB R170, R170, R169 ;  /* 0x000000a9aaaa723e */ /* 0x000fe200000000ff */
[----:B------:R-:W-:Y:S01]  /*7730*/  FFMA.FTZ R10, -R192, R192, 1 ;  /* 0x3f800000c00a7423 */ /* 0x000fe200000101c0 */
[----:B------:R-:W-:Y:S01]  /*7740*/  FMUL.FTZ R8, R8, UR5 ;  /* 0x0000000508087c20 */ /* 0x000fe20008410000 */
[----:B------:R-:W-:Y:S02]  /*7750*/  FFMA.FTZ R9, -R196, R196, 1 ;  /* 0x3f800000c4097423 */ /* 0x000fe400000101c4 */
[----:B------:R-:W-:Y:S01]  /*7760*/  FMUL.FTZ R10, R10, UR5 ;  /* 0x000000050a0a7c20 */ /* 0x000fe20008410000 */
[----:B------:R-:W-:Y:S01]  /*7770*/  FMUL.FTZ R177, R179, R8 ;  /* 0x00000008b3b17220 */ /* 0x000fe20000410000 */
[----:B------:R-:W-:Y:S01]  /*7780*/  FMUL.FTZ R179, R193, R16 ;  /* 0x00000010c1b37220 */ /* 0x000fe20000410000 */
[----:B------:R-:W-:Y:S01]  /*7790*/  FMUL.FTZ R16, R53, R18 ;  /* 0x0000001235107220 */ /* 0x000fe20000410000 */
[----:B------:R-:W-:Y:S01]  /*77a0*/  FMUL.FTZ R18, R52, R19 ;  /* 0x0000001334127220 */ /* 0x000fe20000410000 */
[-C--:B-1----:R-:W-:Y:S01]  /*77b0*/  HMMA.16816.F32 R20, R164, R4.reuse, R20 ;  /* 0x00000004a414723c */ /* 0x082fe20000001814 */
[----:B------:R2:W5:Y:S02]  /*77c0*/  LDL.LU R53, [R1+0x88] ;  /* 0x0000880001357983 */ /* 0x0005640000300800 */
[----:B------:R-:W-:Y:S01]  /*77d0*/  FMUL.FTZ R171, R183, R10 ;  /* 0x0000000ab7ab7220 */ /* 0x000fe20000410000 */
[----:B------:R-:W-:Y:S01]  /*77e0*/  FMUL.FTZ R183, R252, R12 ;  /* 0x0000000cfcb77220 */ /* 0x000fe20000410000 */
[----:B------:R2:W5:Y:S01]  /*77f0*/  LDL.LU R52, [R1+0x84] ;  /* 0x0000840001347983 */ /* 0x0005620000300800 */
[C---:B------:R-:W-:Y:S05]  /*7800*/  HMMA.16816.F32 R24, R172.reuse, R4, R24 ;  /* 0x00000004ac18723c */ /* 0x040fea0000001818 */
[----:B------:R-:W-:Y:S01]  /*7810*/  FMUL.FTZ R12, R243, R15 ;  /* 0x0000000ff30c7220 */ /* 0x000fe20000410000 */
[-C--:B------:R-:W-:Y:S05]  /*7820*/  HMMA.16816.F32 R28, R172, R6.reuse, R28 ;  /* 0x00000006ac1c723c */ /* 0x080fea000000181c */
[----:B------:R-:W-:Y:S01]  /*7830*/  FMUL.FTZ R15, R181, R11 ;  /* 0x0000000bb50f7220 */ /* 0x000fe20000410000 */
[----:B------:R-:W-:Y:S05]  /*7840*/  HMMA.16816.F32 R32, R164, R6, R32 ;  /* 0x00000006a420723c */ /* 0x000fea0000001820 */
[----:B------:R-:W-:Y:S01]  /*7850*/  FFMA.FTZ R10, -R197, R197, 1 ;  /* 0x3f800000c50a7423 */ /* 0x000fe200000101c5 */
[C---:B------:R-:W-:Y:S01]  /*7860*/  FADD.FTZ R20, -R206.reuse, R20 ;  /* 0x00000014ce147221 */ /* 0x040fe20000010100 */
[----:B------:R-:W-:Y:S01]  /*7870*/  FADD.FTZ R21, -R206, R21 ;  /* 0x00000015ce157221 */ /* 0x000fe20000010100 */
[----:B------:R-:W-:Y:S03]  /*7880*/  FADD.FTZ R22, -R207, R22 ;  /* 0x00000016cf167221 */ /* 0x000fe60000010100 */
[----:B------:R-:W-:Y:S01]  /*7890*/  FMUL.FTZ R174, R51, R20 ;  /* 0x0000001433ae7220 */ /* 0x000fe20000410000 */
[----:B------:R-:W-:Y:S01]  /*78a0*/  FMUL.FTZ R173, R50, R21 ;  /* 0x0000001532ad7220 */ /* 0x000fe20000410000 */
[----:B------:R2:W5:Y:S01]  /*78b0*/  LDL.LU R51, [R1+0x80] ;  /* 0x0000800001337983 */ /* 0x0005620000300800 */
[----:B------:R-:W-:Y:S01]  /*78c0*/  FMUL.FTZ R172, R49, R22 ;  /* 0x0000001631ac7220 */ /* 0x000fe20000410000 */
[----:B------:R-:W-:Y:S01]  /*78d0*/  FADD.FTZ R23, -R207, R23 ;  /* 0x00000017cf177221 */ /* 0x000fe20000010100 */
[C---:B------:R-:W-:Y:S01]  /*78e0*/  FADD.FTZ R24, -R205.reuse, R24 ;  /* 0x00000018cd187221 */ /* 0x040fe20000010100 */
[----:B------:R2:W5:Y:S01]  /*78f0*/  LDL.LU R50, [R1+0x7c] ;  /* 0x00007c0001327983 */ /* 0x0005620000300800 */
[----:B------:R-:W-:Y:S01]  /*7900*/  FADD.FTZ R25, -R205, R25 ;  /* 0x00000019cd197221 */ /* 0x000fe20000010100 */
[----:B------:R-:W-:Y:S01]  /*7910*/  FMUL.FTZ R23, R48, R23 ;  /* 0x0000001730177220 */ /* 0x000fe20000410000 */
[----:B------:R-:W-:Y:S01]  /*7920*/  FMUL.FTZ R24, R47, R24 ;  /* 0x000000182f187220 */ /* 0x000fe20000410000 */
[----:B------:R2:W5:Y:S01]  /*7930*/  LDL.LU R49, [R1+0x78] ;  /* 0x0000780001317983 */ /* 0x0005620000300800 */
[C---:B------:R-:W-:Y:S01]  /*7940*/  FADD.FTZ R26, -R204.reuse, R26 ;  /* 0x0000001acc1a7221 */ /* 0x040fe20000010100 */
[----:B------:R-:W-:Y:S01]  /*7950*/  FADD.FTZ R27, -R204, R27 ;  /* 0x0000001bcc1b7221 */ /* 0x000fe20000010100 */
[----:B------:R-:W-:Y:S01]  /*7960*/  FADD.FTZ R28, -R205, R28 ;  /* 0x0000001ccd1c7221 */ /* 0x000fe20000010100 */
[----:B------:R2:W5:Y:S01]  /*7970*/  LDL.LU R48, [R1+0x74] ;  /* 0x0000740001307983 */ /* 0x0005620000300800 */
[----:B------:R-:W-:Y:S01]  /*7980*/  FMUL.FTZ R22, R45, R26 ;  /* 0x0000001a2d167220 */ /* 0x000fe20000410000 */
[----:B------:R-:W-:Y:S01]  /*7990*/  FMUL.FTZ R27, R44, R27 ;  /* 0x0000001b2c1b7220 */ /* 0x000fe20000410000 */
[----:B------:R-:W-:Y:S01]  /*79a0*/  FMUL.FTZ R28, R43, R28 ;  /* 0x0000001c2b1c7220 */ /* 0x000fe20000410000 */
[----:B------:R2:W5:Y:S01]  /*79b0*/  LDL.LU R47, [R1+0x70] ;  /* 0x00007000012f7983 */ /* 0x0005620000300800 */
[----:B------:R-:W-:Y:S01]  /*79c0*/  FADD.FTZ R29, -R205, R29 ;  /* 0x0000001dcd1d7221 */ /* 0x000fe20000010100 */
        /* <DEDUP_REMOVED lines=10> */
[----:B------:R-:W-:Y:S01]  /*7a70*/  FMUL.FTZ R10, R10, UR5 ;  /* 0x000000050a0a7c20 */ /* 0x000fe20008410000 */
[----:B------:R-:W-:Y:S01]  /*7a80*/  FMUL.FTZ R9, R9, UR5 ;  /* 0x0000000509097c20 */ /* 0x000fe20008410000 */
[----:B------:R-:W-:Y:S01]  /*7a90*/  FMUL.FTZ R34, R37, R34 ;  /* 0x0000002225227220 */ /* 0x000fe20000410000 */
[----:B------:R-:W-:Y:S01]  /*7aa0*/  FMUL.FTZ R35, R36, R35 ;  /* 0x0000002324237220 */ /* 0x000fe20000410000 */
[----:B------:R-:W-:Y:S01]  /*7ab0*/  FMUL.FTZ R14, R180, R10 ;  /* 0x0000000ab40e7220 */ /* 0x000fe20000410000 */
[----:B------:R-:W-:Y:S01]  /*7ac0*/  FMUL.FTZ R178, R178, R9 ;  /* 0x00000009b2b27220 */ /* 0x000fe20000410000 */
[----:B------:R-:W-:Y:S01]  /*7ad0*/  FFMA.FTZ R9, -R200, R200, 1 ;  /* 0x3f800000c8097423 */ /* 0x000fe200000101c8 */
[----:B------:R-:W-:Y:S01]  /*7ae0*/  FFMA.FTZ R8, -R199, R199, 1 ;  /* 0x3f800000c7087423 */ /* 0x000fe200000101c7 */
[----:B------:R-:W-:Y:S01]  /*7af0*/  FFMA.FTZ R4, -R194, R194, 1 ;  /* 0x3f800000c2047423 */ /* 0x000fe200000101c2 */
[----:B------:R-:W-:Y:S01]  /*7b00*/  F2FP.F16.F32.PACK_AB R169, R14, R15 ;  /* 0x0000000f0ea9723e */ /* 0x000fe200000000ff */
[----:B------:R-:W-:Y:S01]  /*7b10*/  FMUL.FTZ R15, R46, R25 ;  /* 0x000000192e0f7220 */ /* 0x000fe20000410000 */
[----:B------:R-:W-:Y:S01]  /*7b20*/  FMUL.FTZ R9, R9, UR5 ;  /* 0x0000000509097c20 */ /* 0x000fe20008410000 */
[----:B------:R2:W5:Y:S01]  /*7b30*/  LDL.LU R46, [R1+0x6c] ;  /* 0x00006c00012e7983 */ /* 0x0005620000300800 */
[----:B------:R-:W-:Y:S01]  /*7b40*/  FMUL.FTZ R8, R8, UR5 ;  /* 0x0000000508087c20 */ /* 0x000fe20008410000 */
[----:B------:R-:W-:Y:S01]  /*7b50*/  FMUL.FTZ R4, R4, UR5 ;  /* 0x0000000504047c20 */ /* 0x000fe20008410000 */
[----:B------:R-:W-:Y:S01]  /*7b60*/  FMUL.FTZ R11, R183, R9 ;  /* 0x00000009b70b7220 */ /* 0x000fe20000410000 */
[----:B------:R2:W5:Y:S01]  /*7b70*/  LDL.LU R45, [R1+0x68] ;  /* 0x00006800012d7983 */ /* 0x0005620000300800 */
[----:B------:R-:W-:Y:S01]  /*7b80*/  FMUL.FTZ R10, R182, R8 ;  /* 0x00000008b60a7220 */ /* 0x000fe20000410000 */
[----:B------:R-:W-:Y:S01]  /*7b90*/  FFMA.FTZ R5, -R195, R195, 1 ;  /* 0x3f800000c3057423 */ /* 0x000fe200000101c3 */
[----:B------:R-:W-:Y:S01]  /*7ba0*/  FMUL.FTZ R12, R12, R4 ;  /* 0x000000040c0c7220 */ /* 0x000fe20000410000 */
[----:B------:R2:W5:Y:S01]  /*7bb0*/  LDL.LU R44, [R1+0x64] ;  /* 0x00006400012c7983 */ /* 0x0005620000300800 */
[----:B------:R-:W-:Y:S01]  /*7bc0*/  FFMA.FTZ R4, -R201, R201, 1 ;  /* 0x3f800000c9047423 */ /* 0x000fe200000101c9 */
[----:B------:R-:W-:Y:S01]  /*7bd0*/  F2FP.F16.F32.PACK_AB R21, R10, R11 ;  /* 0x0000000b0a15723e */ /* 0x000fe200000000ff */
[----:B------:R-:W-:Y:S01]  /*7be0*/  FMUL.FTZ R11, R42, R29 ;  /* 0x0000001d2a0b7220 */ /* 0x000fe20000410000 */
[----:B------:R2:W5:Y:S01]  /*7bf0*/  LDL.LU R43, [R1+0x60] ;  /* 0x00006000012b7983 */ /* 0x0005620000300800 */
[----:B------:R-:W-:Y:S01]  /*7c00*/  FMUL.FTZ R5, R5, UR5 ;  /* 0x0000000505057c20 */ /* 0x000fe20008410000 */
[----:B------:R-:W-:Y:S01]  /*7c10*/  FMUL.FTZ R4, R4, UR5 ;  /* 0x0000000504047c20 */ /* 0x000fe20008410000 */
[----:B------:R-:W-:Y:S01]  /*7c20*/  FFMA.FTZ R8, -R203, R203, 1 ;  /* 0x3f800000cb087423 */ /* 0x000fe200000101cb */
[----:B------:R2:W5:Y:S01]  /*7c30*/  LDL.LU R42, [R1+0x5c] ;  /* 0x00005c00012a7983 */ /* 0x0005620000300800 */
[----:B------:R-:W-:Y:S01]  /*7c40*/  FMUL.FTZ R13, R13, R5 ;  /* 0x000000050d0d7220 */ /* 0x000fe20000410000 */
[----:B------:R-:W-:Y:S01]  /*7c50*/  FFMA.FTZ R5, -R202, R202, 1 ;  /* 0x3f800000ca057423 */ /* 0x000fe200000101ca */
[----:B------:R-:W-:Y:S01]  /*7c60*/  FMUL.FTZ R18, R18, R4 ;  /* 0x0000000412127220 */ /* 0x000fe20000410000 */
[----:B------:R2:W5:Y:S01]  /*7c70*/  LDL.LU R41, [R1+0x58] ;  /* 0x0000580001297983 */ /* 0x0005620000300800 */
[----:B------:R-:W-:Y:S01]  /*7c80*/  FFMA.FTZ R4, -R224, R224, 1 ;  /* 0x3f800000e0047423 */ /* 0x000fe200000101e0 */
[----:B------:R-:W-:Y:S01]  /*7c90*/  FMUL.FTZ R5, R5, UR5 ;  /* 0x0000000505057c20 */ /* 0x000fe20008410000 */
[----:B------:R-:W-:Y:S01]  /*7ca0*/  FFMA.FTZ R6, -R226, R226, 1 ;  /* 0x3f800000e2067423 */ /* 0x000fe200000101e2 */
[----:B------:R2:W5:Y:S01]  /*7cb0*/  LDL.LU R40, [R1+0x54] ;  /* 0x0000540001287983 */ /* 0x0005620000300800 */
[----:B------:R-:W-:Y:S01]  /*7cc0*/  FMUL.FTZ R4, R4, UR5 ;  /* 0x0000000504047c20 */ /* 0x000fe20008410000 */
[----:B------:R-:W-:Y:S01]  /*7cd0*/  FMUL.FTZ R14, R16, R5 ;  /* 0x00000005100e7220 */ /* 0x000fe20000410000 */
[----:B------:R-:W-:Y:S01]  /*7ce0*/  FFMA.FTZ R5, -R225, R225, 1 ;  /* 0x3f800000e1057423 */ /* 0x000fe200000101e1 */
[----:B------:R2:W5:Y:S01]  /*7cf0*/  LDL.LU R39, [R1+0x50] ;  /* 0x0000500001277983 */ /* 0x0005620000300800 */
[----:B------:R-:W-:Y:S01]  /*7d00*/  FFMA.FTZ R9, -R223, R223, 1 ;  /* 0x3f800000df097423 */ /* 0x000fe200000101df */
[----:B------:R-:W-:Y:S01]  /*7d10*/  FMUL.FTZ R19, R8, UR5 ;  /* 0x0000000508137c20 */ /* 0x000fe20008410000 */
[----:B------:R-:W-:Y:S01]  /*7d20*/  FFMA.FTZ R7, -R227, R227, 1 ;  /* 0x3f800000e3077423 */ /* 0x000fe200000101e3 */
[----:B------:R2:W5:Y:S01]  /*7d30*/  LDL.LU R38, [R1+0x4c] ;  /* 0x00004c0001267983 */ /* 0x0005620000300800 */
[----:B------:R-:W-:Y:S01]  /*7d40*/  FMUL.FTZ R16, R23, R4 ;  /* 0x0000000417107220 */ /* 0x000fe20000410000 */
[----:B------:R-:W-:Y:S01]  /*7d50*/  FMUL.FTZ R6, R6, UR5 ;  /* 0x0000000506067c20 */ /* 0x000fe20008410000 */
[----:B------:R-:W-:Y:S01]  /*7d60*/  FMUL.FTZ R5, R5, UR5 ;  /* 0x0000000505057c20 */ /* 0x000fe20008410000 */
[----:B------:R2:W5:Y:S01]  /*7d70*/  LDL.LU R37, [R1+0x48] ;  /* 0x0000480001257983 */ /* 0x0005620000300800 */
[----:B------:R-:W-:Y:S01]  /*7d80*/  FFMA.FTZ R4, -R188, R188, 1 ;  /* 0x3f800000bc047423 */ /* 0x000fe200000101bc */
[----:B------:R-:W-:Y:S01]  /*7d90*/  FMUL.FTZ R9, R9, UR5 ;  /* 0x0000000509097c20 */ /* 0x000fe20008410000 */
[----:B------:R-:W-:Y:S01]  /*7da0*/  FMUL.FTZ R19, R17, R19 ;  /* 0x0000001311137220 */ /* 0x000fe20000410000 */
[----:B------:R2:W5:Y:S01]  /*7db0*/  LDL.LU R36, [R1+0x44] ;  /* 0x0000440001247983 */ /* 0x0005620000300800 */
[----:B------:R-:W-:Y:S01]  /*7dc0*/  FMUL.FTZ R7, R7, UR5 ;  /* 0x0000000507077c20 */ /* 0x000fe20008410000 */
[----:B------:R-:W-:Y:S01]  /*7dd0*/  FMUL.FTZ R17, R173, R6 ;  /* 0x00000006ad117220 */ /* 0x000fe20000410000 */
[----:B------:R-:W-:Y:S01]  /*7de0*/  FMUL.FTZ R10, R172, R5 ;  /* 0x00000005ac0a7220 */ /* 0x000fe20000410000 */
[----:B------:R-:W-:Y:S01]  /*7df0*/  FMUL.FTZ R4, R4, UR5 ;  /* 0x0000000504047c20 */ /* 0x000fe20008410000 */
[----:B------:R-:W-:Y:S01]  /*7e00*/  FFMA.FTZ R6, -R229, R229, 1 ;  /* 0x3f800000e5067423 */ /* 0x000fe200000101e5 */
[----:B------:R-:W-:Y:S01]  /*7e10*/  FFMA.FTZ R5, -R228, R228, 1 ;  /* 0x3f800000e4057423 */ /* 0x000fe200000101e4 */
[----:B------:R-:W-:Y:S01]  /*7e20*/  FMUL.FTZ R8, R179, R9 ;  /* 0x00000009b3087220 */ /* 0x000fe20000410000 */
[----:B------:R-:W-:Y:S01]  /*7e30*/  FMUL.FTZ R9, R174, R7 ;  /* 0x00000007ae097220 */ /* 0x000fe20000410000 */
[----:B------:R-:W-:Y:S01]  /*7e40*/  F2FP.F16.F32.PACK_AB R18, R18, R14 ;  /* 0x0000000e1212723e */ /* 0x000fe200000000ff */
[----:B------:R-:W-:Y:S01]  /*7e50*/  FFMA.FTZ R7, -R231, R231, 1 ;  /* 0x3f800000e7077423 */ /* 0x000fe200000101e7 */
[----:B------:R-:W-:Y:S01]  /*7e60*/  FMUL.FTZ R14, R27, R4 ;  /* 0x000000041b0e7220 */ /* 0x000fe20000410000 */
[----:B------:R-:W-:Y:S01]  /*7e70*/  FMUL.FTZ R6, R6, UR5 ;  /* 0x0000000506067c20 */ /* 0x000fe20008410000 */
[----:B------:R-:W-:Y:S01]  /*7e80*/  FMUL.FTZ R5, R5, UR5 ;  /* 0x0000000505057c20 */ /* 0x000fe20008410000 */
[----:B------:R-:W-:Y:S01]  /*7e90*/  FFMA.FTZ R4, -R189, R189, 1 ;  /* 0x3f800000bd047423 */ /* 0x000fe200000101bd */
[----:B------:R-:W-:Y:S01]  /*7ea0*/  FMUL.FTZ R7, R7, UR5 ;  /* 0x0000000507077c20 */ /* 0x000fe20008410000 */
[----:B------:R-:W-:Y:S01]  /*7eb0*/  FMUL.FTZ R15, R15, R6 ;  /* 0x000000060f0f7220 */ /* 0x000fe20000410000 */
[----:B------:R-:W-:Y:S01]  /*7ec0*/  FMUL.FTZ R22, R22, R5 ;  /* 0x0000000516167220 */ /* 0x000fe20000410000 */
[----:B------:R-:W-:Y:S01]  /*7ed0*/  FMUL.FTZ R4, R4, UR5 ;  /* 0x0000000504047c20 */ /* 0x000fe20008410000 */
[----:B------:R-:W-:Y:S01]  /*7ee0*/  F2FP.F16.F32.PACK_AB R19, R19, R8 ;  /* 0x000000081313723e */ /* 0x000fe200000000ff */
[----:B------:R-:W-:Y:S01]  /*7ef0*/  FFMA.FTZ R6, -R191, R191, 1 ;  /* 0x3f800000bf067423 */ /* 0x000fe200000101bf */
[----:B------:R-:W-:Y:S01]  /*7f00*/  FFMA.FTZ R5, -R190, R190, 1 ;  /* 0x3f800000be057423 */ /* 0x000fe200000101be */
[----:B------:R-:W-:Y:S01]  /*7f10*/  F2FP.F16.F32.PACK_AB R16, R16, R10 ;  /* 0x0000000a1010723e */ /* 0x000fe200000000ff */
[----:B------:R-:W-:Y:S01]  /*7f20*/  FMUL.FTZ R8, R24, R7 ;  /* 0x0000000718087220 */ /* 0x000fe20000410000 */
[----:B------:R-:W-:Y:S01]  /*7f30*/  FMUL.FTZ R10, R31, R4 ;  /* 0x000000041f0a7220 */ /* 0x000fe20000410000 */
[----:B------:R-:W-:Y:S01]  /*7f40*/  F2FP.F16.F32.PACK_AB R17, R17, R9 ;  /* 0x000000091111723e */ /* 0x000fe200000000ff */
[----:B------:R-:W-:Y:S01]  /*7f50*/  FMUL.FTZ R6, R6, UR5 ;  /* 0x0000000506067c20 */ /* 0x000fe20008410000 */
[----:B------:R-:W-:Y:S01]  /*7f60*/  FMUL.FTZ R5, R5, UR5 ;  /* 0x0000000505057c20 */ /* 0x000fe20008410000 */
[----:B------:R-:W-:Y:S01]  /*7f70*/  F2FP.F16.F32.PACK_AB R15, R15, R8 ;  /* 0x000000080f0f723e */ /* 0x000fe200000000ff */
[----:B------:R-:W-:Y:S01]  /*7f80*/  FFMA.FTZ R4, -R235, R235, 1 ;  /* 0x3f800000eb047423 */ /* 0x000fe200000101eb */
[----:B------:R-:W-:Y:S01]  /*7f90*/  FMUL.FTZ R11, R11, R6 ;  /* 0x000000060b0b7220 */ /* 0x000fe20000410000 */
[----:B------:R-:W-:Y:S01]  /*7fa0*/  F2FP.F16.F32.PACK_AB R20, R12, R13 ;  /* 0x0000000d0c14723e */ /* 0x000fe200000000ff */
[----:B------:R-:W-:Y:S01]  /*7fb0*/  FMUL.FTZ R9, R30, R5 ;  /* 0x000000051e097220 */ /* 0x000fe20000410000 */
[----:B------:R-:W-:Y:S01]  /*7fc0*/  FMUL.FTZ R8, R4, UR5 ;  /* 0x0000000504087c20 */ /* 0x000fe20008410000 */
[----:B------:R-:W-:Y:S01]  /*7fd0*/  F2FP.F16.F32.PACK_AB R171, R171, R168 ;  /* 0x000000a8abab723e */ /* 0x000fe200000000ff */
[----:B------:R-:W-:Y:S01]  /*7fe0*/  FFMA.FTZ R7, -R230, R230, 1 ;  /* 0x3f800000e6077423 */ /* 0x000fe200000101e6 */
[----:B------:R-:W-:Y:S01]  /*7ff0*/  FFMA.FTZ R6, -R234, R234, 1 ;  /* 0x3f800000ea067423 */ /* 0x000fe200000101ea */
[----:B------:R-:W-:Y:S01]  /*8000*/  F2FP.F16.F32.PACK_AB R168, R177, R178 ;  /* 0x000000b2b1a8723e */ /* 0x000fe200000000ff */
[----:B------:R-:W-:Y:S01]  /*8010*/  FFMA.FTZ R5, -R233, R233, 1 ;  /* 0x3f800000e9057423 */ /* 0x000fe200000101e9 */
[----:B------:R-:W-:Y:S01]  /*8020*/  FFMA.FTZ R4, -R232, R232, 1 ;  /* 0x3f800000e8047423 */ /* 0x000fe200000101e8 */
[----:B------:R-:W-:Y:S01]  /*8030*/  F2FP.F16.F32.PACK_AB R14, R14, R22 ;  /* 0x000000160e0e723e */ /* 0x000fe200000000ff */
[----:B------:R-:W-:Y:S01]  /*8040*/  FMUL.FTZ R7, R7, UR5 ;  /* 0x0000000507077c20 */ /* 0x000fe20008410000 */
        /* <DEDUP_REMOVED lines=12> */
[----:B--2---:R-:W-:Y:S06]  /*8110*/  @!P1 BRA `(.L_x_1597) ;  /* 0x0000000000e09947 */ /* 0x004fec0003800000 */
        /* <DEDUP_REMOVED lines=56> */
.L_x_1597:
        /* <DEDUP_REMOVED lines=27> */
[----:B------:R-:W-:Y:S01]  /*8650*/  LDSM.16.MT88.4 R172, [R0+UR4+0xb800] ;  /* 0x00b8000400ac783b */ /* 0x000fe20008004200 */
[-C--:B-1---5:R-:W-:Y:S03]  /*8660*/  HMMA.16816.F32 R36, R4, R8.reuse, R36 ;  /* 0x000000080424723c */ /* 0x0a2fe60000001824 */
[----:B------:R1:W5:Y:S03]  /*8670*/  LDL R223, [R1+0x14] ;  /* 0x0000140001df7983 */ /* 0x0003660000100800 */
[C---:B--2---:R-:W-:Y:S06]  /*8680*/  HMMA.16816.F32 R40, R12.reuse, R8, R40 ;  /* 0x000000080c28723c */ /* 0x044fec0000001828 */
[-C--:B------:R-:W-:Y:S06]  /*8690*/  HMMA.16816.F32 R44, R12, R10.reuse, R44 ;  /* 0x0000000a0c2c723c */ /* 0x080fec000000182c */
[C---:B------:R-:W-:Y:S01]  /*86a0*/  HMMA.16816.F32 R48, R4.reuse, R10, R48 ;  /* 0x0000000a0430723c */ /* 0x040fe20000001830 */
[----:B------:R-:W2:Y:S05]  /*86b0*/  LDSM.16.MT88.4 R8, [R176+0x800] ;  /* 0x00080000b008783b */ /* 0x000eaa0000004200 */
[-C--:B---3--:R-:W-:Y:S06]  /*86c0*/  HMMA.16816.F32 R52, R4, R16.reuse, R52 ;  /* 0x000000100434723c */ /* 0x088fec0000001834 */
[C---:B------:R-:W-:Y:S06]  /*86d0*/  HMMA.16816.F32 R56, R12.reuse, R16, R56 ;  /* 0x000000100c38723c */ /* 0x040fec0000001838 */
[-C--:B------:R-:W-:Y:S06]  /*86e0*/  HMMA.16816.F32 R60, R12, R18.reuse, R60 ;  /* 0x000000120c3c723c */ /* 0x080fec000000183c */
[C---:B------:R-:W-:Y:S01]  /*86f0*/  HMMA.16816.F32 R64, R4.reuse, R18, R64 ;  /* 0x000000120440723c */ /* 0x040fe20000001840 */
[----:B------:R-:W3:Y:S05]  /*8700*/  LDSM.16.MT88.4 R16, [R0+UR4+0xa800] ;  /* 0x00a800040010783b */ /* 0x000eea0008004200 */
[-C--:B----4-:R-:W-:Y:S06]  /*8710*/  HMMA.16816.F32 R68, R4, R20.reuse, R68 ;  /* 0x000000140444723c */ /* 0x090fec0000001844 */
[C---:B------:R-:W-:Y:S06]  /*8720*/  HMMA.16816.F32 R72, R12.reuse, R20, R72 ;  /* 0x000000140c48723c */ /* 0x040fec0000001848 */
[-C--:B------:R-:W-:Y:S06]  /*8730*/  HMMA.16816.F32 R76, R12, R22.reuse, R76 ;  /* 0x000000160c4c723c */ /* 0x080fec000000184c */
[C---:B------:R-:W-:Y:S01]  /*8740*/  HMMA.16816.F32 R80, R4.reuse, R22, R80 ;  /* 0x000000160450723c */ /* 0x040fe20000001850 */
[----:B------:R-:W4:Y:S05]  /*8750*/  LDSM.16.MT88.4 R20, [R176+0x2800] ;  /* 0x00280000b014783b */ /* 0x000f2a0000004200 */
[-C--:B------:R-:W-:Y:S06]  /*8760*/  HMMA.16816.F32 R84, R4, R24.reuse, R84 ;  /* 0x000000180454723c */ /* 0x080fec0000001854 */
[C---:B------:R-:W-:Y:S06]  /*8770*/  HMMA.16816.F32 R88, R12.reuse, R24, R88 ;  /* 0x000000180c58723c */ /* 0x040fec0000001858 */
[-C--:B------:R-:W-:Y:S01]  /*8780*/  HMMA.16816.F32 R92, R12, R26.reuse, R92 ;  /* 0x0000001a0c5c723c */ /* 0x080fe2000000185c */
[----:B------:R-:W-:Y:S05]  /*8790*/  LDSM.16.MT88.4 R12, [R0+UR4+0x9000] ;  /* 0x00900004000c783b */ /* 0x000fea0008004200 */
[----:B------:R-:W-:Y:S01]  /*87a0*/  HMMA.16816.F32 R96, R4, R26, R96 ;  /* 0x0000001a0460723c */ /* 0x000fe20000001860 */
[----:B------:R-:W1:Y:S04]  /*87b0*/  LDSM.16.MT88.4 R4, [R211+0x21000] ;  /* 0x02100000d304783b */ /* 0x000e680000004200 */
[----:B------:R-:W1:Y:S01]  /*87c0*/  LDSM.16.MT88.4 R24, [R211+0x23000] ;  /* 0x02300000d318783b */ /* 0x000e620000004200 */
        /* <DEDUP_REMOVED lines=21> */
[----:B------:R-:W3:Y:S03]  /*8920*/  LDSM.16.MT88.4 R20, [R0+UR4+0x9800] ;  /* 0x009800040014783b */ /* 0x000ee60008004200 */
[-C--:B-1----:R-:W-:Y:S01]  /*8930*/  HMMA.16816.F32 R36, R4, R12.reuse, R36 ;  /* 0x0000000c0424723c */ /* 0x082fe20000001824 */
[----:B------:R-:W1:Y:S01]  /*8940*/  LDSM.16.MT88.4 R28, [R211+0x23800] ;  /* 0x02380000d31c783b */ /* 0x000e620000004200 */
[----:B------:R-:W-:Y:S04]  /*8950*/  BAR.SYNC.DEFER_BLOCKING 0x0 ;  /* 0x0000000000007b1d */ /* 0x000fe80000010000 */
[C---:B------:R-:W-:Y:S06]  /*8960*/  HMMA.16816.F32 R40, R24.reuse, R12, R40 ;  /* 0x0000000c1828723c */ /* 0x040fec0000001828 */
        /* <DEDUP_REMOVED lines=15> */
[C---:B-1----:R-:W-:Y:S06]  /*8a60*/  HMMA.16816.F32 R40, R28.reuse, R20, R40 ;  /* 0x000000141c28723c */ /* 0x042fec0000001828 */
        /* <DEDUP_REMOVED lines=31> */
[----:B-----5:R-:W-:Y:S02]  /*8c60*/  LEA R0, R223, UR4, 0x1 ;  /* 0x00000004df007c11 */ /* 0x020fe4000f8e08ff */
        /* <DEDUP_REMOVED lines=25> */
.L_x_1598:
[----:B------:R-:W-:Y:S01]  /*8e00*/  LDSM.16.M88.4 R32, [R2+0x1c000] ;  /* 0x01c000000220783b */ /* 0x000fe20000000200 */
[----:B------:R-:W-:Y:S02]  /*8e10*/  ULOP3.LUT UR10, UR7, 0x1, URZ, 0xc0, !UPT ;  /* 0x00000001070a7892 */ /* 0x000fe4000f8ec03f */
[----:B------:R-:W-:Y:S01]  /*8e20*/  UISETP.GT.AND UP2, UPT, UR7, UR21, UPT ;  /* 0x000000150700728c */ /* 0x000fe2000bf44270 */
[----:B------:R-:W2:Y:S01]  /*8e30*/  LDSM.16.MT88.4 R16, [R210] ;  /* 0x00000000d210783b */ /* 0x000ea20000004200 */
[----:B------:R-:W-:Y:S02]  /*8e40*/  UISETP.NE.U32.AND UP0, UPT, UR10, 0x1, UPT ;  /* 0x000000010a00788c */ /* 0x000fe4000bf05070 */
[----:B------:R-:W-:Y:S01]  /*8e50*/  UIADD3 UR7, UR7, -0x1, URZ ;  /* 0xffffffff07077890 */ /* 0x000fe2000fffe03f */
[----:B------:R-:W3:Y:S04]  /*8e60*/  LDSM.16.M88.4 R28, [R2+0x1d000] ;  /* 0x01d00000021c783b */ /* 0x000ee80000000200 */
[----:B------:R-:W4:Y:S04]  /*8e70*/  LDSM.16.MT88.4 R164, [R210+0x4000] ;  /* 0x00400000d2a4783b */ /* 0x000f280000004200 */
[----:B-1----:R-:W4:Y:S04]  /*8e80*/  LDL R0, [R1+0x18] ;  /* 0x0000180001007983 */ /* 0x002f280000100800 */
[----:B------:R-:W-:Y:S04]  /*8e90*/  LDSM.16.M88.4 R168, [R3+0x1c000] ;  /* 0x01c0000003a8783b */ /* 0x000fe80000000200 */
[----:B------:R-:W4:Y:S04]  /*8ea0*/  LDL R228, [R1+0x1c] ;  /* 0x00001c0001e47983 */ /* 0x000f280000100800 */
[----:B------:R-:W1:Y:S04]  /*8eb0*/  LDSM.16.MT88.4 R172, [R210+0x800] ;  /* 0x00080000d2ac783b */ /* 0x000e680000004200 */
[----:B------:R1:W4:Y:S04]  /*8ec0*/  LDL R224, [R1+0x4] ;  /* 0x0000040001e07983 */ /* 0x0003280000100800 */
[----:B------:R-:W1:Y:S04]  /*8ed0*/  LDSM.16.M88.4 R176, [R3+0x1d000] ;  /* 0x01d0000003b0783b */ /* 0x000e680000000200 */
[----:B------:R1:W4:Y:S01]  /*8ee0*/  LDL R225, [R1] ;  /* 0x0000000001e17983 */ /* 0x0003220000100800 */
[-C--:B--2---:R-:W-:Y:S03]  /*8ef0*/  HMMA.16816.F32 R4, R32, R16.reuse, RZ ;  /* 0x000000102004723c */ /* 0x084fe600000018ff */
[----:B------:R-:W2:Y:S04]  /*8f00*/  LDSM.16.MT88.4 R180, [R210+0x4800] ;  /* 0x00480000d2b4783b */ /* 0x000ea80000004200 */
[----:B------:R1:W2:Y:S01]  /*8f10*/  LDL R226, [R1+0xc] ;  /* 0x00000c0001e27983 */ /* 0x0002a20000100800 */
[C---:B---3--:R-:W-:Y:S03]  /*8f20*/  HMMA.16816.F32 R8, R28.reuse, R16, RZ ;  /* 0x000000101c08723c */ /* 0x048fe600000018ff */
[----:B------:R-:W-:Y:S03]  /*8f30*/  LDSM.16.M88.4 R184, [R209+0x1c000] ;  /* 0x01c00000d1b8783b */ /* 0x000fe60000000200 */
[-C--:B------:R-:W-:Y:S01]  /*8f40*/  HMMA.16816.F32 R12, R28, R18.reuse, RZ ;  /* 0x000000121c0c723c */ /* 0x080fe200000018ff */
[----:B------:R3:W3:Y:S04]  /*8f50*/  LDL R227, [R1+0x8] ;  /* 0x0000080001e37983 */ /* 0x0006e80000100800 */
[----:B------:R-:W2:Y:S01]  /*8f60*/  LDSM.16.MT88.4 R188, [R210+0x1000] ;  /* 0x00100000d2bc783b */ /* 0x000ea20000004200 */
[C---:B------:R-:W-:Y:S03]  /*8f70*/  HMMA.16816.F32 R16, R32.reuse, R18, RZ ;  /* 0x000000122010723c */ /* 0x040fe600000018ff */
[----:B------:R-:W2:Y:S03]  /*8f80*/  LDSM.16.M88.4 R192, [R209+0x1d000] ;  /* 0x01d00000d1c0783b */ /* 0x000ea60000000200 */
[-C--:B----4-:R-:W-:Y:S01]  /*8f90*/  HMMA.16816.F32 R20, R32, R164.reuse, RZ ;  /* 0x000000a42014723c */ /* 0x090fe200000018ff */
[----:B------:R-:W4:Y:S04]  /*8fa0*/  LDSM.16.MT88.4 R196, [R210+0x5000] ;  /* 0x00500000d2c4783b */ /* 0x000f280000004200 */
[----:B------:R-:W-:Y:S01]  /*8fb0*/  LDSM.16.M88.4 R200, [R208+0x1d000] ;  /* 0x01d00000d0c8783b */ /* 0x000fe20000000200 */
[C---:B------:R-:W-:Y:S03]  /*8fc0*/  HMMA.16816.F32 R24, R28.reuse, R164, RZ ;  /* 0x000000a41c18723c */ /* 0x040fe600000018ff */
[----:B------:R-:W-:Y:S03]  /*8fd0*/  LDSM.16.MT88.4 R204, [R210+0x5800] ;  /* 0x00580000d2cc783b */ /* 0x000fe60000004200 */
[-C--:B------:R-:W-:Y:S06]  /*8fe0*/  HMMA.16816.F32 R28, R28, R166.reuse, RZ ;  /* 0x000000a61c1c723c */ /* 0x080fec00000018ff */
[----:B------:R-:W-:Y:S01]  /*8ff0*/  HMMA.16816.F32 R32, R32, R166, RZ ;  /* 0x000000a62020723c */ /* 0x000fe200000018ff */
[----:B------:R-:W-:Y:S05]  /*9000*/  LDSM.16.M88.4 R164, [R208+0x1c000] ;  /* 0x01c00000d0a4783b */ /* 0x000fea0000000200 */
[-C--:B-1----:R-:W-:Y:S06]  /*9010*/  HMMA.16816.F32 R4, R168, R172.reuse, R4 ;  /* 0x000000aca804723c */ /* 0x082fec0000001804 */
[C---:B------:R-:W-:Y:S06]  /*9020*/  HMMA.16816.F32 R8, R176.reuse, R172, R8 ;  /* 0x000000acb008723c */ /* 0x040fec0000001808 */
[-C--:B------:R-:W-:Y:S06]  /*9030*/  HMMA.16816.F32 R12, R176, R174.reuse, R12 ;  /* 0x000000aeb00c723c */ /* 0x080fec000000180c */
[C---:B------:R-:W-:Y:S01]  /*9040*/  HMMA.16816.F32 R16, R168.reuse, R174, R16 ;  /* 0x000000aea810723c */ /* 0x040fe20000001810 */
[----:B------:R-:W1:Y:S05]  /*9050*/  LDSM.16.MT88.4 R172, [R210+0x1800] ;  /* 0x00180000d2ac783b */ /* 0x000e6a0000004200 */
[-C--:B--2---:R-:W-:Y:S06]  /*9060*/  HMMA.16816.F32 R20, R168, R180.reuse, R20 ;  /* 0x000000b4a814723c */ /* 0x084fec0000001814 */
[C---:B------:R-:W-:Y:S06]  /*9070*/  HMMA.16816.F32 R24, R176.reuse, R180, R24 ;  /* 0x000000b4b018723c */ /* 0x040fec0000001818 */
[-C--:B------:R-:W-:Y:S01]  /*9080*/  HMMA.16816.F32 R28, R176, R182.reuse, R28 ;  /* 0x000000b6b01c723c */ /* 0x080fe2000000181c */
[----:B------:R-:W-:Y:S05]  /*9090*/  LDSM.16.MT88.4 R176, [R210+0x2000] ;  /* 0x00200000d2b0783b */ /* 0x000fea0000004200 */
[----:B------:R-:W-:Y:S01]  /*90a0*/  HMMA.16816.F32 R32, R168, R182, R32 ;  /* 0x000000b6a820723c */ /* 0x000fe20000001820 */
[----:B------:R-:W2:Y:S04]  /*90b0*/  LDSM.16.M88.4 R168, [R2+0x1e000] ;  /* 0x01e0000002a8783b */ /* 0x000ea80000000200 */
[----:B------:R-:W2:Y:S01]  /*90c0*/  LDSM.16.M88.4 R180, [R2+0x1f000] ;  /* 0x01f0000002b4783b */ /* 0x000ea20000000200 */
[-C--:B------:R-:W-:Y:S06]  /*90d0*/  HMMA.16816.F32 R4, R184, R188.reuse, R4 ;  /* 0x000000bcb804723c */ /* 0x080fec0000001804 */
[C---:B------:R-:W-:Y:S06]  /*90e0*/  HMMA.16816.F32 R8, R192.reuse, R188, R8 ;  /* 0x000000bcc008723c */ /* 0x040fec0000001808 */
[-C--:B------:R-:W-:Y:S06]  /*90f0*/  HMMA.16816.F32 R12, R192, R190.reuse, R12 ;  /* 0x000000bec00c723c */ /* 0x080fec000000180c */
[C---:B------:R-:W-:Y:S01]  /*9100*/  HMMA.16816.F32 R16, R184.reuse, R190, R16 ;  /* 0x000000beb810723c */ /* 0x040fe20000001810 */
[----:B------:R-:W2:Y:S05]  /*9110*/  LDSM.16.MT88.4 R188, [R210+0x6000] ;  /* 0x00600000d2bc783b */ /* 0x000eaa0000004200 */
[-C--:B----4-:R-:W-:Y:S06]  /*9120*/  HMMA.16816.F32 R20, R184, R196.reuse, R20 ;  /* 0x000000c4b814723c */ /* 0x090fec0000001814 */
[C---:B------:R-:W-:Y:S06]  /*9130*/  HMMA.16816.F32 R24, R192.reuse, R196, R24 ;  /* 0x000000c4c018723c */ /* 0x040fec0000001818 */
[-C--:B------:R-:W-:Y:S01]  /*9140*/  HMMA.16816.F32 R28, R192, R198.reuse, R28 ;  /* 0x000000c6c01c723c */ /* 0x080fe2000000181c */
[----:B------:R-:W-:Y:S05]  /*9150*/  LDSM.16.M88.4 R192, [R3+0x1f000] ;  /* 0x01f0000003c0783b */ /* 0x000fea0000000200 */
[----:B------:R-:W-:Y:S01]  /*9160*/  HMMA.16816.F32 R32, R184, R198, R32 ;  /* 0x000000c6b820723c */ /* 0x000fe20000001820 */
[----:B------:R-:W-:Y:S04]  /*9170*/  LDSM.16.MT88.4 R184, [R210+0x2800] ;  /* 0x00280000d2b8783b */ /* 0x000fe80000004200 */
        /* <DEDUP_REMOVED lines=23> */
[----:B------:R-:W4:Y:S04]  /*92f0*/  LDSM.16.M88.4 R168, [R208+0x1e000] ;  /* 0x01e00000d0a8783b */ /* 0x000f280000000200 */
        /* <DEDUP_REMOVED lines=18> */
[C---:B------:R-:W-:Y:S01]  /*9420*/  IMAD.SHL.U32 R172, R173.reuse, 0x10, RZ ;  /* 0x00000010adac7824 */ /* 0x040fe200078e00ff */
[C---:B------:R-:W-:Y:S06]  /*9430*/  HMMA.16816.F32 R24, R200.reuse, R204, R24 ;  /* 0x000000ccc818723c */ /* 0x040fec0000001818 */
[-C--:B------:R-:W-:Y:S06]  /*9440*/  HMMA.16816.F32 R28, R200, R206.reuse, R28 ;  /* 0x000000cec81c723c */ /* 0x080fec000000181c */
[----:B------:R-:W-:Y:S06]  /*9450*/  HMMA.16816.F32 R32, R164, R206, R32 ;  /* 0x000000cea420723c */ /* 0x000fec0000001820 */
[-C--:B------:R-:W-:Y:S05]  /*9460*/  HMMA.16816.F32 R4, R168, R180.reuse, R4 ;  /* 0x000000b4a804723c */ /* 0x080fea0000001804 */
[----:B------:R-:W-:Y:S01]  /*9470*/  @P1 IADD3 R166, P0, R0, UR17, RZ ;  /* 0x0000001100a61c10 */ /* 0x000fe2000ff1e0ff */
[C---:B-1----:R-:W-:Y:S01]  /*9480*/  HMMA.16816.F32 R8, R184.reuse, R180, R8 ;  /* 0x000000b4b808723c */ /* 0x042fe20000001808 */
[----:B------:R-:W-:Y:S04]  /*9490*/  @UP3 UIADD3 UR17, UP1, UR17, -0x100, URZ ;  /* 0xffffff0011113890 */ /* 0x000fe8000ff3e03f */
[----:B------:R-:W-:Y:S01]  /*94a0*/  @P1 IADD3.X R167, R228, UR16, RZ, P0, !PT ;  /* 0x00000010e4a71c10 */ /* 0x000fe200087fe4ff */
[-C--:B------:R-:W-:Y:S01]  /*94b0*/  HMMA.16816.F32 R12, R184, R182.reuse, R12 ;  /* 0x000000b6b80c723c */ /* 0x080fe2000000180c */
[----:B------:R-:W-:Y:S03]  /*94c0*/  @UP3 UIADD3.X UR16, UR16, -0x1, URZ, UP1, !UPT ;  /* 0xffffffff10103890 */ /* 0x000fe60008ffe43f */
[----:B------:R-:W2:Y:S01]  /*94d0*/  @P1 LDG.E R224, desc[UR8][R166.64+0xa0] ;  /* 0x0000a008a6e01981 */ /* 0x000ea2000c1e1900 */
[C---:B------:R-:W-:Y:S01]  /*94e0*/  IMAD.U32 R0, R173.reuse, -0x40, RZ ;  /* 0xffffffc0ad007824 */ /* 0x040fe200078e00ff */
[C---:B------:R-:W-:Y:S02]  /*94f0*/  HMMA.16816.F32 R16, R168.reuse, R182, R16 ;  /* 0x000000b6a810723c */ /* 0x040fe40000001810 */
[----:B------:R-:W4:Y:S03]  /*9500*/  @P1 LDG.E R225, desc[UR8][R166.64+0x80] ;  /* 0x00008008a6e11981 */ /* 0x000f26000c1e1900 */
[C---:B------:R-:W-:Y:S01]  /*9510*/  LEA R209, P0, R0.reuse, R248, 0x2 ;  /* 0x000000f800d17211 */ /* 0x040fe200078010ff */
[-C--:B------:R-:W-:Y:S01]  /*9520*/  HMMA.16816.F32 R20, R168, R188.reuse, R20 ;  /* 0x000000bca814723c */ /* 0x080fe20000001814 */
[----:B------:R-:W4:Y:S04]  /*9530*/  @P1 LDG.E R226, desc[UR8][R166.64+0x20] ;  /* 0x00002008a6e21981 */ /* 0x000f28000c1e1900 */
[----:B---3--:R-:W3:Y:S01]  /*9540*/  @P1 LDG.E R227, desc[UR8][R166.64] ;  /* 0x00000008a6e31981 */ /* 0x008ee2000c1e1900 */
[C---:B------:R-:W-:Y:S05]  /*9550*/  HMMA.16816.F32 R24, R184.reuse, R188, R24 ;  /* 0x000000bcb818723c */ /* 0x040fea0000001818 */
[----:B------:R-:W-:Y:S01]  /*9560*/  LEA.HI.X.SX32 R208, R0, R249, 0x2, P0 ;  /* 0x000000f900d07211 */ /* 0x000fe200000f16ff */
[-C--:B------:R-:W-:Y:S05]  /*9570*/  HMMA.16816.F32 R28, R184, R190.reuse, R28 ;  /* 0x000000beb81c723c */ /* 0x080fea000000181c */
[C---:B------:R-:W-:Y:S01]  /*9580*/  IMAD.SHL.U32 R0, R173.reuse, 0x8, RZ ;  /* 0x00000008ad007824 */ /* 0x040fe200078e00ff */
[----:B------:R-:W-:Y:S05]  /*9590*/  HMMA.16816.F32 R32, R168, R190, R32 ;  /* 0x000000bea820723c */ /* 0x000fea0000001820 */
[----:B------:R-:W-:Y:S02]  /*95a0*/  IMAD.MOV.U32 R2, RZ, RZ, R209 ;  /* 0x000000ffff027224 */ /* 0x000fe400078e00d1 */
[----:B------:R-:W-:Y:S04]  /*95b0*/  IMAD.MOV.U32 R3, RZ, RZ, R208 ;  /* 0x000000ffff037224 */ /* 0x000fe800078e00d0 */
[CC--:B------:R-:W-:Y:S01]  /*95c0*/  LEA R164, P0, R0.reuse, R2.reuse, 0x2 ;  /* 0x0000000200a47211 */ /* 0x0c0fe200078010ff */
[----:B------:R1:W-:Y:S01]  /*95d0*/  REDG.E.ADD.F32.FTZ.RN.STRONG.GPU desc[UR8][R2.64], R4 ;  /* 0x00000004020079a6 */ /* 0x0003e2000c10f388 */
[C---:B------:R-:W-:Y:S02]  /*95e0*/  IMAD R170, R173.reuse, 0x18, RZ ;  /* 0x00000018adaa7824 */ /* 0x040fe400078e02ff */
[-C--:B------:R-:W-:Y:S01]  /*95f0*/  LEA.HI.X.SX32 R165, R0, R3.reuse, 0x2, P0 ;  /* 0x0000000300a57211 */ /* 0x080fe200000f16ff */
[C---:B------:R-:W-:Y:S02]  /*9600*/  IMAD.SHL.U32 R169, R173.reuse, 0x20, RZ ;  /* 0x00000020ada97824 */ /* 0x040fe400078e00ff */
[----:B------:R-:W-:Y:S02]  /*9610*/  IMAD R171, R173, 0x30, RZ ;  /* 0x00000030adab7824 */ /* 0x000fe400078e02ff */
[----:B------:R1:W-:Y:S01]  /*9620*/  REDG.E.ADD.F32.FTZ.RN.STRONG.GPU desc[UR8][R164.64], R5 ;  /* 0x00000005a40079a6 */ /* 0x0003e2000c10f388 */
[CC--:B------:R-:W-:Y:S04]  /*9630*/  LEA R168, P0, R169.reuse, R2.reuse, 0x2 ;  /* 0x00000002a9a87211 */ /* 0x0c0fe800078010ff */
[-C--:B------:R-:W-:Y:S01]  /*9640*/  LEA.HI.X.SX32 R169, R169, R3.reuse, 0x2, P0 ;  /* 0x00000003a9a97211 */ /* 0x080fe200000f16ff */
[----:B--2---:R-:W-:Y:S04]  /*9650*/  @P1 STL [R1+0x4], R224 ;  /* 0x000004e001001387 */ /* 0x004fe80000100800 */
[----:B----4-:R-:W-:Y:S04]  /*9660*/  @P1 STL [R1], R225 ;  /* 0x000000e101001387 */ /* 0x010fe80000100800 */
[----:B------:R-:W-:Y:S04]  /*9670*/  @P1 STL [R1+0xc], R226 ;  /* 0x00000ce201001387 */ /* 0x000fe80000100800 */
[----:B---3--:R-:W-:Y:S01]  /*9680*/  @P1 STL [R1+0x8], R227 ;  /* 0x000008e301001387 */ /* 0x008fe20000100800 */
        /* <DEDUP_REMOVED lines=417> */
.L_x_1600:
        /* <DEDUP_REMOVED lines=23> */
.L_x_1601:
        /* <DEDUP_REMOVED lines=56> */
.L_x_1603:
[----:B------:R-:W-:Y:S05]  /*b590*/  BSYNC B0 ;  /* 0x0000000000007941 */ /* 0x000fea0003800000 */
.L_x_1602:
        /* <DEDUP_REMOVED lines=18> */
.L_x_1605:
[----:B------:R-:W-:Y:S05]  /*b6c0*/  BSYNC B0 ;  /* 0x0000000000007941 */ /* 0x000fea0003800000 */
.L_x_1604:
        /* <DEDUP_REMOVED lines=20> */
.L_x_1607:
[----:B------:R-:W-:Y:S05]  /*b810*/  BSYNC B0 ;  /* 0x0000000000007941 */ /* 0x000fea0003800000 */
.L_x_1606:
        /* <DEDUP_REMOVED lines=20> */
.L_x_1609:
[----:B------:R-:W-:Y:S05]  /*b960*/  BSYNC B0 ;  /* 0x0000000000007941 */ /* 0x000fea0003800000 */
.L_x_1608:
        /* <DEDUP_REMOVED lines=32> */
.L_x_1611:
[----:B------:R-:W-:Y:S05]  /*bb70*/  BSYNC B0 ;  /* 0x0000000000007941 */ /* 0x000fea0003800000 */
.L_x_1610:
        /* <DEDUP_REMOVED lines=18> */
.L_x_1613:
[----:B------:R-:W-:Y:S05]  /*bca0*/  BSYNC B0 ;  /* 0x0000000000007941 */ /* 0x000fea0003800000 */
.L_x_1612:
        /* <DEDUP_REMOVED lines=18> */
.L_x_1615:
[----:B------:R-:W-:Y:S05]  /*bdd0*/  BSYNC B0 ;  /* 0x0000000000007941 */ /* 0x000fea0003800000 */
.L_x_1614:
        /* <DEDUP_REMOVED lines=16> */
.L_x_1568:
[----:B------:R-:W-:Y:S05]  /*bee0*/  BSYNC B1 ;  /* 0x0000000000017941 */ /* 0x000fea0003800000 */
.L_x_1546:
        /* <DEDUP_REMOVED lines=11> */
.L_x_1616:
[----:B------:R-:W-:Y:S05]  /*bfa0*/  EXIT ;  /* 0x000000000000794d */ /* 0x000fea0003800000 */
.L_x_1618:
        /* <DEDUP_REMOVED lines=13> */
.L_x_2087:


//--------------------- .text._ZN5flash44flash_bwd_dq_dk_dv_loop_seqk_parallel_kernelI23Flash_bwd_kernel_traitsILi128ELi64ELi128ELi8ELi2ELi4ELi2ELb0ELb0EN7cutlass6half_tE19Flash_kernel_traitsILi128ELi64ELi128ELi8ES3_EELb1ELb0ELb0ELb0ELb1ELb1ELb0EEEvNS_16Flash_bwd_paramsE --------------------------
	.section	.text._ZN5flash44flash_bwd_dq_dk_dv_loop_seqk_parallel_kernelI23Flash_bwd_kernel_traitsILi128ELi64ELi128ELi8ELi2ELi4ELi2ELb0ELb0EN7cutlass6half_tE19Flash_kernel_traitsILi128ELi64ELi128ELi8ES3_EELb1ELb0ELb0ELb0ELb1ELb1ELb0EEEvNS_16Flash_bwd_paramsE,"ax",@progbits
	.align	128
        .global         _ZN5flash44flash_bwd_dq_dk_dv_loop_seqk_parallel_kernelI23Flash_bwd_kernel_traitsILi128ELi64ELi128ELi8ELi2ELi4ELi2ELb0ELb0EN7cutlass6half_tE19Flash_kernel_traitsILi128ELi64ELi128ELi8ES3_EELb1ELb0ELb0ELb0ELb1ELb1ELb0EEEvNS_16Flash_bwd_paramsE
        .type           _ZN5flash44flash_bwd_dq_dk_dv_loop_seqk_parallel_kernelI23Flash_bwd_kernel_traitsILi128ELi64ELi128ELi8ELi2ELi4ELi2ELb0ELb0EN7cutlass6half_tE19Flash_kernel_traitsILi128ELi64ELi128ELi8ES3_EELb1ELb0ELb0ELb0ELb1ELb1ELb0EEEvNS_16Flash_bwd_paramsE,@function
        .size           _ZN5flash44flash_bwd_dq_dk_dv_loop_seqk_parallel_kernelI23Flash_bwd_kernel_traitsILi128ELi64ELi128ELi8ELi2ELi4ELi2ELb0ELb0EN7cutlass6half_tE19Flash_kernel_traitsILi128ELi64ELi128ELi8ES3_EELb1ELb0ELb0ELb0ELb1ELb1ELb0EEEvNS_16Flash_bwd_paramsE,(.L_x_2088 - _ZN5flash44flash_bwd_dq_dk_dv_loop_seqk_parallel_kernelI23Flash_bwd_kernel_traitsILi128ELi64ELi128ELi8ELi2ELi4ELi2ELb0ELb0EN7cutlass6half_tE19Flash_kernel_traitsILi128ELi64ELi128ELi8ES3_EELb1ELb0ELb0ELb0ELb1ELb1ELb0EEEvNS_16Flash_bwd_paramsE)
        .other          _ZN5flash44flash_bwd_dq_dk_dv_loop_seqk_parallel_kernelI23Flash_bwd_kernel_traitsILi128ELi64ELi128ELi8ELi2ELi4ELi2ELb0ELb0EN7cutlass6half_tE19Flash_kernel_traitsILi128ELi64ELi128ELi8ES3_EELb1ELb0ELb0ELb0ELb1ELb1ELb0EEEvNS_16Flash_bwd_paramsE,@"STO_CUDA_ENTRY STV_DEFAULT"
_ZN5flash44flash_bwd_dq_dk_dv_loop_seqk_parallel_kernelI23Flash_bwd_kernel_traitsILi128ELi64ELi128ELi8ELi2ELi4ELi2ELb0ELb0EN7cutlass6half_tE19Flash_kernel_traitsILi128ELi64ELi128ELi8ES3_EELb1ELb0ELb0ELb0ELb1ELb1ELb0EEEvNS_16Flash_bwd_paramsE:
.text._ZN5flash44flash_bwd_dq_dk_dv_loop_seqk_parallel_kernelI23Flash_bwd_kernel_traitsILi128ELi64ELi128ELi8ELi2ELi4ELi2ELb0ELb0EN7cutlass6half_tE19Flash_kernel_traitsILi128ELi64ELi128ELi8ES3_EELb1ELb0ELb0ELb0ELb1ELb1ELb0EEEvNS_16Flash_bwd_paramsE:
        /* <DEDUP_REMOVED lines=46> */
[----:B------:R-:W-:Y:S01]  /*02e0*/  SHF.R.S32.HI R7, RZ, 0x2, R2 ;  /* 0x00000002ff077819 */ /* 0x000fe20000011402 */
[----:B-1----:R-:W-:Y:S01]  /*02f0*/  USHF.R.S32.HI UR26, URZ, 0x1f, UR18 ;  /* 0x0000001f3f1a7899 */ /* 0x002fe20008011412 */
[----:B------:R-:W-:-:S02]  /*0300*/  LEA.HI R6, R0, R3, RZ, 0x1 ;  /* 0x0000000300067211 */ /* 0x000fc400078f08ff */
[----:B------:R-:W-:Y:S02]  /*0310*/  SHF.R.S32.HI R2, RZ, 0x1f, R2 ;  /* 0x0000001fff027819 */ /* 0x000fe40000011402 */
[----:B------:R-:W-:Y:S02]  /*0320*/  LEA.HI R0, R5, R3, RZ, 0x2 ;  /* 0x0000000305007211 */ /* 0x000fe400078f10ff */
[----:B------:R-:W-:Y:S02]  /*0330*/  SHF.R.S32.HI R8, RZ, 0x4, R4 ;  /* 0x00000004ff087819 */ /* 0x000fe40000011404 */
[----:B------:R-:W-:Y:S02]  /*0340*/  LEA.HI R2, R2, R7, RZ, 0x3 ;  /* 0x0000000702027211 */ /* 0x000fe400078f18ff */
[----:B------:R-:W-:Y:S02]  /*0350*/  LOP3.LUT R0, R0, 0xfffffffc, RZ, 0xc0, !PT ;  /* 0xfffffffc00007812 */ /* 0x000fe400078ec0ff */
[----:B------:R-:W-:-:S02]  /*0360*/  LEA.HI R4, R4, R8, RZ, 0x1 ;  /* 0x0000000804047211 */ /* 0x000fc400078f08ff */
        /* <DEDUP_REMOVED lines=22> */
[----:B------:R-:W-:-:S02]  /*04d0*/  LOP3.LUT R0, R0, 0x20, RZ, 0xc0, !PT ;  /* 0x0000002000007812 */ /* 0x000fc400078ec0ff */
[----:B------:R-:W-:Y:S01]  /*04e0*/  LEA.HI R11, R3, R10, RZ, 0x3 ;  /* 0x0000000a030b7211 */ /* 0x000fe200078f18ff */
[----:B------:R-:W-:Y:S01]  /*04f0*/  IMAD.IADD R210, R2, 0x1, R210 ;  /* 0x0000000102d27824 */ /* 0x000fe200078e02d2 */
[----:B------:R-:W-:Y:S01]  /*0500*/  LOP3.LUT R3, R5, 0x1, RZ, 0xc0, !PT ;  /* 0x0000000105037812 */ /* 0x000fe200078ec0ff */
[----:B------:R-:W-:Y:S01]  /*0510*/  IMAD.SHL.U32 R2, R12, 0x2, RZ ;  /* 0x000000020c027824 */ /* 0x000fe200078e00ff */
[----:B------:R-:W-:Y:S02]  /*0520*/  LOP3.LUT R205, R0, 0x18, R205, 0xf8, !PT ;  /* 0x0000001800cd7812 */ /* 0x000fe400078ef8cd */
[----:B------:R-:W-:Y:S01]  /*0530*/  SHF.R.S32.HI R0, RZ, 0x7, R13 ;  /* 0x00000007ff007819 */ /* 0x000fe2000001140d */
[--C-:B------:R-:W-:Y:S01]  /*0540*/  IMAD R250, R6, 0x400, R2.reuse ;  /* 0x0000040006fa7824 */ /* 0x100fe200078e0202 */
[----:B------:R-:W-:Y:S01]  /*0550*/  ISETP.NE.U32.AND P0, PT, R3, 0x1, PT ;  /* 0x000000010300780c */ /* 0x000fe20003f05070 */
[----:B------:R-:W-:Y:S01]  /*0560*/  IMAD.SHL.U32 R3, R5, 0x40, RZ ;  /* 0x0000004005037824 */ /* 0x000fe200078e00ff */
[----:B------:R-:W-:Y:S01]  /*0570*/  LOP3.LUT R4, R11, 0xfffffff8, RZ, 0xc0, !PT ;  /* 0xfffffff80b047812 */ /* 0x000fe200078ec0ff */
[C---:B------:R-:W-:Y:S01]  /*0580*/  IMAD R6, R0.reuse, 0x1000, R2 ;  /* 0x0000100000067824 */ /* 0x040fe200078e0202 */
[----:B------:R-:W-:Y:S01]  /*0590*/  R2P PR, R5, 0x6 ;  /* 0x0000000605007804 */ /* 0x000fe20000000000 */
[----:B------:R-:W-:Y:S01]  /*05a0*/  IMAD.SHL.U32 R2, R0, 0x8, RZ ;  /* 0x0000000800027824 */ /* 0x000fe200078e00ff */
[----:B------:R-:W-:Y:S01]  /*05b0*/  LOP3.LUT R0, R3, 0x1c0, RZ, 0xc0, !PT ;  /* 0x000001c003007812 */ /* 0x000fe200078ec0ff */
[----:B------:R-:W-:Y:S01]  /*05c0*/  IMAD.SHL.U32 R5, R245, 0x20, RZ ;  /* 0x00000020f5057824 */ /* 0x000fe200078e00ff */
[----:B------:R-:W-:Y:S01]  /*05d0*/  LOP3.LUT P4, RZ, R248, 0x2, RZ, 0xc0, !PT ;  /* 0x00000002f8ff7812 */ /* 0x000fe2000788c0ff */
[----:B------:R-:W-:Y:S01]  /*05e0*/  IMAD.IADD R14, R10, 0x1, -R4 ;  /* 0x000000010a0e7824 */ /* 0x000fe200078e0a04 */
[----:B------:R-:W-:Y:S01]  /*05f0*/  LOP3.LUT R2, R2, 0x8, RZ, 0xc0, !PT ;  /* 0x0000000802027812 */ /* 0x000fe200078ec0ff */
[----:B------:R-:W-:Y:S01]  /*0600*/  IMAD.SHL.U32 R4, R8, 0x10, RZ ;  /* 0x0000001008047824 */ /* 0x000fe200078e00ff */
[----:B------:R-:W-:Y:S01]  /*0610*/  LOP3.LUT R5, R0, 0x20, R5, 0xf8, !PT ;  /* 0x0000002000057812 */ /* 0x000fe200078ef805 */
[----:B------:R-:W-:Y:S01]  /*0620*/  IMAD R6, R252, 0x400, R6 ;  /* 0x00000400fc067824 */ /* 0x000fe200078e0206 */
[----:B------:R-:W-:Y:S01]  /*0630*/  SHF.R.U32.HI R3, RZ, 0x3, R0 ;  /* 0x00000003ff037819 */ /* 0x000fe20000011600 */
[----:B------:R1:W-:Y:S01]  /*0640*/  STL [R1], R14 ;  /* 0x0000000e01007387 */ /* 0x0003e20000100800 */
[----:B------:R-:W-:-:S02]  /*0650*/  LOP3.LUT R10, R2, 0x10, R4, 0xf8, !PT ;  /* 0x00000010020a7812 */ /* 0x000fc400078ef804 */
[----:B------:R-:W-:Y:S01]  /*0660*/  LOP3.LUT R4, R5, R3, RZ, 0x3c, !PT ;  /* 0x0000000305047212 */ /* 0x000fe200078e3cff */
[----:B------:R-:W-:Y:S01]  /*0670*/  IMAD.SHL.U32 R5, R14, 0x40, RZ ;  /* 0x000000400e057824 */ /* 0x000fe200078e00ff */
[----:B------:R-:W-:Y:S01]  /*0680*/  LOP3.LUT R2, R3, R0, R2, 0x1e, !PT ;  /* 0x0000000003027212 */ /* 0x000fe200078e1e02 */
[----:B------:R-:W-:Y:S01]  /*0690*/  IMAD.SHL.U32 R0, R11, 0x40, RZ ;  /* 0x000000400b007824 */ /* 0x000fe200078e00ff */
[----:B------:R-:W-:Y:S01]  /*06a0*/  LOP3.LUT P3, RZ, R248, 0x4, RZ, 0xc0, !PT ;  /* 0x00000004f8ff7812 */ /* 0x000fe2000786c0ff */
[----:B------:R-:W-:Y:S01]  /*06b0*/  IMAD.IADD R232, R4, 0x1, R6 ;  /* 0x0000000104e87824 */ /* 0x000fe200078e0206 */
[----:B------:R-:W-:Y:S01]  /*06c0*/  LOP3.LUT R5, R5, 0x1c0, RZ, 0xc0, !PT ;  /* 0x000001c005057812 */ /* 0x000fe200078ec0ff */
[----:B------:R-:W-:Y:S01]  /*06d0*/  IMAD.IADD R250, R250, 0x1, R2 ;  /* 0x00000001fafa7824 */ /* 0x000fe200078e0202 */
[----:B------:R-:W-:Y:S01]  /*06e0*/  LOP3.LUT R0, R0, 0xfffffe00, RZ, 0xc0, !PT ;  /* 0xfffffe0000007812 */ /* 0x000fe200078ec0ff */
[----:B------:R-:W-:Y:S01]  /*06f0*/  IMAD.SHL.U32 R3, R8, 0x8, RZ ;  /* 0x0000000808037824 */ /* 0x000fe200078e00ff */
[--C-:B------:R-:W-:Y:S01]  /*0700*/  SHF.R.U32.HI R6, RZ, 0x3, R5.reuse ;  /* 0x00000003ff067819 */ /* 0x100fe20000011605 */
[----:B------:R-:W-:Y:S01]  /*0710*/  IMAD.SHL.U32 R248, R248, 0x8, RZ ;  /* 0x00000008f8f87824 */ /* 0x000fe200078e00ff */
[----:B------:R-:W-:Y:S01]  /*0720*/  LOP3.LUT R206, R206, 0x8, R246, 0xf8, !PT ;  /* 0x00000008cece7812 */ /* 0x000fe200078ef8f6 */
[----:B------:R-:W-:Y:S01]  /*0730*/  IMAD R4, R252, 0x400, R0 ;  /* 0x00000400fc047824 */ /* 0x000fe200078e0200 */
[----:B------:R-:W-:-:S02]  /*0740*/  LOP3.LUT R2, R6, R10, R5, 0x1e, !PT ;  /* 0x0000000a06027212 */ /* 0x000fc400078e1e05 */
[----:B------:R-:W-:Y:S02]  /*0750*/  LOP3.LUT R205, R6, R205, R5, 0x1e, !PT ;  /* 0x000000cd06cd7212 */ /* 0x000fe400078e1e05 */
[-C--:B------:R-:W-:Y:S01]  /*0760*/  LOP3.LUT R214, R2, R0.reuse, RZ, 0xfc, !PT ;  /* 0x0000000002d67212 */ /* 0x080fe200078efcff */
[----:B------:R-:W-:Y:S01]  /*0770*/  IMAD.MOV.U32 R2, RZ, RZ, 0x40 ;  /* 0x00000040ff027424 */ /* 0x000fe200078e00ff */
[----:B------:R-:W-:Y:S01]  /*0780*/  LOP3.LUT R205, R205, R0, RZ, 0xfc, !PT ;  /* 0x00000000cdcd7212 */ /* 0x000fe200078efcff */
[----:B------:R-:W-:Y:S01]  /*0790*/  IMAD.MOV.U32 R0, RZ, RZ, 0x20 ;  /* 0x00000020ff007424 */ /* 0x000fe200078e00ff */
[----:B------:R-:W-:Y:S02]  /*07a0*/  LOP3.LUT R3, R5, 0x8, R3, 0xf8, !PT ;  /* 0x0000000805037812 */ /* 0x000fe400078ef803 */
[----:B------:R-:W-:Y:S02]  /*07b0*/  LEA R250, R250, UR4, 0x1 ;  /* 0x00000004fafa7c11 */ /* 0x000fe4000f8e08ff */
[----:B------:R-:W-:-:S02]  /*07c0*/  SEL R211, R0, 0xffffffe0, !P4 ;  /* 0xffffffe000d37807 */ /* 0x000fc40006000000 */
[----:B------:R-:W-:Y:S02]  /*07d0*/  SEL R0, R0, 0xffffffe0, !P1 ;  /* 0xffffffe000007807 */ /* 0x000fe40004800000 */
[----:B------:R-:W-:Y:S02]  /*07e0*/  LOP3.LUT R3, R3, R6, RZ, 0x3c, !PT ;  /* 0x0000000603037212 */ /* 0x000fe400078e3cff */
[----:B------:R-:W-:Y:S02]  /*07f0*/  SEL R212, R2, 0xffffffc0, !P3 ;  /* 0xffffffc002d47807 */ /* 0x000fe40005800000 */
[----:B------:R-:W-:Y:S01]  /*0800*/  LOP3.LUT R206, R9, R206, R7, 0xf6, !PT ;  /* 0x000000ce09ce7212 */ /* 0x000fe200078ef607 */
[----:B------:R-:W-:Y:S01]  /*0810*/  VIADD R7, R250, 0x420 ;  /* 0x00000420fa077836 */ /* 0x000fe20000000000 */
[----:B------:R-:W-:Y:S01]  /*0820*/  SEL R2, R2, 0xffffffc0, !P2 ;  /* 0xffffffc002027807 */ /* 0x000fe20005000000 */
[----:B------:R-:W-:Y:S01]  /*0830*/  IMAD.IADD R9, R0, 0x1, R250 ;  /* 0x0000000100097824 */ /* 0x000fe200078e02fa */
[----:B------:R-:W-:Y:S01]  /*0840*/  LEA R232, R232, UR5, 0x1 ;  /* 0x00000005e8e87c11 */ /* 0x000fe2000f8e08ff */
[----:B------:R-:W-:Y:S01]  /*0850*/  @P1 VIADD R7, R250, 0x3e0 ;  /* 0x000003e0fa071836 */ /* 0x000fe20000000000 */
[----:B------:R-:W-:Y:S01]  /*0860*/  LEA R210, R210, UR5, 0x1 ;  /* 0x00000005d2d27c11 */ /* 0x000fe2000f8e08ff */
[----:B------:R-:W-:Y:S01]  /*0870*/  IMAD.IADD R215, R4, 0x1, R3 ;  /* 0x0000000104d77824 */ /* 0x000fe200078e0203 */
[----:B------:R1:W-:Y:S01]  /*0880*/  STL [R1+0x4], R9 ;  /* 0x0000040901007387 */ /* 0x0003e20000100800 */
[----:B------:R-:W-:Y:S01]  /*0890*/  IMAD.IADD R233, R232, 0x1, R0 ;  /* 0x00000001e8e97824 */ /* 0x000fe200078e0200 */
[----:B------:R-:W-:Y:S01]  /*08a0*/  SEL R234, R234, 0x10, !P0 ;  /* 0x00000010eaea7807 */ /* 0x000fe20004000000 */
[----:B------:R-:W-:Y:S01]  /*08b0*/  IMAD.IADD R3, R9, 0x1, R2 ;  /* 0x0000000109037824 */ /* 0x000fe200078e0202 */
[----:B------:R1:W-:Y:S01]  /*08c0*/  STL [R1+0x10], R7 ;  /* 0x0000100701007387 */ /* 0x0003e20000100800 */
[----:B------:R-:W-:Y:S01]  /*08d0*/  IMAD.IADD R0, R2, 0x1, R7 ;  /* 0x0000000102007824 */ /* 0x000fe200078e0207 */
[----:B------:R-:W-:Y:S01]  /*08e0*/  SHF.R.S32.HI R241, RZ, 0x2, R241 ;  /* 0x00000002fff17819 */ /* 0x000fe200000114f1 */
[--C-:B------:R-:W-:Y:S01]  /*08f0*/  IMAD.IADD R211, R211, 0x1, R210.reuse ;  /* 0x00000001d3d37824 */ /* 0x100fe200078e02d2 */
[----:B------:R1:W-:Y:S01]  /*0900*/  STL [R1+0x8], R3 ;  /* 0x0000080301007387 */ /* 0x0003e20000100800 */
[----:B------:R-:W-:Y:S01]  /*0910*/  IMAD.IADD R213, R212, 0x1, R210 ;  /* 0x00000001d4d57824 */ /* 0x000fe200078e02d2 */
[----:B------:R-:W-:Y:S01]  /*0920*/  SHF.R.S32.HI R246, RZ, 0x3, R246 ;  /* 0x00000003fff67819 */ /* 0x000fe200000114f6 */
[----:B------:R-:W-:Y:S01]  /*0930*/  IMAD.IADD R235, R232, 0x1, R234 ;  /* 0x00000001e8eb7824 */ /* 0x000fe200078e02ea */
[----:B------:R1:W-:Y:S01]  /*0940*/  STL [R1+0xc], R0 ;  /* 0x00000c0001007387 */ /* 0x0003e20000100800 */
[----:B------:R-:W-:Y:S01]  /*0950*/  IMAD R241, R252, 0x10, R241 ;  /* 0x00000010fcf17824 */ /* 0x000fe200078e02f1 */
[----:B------:R-:W-:Y:S01]  /*0960*/  LEA R206, R206, UR5, 0x1 ;  /* 0x00000005cece7c11 */ /* 0x000fe2000f8e08ff */
[----:B------:R-:W-:Y:S01]  /*0970*/  IMAD.IADD R212, R212, 0x1, R211 ;  /* 0x00000001d4d47824 */ /* 0x000fe200078e02d3 */
[----:B------:R-:W-:Y:S01]  /*0980*/  LEA R205, R205, UR4, 0x1 ;  /* 0x00000004cdcd7c11 */ /* 0x000fe2000f8e08ff */
[----:B------:R-:W-:-:S02]  /*0990*/  IMAD.IADD R251, R250, 0x1, R2 ;  /* 0x00000001fafb7824 */ /* 0x000fc400078e0202 */
[----:B------:R-:W-:-:S07]  /*09a0*/  IMAD.IADD R234, R234, 0x1, R233 ;  /* 0x00000001eaea7824 */ /* 0x000fce00078e02e9 */
.L_x_1627:
[----:B------:R-:W-:Y:S02]  /*09b0*/  ISETP.NE.U32.AND P0, PT, RZ, UR16, PT ;  /* 0x00000010ff007c0c */ /* 0x000fe4000bf05070 */
[----:B------:R-:W-:Y:S02]  /*09c0*/  ISETP.NE.U32.AND P1, PT, RZ, UR14, PT ;  /* 0x0000000eff007c0c */ /* 0x000fe4000bf25070 */
[----:B------:R-:W-:Y:S02]  /*09d0*/  ISETP.NE.AND.EX P0, PT, RZ, UR17, PT, P0 ;  /* 0x00000011ff007c0c */ /* 0x000fe4000bf05300 */
[----:B------:R-:W-:-:S11]  /*09e0*/  ISETP.NE.AND.EX P1, PT, RZ, UR15, PT, P1 ;  /* 0x0000000fff007c0c */ /* 0x000fd6000bf25310 */
[----:B-1----:R-:W1:Y:S01]  /*09f0*/  @P0 S2R R0, SR_CTAID.Y ;  /* 0x0000000000000919 */ /* 0x002e620000002600 */
[----:B--2---:R-:W1:Y:S01]  /*0a00*/  @P0 LDC.64 R2, c[0x0][0x300] ;  /* 0x0000c000ff020b82 */ /* 0x004e620000000a00 */
        /* <DEDUP_REMOVED lines=20> */
[----:B------:R-:W-:Y:S01]  /*0b50*/  ULDC UR34, c[0x0][0x2c4] ;  /* 0x0000b10000227ab9 */ /* 0x000fe20000000800 */
[----:B------:R-:W-:Y:S01]  /*0b60*/  ULDC.U8 UR8, c[0x0][0x3d8] ;  /* 0x0000f60000087ab9 */ /* 0x000fe20000000000 */
[----:B------:R-:W-:Y:S01]  /*0b70*/  UIADD3 UR35, UR34, 0x3f, URZ ;  /* 0x0000003f22237890 */ /* 0x000fe2000fffe03f */
[----:B------:R-:W3:Y:S01]  /*0b80*/  S2R R8, SR_CTAID.X ;  /* 0x0000000000087919 */ /* 0x000ee20000002500 */
[----:B------:R-:W-:Y:S02]  /*0b90*/  UISETP.NE.AND UP0, UPT, UR8, URZ, UPT ;  /* 0x0000003f0800728c */ /* 0x000fe4000bf05270 */
[----:B------:R-:W-:Y:S01]  /*0ba0*/  USHF.R.S32.HI UR37, URZ, 0x1f, UR35 ;  /* 0x0000001f3f257899 */ /* 0x000fe20008011423 */
[----:B------:R-:W-:Y:S01]  /*0bb0*/  ULDC.64 UR6, c[0x0][0x2f0] ;  /* 0x0000bc0000067ab9 */ /* 0x000fe20000000a00 */
[----:B------:R-:W-:-:S02]  /*0bc0*/  ULDC UR33, c[0x0][0x270] ;  /* 0x00009c0000217ab9 */ /* 0x000fc40000000800 */
[----:B------:R-:W-:Y:S02]  /*0bd0*/  ULEA.HI UR37, UR37, UR35, URZ, 0x6 ;  /* 0x0000002325257291 */ /* 0x000fe4000f8f303f */
[----:B------:R-:W-:Y:S02]  /*0be0*/  UISETP.NE.U32.AND UP1, UPT, UR6, URZ, UPT ;  /* 0x0000003f0600728c */ /* 0x000fe4000bf25070 */
[----:B------:R-:W-:Y:S01]  /*0bf0*/  ULOP3.LUT UR38, UR37, 0xffffffc0, URZ, 0xc0, !UPT ;  /* 0xffffffc025267892 */ /* 0x000fe2000f8ec03f */
[----:B------:R-:W-:Y:S01]  /*0c00*/  ULDC UR12, c[0x0][0x2dc] ;  /* 0x0000b700000c7ab9 */ /* 0x000fe20000000800 */
[----:B------:R-:W-:Y:S02]  /*0c10*/  @UP0 UIMAD UR13, UR20, UR34, URZ ;  /* 0x00000022140d02a4 */ /* 0x000fe4000f8e023f */
[----:B------:R-:W-:Y:S02]  /*0c20*/  UISETP.NE.AND.EX UP1, UPT, UR7, URZ, UPT, UP1 ;  /* 0x0000003f0700728c */ /* 0x000fe4000bf25310 */
[----:B------:R-:W-:Y:S01]  /*0c30*/  UIMAD UR9, UR22, UR12, URZ ;  /* 0x0000000c160972a4 */ /* 0x000fe2000f8e023f */
        /* <DEDUP_REMOVED lines=31> */
[----:B------:R-:W-:Y:S02]  /*0e30*/  @!P1 IADD3 R0, R0, 0x1, RZ ;  /* 0x0000000100009810 */ /* 0x000fe40007ffe0ff */
[----:B------:R-:W-:Y:S02]  /*0e40*/  ISETP.NE.AND P1, PT, RZ, UR11, PT ;  /* 0x0000000bff007c0c */ /* 0x000fe4000bf25270 */
[----:B------:R-:W-:Y:S02]  /*0e50*/  ISETP.GE.U32.AND P3, PT, R2, R6, PT ;  /* 0x000000060200720c */ /* 0x000fe40003f66070 */
[----:B------:R-:W-:-:S04]  /*0e60*/  LOP3.LUT R2, R7, UR22, RZ, 0x3c, !PT ;  /* 0x0000001607027c12 */ /* 0x000fc8000f8e3cff */
[----:B------:R-:W-:Y:S01]  /*0e70*/  ISETP.GE.AND P0, PT, R2, RZ, PT ;  /* 0x000000ff0200720c */ /* 0x000fe20003f06270 */
[----:B---3--:R-:W-:-:S04]  /*0e80*/  IMAD.WIDE.U32 R2, R8, R4, RZ ;  /* 0x0000000408027225 */ /* 0x008fc800078e00ff */
[----:B------:R-:W-:Y:S01]  /*0e90*/  IMAD R3, R8, R5, R3 ;  /* 0x0000000508037224 */ /* 0x000fe200078e0203 */
[----:B------:R-:W-:Y:S01]  /*0ea0*/  SEL R4, R2, RZ, P1 ;  /* 0x000000ff02047207 */ /* 0x000fe20000800000 */
[----:B------:R-:W-:-:S03]  /*0eb0*/  @P3 VIADD R0, R0, 0x1 ;  /* 0x0000000100003836 */ /* 0x000fc60000000000 */
[----:B------:R-:W-:Y:S01]  /*0ec0*/  SEL R10, R3, RZ, P1 ;  /* 0x000000ff030a7207 */ /* 0x000fe20000800000 */
[----:B------:R-:W-:-:S05]  /*0ed0*/  IMAD.MOV.U32 R14, RZ, RZ, R0 ;  /* 0x000000ffff0e7224 */ /* 0x000fca00078e0000 */
[----:B------:R-:W-:Y:S02]  /*0ee0*/  @!P0 IADD3 R14, -R14, RZ, RZ ;  /* 0x000000ff0e0e8210 */ /* 0x000fe40007ffe1ff */
[----:B------:R-:W-:Y:S02]  /*0ef0*/  PLOP3.LUT P0, PT, PT, PT, UP0, 0x80, 0x0 ;  /* 0x000000000000781c */ /* 0x000fe40003f0f008 */
[----:B------:R-:W-:-:S04]  /*0f00*/  @!P2 LOP3.LUT R14, RZ, R7, RZ, 0x33, !PT ;  /* 0x00000007ff0ea212 */ /* 0x000fc800078e33ff */
        /* <DEDUP_REMOVED lines=10> */
.L_x_1620:
[----:B------:R-:W-:Y:S01]  /*0fb0*/  UIMAD UR35, UR20, UR33, UR22 ;  /* 0x00000021142372a4 */ /* 0x000fe2000f8e0216 */
[----:B------:R-:W-:-:S03]  /*0fc0*/  ULDC UR46, c[0x0][0x2d4] ;  /* 0x0000b500002e7ab9 */ /* 0x000fc60000000800 */
[----:B------:R-:W-:-:S12]  /*0fd0*/  UIMAD UR35, UR35, UR46, URZ ;  /* 0x0000002e232372a4 */ /* 0x000fd8000f8e023f */
.L_x_1621:
[----:B------:R-:W1:Y:S01]  /*0fe0*/  S2R R27, SR_TID.X ;  /* 0x00000000001b7919 */ /* 0x000e620000002100 */
[----:B------:R-:W-:Y:S01]  /*0ff0*/  UIMAD UR10, UR33, UR12, URZ ;  /* 0x0000000c210a72a4 */ /* 0x000fe2000f8e023f */
[----:B------:R-:W-:Y:S01]  /*1000*/  IMAD.SHL.U32 R3, R246, 0x40, RZ ;  /* 0x00000040f6037824 */ /* 0x000fe200078e00ff */
[----:B------:R-:W2:Y:S01]  /*1010*/  LDC.64 R22, c[0x0][0x240] ;  /* 0x00009000ff167b82 */ /* 0x000ea20000000a00 */
[----:B------:R-:W-:Y:S01]  /*1020*/  IMAD.U32 R9, RZ, RZ, UR8 ;  /* 0x00000008ff097e24 */ /* 0x000fe2000f8e00ff */
[----:B------:R-:W-:Y:S01]  /*1030*/  USHF.L.U32 UR8, UR10, 0x6, URZ ;  /* 0x000000060a087899 */ /* 0x000fe2000800063f */
[----:B------:R-:W-:Y:S01]  /*1040*/  IMAD.U32 R6, RZ, RZ, UR9 ;  /* 0x00000009ff067e24 */ /* 0x000fe2000f8e00ff */
[----:B------:R-:W-:Y:S01]  /*1050*/  UIADD3 UR32, UP0, UR32, UR4, URZ ;  /* 0x0000000420207290 */ /* 0x000fe2000ff1e03f */
[----:B------:R-:W-:Y:S01]  /*1060*/  SHF.R.S32.HI R28, RZ, 0x1f, R246 ;  /* 0x0000001fff1c7819 */ /* 0x000fe200000114f6 */
[----:B------:R-:W-:Y:S01]  /*1070*/  USHF.R.S32.HI UR9, URZ, 0x1f, UR8 ;  /* 0x0000001f3f097899 */ /* 0x000fe20008011408 */
[----:B------:R-:W-:Y:S01]  /*1080*/  SHF.R.S32.HI R249, RZ, 0x1f, R248 ;  /* 0x0000001ffff97819 */ /* 0x000fe200000114f8 */
[----:B------:R-:W3:Y:S01]  /*1090*/  LDC.64 R16, c[0x0][0x228] ;  /* 0x00008a00ff107b82 */ /* 0x000ee20000000a00 */
[----:B------:R-:W-:Y:S01]  /*10a0*/  UIADD3.X UR4, UR7, UR6, URZ, UP0, !UPT ;  /* 0x0000000607047290 */ /* 0x000fe200087fe43f */
[----:B------:R-:W-:Y:S01]  /*10b0*/  CS2R R158, SRZ ;  /* 0x00000000009e7805 */ /* 0x000fe2000001ff00 */
[----:B------:R-:W-:Y:S01]  /*10c0*/  USHF.R.S32.HI UR13, URZ, 0x1f, UR12 ;  /* 0x0000001f3f0d7899 */ /* 0x000fe2000801140c */
[----:B------:R-:W-:Y:S01]  /*10d0*/  CS2R R156, SRZ ;  /* 0x00000000009c7805 */ /* 0x000fe2000001ff00 */
[----:B------:R-:W-:Y:S01]  /*10e0*/  UIMAD.WIDE UR46, UR20, UR46, UR38 ;  /* 0x0000002e142e72a5 */ /* 0x000fe2000f8e0226 */
[----:B------:R-:W-:Y:S01]  /*10f0*/  CS2R R162, SRZ ;  /* 0x0000000000a27805 */ /* 0x000fe2000001ff00 */
[----:B------:R-:W-:Y:S01]  /*1100*/  UIMAD.WIDE.U32 UR44, UR12, UR33, URZ ;  /* 0x000000210c2c72a5 */ /* 0x000fe2000f8e003f */
[----:B------:R-:W4:Y:S01]  /*1110*/  LDC.64 R18, c[0x0][0x418] ;  /* 0x00010600ff127b82 */ /* 0x000f220000000a00 */
[----:B------:R-:W-:Y:S01]  /*1120*/  UIMAD UR13, UR13, UR33, URZ ;  /* 0x000000210d0d72a4 */ /* 0x000fe2000f8e023f */
[----:B------:R-:W-:Y:S01]  /*1130*/  CS2R R160, SRZ ;  /* 0x0000000000a07805 */ /* 0x000fe2000001ff00 */
[----:B------:R-:W-:Y:S01]  /*1140*/  UIADD3 UR41, UP0, UR46, UR41, URZ ;  /* 0x000000292e297290 */ /* 0x000fe2000ff1e03f */
[----:B------:R-:W-:Y:S01]  /*1150*/  CS2R R154, SRZ ;  /* 0x00000000009a7805 */ /* 0x000fe2000001ff00 */
[----:B------:R-:W-:Y:S01]  /*1160*/  UIMAD UR13, UR42, UR12, UR13 ;  /* 0x0000000c2a0d72a4 */ /* 0x000fe2000f8e020d */
[----:B------:R-:W-:Y:S01]  /*1170*/  IMAD.U32 R12, RZ, RZ, UR44 ;  /* 0x0000002cff0c7e24 */ /* 0x000fe2000f8e00ff */
[----:B------:R-:W-:Y:S01]  /*1180*/  UIADD3.X UR46, UR47, UR40, URZ, UP0, !UPT ;  /* 0x000000282f2e7290 */ /* 0x000fe200087fe43f */
[----:B------:R-:W5:Y:S01]  /*1190*/  LDC.64 R24, c[0x0][0x420] ;  /* 0x00010800ff187b82 */ /* 0x000f620000000a00 */
[----:B------:R-:W-:Y:S01]  /*11a0*/  UIADD3 UR13, UR45, UR13, URZ ;  /* 0x0000000d2d0d7290 */ /* 0x000fe2000fffe03f */
[----:B------:R-:W-:Y:S01]  /*11b0*/  IMAD.U32 R13, RZ, RZ, UR45 ;  /* 0x0000002dff0d7e24 */ /* 0x000fe2000f8e00ff */
[----:B------:R-:W-:Y:S01]  /*11c0*/  UIADD3 UR36, UR38, UR36, URZ ;  /* 0x0000002426247290 */ /* 0x000fe2000fffe03f */
[----:B------:R-:W-:-:S02]  /*11d0*/  CS2R R152, SRZ ;  /* 0x0000000000987805 */ /* 0x000fc4000001ff00 */
[----:B-1----:R-:W-:Y:S02]  /*11e0*/  SHF.R.S32.HI R0, RZ, 0x1f, R27 ;  /* 0x0000001fff007819 */ /* 0x002fe4000001141b */
[----:B------:R-:W-:Y:S02]  /*11f0*/  CS2R R150, SRZ ;  /* 0x0000000000967805 */ /* 0x000fe4000001ff00 */
[----:B------:R-:W-:Y:S02]  /*1200*/  CS2R R148, SRZ ;  /* 0x0000000000947805 */ /* 0x000fe4000001ff00 */
[----:B------:R-:W-:Y:S02]  /*1210*/  CS2R R142, SRZ ;  /* 0x00000000008e7805 */ /* 0x000fe4000001ff00 */
[----:B------:R-:W-:Y:S02]  /*1220*/  LEA.HI R0, R0, R27, RZ, 0x5 ;  /* 0x0000001b00007211 */ /* 0x000fe400078f28ff */
[----:B------:R-:W-:-:S02]  /*1230*/  CS2R R140, SRZ ;  /* 0x00000000008c7805 */ /* 0x000fc4000001ff00 */
[----:B------:R-:W-:Y:S02]  /*1240*/  CS2R R146, SRZ ;  /* 0x0000000000927805 */ /* 0x000fe4000001ff00 */
[----:B------:R-:W-:Y:S02]  /*1250*/  CS2R R144, SRZ ;  /* 0x0000000000907805 */ /* 0x000fe4000001ff00 */
[----:B------:R-:W-:Y:S02]  /*1260*/  LOP3.LUT R2, R0, 0xffffffe0, RZ, 0xc0, !PT ;  /* 0xffffffe000027812 */ /* 0x000fe400078ec0ff */
[----:B------:R-:W-:Y:S02]  /*1270*/  CS2R R138, SRZ ;  /* 0x00000000008a7805 */ /* 0x000fe4000001ff00 */
[----:B------:R-:W-:Y:S01]  /*1280*/  CS2R R136, SRZ ;  /* 0x0000000000887805 */ /* 0x000fe2000001ff00 */
[----:B----4-:R-:W-:Y:S01]  /*1290*/  IMAD R15, R18, UR29, RZ ;  /* 0x0000001d120f7c24 */ /* 0x010fe2000f8e02ff */
[----:B------:R-:W-:Y:S01]  /*12a0*/  CS2R R134, SRZ ;  /* 0x0000000000867805 */ /* 0x000fe2000001ff00 */
[----:B------:R-:W-:Y:S01]  /*12b0*/  IMAD.IADD R27, R27, 0x1, -R2 ;  /* 0x000000011b1b7824 */ /* 0x000fe200078e0a02 */
[----:B------:R-:W-:Y:S01]  /*12c0*/  SHF.R.S32.HI R2, RZ, 0x5, R0 ;  /* 0x00000005ff027819 */ /* 0x000fe20000011400 */
[----:B------:R-:W-:Y:S01]  /*12d0*/  IMAD R15, R19, UR20, R15 ;  /* 0x00000014130f7c24 */ /* 0x000fe2000f8e020f */
[----:B------:R-:W-:-:S02]  /*12e0*/  LOP3.LUT R0, R3, 0x1c0, RZ, 0xc0, !PT ;  /* 0x000001c003007812 */ /* 0x000fc400078ec0ff */
[----:B------:R-:W-:Y:S02]  /*12f0*/  CS2R R132, SRZ ;  /* 0x0000000000847805 */ /* 0x000fe4000001ff00 */
[----:B------:R-:W-:Y:S01]  /*1300*/  CS2R R126, SRZ ;  /* 0x00000000007e7805 */ /* 0x000fe2000001ff00 */
[----:B------:R-:W-:Y:S01]  /*1310*/  IMAD R2, R2, UR10, R27 ;  /* 0x0000000a02027c24 */ /* 0x000fe2000f8e021b */
[----:B------:R-:W-:Y:S01]  /*1320*/  LOP3.LUT R3, R0, 0x38, R248, 0xf8, !PT ;  /* 0x0000003800037812 */ /* 0x000fe200078ef8f8 */
[----:B------:R-:W-:Y:S01]  /*1330*/  ULDC.64 UR10, c[0x0][0x258] ;  /* 0x00009600000a7ab9 */ /* 0x000fe20000000a00 */
[----:B------:R-:W-:Y:S02]  /*1340*/  SHF.R.U32.HI R0, RZ, 0x3, R0 ;  /* 0x00000003ff007819 */ /* 0x000fe40000011600 */
[----:B------:R-:W-:Y:S02]  /*1350*/  CS2R R124, SRZ ;  /* 0x00000000007c7805 */ /* 0x000fe4000001ff00 */
[----:B------:R-:W-:-:S02]  /*1360*/  IADD3 R6, P2, P0, R2, UR8, R6 ;  /* 0x0000000802067c10 */ /* 0x000fc4000f85e006 */
[----:B------:R-:W-:Y:S02]  /*1370*/  CS2R R130, SRZ ;  /* 0x0000000000827805 */ /* 0x000fe4000001ff00 */
[----:B------:R-:W-:Y:S02]  /*1380*/  SHF.R.S32.HI R2, RZ, 0x1f, R2 ;  /* 0x0000001fff027819 */ /* 0x000fe40000011402 */
[----:B------:R-:W-:Y:S02]  /*1390*/  CS2R R128, SRZ ;  /* 0x0000000000807805 */ /* 0x000fe4000001ff00 */
[----:B------:R-:W-:Y:S02]  /*13a0*/  LOP3.LUT R26, R3, R0, RZ, 0x3c, !PT ;  /* 0x00000000031a7212 */ /* 0x000fe400078e3cff */
[----:B------:R-:W-:Y:S02]  /*13b0*/  CS2R R122, SRZ ;  /* 0x00000000007a7805 */ /* 0x000fe4000001ff00 */
[----:B------:R-:W-:Y:S01]  /*13c0*/  IADD3.X R9, R2, UR9, R9, P2, P0 ;  /* 0x0000000902097c10 */ /* 0x000fe200097e0409 */
[----:B------:R-:W-:Y:S01]  /*13d0*/  ULDC.64 UR8, c[0x0][0x248] ;  /* 0x0000920000087ab9 */ /* 0x000fe20000000a00 */
[----:B------:R-:W-:Y:S01]  /*13e0*/  IADD3 R0, P0, R246, UR38, RZ ;  /* 0x00000026f6007c10 */ /* 0x000fe2000ff1e0ff */
[----:B------:R-:W-:Y:S01]  /*13f0*/  UIMAD UR6, UR4, UR8, URZ ;  /* 0x00000008040672a4 */ /* 0x000fe2000f8e023f */
[----:B------:R-:W-:Y:S01]  /*1400*/  IMAD.U32 R2, RZ, RZ, UR8 ;  /* 0x00000008ff027e24 */ /* 0x000fe2000f8e00ff */
[----:B------:R-:W-:-:S02]  /*1410*/  CS2R R120, SRZ ;  /* 0x0000000000787805 */ /* 0x000fc4000001ff00 */
[----:B------:R-:W-:Y:S01]  /*1420*/  IADD3.X R20, R28, UR39, RZ, P0, !PT ;  /* 0x000000271c147c10 */ /* 0x000fe200087fe4ff */
[----:B------:R-:W-:Y:S01]  /*1430*/  UIMAD UR6, UR32, UR9, UR6 ;  /* 0x00000009200672a4 */ /* 0x000fe2000f8e0206 */
[----:B------:R-:W-:Y:S01]  /*1440*/  IADD3 R6, P0, R6, R4, RZ ;  /* 0x0000000406067210 */ /* 0x000fe20007f1e0ff */
[--C-:B------:R-:W-:Y:S01]  /*1450*/  IMAD.WIDE.U32 R2, R2, UR32, R248.reuse ;  /* 0x0000002002027c25 */ /* 0x100fe2000f8e00f8 */
[----:B------:R-:W-:Y:S01]  /*1460*/  UIMAD UR39, UR28, UR10, URZ ;  /* 0x0000000a1c2772a4 */ /* 0x000fe2000f8e023f */
[----:B------:R-:W-:Y:S02]  /*1470*/  CS2R R118, SRZ ;  /* 0x0000000000767805 */ /* 0x000fe4000001ff00 */
[----:B------:R-:W-:Y:S01]  /*1480*/  CS2R R116, SRZ ;  /* 0x0000000000747805 */ /* 0x000fe2000001ff00 */
[-C--:B--2---:R-:W-:Y:S01]  /*1490*/  IMAD R7, R20, R22.reuse, RZ ;  /* 0x0000001614077224 */ /* 0x084fe200078e02ff */
[----:B------:R-:W-:Y:S01]  /*14a0*/  UIMAD UR39, UR22, UR11, UR39 ;  /* 0x0000000b162772a4 */ /* 0x000fe2000f8e0227 */
[----:B------:R-:W-:Y:S01]  /*14b0*/  IMAD.WIDE.U32 R4, R0, R22, R248 ;  /* 0x0000001600047225 */ /* 0x000fe200078e00f8 */
[----:B------:R-:W-:-:S02]  /*14c0*/  CS2R R110, SRZ ;  /* 0x00000000006e7805 */ /* 0x000fc4000001ff00 */
[----:B------:R-:W-:Y:S02]  /*14d0*/  CS2R R108, SRZ ;  /* 0x00000000006c7805 */ /* 0x000fe4000001ff00 */
[----:B------:R-:W-:Y:S01]  /*14e0*/  CS2R R114, SRZ ;  /* 0x0000000000727805 */ /* 0x000fe2000001ff00 */
[----:B------:R-:W-:Y:S01]  /*14f0*/  IMAD R8, R0, R23, R7 ;  /* 0x0000001700087224 */ /* 0x000fe200078e0207 */
[----:B------:R-:W-:Y:S01]  /*1500*/  CS2R R112, SRZ ;  /* 0x0000000000707805 */ /* 0x000fe2000001ff00 */
[----:B------:R-:W-:Y:S01]  /*1510*/  VIADD R11, R3, UR6 ;  /* 0x00000006030b7c36 */ /* 0x000fe20008000000 */
[----:B------:R-:W-:Y:S01]  /*1520*/  ULDC.64 UR6, c[0x0][0x250] ;  /* 0x0000940000067ab9 */ /* 0x000fe20000000a00 */
[----:B------:R-:W-:Y:S01]  /*1530*/  IMAD.X R7, R9, 0x1, R10, P0 ;  /* 0x0000000109077824 */ /* 0x000fe200000e060a */
[----:B------:R-:W-:Y:S01]  /*1540*/  UIMAD UR40, UR4, UR6, URZ ;  /* 0x00000006042872a4 */ /* 0x000fe2000f8e023f */
[----:B------:R-:W-:Y:S01]  /*1550*/  IMAD.IADD R3, R5, 0x1, R8 ;  /* 0x0000000105037824 */ /* 0x000fe200078e0208 */
[----:B------:R-:W-:Y:S01]  /*1560*/  CS2R R106, SRZ ;  /* 0x00000000006a7805 */ /* 0x000fe2000001ff00 */
[----:B------:R-:W-:Y:S01]  /*1570*/  IMAD.MOV.U32 R10, RZ, RZ, R2 ;  /* 0x000000ffff0a7224 */ /* 0x000fe200078e0002 */
[----:B------:R-:W-:Y:S01]  /*1580*/  UIMAD UR40, UR32, UR7, UR40 ;  /* 0x00000007202872a4 */ /* 0x000fe2000f8e0228 */
[C---:B---3--:R-:W-:Y:S01]  /*1590*/  IMAD R5, R16.reuse, UR29, RZ ;  /* 0x0000001d10057c24 */ /* 0x048fe2000f8e02ff */
[----:B------:R-:W-:Y:S01]  /*15a0*/  CS2R R104, SRZ ;  /* 0x0000000000687805 */ /* 0x000fe2000001ff00 */
[----:B------:R-:W-:Y:S01]  /*15b0*/  IMAD.MOV.U32 R2, RZ, RZ, R4 ;  /* 0x000000ffff027224 */ /* 0x000fe200078e0004 */
[----:B------:R-:W-:Y:S01]  /*15c0*/  CS2R R102, SRZ ;  /* 0x0000000000667805 */ /* 0x000fe2000001ff00 */
[----:B------:R-:W-:Y:S01]  /*15d0*/  IMAD R4, R17, UR20, R5 ;  /* 0x0000001411047c24 */ /* 0x000fe2000f8e0205 */
[----:B------:R-:W-:Y:S01]  /*15e0*/  CS2R R100, SRZ ;  /* 0x0000000000647805 */ /* 0x000fe2000001ff00 */
[----:B------:R-:W-:Y:S01]  /*15f0*/  IMAD.WIDE.U32 R2, R16, UR20, R2 ;  /* 0x0000001410027c25 */ /* 0x000fe2000f8e0002 */
[----:B------:R-:W-:Y:S01]  /*1600*/  CS2R R94, SRZ ;  /* 0x00000000005e7805 */ /* 0x000fe2000001ff00 */
[----:B------:R-:W1:Y:S01]  /*1610*/  LDC.64 R16, c[0x0][0x230] ;  /* 0x00008c00ff107b82 */ /* 0x000e620000000a00 */
[----:B------:R-:W-:Y:S01]  /*1620*/  CS2R R92, SRZ ;  /* 0x00000000005c7805 */ /* 0x000fe2000001ff00 */
[----:B------:R-:W-:Y:S01]  /*1630*/  IMAD.WIDE.U32 R12, R12, UR41, R6 ;  /* 0x000000290c0c7c25 */ /* 0x000fe2000f8e0006 */
[----:B------:R-:W-:Y:S01]  /*1640*/  UIMAD UR41, UR13, UR41, URZ ;  /* 0x000000290d2972a4 */ /* 0x000fe2000f8e023f */
[----:B------:R-:W-:-:S02]  /*1650*/  CS2R R98, SRZ ;  /* 0x0000000000627805 */ /* 0x000fc4000001ff00 */
[----:B------:R-:W-:Y:S01]  /*1660*/  CS2R R96, SRZ ;  /* 0x0000000000607805 */ /* 0x000fe2000001ff00 */
[----:B------:R-:W-:Y:S01]  /*1670*/  IMAD.U32 R5, RZ, RZ, UR10 ;  /* 0x0000000aff057e24 */ /* 0x000fe2000f8e00ff */
[----:B------:R-:W-:Y:S01]  /*1680*/  UIMAD UR44, UR46, UR44, UR41 ;  /* 0x0000002c2e2c72a4 */ /* 0x000fe2000f8e0229 */
[----:B------:R-:W-:Y:S01]  /*1690*/  IMAD.IADD R3, R3, 0x1, R4 ;  /* 0x0000000103037824 */ /* 0x000fe200078e0204 */
[----:B------:R-:W-:Y:S01]  /*16a0*/  ULDC.64 UR10, c[0x0][0x400] ;  /* 0x00010000000a7ab9 */ /* 0x000fe20000000a00 */
[----:B------:R-:W-:Y:S01]  /*16b0*/  IMAD.WIDE.U32 R6, R18, UR20, R248 ;  /* 0x0000001412067c25 */ /* 0x000fe2000f8e00f8 */
[----:B------:R-:W-:Y:S01]  /*16c0*/  LEA R218, P0, R12, UR10, 0x2 ;  /* 0x0000000a0cda7c11 */ /* 0x000fe2000f8010ff */
[----:B------:R-:W-:Y:S01]  /*16d0*/  ULDC.64 UR12, c[0x0][0x210] ;  /* 0x00008400000c7ab9 */ /* 0x000fe20000000a00 */
[----:B------:R-:W2:Y:S01]  /*16e0*/  LDC.64 R18, c[0x0][0x238] ;  /* 0x00008e00ff127b82 */ /* 0x000ea20000000a00 */
[----:B------:R-:W-:Y:S01]  /*16f0*/  IMAD.WIDE.U32 R4, R5, UR22, R2 ;  /* 0x0000001605047c25 */ /* 0x000fe2000f8e0002 */
[----:B------:R-:W-:-:S02]  /*1700*/  CS2R R90, SRZ ;  /* 0x00000000005a7805 */ /* 0x000fc4000001ff00 */
[----:B------:R-:W-:Y:S02]  /*1710*/  CS2R R88, SRZ ;  /* 0x0000000000587805 */ /* 0x000fe4000001ff00 */
[----:B------:R-:W-:Y:S01]  /*1720*/  CS2R R86, SRZ ;  /* 0x0000000000567805 */ /* 0x000fe2000001ff00 */
[----:B------:R-:W-:Y:S01]  /*1730*/  IMAD.IADD R3, R7, 0x1, R15 ;  /* 0x0000000107037824 */ /* 0x000fe200078e020f */
[----:B------:R-:W-:Y:S01]  /*1740*/  LEA R230, P2, R4, UR12, 0x1 ;  /* 0x0000000c04e67c11 */ /* 0x000fe2000f8408ff */
[-C--:B-----5:R-:W-:Y:S01]  /*1750*/  IMAD R7, R20, R24.reuse, RZ ;  /* 0x0000001814077224 */ /* 0x0a0fe200078e02ff */
[----:B------:R-:W-:Y:S01]  /*1760*/  CS2R R84, SRZ ;  /* 0x0000000000547805 */ /* 0x000fe2000001ff00 */
[----:B------:R-:W-:Y:S01]  /*1770*/  IMAD.MOV.U32 R2, RZ, RZ, R6 ;  /* 0x000000ffff027224 */ /* 0x000fe200078e0006 */
[----:B------:R-:W-:Y:S01]  /*1780*/  CS2R R78, SRZ ;  /* 0x00000000004e7805 */ /* 0x000fe2000001ff00 */
[C---:B------:R-:W-:Y:S01]  /*1790*/  IMAD R6, R0.reuse, R25, R7 ;  /* 0x0000001900067224 */ /* 0x040fe200078e0207 */
[----:B------:R-:W-:Y:S01]  /*17a0*/  CS2R R76, SRZ ;  /* 0x00000000004c7805 */ /* 0x000fe2000001ff00 */
[----:B------:R-:W-:Y:S01]  /*17b0*/  IMAD.WIDE.U32 R2, R0, R24, R2 ;  /* 0x0000001800027225 */ /* 0x000fe200078e0002 */
[----:B------:R-:W-:-:S02]  /*17c0*/  CS2R R82, SRZ ;  /* 0x0000000000527805 */ /* 0x000fc4000001ff00 */
[----:B------:R-:W-:Y:S02]  /*17d0*/  CS2R R80, SRZ ;  /* 0x0000000000507805 */ /* 0x000fe4000001ff00 */
[----:B------:R-:W-:Y:S01]  /*17e0*/  CS2R R74, SRZ ;  /* 0x00000000004a7805 */ /* 0x000fe2000001ff00 */
[----:B------:R-:W-:Y:S01]  /*17f0*/  VIADD R0, R5, UR39 ;  /* 0x0000002705007c36 */ /* 0x000fe20008000000 */
[----:B------:R-:W-:Y:S01]  /*1800*/  CS2R R72, SRZ ;  /* 0x0000000000487805 */ /* 0x000fe2000001ff00 */
[----:B------:R-:W-:Y:S01]  /*1810*/  VIADD R5, R13, UR44 ;  /* 0x0000002c0d057c36 */ /* 0x000fe20008000000 */
[----:B------:R-:W-:Y:S01]  /*1820*/  CS2R R70, SRZ ;  /* 0x0000000000467805 */ /* 0x000fe2000001ff00 */
[----:B------:R-:W-:Y:S01]  /*1830*/  IMAD.U32 R8, RZ, RZ, UR6 ;  /* 0x00000006ff087e24 */ /* 0x000fe2000f8e00ff */
[----:B------:R-:W-:Y:S01]  /*1840*/  LEA.HI.X R231, R4, UR13, R0, 0x1, P2 ;  /* 0x0000000d04e77c11 */ /* 0x000fe200090f0c00 */
[----:B------:R-:W-:Y:S01]  /*1850*/  IMAD.IADD R3, R3, 0x1, R6 ;  /* 0x0000000103037824 */ /* 0x000fe200078e0206 */
[----:B------:R-:W-:Y:S01]  /*1860*/  LEA.HI.X R219, R12, UR11, R5, 0x2, P0 ;  /* 0x0000000b0cdb7c11 */ /* 0x000fe200080f1405 */
[----:B------:R-:W-:Y:S01]  /*1870*/  ULDC.64 UR10, c[0x0][0x428] ;  /* 0x00010a00000a7ab9 */ /* 0x000fe20000000a00 */
[----:B------:R-:W-:Y:S01]  /*1880*/  IMAD.WIDE.U32 R8, R8, UR32, R248 ;  /* 0x0000002008087c25 */ /* 0x000fe2000f8e00f8 */
[----:B------:R-:W-:Y:S01]  /*1890*/  UIMAD UR12, UR28, UR10, URZ ;  /* 0x0000000a1c0c72a4 */ /* 0x000fe2000f8e023f */
[----:B------:R-:W-:-:S02]  /*18a0*/  LEA R12, P0, R22, R230, 0x6 ;  /* 0x000000e6160c7211 */ /* 0x000fc400078030ff */
[----:B------:R-:W-:Y:S01]  /*18b0*/  CS2R R68, SRZ ;  /* 0x0000000000447805 */ /* 0x000fe2000001ff00 */
[----:B------:R-:W-:Y:S01]  /*18c0*/  IMAD.U32 R0, RZ, RZ, UR10 ;  /* 0x0000000aff007e24 */ /* 0x000fe2000f8e00ff */
[----:B------:R-:W-:Y:S01]  /*18d0*/  UIMAD UR11, UR22, UR11, UR12 ;  /* 0x0000000b160b72a4 */ /* 0x000fe2000f8e020c */
[----:B------:R-:W-:Y:S01]  /*18e0*/  IMAD.MOV.U32 R6, RZ, RZ, R8 ;  /* 0x000000ffff067224 */ /* 0x000fe200078e0008 */
[----:B------:R-:W-:Y:S01]  /*18f0*/  LEA.HI.X R13, R22, R231, R23, 0x6, P0 ;  /* 0x000000e7160d7211 */ /* 0x000fe200000f3417 */
[----:B------:R-:W-:Y:S01]  /*1900*/  IMAD.WIDE.U32 R2, R0, UR22, R2 ;  /* 0x0000001600027c25 */ /* 0x000fe2000f8e0002 */
[----:B------:R-:W-:Y:S01]  /*1910*/  ULDC.64 UR12, c[0x0][0x3e0] ;  /* 0x0000f800000c7ab9 */ /* 0x000fe20000000a00 */
[----:B------:R-:W-:Y:S02]  /*1920*/  CS2R R62, SRZ ;  /* 0x00000000003e7805 */ /* 0x000fe4000001ff00 */
[----:B------:R-:W-:Y:S01]  /*1930*/  CS2R R60, SRZ ;  /* 0x00000000003c7805 */ /* 0x000fe2000001ff00 */
[----:B-1----:R-:W-:Y:S01]  /*1940*/  IMAD R4, R16, UR29, RZ ;  /* 0x0000001d10047c24 */ /* 0x002fe2000f8e02ff */
[----:B------:R-:W-:Y:S01]  /*1950*/  LEA R228, P0, R2, UR12, 0x1 ;  /* 0x0000000c02e47c11 */ /* 0x000fe2000f8008ff */
[----:B------:R-:W-:Y:S01]  /*1960*/  VIADD R8, R3, UR11 ;  /* 0x0000000b03087c36 */ /* 0x000fe20008000000 */
[----:B------:R-:W-:Y:S01]  /*1970*/  ULEA.HI.SX32 UR12, UR37, 0xffffffff, 0x1a ;  /* 0xffffffff250c7891 */ /* 0x000fe2000f8fd23f */
[----:B------:R-:W-:Y:S01]  /*1980*/  IMAD R0, R17, UR20, R4 ;  /* 0x0000001411007c24 */ /* 0x000fe2000f8e0204 */
[----:B------:R-:W-:Y:S01]  /*1990*/  ULDC.64 UR10, c[0x0][0x260] ;  /* 0x00009800000a7ab9 */ /* 0x000fe20000000a00 */
[----:B------:R-:W-:Y:S01]  /*19a0*/  IMAD.WIDE.U32 R4, R16, UR20, R10 ;  /* 0x0000001410047c25 */ /* 0x000fe2000f8e000a */
[----:B------:R-:W-:Y:S01]  /*19b0*/  LEA.HI.X R229, R2, UR13, R8, 0x1, P0 ;  /* 0x0000000d02e57c11 */ /* 0x000fe200080f0c08 */
[----:B------:R-:W-:Y:S01]  /*19c0*/  ULEA.HI UR13, UR12, UR12, URZ, 0x1 ;  /* 0x0000000c0c0d7291 */ /* 0x000fe2000f8f083f */
[----:B------:R-:W-:Y:S01]  /*19d0*/  LEA R8, P0, R24, R228, 0x6 ;  /* 0x000000e418087211 */ /* 0x000fe200078030ff */
[----:B------:R-:W-:Y:S01]  /*19e0*/  IMAD.IADD R3, R5, 0x1, R0 ;  /* 0x0000000105037824 */ /* 0x000fe200078e0200 */
[----:B------:R-:W-:Y:S01]  /*19f0*/  CS2R R66, SRZ ;  /* 0x0000000000427805 */ /* 0x000fe2000001ff00 */
[----:B------:R-:W-:Y:S01]  /*1a00*/  IMAD R0, R21, UR10, RZ ;  /* 0x0000000a15007c24 */ /* 0x000fe2000f8e02ff */
[----:B------:R-:W-:Y:S01]  /*1a10*/  ULOP3.LUT UR13, UR13, 0xfffffffe, URZ, 0xc0, !UPT ;  /* 0xfffffffe0d0d7892 */ /* 0x000fe2000f8ec03f */
[----:B------:R-:W-:Y:S01]  /*1a20*/  IMAD.MOV.U32 R2, RZ, RZ, R4 ;  /* 0x000000ffff027224 */ /* 0x000fe200078e0004 */
[----:B------:R-:W-:Y:S01]  /*1a30*/  CS2R R64, SRZ ;  /* 0x0000000000407805 */ /* 0x000fe2000001ff00 */
[----:B------:R-:W-:Y:S01]  /*1a40*/  VIADD R7, R9, UR40 ;  /* 0x0000002809077c36 */ /* 0x000fe20008000000 */
[----:B------:R-:W-:Y:S01]  /*1a50*/  UIADD3 UR13, UR12, -UR13, URZ ;  /* 0x8000000d0c0d7290 */ /* 0x000fe2000fffe03f */
[----:B--2---:R-:W-:Y:S01]  /*1a60*/  IMAD R5, R18, UR29, RZ ;  /* 0x0000001d12057c24 */ /* 0x004fe2000f8e02ff */
[----:B------:R-:W-:Y:S01]  /*1a70*/  LEA.HI.X R9, R24, R229, R25, 0x6, P0 ;  /* 0x000000e518097211 */ /* 0x000fe200000f3419 */
[C---:B------:R-:W-:Y:S01]  /*1a80*/  IMAD R0, R14.reuse, UR11, R0 ;  /* 0x0000000b0e007c24 */ /* 0x040fe2000f8e0200 */
[----:B------:R-:W-:Y:S01]  /*1a90*/  UISETP.NE.AND UP0, UPT, UR13, 0x1, UPT ;  /* 0x000000010d00788c */ /* 0x000fe2000bf05270 */
[----:B------:R-:W-:Y:S01]  /*1aa0*/  IMAD.WIDE.U32 R2, R14, UR10, R2 ;  /* 0x0000000a0e027c25 */ /* 0x000fe2000f8e0002 */
[----:B------:R-:W-:Y:S01]  /*1ab0*/  ULDC.64 UR10, c[0x0][0x268] ;  /* 0x00009a00000a7ab9 */ /* 0x000fe20000000a00 */
[----:B------:R-:W-:Y:S01]  /*1ac0*/  USHF.L.U32 UR13, UR6, 0x6, URZ ;  /* 0x00000006060d7899 */ /* 0x000fe2000800063f */
[----:B------:R-:W-:Y:S01]  /*1ad0*/  CS2R R58, SRZ ;  /* 0x00000000003a7805 */ /* 0x000fe2000001ff00 */
[----:B------:R-:W-:Y:S01]  /*1ae0*/  IMAD R4, R19, UR20, R5 ;  /* 0x0000001413047c24 */ /* 0x000fe2000f8e0205 */
[----:B------:R-:W-:Y:S01]  /*1af0*/  PLOP3.LUT P0, PT, PT, PT, UP0, 0x80, 0x0 ;  /* 0x000000000000781c */ /* 0x000fe20003f0f008 */
[----:B------:R-:W-:Y:S01]  /*1b00*/  IMAD.WIDE.U32 R6, R18, UR20, R6 ;  /* 0x0000001412067c25 */ /* 0x000fe2000f8e0006 */
[----:B------:R-:W-:Y:S01]  /*1b10*/  UISETP.GE.AND UP0, UPT, UR34, 0x1, UPT ;  /* 0x000000012200788c */ /* 0x000fe2000bf06270 */
[----:B------:R-:W-:-:S02]  /*1b20*/  CS2R R56, SRZ ;  /* 0x0000000000387805 */ /* 0x000fc4000001ff00 */
[----:B------:R-:W-:Y:S01]  /*1b30*/  CS2R R54, SRZ ;  /* 0x0000000000367805 */ /* 0x000fe2000001ff00 */
[----:B------:R-:W-:Y:S01]  /*1b40*/  IMAD.IADD R5, R3, 0x1, R0 ;  /* 0x0000000103057824 */ /* 0x000fe200078e0200 */
[----:B------:R-:W-:Y:S01]  /*1b50*/  CS2R R52, SRZ ;  /* 0x0000000000347805 */ /* 0x000fe2000001ff00 */
[----:B------:R-:W-:Y:S01]  /*1b60*/  IMAD R0, R245, 0x200, R26 ;  /* 0x00000200f5007824 */ /* 0x000fe200078e021a */
[----:B------:R-:W-:Y:S01]  /*1b70*/  CS2R R46, SRZ ;  /* 0x00000000002e7805 */ /* 0x000fe2000001ff00 */
[----:B------:R-:W-:Y:S01]  /*1b80*/  IMAD.IADD R3, R7, 0x1, R4 ;  /* 0x0000000107037824 */ /* 0x000fe200078e0204 */
[----:B------:R-:W-:Y:S01]  /*1b90*/  CS2R R44, SRZ ;  /* 0x00000000002c7805 */ /* 0x000fe2000001ff00 */
[----:B------:R-:W-:Y:S01]  /*1ba0*/  IMAD.MOV.U32 R4, RZ, RZ, R2 ;  /* 0x000000ffff047224 */ /* 0x000fe200078e0002 */
[----:B------:R-:W-:Y:S01]  /*1bb0*/  CS2R R50, SRZ ;  /* 0x0000000000327805 */ /* 0x000fe2000001ff00 */
[----:B------:R-:W-:Y:S01]  /*1bc0*/  IMAD.MOV.U32 R2, RZ, RZ, R6 ;  /* 0x000000ffff027224 */ /* 0x000fe200078e0006 */
[----:B------:R-:W-:Y:S01]  /*1bd0*/  CS2R R48, SRZ ;  /* 0x0000000000307805 */ /* 0x000fe2000001ff00 */
[----:B------:R-:W-:Y:S01]  /*1be0*/  VIADD R16, R0, 0x2000 ;  /* 0x0000200000107836 */ /* 0x000fe20000000000 */
[----:B------:R-:W-:Y:S01]  /*1bf0*/  CS2R R42, SRZ ;  /* 0x00000000002a7805 */ /* 0x000fe2000001ff00 */
[----:B------:R-:W-:Y:S01]  /*1c00*/  IMAD R6, R21, UR10, RZ ;  /* 0x0000000a15067c24 */ /* 0x000fe2000f8e02ff */
[----:B------:R-:W-:Y:S01]  /*1c10*/  CS2R R40, SRZ ;  /* 0x0000000000287805 */ /* 0x000fe2000001ff00 */
[----:B------:R-:W-:Y:S01]  /*1c20*/  IMAD R7, R28, UR8, RZ ;  /* 0x000000081c077c24 */ /* 0x000fe2000f8e02ff */
[----:B------:R-:W-:Y:S01]  /*1c30*/  SEL R16, R16, R0, !P0 ;  /* 0x0000000010107207 */ /* 0x000fe20004000000 */
[----:B------:R-:W-:Y:S01]  /*1c40*/  IMAD.WIDE.U32 R10, R14, UR10, R2 ;  /* 0x0000000a0e0a7c25 */ /* 0x000fe2000f8e0002 */
[----:B------:R-:W-:Y:S01]  /*1c50*/  LEA R0, R0, UR5, 0x1 ;  /* 0x0000000500007c11 */ /* 0x000fe2000f8e08ff */
[----:B------:R-:W-:Y:S01]  /*1c60*/  @P1 BAR.SYNC.DEFER_BLOCKING 0x0 ;  /* 0x0000000000001b1d */ /* 0x000fe20000010000 */
[----:B------:R-:W-:Y:S01]  /*1c70*/  LEA R16, R16, UR5, 0x1 ;  /* 0x0000000510107c11 */ /* 0x000fe2000f8e08ff */
[----:B------:R-:W-:Y:S01]  /*1c80*/  IMAD R15, R14, UR11, R6 ;  /* 0x0000000b0e0f7c24 */ /* 0x000fe2000f8e0206 */
[----:B------:R-:W-:Y:S01]  /*1c90*/  CS2R R38, SRZ ;  /* 0x0000000000267805 */ /* 0x000fe2000001ff00 */
[C---:B------:R-:W-:Y:S01]  /*1ca0*/  IMAD R3, R246.reuse, UR9, R7 ;  /* 0x00000009f6037c24 */ /* 0x040fe2000f8e0207 */
[----:B------:R-:W-:Y:S01]  /*1cb0*/  CS2R R36, SRZ ;  /* 0x0000000000247805 */ /* 0x000fe2000001ff00 */
[----:B------:R-:W-:Y:S01]  /*1cc0*/  IMAD.WIDE.U32 R6, R246, UR8, R4 ;  /* 0x00000008f6067c25 */ /* 0x000fe2000f8e0004 */
[----:B------:R-:W-:-:S03]  /*1cd0*/  ULDC.64 UR10, c[0x0][0x218] ;  /* 0x00008600000a7ab9 */ /* 0x000fc60000000a00 */
[----:B------:R-:W-:Y:S01]  /*1ce0*/  IMAD.IADD R3, R7, 0x1, R3 ;  /* 0x0000000107037824 */ /* 0x000fe200078e0203 */
[C---:B------:R-:W-:Y:S01]  /*1cf0*/  LEA R2, P1, R6.reuse, UR10, 0x1 ;  /* 0x0000000a06027c11 */ /* 0x040fe2000f8208ff */
[----:B------:R-:W-:Y:S01]  /*1d00*/  USHF.L.U32 UR10, UR8, 0x6, URZ ;  /* 0x00000006080a7899 */ /* 0x000fe2000800063f */
[----:B------:R-:W-:Y:S02]  /*1d10*/  IMAD.IADD R5, R11, 0x1, R15 ;  /* 0x000000010b057824 */ /* 0x000fe400078e020f */
[----:B------:R-:W-:Y:S01]  /*1d20*/  IMAD.MOV.U32 R4, RZ, RZ, R10 ;  /* 0x000000ffff047224 */ /* 0x000fe200078e000a */
[----:B------:R-:W-:Y:S01]  /*1d30*/  LEA.HI.X R3, R6, UR11, R3, 0x1, P1 ;  /* 0x0000000b06037c11 */ /* 0x000fe200088f0c03 */
[----:B------:R-:W-:Y:S01]  /*1d40*/  IMAD R7, R28, UR6, RZ ;  /* 0x000000061c077c24 */ /* 0x000fe2000f8e02ff */
[----:B------:R-:W-:Y:S01]  /*1d50*/  USHF.L.U64.HI UR11, UR8, 0x6, UR9 ;  /* 0x00000006080b7899 */ /* 0x000fe20008010209 */
[----:B------:R-:W-:Y:S01]  /*1d60*/  IMAD.WIDE.U32 R10, R246, UR6, R4 ;  /* 0x00000006f60a7c25 */ /* 0x000fe2000f8e0004 */
[----:B------:R-:W-:Y:S01]  /*1d70*/  IADD3 R4, P1, R2, UR10, RZ ;  /* 0x0000000a02047c10 */ /* 0x000fe2000ff3e0ff */
[----:B------:R-:W-:Y:S01]  /*1d80*/  ULDC.64 UR8, c[0x0][0x220] ;  /* 0x0000880000087ab9 */ /* 0x000fe20000000a00 */
[----:B------:R-:W-:Y:S01]  /*1d90*/  USHF.L.U64.HI UR6, UR6, 0x6, UR7 ;  /* 0x0000000606067899 */ /* 0x000fe20008010207 */
[----:B------:R-:W-:Y:S01]  /*1da0*/  IMAD R6, R246, UR7, R7 ;  /* 0x00000007f6067c24 */ /* 0x000fe2000f8e0207 */
[----:B------:R-:W-:Y:S01]  /*1db0*/  @!PT LDS RZ, [RZ] ;  /* 0x00000000fffff984 */ /* 0x000fe20000000800 */
[----:B------:R-:W-:Y:S01]  /*1dc0*/  @!PT LDS RZ, [RZ] ;  /* 0x00000000fffff984 */ /* 0x000fe20000000800 */
[----:B------:R-:W-:Y:S01]  /*1dd0*/  @!PT LDS RZ, [RZ] ;  /* 0x00000000fffff984 */ /* 0x000fe20000000800 */
[----:B------:R-:W-:Y:S01]  /*1de0*/  LDGSTS.E.BYPASS.LTC128B.128 [R0+0x8000], desc[UR24][R228.64] ;  /* 0x08000000e4007fae */ /* 0x000fe2000b901d58 */
[----:B------:R-:W-:-:S02]  /*1df0*/  IADD3.X R5, R3, UR11, RZ, P1, !PT ;  /* 0x0000000b03057c10 */ /* 0x000fc40008ffe4ff */
[----:B------:R-:W-:Y:S01]  /*1e00*/  IMAD.IADD R7, R11, 0x1, R6 ;  /* 0x000000010b077824 */ /* 0x000fe200078e0206 */
[----:B------:R-:W-:Y:S01]  /*1e10*/  LDGSTS.E.BYPASS.LTC128B.128 [R0+0xa000], desc[UR24][R228.64+0x80] ;  /* 0x0a000080e4007fae */ /* 0x000fe2000b901d58 */
[----:B------:R-:W-:-:S03]  /*1e20*/  LEA R6, P1, R10, UR8, 0x1 ;  /* 0x000000080a067c11 */ /* 0x000fc6000f8208ff */
[----:B------:R-:W-:Y:S01]  /*1e30*/  LDGSTS.E.BYPASS.LTC128B.128 [R0+0x9000], desc[UR24][R8.64] ;  /* 0x0900000008007fae */ /* 0x000fe2000b901d58 */
[----:B------:R-:W-:Y:S01]  /*1e40*/  LEA.HI.X R7, R10, UR9, R7, 0x1, P1 ;  /* 0x000000090a077c11 */ /* 0x000fe200088f0c07 */
[----:B------:R-:W-:Y:S02]  /*1e50*/  ULDC.64 UR8, c[0x0][0x2b0] ;  /* 0x0000ac0000087ab9 */ /* 0x000fe40000000a00 */
[----:B------:R-:W-:Y:S01]  /*1e60*/  LDGSTS.E.BYPASS.LTC128B.128 [R0+0xb000], desc[UR24][R8.64+0x80] ;  /* 0x0b00008008007fae */ /* 0x000fe2000b901d58 */
[----:B------:R-:W-:-:S03]  /*1e70*/  UIMAD.WIDE UR48, UR36, 0x4, UR8 ;  /* 0x00000004243078a5 */ /* 0x000fc6000f8e0208 */
[----:B------:R-:W-:Y:S04]  /*1e80*/  LDGSTS.E.BYPASS.LTC128B.128 [R16], desc[UR24][R230.64] ;  /* 0x00000000e6107fae */ /* 0x000fe8000b901d58 */
[----:B------:R-:W-:Y:S04]  /*1e90*/  LDGSTS.E.BYPASS.LTC128B.128 [R16+0x2000], desc[UR24][R230.64+0x80] ;  /* 0x02000080e6107fae */ /* 0x000fe8000b901d58 */
[----:B------:R-:W-:Y:S04]  /*1ea0*/  LDGSTS.E.BYPASS.LTC128B.128 [R16+0x1000], desc[UR24][R12.64] ;  /* 0x010000000c107fae */ /* 0x000fe8000b901d58 */
[----:B------:R-:W-:Y:S04]  /*1eb0*/  LDGSTS.E.BYPASS.LTC128B.128 [R16+0x3000], desc[UR24][R12.64+0x80] ;  /* 0x030000800c107fae */ /* 0x000fe8000b901d58 */
[----:B------:R-:W-:Y:S04]  /*1ec0*/  LDGSTS.E.BYPASS.LTC128B.128 [R0+0xc000], desc[UR24][R2.64] ;  /* 0x0c00000002007fae */ /* 0x000fe8000b901d58 */
[----:B------:R1:W-:Y:S04]  /*1ed0*/  LDGSTS.E.BYPASS.LTC128B.128 [R0+0x10000], desc[UR24][R2.64+0x80] ;  /* 0x1000008002007fae */ /* 0x0003e8000b901d58 */
[----:B------:R-:W-:Y:S04]  /*1ee0*/  LDGSTS.E.BYPASS.LTC128B.128 [R0+0xd000], desc[UR24][R4.64] ;  /* 0x0d00000004007fae */ /* 0x000fe8000b901d58 */
[----:B------:R2:W-:Y:S01]  /*1ef0*/  LDGSTS.E.BYPASS.LTC128B.128 [R0+0x11000], desc[UR24][R4.64+0x80] ;  /* 0x1100008004007fae */ /* 0x0005e2000b901d58 */
[----:B-1----:R-:W-:-:S04]  /*1f00*/  IADD3 R2, P2, R4, UR10, RZ ;  /* 0x0000000a04027c10 */ /* 0x002fc8000ff5e0ff */
[----:B------:R-:W-:Y:S02]  /*1f10*/  IADD3.X R3, R5, UR11, RZ, P2, !PT ;  /* 0x0000000b05037c10 */ /* 0x000fe400097fe4ff */
[----:B------:R-:W-:Y:S01]  /*1f20*/  IADD3 R8, P2, R2, UR10, RZ ;  /* 0x0000000a02087c10 */ /* 0x000fe2000ff5e0ff */
[----:B------:R-:W-:Y:S01]  /*1f30*/  UIADD3 UR10, UR38, UR35, URZ ;  /* 0x00000023260a7290 */ /* 0x000fe2000fffe03f */
[----:B--2---:R-:W-:Y:S01]  /*1f40*/  IADD3 R4, P1, R6, UR13, RZ ;  /* 0x0000000d06047c10 */ /* 0x004fe2000ff3e0ff */
[----:B------:R-:W-:Y:S01]  /*1f50*/  LDGSTS.E.BYPASS.LTC128B.128 [R0+0xe000], desc[UR24][R2.64] ;  /* 0x0e00000002007fae */ /* 0x000fe2000b901d58 */
[----:B------:R-:W-:Y:S02]  /*1f60*/  IADD3.X R9, R3, UR11, RZ, P2, !PT ;  /* 0x0000000b03097c10 */ /* 0x000fe400097fe4ff */
[----:B------:R-:W-:Y:S01]  /*1f70*/  IADD3.X R5, R7, UR6, RZ, P1, !PT ;  /* 0x0000000607057c10 */ /* 0x000fe20008ffe4ff */
[----:B------:R1:W-:Y:S04]  /*1f80*/  LDGSTS.E.BYPASS.LTC128B.128 [R0+0x12000], desc[UR24][R2.64+0x80] ;  /* 0x1200008002007fae */ /* 0x0003e8000b901d58 */
[----:B------:R-:W-:Y:S04]  /*1f90*/  LDGSTS.E.BYPASS.LTC128B.128 [R0+0xf000], desc[UR24][R8.64] ;  /* 0x0f00000008007fae */ /* 0x000fe8000b901d58 */
[----:B------:R-:W-:Y:S04]  /*1fa0*/  LDGSTS.E.BYPASS.LTC128B.128 [R0+0x13000], desc[UR24][R8.64+0x80] ;  /* 0x1300008008007fae */ /* 0x000fe8000b901d58 */
[----:B------:R-:W-:Y:S04]  /*1fb0*/  LDGSTS.E.BYPASS.LTC128B.128 [R0+0x14000], desc[UR24][R6.64] ;  /* 0x1400000006007fae */ /* 0x000fe8000b901d58 */
[----:B------:R2:W-:Y:S04]  /*1fc0*/  LDGSTS.E.BYPASS.LTC128B.128 [R0+0x18000], desc[UR24][R6.64+0x80] ;  /* 0x1800008006007fae */ /* 0x0005e8000b901d58 */
[----:B------:R3:W-:Y:S04]  /*1fd0*/  LDGSTS.E.BYPASS.LTC128B.128 [R0+0x15000], desc[UR24][R4.64] ;  /* 0x1500000004007fae */ /* 0x0007e8000b901d58 */
[----:B------:R3:W-:Y:S01]  /*1fe0*/  LDGSTS.E.BYPASS.LTC128B.128 [R0+0x19000], desc[UR24][R4.64+0x80] ;  /* 0x1900008004007fae */ /* 0x0007e2000b901d58 */
[----:B-1----:R-:W-:-:S04]  /*1ff0*/  IADD3 R2, P1, R4, UR13, RZ ;  /* 0x0000000d04027c10 */ /* 0x002fc8000ff3e0ff */
[----:B------:R-:W-:-:S05]  /*2000*/  IADD3.X R3, R5, UR6, RZ, P1, !PT ;  /* 0x0000000605037c10 */ /* 0x000fca0008ffe4ff */
[----:B------:R3:W-:Y:S04]  /*2010*/  LDGSTS.E.BYPASS.LTC128B.128 [R0+0x16000], desc[UR24][R2.64] ;  /* 0x1600000002007fae */ /* 0x0007e8000b901d58 */
[----:B------:R3:W-:Y:S01]  /*2020*/  LDGSTS.E.BYPASS.LTC128B.128 [R0+0x1a000], desc[UR24][R2.64+0x80] ;  /* 0x1a00008002007fae */ /* 0x0007e2000b901d58 */
[----:B--2---:R-:W-:-:S04]  /*2030*/  IADD3 R6, P1, R2, UR13, RZ ;  /* 0x0000000d02067c10 */ /* 0x004fc8000ff3e0ff */
[----:B------:R-:W-:Y:S01]  /*2040*/  IADD3.X R7, R3, UR6, RZ, P1, !PT ;  /* 0x0000000603077c10 */ /* 0x000fe20008ffe4ff */
[----:B------:R-:W-:Y:S01]  /*2050*/  ULDC.64 UR6, c[0x0][0x478] ;  /* 0x00011e0000067ab9 */ /* 0x000fe20000000a00 */
[----:B------:R-:W-:Y:S01]  /*2060*/  PLOP3.LUT P1, PT, PT, PT, UP0, 0x80, 0x0 ;  /* 0x000000000000781c */ /* 0x000fe20003f2f008 */
[----:B------:R-:W-:Y:S02]  /*2070*/  UIMAD.WIDE UR10, UR10, 0x4, UR6 ;  /* 0x000000040a0a78a5 */ /* 0x000fe4000f8e0206 */
[----:B------:R3:W-:Y:S04]  /*2080*/  LDGSTS.E.BYPASS.LTC128B.128 [R0+0x17000], desc[UR24][R6.64] ;  /* 0x1700000006007fae */ /* 0x0007e8000b901d58 */
[----:B------:R3:W-:Y:S04]  /*2090*/  LDGSTS.E.BYPASS.LTC128B.128 [R0+0x1b000], desc[UR24][R6.64+0x80] ;  /* 0x1b00008006007fae */ /* 0x0007e8000b901d58 */
[----:B------:R-:W0:Y:S02]  /*20a0*/  LDGDEPBAR ;  /* 0x00000000000079af */ /* 0x000e240000000000 */
[----:B------:R-:W-:Y:S05]  /*20b0*/  @!P1 BRA `(.L_x_1622) ;  /* 0x0000004800549947 */ /* 0x000fea0003800000 */
[----:B---3--:R-:W1:Y:S01]  /*20c0*/  LDC.64 R4, c[0x0][0x3b8] ;  /* 0x0000ee00ff047b82 */ /* 0x008e620000000a00 */
[----:B------:R-:W-:Y:S01]  /*20d0*/  IMAD.MOV.U32 R2, RZ, RZ, 0x4 ;  /* 0x00000004ff027424 */ /* 0x000fe200078e00ff */
[----:B------:R-:W-:-:S06]  /*20e0*/  UIMAD UR6, UR20, UR33, UR22 ;  /* 0x00000021140672a4 */ /* 0x000fcc000f8e0216 */
[----:B------:R-:W2:Y:S01]  /*20f0*/  LDC R247, c[0x0][0x2dc] ;  /* 0x0000b700fff77b82 */ /* 0x000ea20000000800 */
[----:B-1----:R-:W3:Y:S04]  /*2100*/  LDG.E.64 R6, desc[UR24][R4.64] ;  /* 0x0000001804067981 */ /* 0x002ee8000c1e1b00 */
[----:B------:R-:W4:Y:S01]  /*2110*/  LDG.E.64 R4, desc[UR24][R4.64+0x8] ;  /* 0x0000081804047981 */ /* 0x000f22000c1e1b00 */
[----:B------:R-:W-:Y:S01]  /*2120*/  IMAD.WIDE R2, R241, R2, UR48 ;  /* 0x00000030f1027e25 */ /* 0x000fe2000f8e0202 */
[----:B------:R-:W-:Y:S01]  /*2130*/  USHF.L.U32 UR6, UR6, 0x5, URZ ;  /* 0x0000000506067899 */ /* 0x000fe2000800063f */
[----:B------:R-:W-:-:S03]  /*2140*/  SHF.R.S32.HI R244, RZ, 0x1f, R27 ;  /* 0x0000001ffff47819 */ /* 0x000fc6000001141b */
[----:B------:R-:W5:Y:S01]  /*2150*/  LDG.E R240, desc[UR24][R2.64] ;  /* 0x0000001802f07981 */ /* 0x000f62000c1e1900 */
[----:B------:R-:W-:Y:S01]  /*2160*/  USHF.R.S32.HI UR8, URZ, 0x1f, UR6 ;  /* 0x0000001f3f087899 */ /* 0x000fe20008011406 */
[----:B------:R-:W-:Y:S02]  /*2170*/  IADD3 R0, R215, 0x2000, RZ ;  /* 0x00002000d7007810 */ /* 0x000fe40007ffe0ff */
[----:B------:R-:W5:Y:S04]  /*2180*/  LDG.E R239, desc[UR24][R2.64+0x20] ;  /* 0x0000201802ef7981 */ /* 0x000f68000c1e1900 */
[----:B------:R-:W5:Y:S04]  /*2190*/  LDG.E R238, desc[UR24][R2.64+0x80] ;  /* 0x0000801802ee7981 */ /* 0x000f68000c1e1900 */
[----:B------:R1:W5:Y:S01]  /*21a0*/  LDG.E R237, desc[UR24][R2.64+0xa0] ;  /* 0x0000a01802ed7981 */ /* 0x000362000c1e1900 */
[----:B------:R-:W-:Y:S01]  /*21b0*/  IMAD.MOV.U32 R236, RZ, RZ, R16 ;  /* 0x000000ffffec7224 */ /* 0x000fe200078e0010 */
[----:B------:R-:W-:Y:S01]  /*21c0*/  MOV R159, RZ ;  /* 0x000000ff009f7202 */ /* 0x000fe20000000f00 */
[----:B------:R-:W-:Y:S01]  /*21d0*/  IMAD.MOV.U32 R217, RZ, RZ, 0x20 ;  /* 0x00000020ffd97424 */ /* 0x000fe200078e00ff */
[----:B------:R-:W-:Y:S01]  /*21e0*/  SEL R0, R0, R215, !P0 ;  /* 0x000000d700007207 */ /* 0x000fe20004000000 */
[----:B------:R-:W-:Y:S01]  /*21f0*/  IMAD.MOV.U32 R216, RZ, RZ, 0x40 ;  /* 0x00000040ffd87424 */ /* 0x000fe200078e00ff */
[----:B------:R-:W-:Y:S01]  /*2200*/  UMOV UR9, UR11 ;  /* 0x0000000b00097c82 */ /* 0x000fe20008000000 */
[----:B-1----:R-:W-:-:S05]  /*2210*/  VIADD R2, R214, 0x2000 ;  /* 0x00002000d6027836 */ /* 0x002fca0000000000 */
[----:B------:R-:W-:Y:S02]  /*2220*/  SEL R2, R2, R214, !P0 ;  /* 0x000000d602027207 */ /* 0x000fe40004000000 */
[----:B---3--:R-:W-:Y:S02]  /*2230*/  R2UR UR46, R7 ;  /* 0x00000000072e72ca */ /* 0x008fe400000e0000 */
[----:B------:R-:W-:-:S11]  /*2240*/  R2UR UR7, R6 ;  /* 0x00000000060772ca */ /* 0x000fd600000e0000 */
[----:B------:R-:W-:Y:S02]  /*2250*/  UIADD3 UR45, UR46, 0x646e171e, URZ ;  /* 0x646e171e2e2d7890 */ /* 0x000fe4000fffe03f */
[----:B------:R-:W-:Y:S02]  /*2260*/  UIADD3 UR44, UR7, -0x4ab325aa, URZ ;  /* 0xb54cda56072c7890 */ /* 0x000fe4000fffe03f */
[----:B------:R-:W-:Y:S02]  /*2270*/  UIADD3 UR43, UR46, -0x56f99767, URZ ;  /* 0xa90668992e2b7890 */ /* 0x000fe4000fffe03f */
[----:B------:R-:W-:Y:S02]  /*2280*/  UIADD3 UR42, UR7, 0x1715609d, URZ ;  /* 0x1715609d072a7890 */ /* 0x000fe4000fffe03f */
[----:B------:R-:W-:Y:S02]  /*2290*/  UIADD3 UR41, UR46, -0x126145ec, URZ ;  /* 0xed9eba142e297890 */ /* 0x000fe4000fffe03f */
[----:B------:R-:W-:Y:S01]  /*22a0*/  UIADD3 UR40, UR7, 0x78dde6e4, URZ ;  /* 0x78dde6e407287890 */ /* 0x000fe2000fffe03f */
[----:B----4-:R-:W-:Y:S01]  /*22b0*/  IADD3 R242, P2, P1, R4, UR6, R27 ;  /* 0x0000000604f27c10 */ /* 0x010fe2000f95e01b */
[----:B------:R-:W-:Y:S01]  /*22c0*/  ULDC UR6, c[0x0][0x270] ;  /* 0x00009c0000067ab9 */ /* 0x000fe20000000800 */
[----:B------:R-:W-:-:S02]  /*22d0*/  UIADD3 UR39, UR46, 0x32370b8f, URZ ;  /* 0x32370b8f2e277890 */ /* 0x000fc4000fffe03f */
[----:B------:R-:W-:Y:S01]  /*22e0*/  IADD3.X R244, R5, UR8, R244, P2, P1 ;  /* 0x0000000805f47c10 */ /* 0x000fe200097e24f4 */
[----:B------:R-:W-:Y:S02]  /*22f0*/  UIADD3 UR38, UR7, -0x255992d5, URZ ;  /* 0xdaa66d2b07267890 */ /* 0x000fe4000fffe03f */
[----:B------:R-:W-:Y:S02]  /*2300*/  UIADD3 UR37, UR46, 0x76cf5d0a, URZ ;  /* 0x76cf5d0a2e257890 */ /* 0x000fe4000fffe03f */
[----:B------:R-:W-:Y:S02]  /*2310*/  UIADD3 UR36, UR7, 0x3c6ef372, URZ ;  /* 0x3c6ef37207247890 */ /* 0x000fe4000fffe03f */
[----:B------:R-:W-:Y:S02]  /*2320*/  UIADD3 UR35, UR46, -0x4498517b, URZ ;  /* 0xbb67ae852e237890 */ /* 0x000fe4000fffe03f */
[----:B------:R-:W-:Y:S01]  /*2330*/  UIADD3 UR34, UR7, -0x61c88647, URZ ;  /* 0x9e3779b907227890 */ /* 0x000fe2000fffe03f */
[----:B------:R-:W-:Y:S01]  /*2340*/  LEA R207, R2, UR5, 0x1 ;  /* 0x0000000502cf7c11 */ /* 0x000fe2000f8e08ff */
[----:B------:R-:W-:Y:S01]  /*2350*/  IMAD.WIDE.U32 R242, R242, -0x2daee0ad, RZ ;  /* 0xd2511f53f2f27825 */ /* 0x000fe200078e00ff */
[----:B------:R-:W-:Y:S01]  /*2360*/  LEA R209, R0, UR5, 0x1 ;  /* 0x0000000500d17c11 */ /* 0x000fe2000f8e08ff */
[----:B------:R-:W-:Y:S01]  /*2370*/  ULDC.U8 UR8, c[0x0][0x388] ;  /* 0x0000e20000087ab9 */ /* 0x000fe20000000000 */
[----:B------:R-:W-:Y:S01]  /*2380*/  LOP3.LUT R244, R244, UR7, RZ, 0x3c, !PT ;  /* 0x00000007f4f47c12 */ /* 0x000fe2000f8e3cff */
[----:B--2---:R-:W-:-:S06]  /*2390*/  ULDC UR7, c[0x0][0x2ec] ;  /* 0x0000bb0000077ab9 */ /* 0x004fcc0000000800 */
.L_x_1625:
[----:B------:R-:W2:Y:S01]  /*23a0*/  LDL R0, [R1] ;  /* 0x0000000001007983 */ /* 0x000ea20000100800 */
[----:B------:R-:W-:Y:S03]  /*23b0*/  UISETP.GE.AND UP2, UPT, UR12, 0x1, UPT ;  /* 0x000000010c00788c */ /* 0x000fe6000bf46270 */
[----:B------:R-:W0:Y:S01]  /*23c0*/  LDGDEPBAR ;  /* 0x00000000000079af */ /* 0x000e220000000000 */
[----:B--2---:R-:W-:Y:S01]  /*23d0*/  R2P PR, R0, 0x6 ;  /* 0x0000000600007804 */ /* 0x004fe20000000000 */
[----:B------:R-:W-:Y:S04]  /*23e0*/  DEPBAR.LE SB0, 0x0 ;  /* 0x000080000000791a */ /* 0x000fe80000000000 */
[----:B------:R-:W-:Y:S01]  /*23f0*/  BAR.SYNC.DEFER_BLOCKING 0x0 ;  /* 0x0000000000007b1d */ /* 0x000fe20000010000 */
[----:B------:R-:W-:Y:S02]  /*2400*/  SEL R204, R217, 0xffffffe0, !P1 ;  /* 0xffffffe0d9cc7807 */ /* 0x000fe40004800000 */
[----:B------:R-:W-:Y:S02]  /*2410*/  SEL R208, R216, 0xffffffc0, !P2 ;  /* 0xffffffc0d8d07807 */ /* 0x000fe40005000000 */
[----:B-----5:R-:W-:Y:S01]  /*2420*/  FSETP.NEU.FTZ.AND P0, PT, R240, -INF , PT ;  /* 0xff800000f000780b */ /* 0x020fe20003f1d000 */
[C---:B------:R-:W-:Y:S02]  /*2430*/  IMAD.IADD R0, R209.reuse, 0x1, R204 ;  /* 0x00000001d1007824 */ /* 0x040fe400078e02cc */
[----:B------:R-:W-:Y:S02]  /*2440*/  IMAD.IADD R3, R209, 0x1, R208 ;  /* 0x00000001d1037824 */ /* 0x000fe400078e02d0 */
[----:B------:R-:W-:Y:S01]  /*2450*/  IMAD.IADD R2, R208, 0x1, R0 ;  /* 0x00000001d0027824 */ /* 0x000fe200078e0200 */
        /* <DEDUP_REMOVED lines=16> */
[----:B------:R-:W-:Y:S05]  /*2560*/  LDSM.16.M88.4 R192, [R213+0xc800] ;  /* 0x00c80000d5c0783b */ /* 0x000fea0000000200 */
[-C--:B------:R-:W-:Y:S03]  /*2570*/  HMMA.16816.F32 R28, R28, R166.reuse, RZ ;  /* 0x000000a61c1c723c */ /* 0x080fe600000018ff */
[----:B------:R-:W-:Y:S03]  /*2580*/  LDSM.16.M88.4 R200, [R212+0xc000] ;  /* 0x00c00000d4c8783b */ /* 0x000fe60000000200 */
[----:B------:R-:W-:Y:S05]  /*2590*/  HMMA.16816.F32 R32, R32, R166, RZ ;  /* 0x000000a62020723c */ /* 0x000fea00000018ff */
[----:B------:R-:W3:Y:S01]  /*25a0*/  LDSM.16.M88.4 R164, [R3+0x1000] ;  /* 0x0010000003a4783b */ /* 0x000ee20000000200 */
[-C--:B----4-:R-:W-:Y:S06]  /*25b0*/  HMMA.16816.F32 R4, R168, R172.reuse, R4 ;  /* 0x000000aca804723c */ /* 0x090fec0000001804 */
[C---:B-1----:R-:W-:Y:S01]  /*25c0*/  HMMA.16816.F32 R8, R176.reuse, R172, R8 ;  /* 0x000000acb008723c */ /* 0x042fe20000001808 */
[----:B------:R-:W1:Y:S05]  /*25d0*/  LDSM.16.M88.4 R196, [R2] ;  /* 0x0000000002c4783b */ /* 0x000e6a0000000200 */
[-C--:B------:R-:W-:Y:S06]  /*25e0*/  HMMA.16816.F32 R12, R176, R174.reuse, R12 ;  /* 0x000000aeb00c723c */ /* 0x080fec000000180c */
[C---:B------:R-:W-:Y:S01]  /*25f0*/  HMMA.16816.F32 R16, R168.reuse, R174, R16 ;  /* 0x000000aea810723c */ /* 0x040fe20000001810 */
[----:B------:R-:W-:Y:S05]  /*2600*/  LDSM.16.M88.4 R172, [R212+0xc800] ;  /* 0x00c80000d4ac783b */ /* 0x000fea0000000200 */
[-C--:B--2---:R-:W-:Y:S06]  /*2610*/  HMMA.16816.F32 R20, R168, R180.reuse, R20 ;  /* 0x000000b4a814723c */ /* 0x084fec0000001814 */
[C---:B------:R-:W-:Y:S06]  /*2620*/  HMMA.16816.F32 R24, R176.reuse, R180, R24 ;  /* 0x000000b4b018723c */ /* 0x040fec0000001818 */
[-C--:B------:R-:W-:Y:S01]  /*2630*/  HMMA.16816.F32 R28, R176, R182.reuse, R28 ;  /* 0x000000b6b01c723c */ /* 0x080fe2000000181c */
[----:B------:R-:W-:Y:S05]  /*2640*/  LDSM.16.M88.4 R176, [R209+0x2000] ;  /* 0x00200000d1b0783b */ /* 0x000fea0000000200 */
[----:B------:R-:W-:Y:S03]  /*2650*/  HMMA.16816.F32 R32, R168, R182, R32 ;  /* 0x000000b6a820723c */ /* 0x000fe60000001820 */
[----:B------:R-:W2:Y:S03]  /*2660*/  LDSM.16.M88.4 R168, [R2+0x1000] ;  /* 0x0010000002a8783b */ /* 0x000ea60000000200 */
[-C--:B------:R-:W-:Y:S05]  /*2670*/  HMMA.16816.F32 R4, R184, R188.reuse, R4 ;  /* 0x000000bcb804723c */ /* 0x080fea0000001804 */
[----:B------:R-:W4:Y:S01]  /*2680*/  LDSM.16.M88.4 R180, [R210+0x10000] ;  /* 0x01000000d2b4783b */ /* 0x000f220000000200 */
[C---:B---3--:R-:W-:Y:S06]  /*2690*/  HMMA.16816.F32 R8, R164.reuse, R188, R8 ;  /* 0x000000bca408723c */ /* 0x048fec0000001808 */
        /* <DEDUP_REMOVED lines=9> */
[-C--:B-1----:R-:W-:Y:S05]  /*2730*/  HMMA.16816.F32 R4, R196, R200.reuse, R4 ;  /* 0x000000c8c404723c */ /* 0x082fea0000001804 */
[----:B------:R-:W1:Y:S01]  /*2740*/  LDSM.16.M88.4 R192, [R211+0x10000] ;  /* 0x01000000d3c0783b */ /* 0x000e620000000200 */
[C---:B--2---:R-:W-:Y:S06]  /*2750*/  HMMA.16816.F32 R8, R168.reuse, R200, R8 ;  /* 0x000000c8a808723c */ /* 0x044fec0000001808 */
[-C--:B------:R-:W-:Y:S06]  /*2760*/  HMMA.16816.F32 R12, R168, R202.reuse, R12 ;  /* 0x000000caa80c723c */ /* 0x080fec000000180c */
[C---:B------:R-:W-:Y:S01]  /*2770*/  HMMA.16816.F32 R16, R196.reuse, R202, R16 ;  /* 0x000000cac410723c */ /* 0x040fe20000001810 */
[----:B------:R-:W-:Y:S05]  /*2780*/  LDSM.16.M88.4 R200, [R213+0x10000] ;  /* 0x01000000d5c8783b */ /* 0x000fea0000000200 */
[-C--:B------:R-:W-:Y:S06]  /*2790*/  HMMA.16816.F32 R20, R196, R172.reuse, R20 ;  /* 0x000000acc414723c */ /* 0x080fec0000001814 */
[C---:B------:R-:W-:Y:S06]  /*27a0*/  HMMA.16816.F32 R24, R168.reuse, R172, R24 ;  /* 0x000000aca818723c */ /* 0x040fec0000001818 */
[-C--:B------:R-:W-:Y:S01]  /*27b0*/  HMMA.16816.F32 R28, R168, R174.reuse, R28 ;  /* 0x000000aea81c723c */ /* 0x080fe2000000181c */
[----:B------:R2:W1:Y:S05]  /*27c0*/  LDSM.16.M88.4 R168, [R0+0x3000] ;  /* 0x0030000000a8783b */ /* 0x00046a0000000200 */
[----:B------:R-:W-:Y:S03]  /*27d0*/  HMMA.16816.F32 R32, R196, R174, R32 ;  /* 0x000000aec420723c */ /* 0x000fe60000001820 */
[----:B------:R-:W1:Y:S03]  /*27e0*/  LDSM.16.M88.4 R172, [R211+0x10800] ;  /* 0x01080000d3ac783b */ /* 0x000e660000000200 */
[-C--:B----4-:R-:W-:Y:S05]  /*27f0*/  HMMA.16816.F32 R4, R176, R180.reuse, R4 ;  /* 0x000000b4b004723c */ /* 0x090fea0000001804 */
[----:B------:R-:W4:Y:S01]  /*2800*/  LDSM.16.M88.4 R196, [R3+0x2000] ;  /* 0x0020000003c4783b */ /* 0x000f220000000200 */
[C---:B---3--:R-:W-:Y:S06]  /*2810*/  HMMA.16816.F32 R8, R164.reuse, R180, R8 ;  /* 0x000000b4a408723c */ /* 0x048fec0000001808 */
[-C--:B------:R-:W-:Y:S01]  /*2820*/  HMMA.16816.F32 R12, R164, R182.reuse, R12 ;  /* 0x000000b6a40c723c */ /* 0x080fe2000000180c */
[----:B--2---:R-:W-:Y:S04]  /*2830*/  IMAD.U32 R0, RZ, RZ, UR12 ;  /* 0x0000000cff007e24 */ /* 0x004fe8000f8e00ff */
[----:B------:R-:W-:Y:S01]  /*2840*/  IMAD R0, R0, 0x4, R252 ;  /* 0x0000000400007824 */ /* 0x000fe200078e02fc */
[C---:B------:R-:W-:Y:S01]  /*2850*/  HMMA.16816.F32 R16, R176.reuse, R182, R16 ;  /* 0x000000b6b010723c */ /* 0x040fe20000001810 */
[----:B------:R-:W-:Y:S05]  /*2860*/  LDSM.16.M88.4 R180, [R2+0x2000] ;  /* 0x0020000002b4783b */ /* 0x000fea0000000200 */
[-C--:B------:R-:W-:Y:S06]  /*2870*/  HMMA.16816.F32 R20, R176, R184.reuse, R20 ;  /* 0x000000b8b014723c */ /* 0x080fec0000001814 */
[C---:B------:R-:W-:Y:S06]  /*2880*/  HMMA.16816.F32 R24, R164.reuse, R184, R24 ;  /* 0x000000b8a418723c */ /* 0x040fec0000001818 */
[-C--:B------:R-:W-:Y:S01]  /*2890*/  HMMA.16816.F32 R28, R164, R186.reuse, R28 ;  /* 0x000000baa41c723c */ /* 0x080fe2000000181c */
[----:B------:R-:W2:Y:S05]  /*28a0*/  LDSM.16.M88.4 R164, [R3+0x3000] ;  /* 0x0030000003a4783b */ /* 0x000eaa0000000200 */
[----:B------:R-:W-:Y:S03]  /*28b0*/  HMMA.16816.F32 R32, R176, R186, R32 ;  /* 0x000000bab020723c */ /* 0x000fe60000001820 */
[----:B------:R-:W3:Y:S03]  /*28c0*/  LDSM.16.M88.4 R176, [R213+0x10800] ;  /* 0x01080000d5b0783b */ /* 0x000ee60000000200 */
[-C--:B-1----:R-:W-:Y:S05]  /*28d0*/  HMMA.16816.F32 R4, R188, R192.reuse, R4 ;  /* 0x000000c0bc04723c */ /* 0x082fea0000001804 */
[----:B------:R-:W1:Y:S01]  /*28e0*/  LDSM.16.M88.4 R184, [R212+0x10000] ;  /* 0x01000000d4b8783b */ /* 0x000e620000000200 */
[C---:B------:R-:W-:Y:S06]  /*28f0*/  HMMA.16816.F32 R8, R168.reuse, R192, R8 ;  /* 0x000000c0a808723c */ /* 0x040fec0000001808 */
[-C--:B------:R-:W-:Y:S06]  /*2900*/  HMMA.16816.F32 R12, R168, R194.reuse, R12 ;  /* 0x000000c2a80c723c */ /* 0x080fec000000180c */
[C---:B------:R-:W-:Y:S06]  /*2910*/  HMMA.16816.F32 R16, R188.reuse, R194, R16 ;  /* 0x000000c2bc10723c */ /* 0x040fec0000001810 */
[-C--:B------:R-:W-:Y:S06]  /*2920*/  HMMA.16816.F32 R20, R188, R172.reuse, R20 ;  /* 0x000000acbc14723c */ /* 0x080fec0000001814 */
[C---:B------:R-:W-:Y:S06]  /*2930*/  HMMA.16816.F32 R24, R168.reuse, R172, R24 ;  /* 0x000000aca818723c */ /* 0x040fec0000001818 */
[-C--:B------:R-:W-:Y:S01]  /*2940*/  HMMA.16816.F32 R28, R168, R174.reuse, R28 ;  /* 0x000000aea81c723c */ /* 0x080fe2000000181c */
[----:B------:R3:W1:Y:S04]  /*2950*/  LDSM.16.M88.4 R168, [R2+0x3000] ;  /* 0x0030000002a8783b */ /* 0x0006680000000200 */
[----:B------:R-:W-:Y:S01]  /*2960*/  IMAD.WIDE.U32 R172, R0, -0x326172a9, RZ ;  /* 0xcd9e8d5700ac7825 */ /* 0x000fe200078e00ff */
[----:B------:R-:W-:Y:S06]  /*2970*/  HMMA.16816.F32 R32, R188, R174, R32 ;  /* 0x000000aebc20723c */ /* 0x000fec0000001820 */
[-C--:B----4-:R-:W-:Y:S06]  /*2980*/  HMMA.16816.F32 R4, R196, R200.reuse, R4 ;  /* 0x000000c8c404723c */ /* 0x090fec0000001804 */
[C---:B--2---:R-:W-:Y:S06]  /*2990*/  HMMA.16816.F32 R8, R164.reuse, R200, R8 ;  /* 0x000000c8a408723c */ /* 0x044fec0000001808 */
[-C--:B------:R-:W-:Y:S01]  /*29a0*/  HMMA.16816.F32 R12, R164, R202.reuse, R12 ;  /* 0x000000caa40c723c */ /* 0x080fe2000000180c */
[----:B---3--:R-:W-:Y:S04]  /*29b0*/  IMAD.U32 R2, RZ, RZ, UR23 ;  /* 0x00000017ff027e24 */ /* 0x008fe8000f8e00ff */
[----:B------:R-:W-:Y:S01]  /*29c0*/  IMAD R2, R2, 0x4, R245 ;  /* 0x0000000402027824 */ /* 0x000fe200078e02f5 */
[C---:B------:R-:W-:Y:S05]  /*29d0*/  HMMA.16816.F32 R16, R196.reuse, R202, R16 ;  /* 0x000000cac410723c */ /* 0x040fea0000001810 */
[----:B------:R-:W-:Y:S01]  /*29e0*/  LOP3.LUT R2, R2, UR46, RZ, 0x3c, !PT ;  /* 0x0000002e02027c12 */ /* 0x000fe2000f8e3cff */
[-C--:B------:R-:W-:Y:S05]  /*29f0*/  HMMA.16816.F32 R20, R196, R176.reuse, R20 ;  /* 0x000000b0c414723c */ /* 0x080fea0000001814 */
[----:B------:R-:W-:Y:S01]  /*2a00*/  LOP3.LUT R2, R243, R2, RZ, 0x3c, !PT ;  /* 0x00000002f3027212 */ /* 0x000fe200078e3cff */
[C---:B------:R-:W-:Y:S05]  /*2a10*/  HMMA.16816.F32 R24, R164.reuse, R176, R24 ;  /* 0x000000b0a418723c */ /* 0x040fea0000001818 */
[----:B------:R-:W-:Y:S01]  /*2a20*/  IMAD.WIDE.U32 R2, R2, -0x326172a9, RZ ;  /* 0xcd9e8d5702027825 */ /* 0x000fe200078e00ff */
[-C--:B------:R-:W-:Y:S05]  /*2a30*/  HMMA.16816.F32 R28, R164, R178.reuse, R28 ;  /* 0x000000b2a41c723c */ /* 0x080fea000000181c */
[----:B------:R-:W-:Y:S01]  /*2a40*/  LOP3.LUT R172, R3, UR34, R172, 0x96, !PT ;  /* 0x0000002203ac7c12 */ /* 0x000fe2000f8e96ac */
[----:B------:R-:W-:Y:S05]  /*2a50*/  HMMA.16816.F32 R32, R196, R178, R32 ;  /* 0x000000b2c420723c */ /* 0x000fea0000001820 */
[----:B------:R-:W-:Y:S01]  /*2a60*/  FMUL.FTZ R164, R240, 1.4426950216293334961 ;  /* 0x3fb8aa3bf0a47820 */ /* 0x000fe20000410000 */
[-C--:B-1----:R-:W-:Y:S05]  /*2a70*/  HMMA.16816.F32 R4, R180, R184.reuse, R4 ;  /* 0x000000b8b404723c */ /* 0x082fea0000001804 */
[----:B------:R-:W-:Y:S01]  /*2a80*/  FSEL R164, R164, RZ, P0 ;  /* 0x000000ffa4a47208 */ /* 0x000fe20000000000 */
[C---:B------:R-:W-:Y:S04]  /*2a90*/  HMMA.16816.F32 R8, R168.reuse, R184, R8 ;  /* 0x000000b8a808723c */ /* 0x040fe80000001808 */
[----:B------:R-:W-:Y:S01]  /*2aa0*/  FSETP.NEU.FTZ.AND P0, PT, R239, -INF , PT ;  /* 0xff800000ef00780b */ /* 0x000fe20003f1d000 */
[----:B------:R-:W-:Y:S01]  /*2ab0*/  VIADD R166, R0, 0x2 ;  /* 0x0000000200a67836 */ /* 0x000fe20000000000 */
[-C--:B------:R-:W-:Y:S05]  /*2ac0*/  HMMA.16816.F32 R12, R168, R186.reuse, R12 ;  /* 0x000000baa80c723c */ /* 0x080fea000000180c */
[----:B------:R-:W-:Y:S01]  /*2ad0*/  IMAD.WIDE.U32 R166, R166, -0x326172a9, RZ ;  /* 0xcd9e8d57a6a67825 */ /* 0x000fe200078e00ff */
[C---:B------:R-:W-:Y:S05]  /*2ae0*/  HMMA.16816.F32 R16, R180.reuse, R186, R16 ;  /* 0x000000bab410723c */ /* 0x040fea0000001810 */
[----:B------:R-:W-:Y:S01]  /*2af0*/  LOP3.LUT R174, R3, UR34, R166, 0x96, !PT ;  /* 0x0000002203ae7c12 */ /* 0x000fe2000f8e96a6 */
[--C-:B------:R-:W-:Y:S01]  /*2b00*/  FFMA.FTZ R4, R4, UR7, -R164.reuse ;  /* 0x0000000704047c23 */ /* 0x100fe200080108a4 */
[----:B------:R-:W-:Y:S01]  /*2b10*/  FFMA.FTZ R5, R5, UR7, -R164 ;  /* 0x0000000705057c23 */ /* 0x000fe200080108a4 */
[----:B------:R-:W-:Y:S02]  /*2b20*/  FMUL.FTZ R3, R239, 1.4426950216293334961 ;  /* 0x3fb8aa3bef037820 */ /* 0x000fe40000410000 */
[----:B------:R-:W-:Y:S01]  /*2b30*/  MUFU.EX2 R200, R4 ;  /* 0x0000000400c87308 */ /* 0x000fe20000000800 */
[-C--:B------:R-:W-:Y:S01]  /*2b40*/  LOP3.LUT R0, R173, R244.reuse, RZ, 0x3c, !PT ;  /* 0x000000f4ad007212 */ /* 0x080fe200078e3cff */
[----:B------:R-:W-:Y:S01]  /*2b50*/  IMAD.WIDE.U32 R172, R172, -0x2daee0ad, RZ ;  /* 0xd2511f53acac7825 */ /* 0x000fe200078e00ff */
[----:B------:R-:W-:Y:S02]  /*2b60*/  FSEL R3, R3, RZ, P0 ;  /* 0x000000ff03037208 */ /* 0x000fe40000000000 */
[----:B------:R-:W-:Y:S01]  /*2b70*/  LOP3.LUT R165, R167, R244, RZ, 0x3c, !PT ;  /* 0x000000f4a7a57212 */ /* 0x000fe200078e3cff */
[----:B------:R-:W-:Y:S01]  /*2b80*/  IMAD.WIDE.U32 R166, R0, -0x2daee0ad, RZ ;  /* 0xd2511f5300a67825 */ /* 0x000fe200078e00ff */
[----:B------:R-:W-:Y:S03]  /*2b90*/  LOP3.LUT R177, R242, UR35, RZ, 0x3c, !PT ;  /* 0x00000023f2b17c12 */ /* 0x000fe6000f8e3cff */
[----:B------:R1:W-:Y:S01]  /*2ba0*/  MUFU.EX2 R202, R5 ;  /* 0x0000000500ca7308 */ /* 0x0003e20000000800 */
[--C-:B------:R-:W-:Y:S01]  /*2bb0*/  FFMA.FTZ R6, R6, UR7, -R3.reuse ;  /* 0x0000000706067c23 */ /* 0x100fe20008010803 */
[--C-:B------:R-:W-:Y:S01]  /*2bc0*/  FFMA.FTZ R7, R7, UR7, -R3.reuse ;  /* 0x0000000707077c23 */ /* 0x100fe20008010803 */
[----:B------:R-:W-:Y:S01]  /*2bd0*/  LOP3.LUT R167, R177, R167, RZ, 0x3c, !PT ;  /* 0x000000a7b1a77212 */ /* 0x000fe200078e3cff */
[----:B------:R-:W-:Y:S01]  /*2be0*/  IMAD.WIDE.U32 R174, R174, -0x2daee0ad, RZ ;  /* 0xd2511f53aeae7825 */ /* 0x000fe200078e00ff */
[----:B------:R-:W-:Y:S02]  /*2bf0*/  LOP3.LUT R176, R173, UR37, R166, 0x96, !PT ;  /* 0x00000025adb07c12 */ /* 0x000fe4000f8e96a6 */
[----:B------:R-:W-:Y:S03]  /*2c00*/  LOP3.LUT R0, R2, UR36, RZ, 0x3c, !PT ;  /* 0x0000002402007c12 */ /* 0x000fe6000f8e3cff */
[----:B------:R2:W-:Y:S01]  /*2c10*/  MUFU.EX2 R201, R6 ;  /* 0x0000000600c97308 */ /* 0x0005e20000000800 */
[----:B------:R-:W-:Y:S04]  /*2c20*/  IMAD.WIDE.U32 R166, R167, -0x326172a9, RZ ;  /* 0xcd9e8d57a7a67825 */ /* 0x000fe800078e00ff */
[C---:B------:R-:W-:Y:S01]  /*2c30*/  FMUL.FTZ R2, R238.reuse, 1.4426950216293334961 ;  /* 0x3fb8aa3bee027820 */ /* 0x040fe20000410000 */
[----:B------:R-:W-:Y:S01]  /*2c40*/  FSETP.NEU.FTZ.AND P0, PT, R238, -INF , PT ;  /* 0xff800000ee00780b */ /* 0x000fe20003f1d000 */
[----:B------:R-:W-:Y:S01]  /*2c50*/  FFMA.FTZ R16, R16, UR7, -R164 ;  /* 0x0000000710107c23 */ /* 0x000fe200080108a4 */
[--C-:B------:R-:W-:Y:S01]  /*2c60*/  FFMA.FTZ R18, R18, UR7, -R3.reuse ;  /* 0x0000000712127c23 */ /* 0x100fe20008010803 */
[----:B------:R-:W-:Y:S01]  /*2c70*/  LOP3.LUT R184, R0, R167, RZ, 0x3c, !PT ;  /* 0x000000a700b87212 */ /* 0x000fe200078e3cff */
[--C-:B------:R-:W-:Y:S01]  /*2c80*/  FFMA.FTZ R19, R19, UR7, -R3.reuse ;  /* 0x0000000713137c23 */ /* 0x100fe20008010803 */
[----:B------:R3:W-:Y:S01]  /*2c90*/  MUFU.EX2 R223, R7 ;  /* 0x0000000700df7308 */ /* 0x0007e20000000800 */
[----:B-1----:R-:W-:Y:S01]  /*2ca0*/  IMAD.WIDE.U32 R4, R165, -0x2daee0ad, RZ ;  /* 0xd2511f53a5047825 */ /* 0x002fe200078e00ff */
[----:B------:R-:W-:Y:S02]  /*2cb0*/  FSEL R2, R2, RZ, P0 ;  /* 0x000000ff02027208 */ /* 0x000fe40000000000 */
[----:B------:R-:W-:Y:S01]  /*2cc0*/  FSETP.NEU.FTZ.AND P0, PT, R237, -INF , PT ;  /* 0xff800000ed00780b */ /* 0x000fe20003f1d000 */
[----:B------:R-:W-:Y:S01]  /*2cd0*/  IMAD.WIDE.U32 R184, R184, -0x2daee0ad, RZ ;  /* 0xd2511f53b8b87825 */ /* 0x000fe200078e00ff */
[----:B------:R-:W-:Y:S02]  /*2ce0*/  LOP3.LUT R5, R177, R5, RZ, 0x3c, !PT ;  /* 0x00000005b1057212 */ /* 0x000fe400078e3cff */
[----:B------:R-:W-:Y:S01]  /*2cf0*/  LOP3.LUT R167, R175, UR37, R4, 0x96, !PT ;  /* 0x00000025afa77c12 */ /* 0x000fe2000f8e9604 */
[----:B------:R-:W-:Y:S01]  /*2d00*/  FFMA.FTZ R8, R8, UR7, -R2 ;  /* 0x0000000708087c23 */ /* 0x000fe20008010802 */
[----:B------:R-:W-:Y:S01]  /*2d10*/  IMAD.WIDE.U32 R176, R176, -0x326172a9, RZ ;  /* 0xcd9e8d57b0b07825 */ /* 0x000fe200078e00ff */
[----:B------:R-:W-:Y:S01]  /*2d20*/  LOP3.LUT R178, R185, UR39, R172, 0x96, !PT ;  /* 0x00000027b9b27c12 */ /* 0x000fe2000f8e96ac */
[----:B------:R-:W1:Y:S02]  /*2d30*/  MUFU.EX2 R196, R16 ;  /* 0x0000001000c47308 */ /* 0x000e640000000800 */
[----:B------:R-:W-:Y:S01]  /*2d40*/  FFMA.FTZ R9, R9, UR7, -R2 ;  /* 0x0000000709097c23 */ /* 0x000fe20008010802 */
[----:B------:R-:W-:Y:S01]  /*2d50*/  IMAD.WIDE.U32 R4, R5, -0x326172a9, RZ ;  /* 0xcd9e8d5705047825 */ /* 0x000fe200078e00ff */
[----:B------:R-:W-:Y:S03]  /*2d60*/  LOP3.LUT R165, R177, UR38, R166, 0x96, !PT ;  /* 0x00000026b1a57c12 */ /* 0x000fe6000f8e96a6 */
[----:B------:R-:W-:Y:S01]  /*2d70*/  FFMA.FTZ R12, R12, UR7, -R2 ;  /* 0x000000070c0c7c23 */ /* 0x000fe20008010802 */
[----:B------:R-:W-:Y:S01]  /*2d80*/  IMAD.WIDE.U32 R166, R167, -0x326172a9, RZ ;  /* 0xcd9e8d57a7a67825 */ /* 0x000fe200078e00ff */
[----:B--2---:R-:W-:Y:S01]  /*2d90*/  LOP3.LUT R6, R0, R5, RZ, 0x3c, !PT ;  /* 0x0000000500067212 */ /* 0x004fe200078e3cff */
[----:B------:R2:W-:Y:S02]  /*2da0*/  MUFU.EX2 R226, R8 ;  /* 0x0000000800e27308 */ /* 0x0005e40000000800 */
[----:B------:R-:W-:Y:S01]  /*2db0*/  FMUL.FTZ R0, R237, 1.4426950216293334961 ;  /* 0x3fb8aa3bed007820 */ /* 0x000fe20000410000 */
[----:B------:R-:W-:Y:S01]  /*2dc0*/  IMAD.WIDE.U32 R178, R178, -0x326172a9, RZ ;  /* 0xcd9e8d57b2b27825 */ /* 0x000fe200078e00ff */
[----:B------:R-:W-:Y:S03]  /*2dd0*/  LOP3.LUT R175, R167, UR38, R4, 0x96, !PT ;  /* 0x00000026a7af7c12 */ /* 0x000fe6000f8e9604 */
[----:B------:R-:W-:Y:S01]  /*2de0*/  FFMA.FTZ R13, R13, UR7, -R2 ;  /* 0x000000070d0d7c23 */ /* 0x000fe20008010802 */
[----:B---3--:R-:W-:Y:S01]  /*2df0*/  IMAD.WIDE.U32 R6, R6, -0x2daee0ad, RZ ;  /* 0xd2511f5306067825 */ /* 0x008fe200078e00ff */
[----:B------:R-:W-:Y:S01]  /*2e00*/  LOP3.LUT R188, R179, UR40, R176, 0x96, !PT ;  /* 0x00000028b3bc7c12 */ /* 0x000fe2000f8e96b0 */
[----:B------:R3:W-:Y:S01]  /*2e10*/  MUFU.EX2 R224, R9 ;  /* 0x0000000900e07308 */ /* 0x0007e20000000800 */
[----:B------:R-:W-:Y:S01]  /*2e20*/  FSEL R0, R0, RZ, P0 ;  /* 0x000000ff00007208 */ /* 0x000fe20000000000 */
[----:B------:R-:W-:Y:S01]  /*2e30*/  IMAD.WIDE.U32 R4, R165, -0x2daee0ad, RZ ;  /* 0xd2511f53a5047825 */ /* 0x000fe200078e00ff */
[----:B------:R-:W-:Y:S03]  /*2e40*/  LOP3.LUT R172, R7, UR39, R174, 0x96, !PT ;  /* 0x0000002707ac7c12 */ /* 0x000fe6000f8e96ae */
[----:B------:R-:W-:Y:S01]  /*2e50*/  FFMA.FTZ R17, R17, UR7, -R164 ;  /* 0x0000000711117c23 */ /* 0x000fe200080108a4 */
[----:B------:R-:W-:Y:S04]  /*2e60*/  IMAD.WIDE.U32 R174, R175, -0x2daee0ad, RZ ;  /* 0xd2511f53afae7825 */ /* 0x000fe800078e00ff */
[----:B------:R-:W-:Y:S01]  /*2e70*/  FFMA.FTZ R10, R10, UR7, -R0 ;  /* 0x000000070a0a7c23 */ /* 0x000fe20008010800 */
[----:B------:R4:W-:Y:S01]  /*2e80*/  MUFU.EX2 R220, R12 ;  /* 0x0000000c00dc7308 */ /* 0x0009e20000000800 */
[----:B--2---:R-:W-:Y:S01]  /*2e90*/  LOP3.LUT R8, R5, UR41, R184, 0x96, !PT ;  /* 0x0000002905087c12 */ /* 0x004fe2000f8e96b8 */
[----:B------:R-:W-:Y:S01]  /*2ea0*/  IMAD.WIDE.U32 R172, R172, -0x326172a9, RZ ;  /* 0xcd9e8d57acac7825 */ /* 0x000fe200078e00ff */
[----:B------:R-:W-:Y:S03]  /*2eb0*/  LOP3.LUT R184, R175, UR41, R6, 0x96, !PT ;  /* 0x00000029afb87c12 */ /* 0x000fe6000f8e9606 */
[----:B------:R-:W-:Y:S01]  /*2ec0*/  FFMA.FTZ R11, R11, UR7, -R0 ;  /* 0x000000070b0b7c23 */ /* 0x000fe20008010800 */
[----:B------:R-:W-:Y:S01]  /*2ed0*/  IMAD.WIDE.U32 R188, R188, -0x2daee0ad, RZ ;  /* 0xd2511f53bcbc7825 */ /* 0x000fe200078e00ff */
[----:B------:R-:W-:Y:S02]  /*2ee0*/  LOP3.LUT R176, R173, UR40, R166, 0x96, !PT ;  /* 0x00000028adb07c12 */ /* 0x000fe4000f8e96a6 */
[----:B------:R2:W-:Y:S01]  /*2ef0*/  MUFU.EX2 R227, R10 ;  /* 0x0000000a00e37308 */ /* 0x0005e20000000800 */
[--C-:B------:R-:W-:Y:S01]  /*2f00*/  FFMA.FTZ R165, R14, UR7, -R0.reuse ;  /* 0x000000070ea57c23 */ /* 0x100fe20008010800 */
[----:B------:R-:W-:Y:S01]  /*2f10*/  FFMA.FTZ R15, R15, UR7, -R0 ;  /* 0x000000070f0f7c23 */ /* 0x000fe20008010800 */
[----:B------:R-:W-:Y:S01]  /*2f20*/  LOP3.LUT R166, R189, UR43, R4, 0x96, !PT ;  /* 0x0000002bbda67c12 */ /* 0x000fe2000f8e9604 */
[----:B---3--:R-:W-:Y:S01]  /*2f30*/  IMAD.WIDE.U32 R8, R8, -0x326172a9, RZ ;  /* 0xcd9e8d5708087825 */ /* 0x008fe200078e00ff */
[----:B------:R-:W3:Y:S05]  /*2f40*/  LDSM.16.M88.4 R4, [R212+0x10800] ;  /* 0x01080000d404783b */ /* 0x000eea0000000200 */
[----:B------:R1:W-:Y:S01]  /*2f50*/  MUFU.EX2 R225, R11 ;  /* 0x0000000b00e17308 */ /* 0x0003e20000000800 */
[----:B------:R-:W-:Y:S01]  /*2f60*/  IMAD.WIDE.U32 R166, R166, -0x326172a9, RZ ;  /* 0xcd9e8d57a6a67825 */ /* 0x000fe200078e00ff */
[----:B------:R-:W-:Y:S03]  /*2f70*/  LOP3.LUT R9, R9, UR42, R178, 0x96, !PT ;  /* 0x0000002a09097c12 */ /* 0x000fe6000f8e96b2 */
[----:B------:R-:W-:Y:S01]  /*2f80*/  IMAD.WIDE.U32 R176, R176, -0x2daee0ad, RZ ;  /* 0xd2511f53b0b07825 */ /* 0x000fe200078e00ff */
[----:B----4-:R-:W-:Y:S04]  /*2f90*/  LOP3.LUT R12, R167, UR44, R8, 0x96, !PT ;  /* 0x0000002ca70c7c12 */ /* 0x010fe8000f8e9608 */
[----:B------:R4:W-:Y:S01]  /*2fa0*/  MUFU.EX2 R222, R165 ;  /* 0x000000a500de7308 */ /* 0x0009e20000000800 */
[----:B------:R-:W-:Y:S01]  /*2fb0*/  IMAD.WIDE.U32 R184, R184, -0x326172a9, RZ ;  /* 0xcd9e8d57b8b87825 */ /* 0x000fe200078e00ff */
[----:B------:R-:W-:Y:S02]  /*2fc0*/  LOP3.LUT R174, R177, UR43, R174, 0x96, !PT ;  /* 0x0000002bb1ae7c12 */ /* 0x000fe4000f8e96ae */
[C---:B------:R-:W-:Y:S01]  /*2fd0*/  LOP3.LUT R177, R166.reuse, 0xffff, RZ, 0xc0, !PT ;  /* 0x0000ffffa6b17812 */ /* 0x040fe200078ec0ff */
[----:B------:R-:W-:Y:S01]  /*2fe0*/  IMAD.WIDE.U32 R8, R9, -0x2daee0ad, RZ ;  /* 0xd2511f5309087825 */ /* 0x000fe200078e00ff */
[----:B--2---:R-:W-:Y:S04]  /*2ff0*/  LOP3.LUT R10, R185, UR42, R172, 0x96, !PT ;  /* 0x0000002ab90a7c12 */ /* 0x004fe8000f8e96ac */
[----:B------:R2:W-:Y:S01]  /*3000*/  MUFU.EX2 R221, R15 ;  /* 0x0000000f00dd7308 */ /* 0x0005e20000000800 */
[----:B------:R-:W-:Y:S02]  /*3010*/  LOP3.LUT R172, R166, 0xff, RZ, 0xc0, !PT ;  /* 0x000000ffa6ac7812 */ /* 0x000fe400078ec0ff */
[----:B------:R-:W-:Y:S01]  /*3020*/  LOP3.LUT R167, R8, 0xff, RZ, 0xc0, !PT ;  /* 0x000000ff08a77812 */ /* 0x000fe200078ec0ff */
[----:B-1----:R-:W-:Y:S01]  /*3030*/  IMAD.WIDE.U32 R10, R10, -0x2daee0ad, RZ ;  /* 0xd2511f530a0a7825 */ /* 0x002fe200078e00ff */
[--C-:B------:R-:W-:Y:S02]  /*3040*/  SHF.R.U32.HI R175, RZ, 0x18, R8.reuse ;  /* 0x00000018ffaf7819 */ /* 0x100fe40000011608 */
[----:B------:R-:W-:Y:S03]  /*3050*/  LOP3.LUT R179, R8, 0xffff, RZ, 0xc0, !PT ;  /* 0x0000ffff08b37812 */ /* 0x000fe600078ec0ff */
[----:B------:R1:W-:Y:S01]  /*3060*/  MUFU.EX2 R203, R13 ;  /* 0x0000000d00cb7308 */ /* 0x0003e20000000800 */
[----:B------:R-:W-:Y:S02]  /*3070*/  SHF.R.U32.HI R185, RZ, 0x10, R8 ;  /* 0x00000010ffb97819 */ /* 0x000fe40000011608 */
[----:B------:R-:W-:Y:S01]  /*3080*/  LOP3.LUT R14, R9, UR45, R188, 0x96, !PT ;  /* 0x0000002d090e7c12 */ /* 0x000fe2000f8e96bc */
[----:B------:R-:W-:Y:S01]  /*3090*/  IMAD.WIDE.U32 R8, R174, -0x326172a9, RZ ;  /* 0xcd9e8d57ae087825 */ /* 0x000fe200078e00ff */
[--C-:B------:R-:W-:Y:S02]  /*30a0*/  SHF.R.U32.HI R173, RZ, 0x18, R166.reuse ;  /* 0x00000018ffad7819 */ /* 0x100fe400000116a6 */
[----:B------:R-:W-:Y:S03]  /*30b0*/  SHF.R.U32.HI R178, RZ, 0x10, R166 ;  /* 0x00000010ffb27819 */ /* 0x000fe600000116a6 */
[----:B------:R-:W-:Y:S01]  /*30c0*/  MUFU.EX2 R199, R18 ;  /* 0x0000001200c77308 */ /* 0x000fe20000000800 */
[C---:B----4-:R-:W-:Y:S02]  /*30d0*/  LOP3.LUT R165, R8.reuse, 0xff, RZ, 0xc0, !PT ;  /* 0x000000ff08a57812 */ /* 0x050fe400078ec0ff */
[--C-:B------:R-:W-:Y:S01]  /*30e0*/  SHF.R.U32.HI R166, RZ, 0x10, R8.reuse ;  /* 0x00000010ffa67819 */ /* 0x100fe20000011608 */
[-C--:B---3--:R-:W-:Y:S03]  /*30f0*/  HMMA.16816.F32 R20, R180, R4.reuse, R20 ;  /* 0x00000004b414723c */ /* 0x088fe60000001814 */
[----:B------:R-:W-:Y:S03]  /*3100*/  SHF.R.U32.HI R16, RZ, 0x18, R8 ;  /* 0x00000018ff107819 */ /* 0x000fe60000011608 */
[----:B------:R-:W3:Y:S01]  /*3110*/  MUFU.EX2 R198, R19 ;  /* 0x0000001300c67308 */ /* 0x000ee20000000800 */
[----:B--2---:R-:W-:Y:S01]  /*3120*/  LOP3.LUT R15, R8, 0xffff, RZ, 0xc0, !PT ;  /* 0x0000ffff080f7812 */ /* 0x004fe200078ec0ff */
[C---:B------:R-:W-:Y:S04]  /*3130*/  HMMA.16816.F32 R24, R168.reuse, R4, R24 ;  /* 0x00000004a818723c */ /* 0x040fe80000001818 */
[----:B------:R-:W-:Y:S02]  /*3140*/  ISETP.LE.U32.AND P4, PT, R172, UR8, PT ;  /* 0x00000008ac007c0c */ /* 0x000fe4000bf83070 */
[-C--:B------:R-:W-:Y:S02]  /*3150*/  HMMA.16816.F32 R28, R168, R6.reuse, R28 ;  /* 0x00000006a81c723c */ /* 0x080fe4000000181c */
[----:B------:R-:W2:Y:S01]  /*3160*/  MUFU.EX2 R193, R17 ;  /* 0x0000001100c17308 */ /* 0x000ea20000000800 */
[----:B------:R-:W-:Y:S02]  /*3170*/  ISETP.LE.U32.AND P5, PT, R173, UR8, PT ;  /* 0x00000008ad007c0c */ /* 0x000fe4000bfa3070 */
[----:B-1----:R-:W-:Y:S01]  /*3180*/  LOP3.LUT R13, R11, UR45, R176, 0x96, !PT ;  /* 0x0000002d0b0d7c12 */ /* 0x002fe2000f8e96b0 */
[----:B------:R-:W-:Y:S05]  /*3190*/  HMMA.16816.F32 R32, R180, R6, R32 ;  /* 0x00000006b420723c */ /* 0x000fea0000001820 */
[----:B------:R-:W-:Y:S01]  /*31a0*/  LOP3.LUT R8, R12, 0xffff, RZ, 0xc0, !PT ;  /* 0x0000ffff0c087812 */ /* 0x000fe200078ec0ff */
[----:B------:R-:W-:Y:S01]  /*31b0*/  FFMA.FTZ R20, R20, UR7, -R164 ;  /* 0x0000000714147c23 */ /* 0x000fe200080108a4 */
[----:B------:R-:W-:Y:S01]  /*31c0*/  LOP3.LUT R174, R10, 0xff, RZ, 0xc0, !PT ;  /* 0x000000ff0aae7812 */ /* 0x000fe200078ec0ff */
[--C-:B------:R-:W-:Y:S02]  /*31d0*/  FFMA.FTZ R22, R22, UR7, -R3.reuse ;  /* 0x0000000716167c23 */ /* 0x100fe40008010803 */
[----:B------:R-:W1:Y:S01]  /*31e0*/  MUFU.EX2 R189, R20 ;  /* 0x0000001400bd7308 */ /* 0x000e620000000800 */
[--C-:B------:R-:W-:Y:S01]  /*31f0*/  SHF.R.U32.HI R176, RZ, 0x18, R10.reuse ;  /* 0x00000018ffb07819 */ /* 0x100fe2000001160a */
[----:B------:R-:W-:Y:S01]  /*3200*/  @!P4 FADD.FTZ R196, -R196, -RZ ;  /* 0x800000ffc4c4c221 */ /* 0x000fe20000010100 */
[----:B------:R-:W-:Y:S01]  /*3210*/  LOP3.LUT R188, R10, 0xffff, RZ, 0xc0, !PT ;  /* 0x0000ffff0abc7812 */ /* 0x000fe200078ec0ff */
[--C-:B------:R-:W-:Y:S01]  /*3220*/  FFMA.FTZ R23, R23, UR7, -R3.reuse ;  /* 0x0000000717177c23 */ /* 0x100fe20008010803 */
[----:B------:R-:W-:Y:S01]  /*3230*/  SHF.R.U32.HI R186, RZ, 0x10, R10 ;  /* 0x00000010ffba7819 */ /* 0x000fe2000001160a */
[----:B------:R-:W-:Y:S01]  /*3240*/  FFMA.FTZ R24, R24, UR7, -R2 ;  /* 0x0000000718187c23 */ /* 0x000fe20008010802 */
[----:B------:R-:W-:Y:S03]  /*3250*/  LOP3.LUT R10, R9, UR44, R184, 0x96, !PT ;  /* 0x0000002c090a7c12 */ /* 0x000fe6000f8e96b8 */
[----:B------:R-:W4:Y:S01]  /*3260*/  MUFU.EX2 R192, R22 ;  /* 0x0000001600c07308 */ /* 0x000f220000000800 */
[----:B------:R-:W-:Y:S01]  /*3270*/  LOP3.LUT R9, R12, 0xff, RZ, 0xc0, !PT ;  /* 0x000000ff0c097812 */ /* 0x000fe200078ec0ff */
[----:B---3--:R-:W-:Y:S01]  /*3280*/  @!P5 FADD.FTZ R198, -R198, -RZ ;  /* 0x800000ffc6c6d221 */ /* 0x008fe20000010100 */
[----:B------:R-:W-:Y:S01]  /*3290*/  SHF.R.U32.HI R8, RZ, 0x8, R8 ;  /* 0x00000008ff087819 */ /* 0x000fe20000011608 */
[----:B------:R-:W-:Y:S01]  /*32a0*/  FFMA.FTZ R21, R21, UR7, -R164 ;  /* 0x0000000715157c23 */ /* 0x000fe200080108a4 */
[--C-:B------:R-:W-:Y:S01]  /*32b0*/  SHF.R.U32.HI R11, RZ, 0x18, R12.reuse ;  /* 0x00000018ff0b7819 */ /* 0x100fe2000001160c */
[--C-:B------:R-:W-:Y:S01]  /*32c0*/  FFMA.FTZ R34, R34, UR7, -R3.reuse ;  /* 0x0000000722227c23 */ /* 0x100fe20008010803 */
[----:B------:R-:W-:Y:S01]  /*32d0*/  ISETP.LE.U32.AND P3, PT, R9, UR8, PT ;  /* 0x0000000809007c0c */ /* 0x000fe2000bf63070 */
[----:B------:R-:W-:Y:S01]  /*32e0*/  FFMA.FTZ R3, R35, UR7, -R3 ;  /* 0x0000000723037c23 */ /* 0x000fe20008010803 */
[----:B------:R-:W-:Y:S01]  /*32f0*/  SHF.R.U32.HI R12, RZ, 0x10, R12 ;  /* 0x00000010ff0c7819 */ /* 0x000fe2000001160c */
[----:B------:R-:W3:Y:S01]  /*3300*/  MUFU.EX2 R190, R23 ;  /* 0x0000001700be7308 */ /* 0x000ee20000000800 */
[----:B------:R-:W-:Y:S01]  /*3310*/  LOP3.LUT R9, R8, 0xffff, RZ, 0xc0, !PT ;  /* 0x0000ffff08097812 */ /* 0x000fe200078ec0ff */
[--C-:B------:R-:W-:Y:S01]  /*3320*/  FFMA.FTZ R32, R32, UR7, -R164.reuse ;  /* 0x0000000720207c23 */ /* 0x100fe200080108a4 */
[----:B------:R-:W-:Y:S01]  /*3330*/  LOP3.LUT R8, R10, 0xffff, RZ, 0xc0, !PT ;  /* 0x0000ffff0a087812 */ /* 0x000fe200078ec0ff */
[----:B------:R-:W-:Y:S01]  /*3340*/  FFMA.FTZ R164, R33, UR7, -R164 ;  /* 0x0000000721a47c23 */ /* 0x000fe200080108a4 */
[----:B------:R-:W-:Y:S01]  /*3350*/  LOP3.LUT R12, R12, 0xff, RZ, 0xc0, !PT ;  /* 0x000000ff0c0c7812 */ /* 0x000fe200078ec0ff */
[----:B------:R-:W-:Y:S01]  /*3360*/  FFMA.FTZ R28, R28, UR7, -R2 ;  /* 0x000000071c1c7c23 */ /* 0x000fe20008010802 */
[----:B------:R-:W-:Y:S03]  /*3370*/  SHF.R.U32.HI R8, RZ, 0x8, R8 ;  /* 0x00000008ff087819 */ /* 0x000fe60000011608 */
[----:B------:R2:W-:Y:S01]  /*3380*/  MUFU.EX2 R182, R3 ;  /* 0x0000000300b67308 */ /* 0x0005e20000000800 */
[----:B------:R-:W-:Y:S01]  /*3390*/  ISETP.LE.U32.AND P2, PT, R12, UR8, PT ;  /* 0x000000080c007c0c */ /* 0x000fe2000bf43070 */
[----:B------:R-:W-:Y:S01]  /*33a0*/  @!P3 FADD.FTZ R200, -R200, -RZ ;  /* 0x800000ffc8c8b221 */ /* 0x000fe20000010100 */
[----:B------:R-:W-:Y:S01]  /*33b0*/  LOP3.LUT R8, R8, 0xffff, RZ, 0xc0, !PT ;  /* 0x0000ffff08087812 */ /* 0x000fe200078ec0ff */
[--C-:B------:R-:W-:Y:S01]  /*33c0*/  FFMA.FTZ R25, R25, UR7, -R2.reuse ;  /* 0x0000000719197c23 */ /* 0x100fe20008010802 */
[----:B------:R-:W-:Y:S01]  /*33d0*/  ISETP.LE.U32.AND P0, PT, R9, UR8, PT ;  /* 0x0000000809007c0c */ /* 0x000fe2000bf03070 */
[----:B------:R-:W-:Y:S01]  /*33e0*/  FFMA.FTZ R2, R29, UR7, -R2 ;  /* 0x000000071d027c23 */ /* 0x000fe20008010802 */
[----:B------:R-:W-:Y:S03]  /*33f0*/  ISETP.LE.U32.AND P3, PT, R8, UR8, PT ;  /* 0x0000000808007c0c */ /* 0x000fe6000bf63070 */
[----:B------:R-:W-:Y:S01]  /*3400*/  MUFU.EX2 R194, R24 ;  /* 0x0000001800c27308 */ /* 0x000fe20000000800 */
[----:B------:R-:W-:Y:S01]  /*3410*/  SHF.R.U32.HI R8, RZ, 0x10, R10 ;  /* 0x00000010ff087819 */ /* 0x000fe2000001160a */
[--C-:B------:R-:W-:Y:S01]  /*3420*/  FFMA.FTZ R30, R30, UR7, -R0.reuse ;  /* 0x000000071e1e7c23 */ /* 0x100fe20008010800 */
[----:B------:R-:W-:Y:S01]  /*3430*/  LOP3.LUT R9, R10, 0xff, RZ, 0xc0, !PT ;  /* 0x000000ff0a097812 */ /* 0x000fe200078ec0ff */
[----:B------:R-:W-:Y:S01]  /*3440*/  FFMA.FTZ R26, R26, UR7, -R0 ;  /* 0x000000071a1a7c23 */ /* 0x000fe20008010800 */
[----:B------:R-:W-:Y:S01]  /*3450*/  LOP3.LUT R4, R8, 0xff, RZ, 0xc0, !PT ;  /* 0x000000ff08047812 */ /* 0x000fe200078ec0ff */
[----:B------:R-:W-:Y:S01]  /*3460*/  @!P2 FADD.FTZ R201, -R201, -RZ ;  /* 0x800000ffc9c9a221 */ /* 0x000fe20000010100 */
[----:B------:R-:W-:Y:S03]  /*3470*/  SHF.R.U32.HI R10, RZ, 0x18, R10 ;  /* 0x00000018ff0a7819 */ /* 0x000fe6000001160a */
[----:B------:R-:W-:Y:S01]  /*3480*/  MUFU.EX2 R183, R34 ;  /* 0x0000002200b77308 */ /* 0x000fe20000000800 */
[----:B------:R-:W-:Y:S01]  /*3490*/  ISETP.LE.U32.AND P2, PT, R4, UR8, PT ;  /* 0x0000000804007c0c */ /* 0x000fe2000bf43070 */
[----:B------:R-:W-:Y:S01]  /*34a0*/  @!P0 FADD.FTZ R202, -R202, -RZ ;  /* 0x800000ffcaca8221 */ /* 0x000fe20000010100 */
[----:B------:R-:W-:Y:S01]  /*34b0*/  ISETP.LE.U32.AND P0, PT, R10, UR8, PT ;  /* 0x000000080a007c0c */ /* 0x000fe2000bf03070 */
[----:B------:R-:W-:Y:S01]  /*34c0*/  @!P3 FADD.FTZ R224, -R224, -RZ ;  /* 0x800000ffe0e0b221 */ /* 0x000fe20000010100 */
[----:B------:R-:W-:Y:S01]  /*34d0*/  SHF.R.U32.HI R4, RZ, 0x8, R15 ;  /* 0x00000008ff047819 */ /* 0x000fe2000001160f */
[--C-:B------:R-:W-:Y:S01]  /*34e0*/  FFMA.FTZ R27, R27, UR7, -R0.reuse ;  /* 0x000000071b1b7c23 */ /* 0x100fe20008010800 */
[----:B------:R-:W-:Y:S03]  /*34f0*/  SHF.R.U32.HI R5, RZ, 0x8, R177 ;  /* 0x00000008ff057819 */ /* 0x000fe600000116b1 */
[----:B------:R-:W-:Y:S01]  /*3500*/  MUFU.EX2 R180, R164 ;  /* 0x000000a400b47308 */ /* 0x000fe20000000800 */
[----:B------:R-:W-:Y:S01]  /*3510*/  LOP3.LUT R4, R4, 0xffff, RZ, 0xc0, !PT ;  /* 0x0000ffff04047812 */ /* 0x000fe200078ec0ff */
[----:B------:R-:W-:Y:S01]  /*3520*/  FFMA.FTZ R0, R31, UR7, -R0 ;  /* 0x000000071f007c23 */ /* 0x000fe20008010800 */
[----:B------:R-:W-:Y:S02]  /*3530*/  LOP3.LUT R5, R5, 0xffff, RZ, 0xc0, !PT ;  /* 0x0000ffff05057812 */ /* 0x000fe400078ec0ff */
[----:B------:R-:W-:Y:S01]  /*3540*/  ISETP.LE.U32.AND P3, PT, R4, UR8, PT ;  /* 0x0000000804007c0c */ /* 0x000fe2000bf63070 */
[----:B------:R-:W-:Y:S01]  /*3550*/  @!P2 FADD.FTZ R227, -R227, -RZ ;  /* 0x800000ffe3e3a221 */ /* 0x000fe20000010100 */
[----:B------:R-:W-:Y:S01]  /*3560*/  LOP3.LUT R4, R166, 0xff, RZ, 0xc0, !PT ;  /* 0x000000ffa6047812 */ /* 0x000fe200078ec0ff */
[----:B------:R-:W-:Y:S01]  /*3570*/  @!P0 FADD.FTZ R225, -R225, -RZ ;  /* 0x800000ffe1e18221 */ /* 0x000fe20000010100 */
[----:B------:R-:W-:Y:S01]  /*3580*/  ISETP.LE.U32.AND P2, PT, R16, UR8, PT ;  /* 0x0000000810007c0c */ /* 0x000fe2000bf43070 */
[----:B------:R-:W-:Y:S01]  /*3590*/  MUFU.EX2 R181, R32 ;  /* 0x0000002000b57308 */ /* 0x000fe20000000800 */
[----:B------:R-:W-:Y:S02]  /*35a0*/  ISETP.LE.U32.AND P0, PT, R4, UR8, PT ;  /* 0x0000000804007c0c */ /* 0x000fe4000bf03070 */
[----:B------:R-:W-:Y:S02]  /*35b0*/  LOP3.LUT R4, R178, 0xff, RZ, 0xc0, !PT ;  /* 0x000000ffb2047812 */ /* 0x000fe400078ec0ff */
[----:B------:R-:W-:Y:S02]  /*35c0*/  SHF.R.U32.HI R6, RZ, 0x10, R14 ;  /* 0x00000010ff067819 */ /* 0x000fe4000001160e */
[----:B------:R-:W-:Y:S03]  /*35d0*/  ISETP.LE.U32.AND P6, PT, R11, UR8, PT ;  /* 0x000000080b007c0c */ /* 0x000fe6000bfc3070 */
[----:B------:R-:W-:Y:S01]  /*35e0*/  MUFU.EX2 R184, R2 ;  /* 0x0000000200b87308 */ /* 0x000fe20000000800 */
[----:B--2---:R-:W-:Y:S01]  /*35f0*/  SHF.R.U32.HI R3, RZ, 0x8, R188 ;  /* 0x00000008ff037819 */ /* 0x004fe200000116bc */
[----:B------:R-:W-:Y:S01]  /*3600*/  @!P3 FADD.FTZ R203, -R203, -RZ ;  /* 0x800000ffcbcbb221 */ /* 0x000fe20000010100 */
[----:B------:R-:W-:Y:S01]  /*3610*/  ISETP.LE.U32.AND P1, PT, R9, UR8, PT ;  /* 0x0000000809007c0c */ /* 0x000fe2000bf23070 */
[----:B------:R-:W-:Y:S01]  /*3620*/  @!P2 FADD.FTZ R221, -R221, -RZ ;  /* 0x800000ffdddda221 */ /* 0x000fe20000010100 */
[----:B------:R-:W-:Y:S01]  /*3630*/  ISETP.LE.U32.AND P2, PT, R4, UR8, PT ;  /* 0x0000000804007c0c */ /* 0x000fe2000bf43070 */
[----:B------:R-:W-:Y:S01]  /*3640*/  @!P0 FADD.FTZ R222, -R222, -RZ ;  /* 0x800000ffdede8221 */ /* 0x000fe20000010100 */
[C---:B------:R-:W-:Y:S03]  /*3650*/  LOP3.LUT R4, R14.reuse, 0xffff, RZ, 0xc0, !PT ;  /* 0x0000ffff0e047812 */ /* 0x040fe600078ec0ff */
[----:B------:R-:W2:Y:S01]  /*3660*/  MUFU.EX2 R187, R21 ;  /* 0x0000001500bb7308 */ /* 0x000ea20000000800 */
[----:B------:R-:W-:Y:S02]  /*3670*/  ISETP.LE.U32.AND P0, PT, R5, UR8, PT ;  /* 0x0000000805007c0c */ /* 0x000fe4000bf03070 */
[----:B------:R-:W-:Y:S01]  /*3680*/  LOP3.LUT R5, R14, 0xff, RZ, 0xc0, !PT ;  /* 0x000000ff0e057812 */ /* 0x000fe200078ec0ff */
[----:B------:R-:W-:Y:S01]  /*3690*/  @!P6 FADD.FTZ R223, -R223, -RZ ;  /* 0x800000ffdfdfe221 */ /* 0x000fe20000010100 */
[----:B------:R-:W-:Y:S02]  /*36a0*/  SHF.R.U32.HI R4, RZ, 0x8, R4 ;  /* 0x00000008ff047819 */ /* 0x000fe40000011604 */
[----:B------:R-:W-:Y:S01]  /*36b0*/  ISETP.LE.U32.AND P4, PT, R5, UR8, PT ;  /* 0x0000000805007c0c */ /* 0x000fe2000bf83070 */
[----:B------:R-:W-:Y:S01]  /*36c0*/  @!P1 FADD.FTZ R226, -R226, -RZ ;  /* 0x800000ffe2e29221 */ /* 0x000fe20000010100 */
[----:B------:R-:W-:Y:S01]  /*36d0*/  LOP3.LUT R5, R4, 0xffff, RZ, 0xc0, !PT ;  /* 0x0000ffff04057812 */ /* 0x000fe200078ec0ff */
[----:B------:R-:W-:Y:S01]  /*36e0*/  @!P2 FADD.FTZ R199, -R199, -RZ ;  /* 0x800000ffc7c7a221 */ /* 0x000fe20000010100 */
[----:B------:R-:W-:Y:S01]  /*36f0*/  LOP3.LUT R4, R6, 0xff, RZ, 0xc0, !PT ;  /* 0x000000ff06047812 */ /* 0x000fe200078ec0ff */
[----:B------:R-:W-:Y:S01]  /*3700*/  MUFU.EX2 R191, R25 ;  /* 0x0000001900bf7308 */ /* 0x000fe20000000800 */
[----:B------:R-:W-:Y:S01]  /*3710*/  SHF.R.U32.HI R14, RZ, 0x18, R14 ;  /* 0x00000018ff0e7819 */ /* 0x000fe2000001160e */
[----:B------:R-:W-:Y:S01]  /*3720*/  @!P0 FADD.FTZ R193, -R193, -RZ ;  /* 0x800000ffc1c18221 */ /* 0x000fe20000010100 */
[----:B------:R-:W-:Y:S02]  /*3730*/  ISETP.LE.U32.AND P2, PT, R4, UR8, PT ;  /* 0x0000000804007c0c */ /* 0x000fe4000bf43070 */
[----:B------:R-:W-:Y:S02]  /*3740*/  ISETP.LE.U32.AND P5, PT, R14, UR8, PT ;  /* 0x000000080e007c0c */ /* 0x000fe4000bfa3070 */
[----:B------:R-:W-:Y:S01]  /*3750*/  LOP3.LUT R4, R13, 0xff, RZ, 0xc0, !PT ;  /* 0x000000ff0d047812 */ /* 0x000fe200078ec0ff */
[----:B-1----:R-:W-:Y:S01]  /*3760*/  @!P4 FADD.FTZ R189, -R189, -RZ ;  /* 0x800000ffbdbdc221 */ /* 0x002fe20000010100 */
[----:B------:R-:W-:Y:S01]  /*3770*/  ISETP.LE.U32.AND P0, PT, R5, UR8, PT ;  /* 0x0000000805007c0c */ /* 0x000fe2000bf03070 */
[----:B------:R-:W-:Y:S01]  /*3780*/  MUFU.EX2 R197, R26 ;  /* 0x0000001a00c57308 */ /* 0x000fe20000000800 */
[----:B------:R-:W-:Y:S02]  /*3790*/  ISETP.LE.U32.AND P4, PT, R4, UR8, PT ;  /* 0x0000000804007c0c */ /* 0x000fe4000bf83070 */
[----:B------:R-:W-:Y:S02]  /*37a0*/  SHF.R.U32.HI R5, RZ, 0x8, R179 ;  /* 0x00000008ff057819 */ /* 0x000fe400000116b3 */
[----:B------:R-:W-:Y:S01]  /*37b0*/  LOP3.LUT R4, R185, 0xff, RZ, 0xc0, !PT ;  /* 0x000000ffb9047812 */ /* 0x000fe200078ec0ff */
[----:B----4-:R-:W-:Y:S01]  /*37c0*/  @!P2 FADD.FTZ R192, -R192, -RZ ;  /* 0x800000ffc0c0a221 */ /* 0x010fe20000010100 */
[----:B------:R-:W-:Y:S01]  /*37d0*/  LOP3.LUT R5, R5, 0xffff, RZ, 0xc0, !PT ;  /* 0x0000ffff05057812 */ /* 0x000fe200078ec0ff */
[----:B---3--:R-:W-:Y:S01]  /*37e0*/  @!P5 FADD.FTZ R190, -R190, -RZ ;  /* 0x800000ffbebed221 */ /* 0x008fe20000010100 */
[----:B------:R-:W-:Y:S01]  /*37f0*/  ISETP.LE.U32.AND P2, PT, R4, UR8, PT ;  /* 0x0000000804007c0c */ /* 0x000fe2000bf43070 */
[----:B------:R-:W1:Y:S01]  /*3800*/  MUFU.EX2 R195, R27 ;  /* 0x0000001b00c37308 */ /* 0x000e620000000800 */
[----:B------:R-:W-:Y:S01]  /*3810*/  ISETP.LE.U32.AND P5, PT, R5, UR8, PT ;  /* 0x0000000805007c0c */ /* 0x000fe2000bfa3070 */
[----:B--2---:R-:W-:Y:S01]  /*3820*/  @!P0 FADD.FTZ R187, -R187, -RZ ;  /* 0x800000ffbbbb8221 */ /* 0x004fe20000010100 */
[--C-:B------:R-:W-:Y:S01]  /*3830*/  SHF.R.U32.HI R4, RZ, 0x18, R13.reuse ;  /* 0x00000018ff047819 */ /* 0x100fe2000001160d */
[----:B------:R-:W-:Y:S01]  /*3840*/  @!P4 FADD.FTZ R194, -R194, -RZ ;  /* 0x800000ffc2c2c221 */ /* 0x000fe20000010100 */
[----:B------:R-:W-:Y:S02]  /*3850*/  LOP3.LUT R3, R3, 0xffff, RZ, 0xc0, !PT ;  /* 0x0000ffff03037812 */ /* 0x000fe400078ec0ff */
[----:B------:R-:W-:Y:S03]  /*3860*/  ISETP.LE.U32.AND P4, PT, R4, UR8, PT ;  /* 0x0000000804007c0c */ /* 0x000fe6000bf83070 */
[----:B------:R-:W2:Y:S01]  /*3870*/  MUFU.EX2 R185, R28 ;  /* 0x0000001c00b97308 */ /* 0x000ea20000000800 */
[----:B------:R-:W-:Y:S02]  /*3880*/  SHF.R.U32.HI R4, RZ, 0x10, R13 ;  /* 0x00000010ff047819 */ /* 0x000fe4000001160d */
[----:B------:R-:W-:Y:S01]  /*3890*/  ISETP.LE.U32.AND P6, PT, R165, UR8, PT ;  /* 0x00000008a5007c0c */ /* 0x000fe2000bfc3070 */
[----:B------:R-:W-:Y:S01]  /*38a0*/  @!P2 FADD.FTZ R183, -R183, -RZ ;  /* 0x800000ffb7b7a221 */ /* 0x000fe20000010100 */
[----:B------:R-:W-:Y:S01]  /*38b0*/  ISETP.LE.U32.AND P2, PT, R3, UR8, PT ;  /* 0x0000000803007c0c */ /* 0x000fe2000bf43070 */
[----:B------:R-:W-:Y:S01]  /*38c0*/  @!P5 FADD.FTZ R180, -R180, -RZ ;  /* 0x800000ffb4b4d221 */ /* 0x000fe20000010100 */
[----:B------:R-:W-:Y:S03]  /*38d0*/  LOP3.LUT R4, R4, 0xff, RZ, 0xc0, !PT ;  /* 0x000000ff04047812 */ /* 0x000fe600078ec0ff */
[----:B------:R-:W-:Y:S01]  /*38e0*/  MUFU.EX2 R188, R30 ;  /* 0x0000001e00bc7308 */ /* 0x000fe20000000800 */
[----:B------:R-:W-:Y:S02]  /*38f0*/  F2FP.RELU.F16.F32.PACK_AB R3, R223, R201 ;  /* 0x000000c9df03723e */ /* 0x000fe400000008ff */
[----:B------:R-:W-:Y:S01]  /*3900*/  ISETP.LE.U32.AND P5, PT, R4, UR8, PT ;  /* 0x0000000804007c0c */ /* 0x000fe2000bfa3070 */
[----:B-1----:R-:W-:Y:S01]  /*3910*/  @!P4 FADD.FTZ R195, -R195, -RZ ;  /* 0x800000ffc3c3c221 */ /* 0x002fe20000010100 */
[----:B------:R-:W-:Y:S01]  /*3920*/  F2FP.RELU.F16.F32.PACK_AB R4, R202, R200 ;  /* 0x000000c8ca04723e */ /* 0x000fe200000008ff */
[----:B------:R1:W-:Y:S01]  /*3930*/  STS [R232+0x20400], R3 ;  /* 0x02040003e8007388 */ /* 0x0003e20000000800 */
[----:B------:R-:W-:Y:S01]  /*3940*/  ISETP.LE.U32.AND P1, PT, R167, UR8, PT ;  /* 0x00000008a7007c0c */ /* 0x000fe2000bf23070 */
[----:B------:R-:W-:Y:S01]  /*3950*/  @!P6 FADD.FTZ R220, -R220, -RZ ;  /* 0x800000ffdcdce221 */ /* 0x000fe20000010100 */
[----:B------:R-:W-:Y:S01]  /*3960*/  LOP3.LUT R5, R186, 0xff, RZ, 0xc0, !PT ;  /* 0x000000ffba057812 */ /* 0x000fe200078ec0ff */
[----:B------:R3:W-:Y:S01]  /*3970*/  STS [R232+0x20000], R4 ;  /* 0x02000004e8007388 */ /* 0x0007e20000000800 */
[----:B------:R-:W-:Y:S01]  /*3980*/  ISETP.LE.U32.AND P6, PT, R175, UR8, PT ;  /* 0x00000008af007c0c */ /* 0x000fe2000bfc3070 */
[----:B------:R4:W4:Y:S01]  /*3990*/  MUFU.EX2 R186, R0 ;  /* 0x0000000000ba7308 */ /* 0x0009220000000800 */
[----:B------:R-:W-:Y:S01]  /*39a0*/  F2FP.RELU.F16.F32.PACK_AB R2, R198, R199 ;  /* 0x000000c7c602723e */ /* 0x000fe200000008ff */
[----:B------:R-:W-:Y:S01]  /*39b0*/  @!P2 FADD.FTZ R184, -R184, -RZ ;  /* 0x800000ffb8b8a221 */ /* 0x000fe20000010100 */
[----:B------:R-:W-:Y:S01]  /*39c0*/  ISETP.LE.U32.AND P3, PT, R174, UR8, PT ;  /* 0x00000008ae007c0c */ /* 0x000fe2000bf63070 */
[----:B------:R-:W-:Y:S01]  /*39d0*/  @!P5 FADD.FTZ R197, -R197, -RZ ;  /* 0x800000ffc5c5d221 */ /* 0x000fe20000010100 */
[----:B------:R-:W-:Y:S01]  /*39e0*/  ISETP.LE.U32.AND P0, PT, R176, UR8, PT ;  /* 0x00000008b0007c0c */ /* 0x000fe2000bf03070 */
[----:B------:R3:W-:Y:S01]  /*39f0*/  STS [R235+0x20400], R2 ;  /* 0x02040002eb007388 */ /* 0x0007e20000000800 */
[----:B------:R-:W-:Y:S01]  /*3a00*/  FSETP.GE.FTZ.AND P2, PT, R200, RZ, PT ;  /* 0x000000ffc800720b */ /* 0x000fe20003f56000 */
[----:B------:R-:W-:Y:S01]  /*3a10*/  @!P1 FADD.FTZ R181, -R181, -RZ ;  /* 0x800000ffb5b59221 */ /* 0x000fe20000010100 */
[----:B------:R-:W-:Y:S02]  /*3a20*/  ISETP.LE.U32.AND P1, PT, R5, UR8, PT ;  /* 0x0000000805007c0c */ /* 0x000fe4000bf23070 */
[----:B------:R-:W-:Y:S01]  /*3a30*/  LOP3.LUT R5, R13, 0xffff, RZ, 0xc0, !PT ;  /* 0x0000ffff0d057812 */ /* 0x000fe200078ec0ff */
[----:B------:R-:W-:Y:S03]  /*3a40*/  @!P6 FADD.FTZ R182, -R182, -RZ ;  /* 0x800000ffb6b6e221 */ /* 0x000fe60000010100 */
[----:B------:R-:W-:Y:S01]  /*3a50*/  SHF.R.U32.HI R5, RZ, 0x8, R5 ;  /* 0x00000008ff057819 */ /* 0x000fe20000011605 */
[----:B--2---:R-:W-:Y:S01]  /*3a60*/  @!P3 FADD.FTZ R185, -R185, -RZ ;  /* 0x800000ffb9b9b221 */ /* 0x004fe20000010100 */
[----:B----4-:R-:W-:Y:S01]  /*3a70*/  F2FP.RELU.F16.F32.PACK_AB R0, R180, R181 ;  /* 0x000000b5b400723e */ /* 0x010fe200000008ff */
[----:B------:R-:W-:Y:S01]  /*3a80*/  @!P0 FADD.FTZ R186, -R186, -RZ ;  /* 0x800000ffbaba8221 */ /* 0x000fe20000010100 */
[----:B------:R-:W-:Y:S02]  /*3a90*/  LOP3.LUT R5, R5, 0xffff, RZ, 0xc0, !PT ;  /* 0x0000ffff05057812 */ /* 0x000fe400078ec0ff */
[----:B-1----:R-:W-:Y:S01]  /*3aa0*/  F2FP.RELU.F16.F32.PACK_AB R3, R193, R196 ;  /* 0x000000c4c103723e */ /* 0x002fe200000008ff */
[----:B------:R-:W-:Y:S01]  /*3ab0*/  @!P1 FADD.FTZ R188, -R188, -RZ ;  /* 0x800000ffbcbc9221 */ /* 0x000fe20000010100 */
[----:B------:R-:W-:Y:S02]  /*3ac0*/  ISETP.LE.U32.AND P6, PT, R5, UR8, PT ;  /* 0x0000000805007c0c */ /* 0x000fe4000bfc3070 */
[----:B------:R-:W-:Y:S01]  /*3ad0*/  F2FP.RELU.F16.F32.PACK_AB R5, R224, R226 ;  /* 0x000000e2e005723e */ /* 0x000fe200000008ff */
[----:B------:R1:W-:Y:S01]  /*3ae0*/  STS [R235+0x20000], R3 ;  /* 0x02000003eb007388 */ /* 0x0003e20000000800 */
[----:B---3--:R-:W-:Y:S02]  /*3af0*/  F2FP.RELU.F16.F32.PACK_AB R4, R225, R227 ;  /* 0x000000e3e104723e */ /* 0x008fe400000008ff */
[----:B------:R-:W-:Y:S01]  /*3b00*/  FSETP.GE.FTZ.AND P1, PT, R202, RZ, PT ;  /* 0x000000ffca00720b */ /* 0x000fe20003f36000 */
[----:B------:R2:W-:Y:S01]  /*3b10*/  STS [R232+0x21000], R5 ;  /* 0x02100005e8007388 */ /* 0x0005e20000000800 */
[----:B------:R-:W-:Y:S02]  /*3b20*/  F2FP.RELU.F16.F32.PACK_AB R2, R190, R192 ;  /* 0x000000c0be02723e */ /* 0x000fe400000008ff */
[----:B------:R-:W-:Y:S01]  /*3b30*/  FSETP.GE.FTZ.AND P3, PT, R196, RZ, PT ;  /* 0x000000ffc400720b */ /* 0x000fe20003f76000 */
[----:B------:R3:W-:Y:S02]  /*3b40*/  STS [R232+0x21400], R4 ;  /* 0x02140004e8007388 */ /* 0x0007e40000000800 */
[----:B------:R-:W-:Y:S01]  /*3b50*/  @!P6 FADD.FTZ R191, -R191, -RZ ;  /* 0x800000ffbfbfe221 */ /* 0x000fe20000010100 */
        /* <DEDUP_REMOVED lines=19> */
[----:B-1----:R-:W-:Y:S07]  /*3c90*/  LEA R0, R215, UR5, 0x1 ;  /* 0x00000005d7007c11 */ /* 0x002fee000f8e08ff */
[----:B------:R-:W-:Y:S08]  /*3ca0*/  LDSM.16.M88.4 R164, [R210+0x14800] ;  /* 0x01480000d2a4783b */ /* 0x000ff00000000200 */
[----:B------:R-:W1:Y:S01]  /*3cb0*/  LDSM.16.M88.4 R32, [R0+0x8000] ;  /* 0x008000000020783b */ /* 0x000e620000000200 */
[C---:B--2---:R-:W-:Y:S02]  /*3cc0*/  IMAD.IADD R2, R0.reuse, 0x1, R204 ;  /* 0x0000000100027824 */ /* 0x044fe400078e02cc */
[----:B------:R-:W-:Y:S05]  /*3cd0*/  IMAD.IADD R204, R0, 0x1, R208 ;  /* 0x0000000100cc7824 */ /* 0x000fea00078e02d0 */
[----:B------:R-:W2:Y:S01]  /*3ce0*/  LDSM.16.M88.4 R28, [R0+0x9000] ;  /* 0x00900000001c783b */ /* 0x000ea20000000200 */
[----:B------:R-:W-:Y:S07]  /*3cf0*/  IMAD.IADD R3, R208, 0x1, R2 ;  /* 0x00000001d0037824 */ /* 0x000fee00078e0202 */
[----:B------:R-:W-:Y:S08]  /*3d00*/  LDSM.16.M88.4 R168, [R2+0x8000] ;  /* 0x0080000002a8783b */ /* 0x000ff00000000200 */
[----:B------:R-:W3:Y:S08]  /*3d10*/  LDSM.16.M88.4 R172, [R211+0x14000] ;  /* 0x01400000d3ac783b */ /* 0x000ef00000000200 */
[----:B------:R-:W4:Y:S01]  /*3d20*/  LDSM.16.M88.4 R176, [R2+0x9000] ;  /* 0x0090000002b0783b */ /* 0x000f220000000200 */
        /* <DEDUP_REMOVED lines=10> */
[C---:B----4-:R-:W-:Y:S06]  /*3dd0*/  HMMA.16816.F32 R8, R176.reuse, R172, R8 ;  /* 0x000000acb008723c */ /* 0x050fec0000001808 */
        /* <DEDUP_REMOVED lines=11> */
[C---:B--2---:R-:W-:Y:S06]  /*3e90*/  HMMA.16816.F32 R8, R164.reuse, R176, R8 ;  /* 0x000000b0a408723c */ /* 0x044fec0000001808 */
[-C--:B------:R-:W-:Y:S01]  /*3ea0*/  HMMA.16816.F32 R12, R164, R178.reuse, R12 ;  /* 0x000000b2a40c723c */ /* 0x080fe2000000180c */
[----:B------:R-:W-:Y:S04]  /*3eb0*/  IMAD.U32 R176, RZ, RZ, UR10 ;  /* 0x0000000affb07e24 */ /* 0x000fe8000f8e00ff */
[----:B------:R-:W-:Y:S01]  /*3ec0*/  IMAD.U32 R177, RZ, RZ, UR9 ;  /* 0x00000009ffb17e24 */ /* 0x000fe2000f8e00ff */
[C---:B------:R-:W-:Y:S06]  /*3ed0*/  HMMA.16816.F32 R16, R172.reuse, R178, R16 ;  /* 0x000000b2ac10723c */ /* 0x040fec0000001810 */
[-C--:B---3--:R-:W-:Y:S05]  /*3ee0*/  HMMA.16816.F32 R20, R172, R168.reuse, R20 ;  /* 0x000000a8ac14723c */ /* 0x088fea0000001814 */
[C---:B------:R-:W-:Y:S01]  /*3ef0*/  LEA R178, P0, R241.reuse, R176, 0x2 ;  /* 0x000000b0f1b27211 */ /* 0x040fe200078010ff */
[C---:B------:R-:W-:Y:S05]  /*3f00*/  HMMA.16816.F32 R24, R164.reuse, R168, R24 ;  /* 0x000000a8a418723c */ /* 0x040fea0000001818 */
[----:B------:R-:W-:Y:S01]  /*3f10*/  LEA.HI.X.SX32 R179, R241, R177, 0x2, P0 ;  /* 0x000000b1f1b37211 */ /* 0x000fe200000f16ff */
[-C--:B------:R-:W-:Y:S01]  /*3f20*/  HMMA.16816.F32 R28, R164, R170.reuse, R28 ;  /* 0x000000aaa41c723c */ /* 0x080fe2000000181c */
[----:B------:R-:W-:Y:S02]  /*3f30*/  LDSM.16.M88.4 R164, [R3+0x8000] ;  /* 0x0080000003a4783b */ /* 0x000fe40000000200 */
[----:B------:R-:W-:Y:S03]  /*3f40*/  FSETP.GE.FTZ.AND P0, PT, R201, RZ, PT ;  /* 0x000000ffc900720b */ /* 0x000fe60003f16000 */
[----:B------:R-:W-:Y:S03]  /*3f50*/  HMMA.16816.F32 R32, R172, R170, R32 ;  /* 0x000000aaac20723c */ /* 0x000fe60000001820 */
[----:B------:R-:W1:Y:S08]  /*3f60*/  LDSM.16.M88.4 R168, [R212+0x14000] ;  /* 0x01400000d4a8783b */ /* 0x000e700000000200 */
[----:B------:R-:W2:Y:S08]  /*3f70*/  LDSM.16.M88.4 R172, [R3+0x9000] ;  /* 0x0090000003ac783b */ /* 0x000eb00000000200 */
[----:B------:R-:W3:Y:S04]  /*3f80*/  LDG.E R177, desc[UR24][R178.64] ;  /* 0x00000018b2b17981 */ /* 0x000ee8000c1e1900 */
[----:B------:R-:W4:Y:S01]  /*3f90*/  LDG.E R176, desc[UR24][R178.64+0x20] ;  /* 0x00002018b2b07981 */ /* 0x000f22000c1e1900 */
        /* <DEDUP_REMOVED lines=46> */
[----:B------:R-:W1:Y:S03]  /*4280*/  LDSM.16.M88.4 R164, [R3+0xa000] ;  /* 0x00a0000003a4783b */ /* 0x000e660000000200 */
[-C--:B-1----:R-:W-:Y:S11]  /*4290*/  HMMA.16816.F32 R4, R164, R168.reuse, R4 ;  /* 0x000000a8a404723c */ /* 0x082ff60000001804 */
[----:B------:R-:W-:Y:S11]  /*42a0*/  @!UPT UIADD3 URZ, URZ, URZ, URZ ;  /* 0x0000003f3f3ff290 */ /* 0x000ff6000fffe03f */
[----:B------:R-:W-:Y:S02]  /*42b0*/  @!UPT UIADD3 URZ, URZ, URZ, URZ ;  /* 0x0000003f3f3ff290 */ /* 0x000fe4000fffe03f */
[C---:B---3--:R-:W-:Y:S01]  /*42c0*/  FADD.FTZ R172, -R177.reuse, R4 ;  /* 0x00000004b1ac7221 */ /* 0x048fe20000010100 */
[C---:B----4-:R-:W-:Y:S01]  /*42d0*/  FADD.FTZ R4, -R176.reuse, R6 ;  /* 0x00000006b0047221 */ /* 0x050fe20000010100 */
[----:B------:R-:W-:Y:S01]  /*42e0*/  FADD.FTZ R5, -R177, R5 ;  /* 0x00000005b1057221 */ /* 0x000fe20000010100 */
[----:B------:R-:W-:Y:S02]  /*42f0*/  FADD.FTZ R7, -R176, R7 ;  /* 0x00000007b0077221 */ /* 0x000fe40000010100 */
[-C--:B------:R-:W-:Y:S02]  /*4300*/  FSEL R6, R172, R177.reuse, P2 ;  /* 0x000000b1ac067208 */ /* 0x080fe40001000000 */
[----:B------:R-:W-:Y:S01]  /*4310*/  FSEL R5, R5, R177, P1 ;  /* 0x000000b105057208 */ /* 0x000fe20000800000 */
[----:B------:R-:W1:Y:S01]  /*4320*/  LDSM.16.M88.4 R172, [R3+0xb000] ;  /* 0x00b0000003ac783b */ /* 0x000e620000000200 */
[----:B------:R-:W-:Y:S01]  /*4330*/  FSEL R4, R4, R176, P0 ;  /* 0x000000b004047208 */ /* 0x000fe20000000000 */
[----:B------:R-:W-:Y:S01]  /*4340*/  FMUL.FTZ R200, R200, R6 ;  /* 0x00000006c8c87220 */ /* 0x000fe20000410000 */
[----:B------:R-:W-:Y:S01]  /*4350*/  FSETP.GE.FTZ.AND P1, PT, R193, RZ, PT ;  /* 0x000000ffc100720b */ /* 0x000fe20003f36000 */
[----:B------:R-:W-:Y:S01]  /*4360*/  FMUL.FTZ R6, R202, R5 ;  /* 0x00000005ca067220 */ /* 0x000fe20000410000 */
[----:B------:R-:W-:Y:S01]  /*4370*/  FSETP.GE.FTZ.AND P0, PT, R187, RZ, PT ;  /* 0x000000ffbb00720b */ /* 0x000fe20003f16000 */
[----:B------:R-:W-:Y:S01]  /*4380*/  FMUL.FTZ R201, R201, R4 ;  /* 0x00000004c9c97220 */ /* 0x000fe20000410000 */
[----:B------:R-:W-:Y:S01]  /*4390*/  FSETP.GE.FTZ.AND P2, PT, R189, RZ, PT ;  /* 0x000000ffbd00720b */ /* 0x000fe20003f56000 */
[----:B------:R2:W5:Y:S04]  /*43a0*/  LDG.E R5, desc[UR24][R178.64+0x80] ;  /* 0x00008018b2057981 */ /* 0x000568000c1e1900 */
[----:B------:R2:W5:Y:S01]  /*43b0*/  LDG.E R4, desc[UR24][R178.64+0xa0] ;  /* 0x0000a018b2047981 */ /* 0x000562000c1e1900 */
[C---:B-1----:R-:W-:Y:S06]  /*43c0*/  HMMA.16816.F32 R8, R172.reuse, R168, R8 ;  /* 0x000000a8ac08723c */ /* 0x042fec0000001808 */
[-C--:B------:R-:W-:Y:S06]  /*43d0*/  HMMA.16816.F32 R12, R172, R170.reuse, R12 ;  /* 0x000000aaac0c723c */ /* 0x080fec000000180c */
[C---:B------:R-:W-:Y:S01]  /*43e0*/  HMMA.16816.F32 R16, R164.reuse, R170, R16 ;  /* 0x000000aaa410723c */ /* 0x040fe20000001810 */
[----:B------:R-:W1:Y:S11]  /*43f0*/  LDSM.16.M88.4 R168, [R212+0x18800] ;  /* 0x01880000d4a8783b */ /* 0x000e760000000200 */
[----:B------:R-:W-:Y:S11]  /*4400*/  @!UPT UIADD3 URZ, URZ, URZ, URZ ;  /* 0x0000003f3f3ff290 */ /* 0x000ff6000fffe03f */
[----:B------:R-:W-:Y:S01]  /*4410*/  @!UPT UIADD3 URZ, URZ, URZ, URZ ;  /* 0x0000003f3f3ff290 */ /* 0x000fe2000fffe03f */
[----:B------:R-:W-:Y:S05]  /*4420*/  FADD.FTZ R17, -R177, R17 ;  /* 0x00000011b1117221 */ /* 0x000fea0000010100 */
[----:B------:R-:W-:Y:S02]  /*4430*/  FSEL R17, R17, R177, P1 ;  /* 0x000000b111117208 */ /* 0x000fe40000800000 */
[----:B------:R-:W-:Y:S03]  /*4440*/  FSETP.GE.FTZ.AND P1, PT, R180, RZ, PT ;  /* 0x000000ffb400720b */ /* 0x000fe60003f36000 */
[----:B------:R-:W-:Y:S01]  /*4450*/  FMUL.FTZ R17, R193, R17 ;  /* 0x00000011c1117220 */ /* 0x000fe20000410000 */
[-C--:B-1----:R-:W-:Y:S06]  /*4460*/  HMMA.16816.F32 R20, R164, R168.reuse, R20 ;  /* 0x000000a8a414723c */ /* 0x082fec0000001814 */
[C---:B------:R-:W-:Y:S06]  /*4470*/  HMMA.16816.F32 R24, R172.reuse, R168, R24 ;  /* 0x000000a8ac18723c */ /* 0x040fec0000001818 */
[-C--:B------:R-:W-:Y:S06]  /*4480*/  HMMA.16816.F32 R28, R172, R170.reuse, R28 ;  /* 0x000000aaac1c723c */ /* 0x080fec000000181c */
[----:B------:R-:W-:Y:S07]  /*4490*/  HMMA.16816.F32 R32, R164, R170, R32 ;  /* 0x000000aaa420723c */ /* 0x000fee0000001820 */
[----:B------:R-:W-:Y:S01]  /*44a0*/  F2FP.F16.F32.PACK_AB R164, R6, R200 ;  /* 0x000000c806a4723e */ /* 0x000fe200000000ff */
[C---:B------:R-:W-:Y:S03]  /*44b0*/  FADD.FTZ R6, -R177.reuse, R16 ;  /* 0x00000010b1067221 */ /* 0x040fe60000010100 */
[C---:B------:R-:W-:Y:S02]  /*44c0*/  FADD.FTZ R16, -R177.reuse, R20 ;  /* 0x00000014b1107221 */ /* 0x040fe40000010100 */
[-C--:B------:R-:W-:Y:S01]  /*44d0*/  FSEL R20, R6, R177.reuse, P3 ;  /* 0x000000b106147208 */ /* 0x080fe20001800000 */
[----:B------:R-:W-:Y:S02]  /*44e0*/  FADD.FTZ R6, -R177, R21 ;  /* 0x00000015b1067221 */ /* 0x000fe40000010100 */
[-C--:B------:R-:W-:Y:S02]  /*44f0*/  FSEL R16, R16, R177.reuse, P2 ;  /* 0x000000b110107208 */ /* 0x080fe40001000000 */
[----:B------:R-:W-:Y:S01]  /*4500*/  FSETP.GE.FTZ.AND P2, PT, R181, RZ, PT ;  /* 0x000000ffb500720b */ /* 0x000fe20003f56000 */
[----:B------:R-:W-:Y:S01]  /*4510*/  FMUL.FTZ R20, R196, R20 ;  /* 0x00000014c4147220 */ /* 0x000fe20000410000 */
[-C--:B------:R-:W-:Y:S01]  /*4520*/  FSEL R6, R6, R177.reuse, P0 ;  /* 0x000000b106067208 */ /* 0x080fe20000000000 */
[----:B------:R-:W-:Y:S01]  /*4530*/  FMUL.FTZ R16, R189, R16 ;  /* 0x00000010bd107220 */ /* 0x000fe20000410000 */
[----:B------:R-:W-:Y:S02]  /*4540*/  PLOP3.LUT P0, PT, PT, PT, UP2, 0x80, 0x0 ;  /* 0x000000000000781c */ /* 0x000fe40003f0f028 */
[----:B------:R-:W-:Y:S01]  /*4550*/  F2FP.F16.F32.PACK_AB R17, R17, R20 ;  /* 0x000000141111723e */ /* 0x000fe200000000ff */
[----:B------:R-:W-:Y:S01]  /*4560*/  FADD.FTZ R32, -R177, R32 ;  /* 0x00000020b1207221 */ /* 0x000fe20000010100 */
[----:B------:R-:W-:Y:S04]  /*4570*/  FMUL.FTZ R6, R187, R6 ;  /* 0x00000006bb067220 */ /* 0x000fe80000410000 */
[----:B------:R-:W-:Y:S01]  /*4580*/  FSEL R32, R32, R177, P2 ;  /* 0x000000b120207208 */ /* 0x000fe20001000000 */
[----:B------:R-:W-:Y:S01]  /*4590*/  @P1 FADD.FTZ R177, -R177, R33 ;  /* 0x00000021b1b11221 */ /* 0x000fe20000010100 */
[----:B------:R-:W-:Y:S02]  /*45a0*/  FSETP.GE.FTZ.AND P1, PT, R223, RZ, PT ;  /* 0x000000ffdf00720b */ /* 0x000fe40003f36000 */
[----:B------:R-:W-:Y:S01]  /*45b0*/  F2FP.F16.F32.PACK_AB R21, R6, R16 ;  /* 0x000000100615723e */ /* 0x000fe200000000ff */
[----:B------:R-:W-:Y:S01]  /*45c0*/  FMUL.FTZ R32, R181, R32 ;  /* 0x00000020b5207220 */ /* 0x000fe20000410000 */
[----:B------:R-:W-:Y:S01]  /*45d0*/  FSEL R16, R7, R176, P1 ;  /* 0x000000b007107208 */ /* 0x000fe20000800000 */
[----:B------:R-:W-:Y:S01]  /*45e0*/  FMUL.FTZ R20, R180, R177 ;  /* 0x000000b1b4147220 */ /* 0x000fe20000410000 */
[----:B--2---:R-:W-:Y:S07]  /*45f0*/  @!P0 BRA `(.L_x_1623) ;  /* 0x0000000000588947 */ /* 0x004fee0003800000 */
        /* <DEDUP_REMOVED lines=22> */
.L_x_1623:
[----:B-1----:R-:W-:Y:S01]  /*4760*/  FADD.FTZ R7, -R176, R19 ;  /* 0x00000013b0077221 */ /* 0x002fe20000010100 */
[----:B------:R-:W-:Y:S01]  /*4770*/  FSETP.GE.FTZ.AND P4, PT, R198, RZ, PT ;  /* 0x000000ffc600720b */ /* 0x000fe20003f96000 */
[----:B------:R-:W-:Y:S01]  /*4780*/  FMUL.FTZ R33, R223, R16 ;  /* 0x00000010df217220 */ /* 0x000fe20000410000 */
[C---:B------:R-:W-:Y:S01]  /*4790*/  FADD.FTZ R6, -R176.reuse, R18 ;  /* 0x00000012b0067221 */ /* 0x040fe20000010100 */
[----:B------:R-:W-:Y:S01]  /*47a0*/  FSETP.GE.FTZ.AND P1, PT, R199, RZ, PT ;  /* 0x000000ffc700720b */ /* 0x000fe20003f36000 */
[C---:B------:R-:W-:Y:S01]  /*47b0*/  FADD.FTZ R22, -R176.reuse, R22 ;  /* 0x00000016b0167221 */ /* 0x040fe20000010100 */
[-C--:B------:R-:W-:Y:S01]  /*47c0*/  FSEL R7, R7, R176.reuse, P4 ;  /* 0x000000b007077208 */ /* 0x080fe20002000000 */
[----:B------:R-:W-:Y:S01]  /*47d0*/  FADD.FTZ R23, -R176, R23 ;  /* 0x00000017b0177221 */ /* 0x000fe20000010100 */
[----:B------:R-:W-:Y:S01]  /*47e0*/  FSEL R6, R6, R176, P1 ;  /* 0x000000b006067208 */ /* 0x000fe20000800000 */
[----:B------:R-:W-:Y:S01]  /*47f0*/  STS [R232+0x1c000], R164 ;  /* 0x01c000a4e8007388 */ /* 0x000fe20000000800 */
[----:B------:R-:W-:Y:S01]  /*4800*/  FSETP.GE.FTZ.AND P3, PT, R192, RZ, PT ;  /* 0x000000ffc000720b */ /* 0x000fe20003f76000 */
[----:B------:R-:W-:Y:S01]  /*4810*/  FMUL.FTZ R19, R198, R7 ;  /* 0x00000007c6137220 */ /* 0x000fe20000410000 */
[----:B------:R-:W-:Y:S01]  /*4820*/  F2FP.F16.F32.PACK_AB R7, R33, R201 ;  /* 0x000000c92107723e */ /* 0x000fe200000000ff */
[----:B------:R-:W-:Y:S01]  /*4830*/  FADD.FTZ R34, -R176, R34 ;  /* 0x00000022b0227221 */ /* 0x000fe20000010100 */
[----:B------:R-:W-:Y:S01]  /*4840*/  F2FP.F16.F32.PACK_AB R20, R20, R32 ;  /* 0x000000201414723e */ /* 0x000fe200000000ff */
[----:B------:R-:W-:Y:S01]  /*4850*/  FMUL.FTZ R32, R199, R6 ;  /* 0x00000006c7207220 */ /* 0x000fe20000410000 */
[----:B------:R-:W-:Y:S01]  /*4860*/  FSETP.GE.FTZ.AND P1, PT, R182, RZ, PT ;  /* 0x000000ffb600720b */ /* 0x000fe20003f36000 */
[----:B------:R1:W-:Y:S01]  /*4870*/  STS [R232+0x1c400], R7 ;  /* 0x01c40007e8007388 */ /* 0x0003e20000000800 */
[----:B------:R-:W-:Y:S01]  /*4880*/  FSETP.GE.FTZ.AND P2, PT, R190, RZ, PT ;  /* 0x000000ffbe00720b */ /* 0x000fe20003f56000 */
[----:B-----5:R-:W-:Y:S01]  /*4890*/  FADD.FTZ R13, -R5, R13 ;  /* 0x0000000d050d7221 */ /* 0x020fe20000010100 */
[-C--:B------:R-:W-:Y:S02]  /*48a0*/  FSEL R6, R22, R176.reuse, P3 ;  /* 0x000000b016067208 */ /* 0x080fe40001800000 */
[----:B------:R2:W-:Y:S01]  /*48b0*/  STS [R235+0x1c000], R17 ;  /* 0x01c00011eb007388 */ /* 0x0005e20000000800 */
[----:B------:R-:W-:Y:S01]  /*48c0*/  FSEL R23, R23, R176, P2 ;  /* 0x000000b017177208 */ /* 0x000fe20001000000 */
[----:B------:R-:W-:Y:S01]  /*48d0*/  FADD.FTZ R24, -R5, R24 ;  /* 0x0000001805187221 */ /* 0x000fe20000010100 */
[----:B------:R-:W-:Y:S01]  /*48e0*/  FSETP.GE.FTZ.AND P2, PT, R183, RZ, PT ;  /* 0x000000ffb700720b */ /* 0x000fe20003f56000 */
[----:B------:R-:W-:Y:S01]  /*48f0*/  FMUL.FTZ R18, R192, R6 ;  /* 0x00000006c0127220 */ /* 0x000fe20000410000 */
[----:B------:R-:W-:Y:S01]  /*4900*/  F2FP.F16.F32.PACK_AB R6, R19, R32 ;  /* 0x000000201306723e */ /* 0x000fe200000000ff */
[----:B------:R-:W-:Y:S01]  /*4910*/  FMUL.FTZ R16, R190, R23 ;  /* 0x00000017be107220 */ /* 0x000fe20000410000 */
[----:B------:R-:W-:Y:S01]  /*4920*/  FSEL R34, R34, R176, P2 ;  /* 0x000000b022227208 */ /* 0x000fe20001000000 */
[----:B------:R-:W-:Y:S01]  /*4930*/  @P1 FADD.FTZ R176, -R176, R35 ;  /* 0x00000023b0b01221 */ /* 0x000fe20000010100 */
[----:B------:R-:W-:Y:S01]  /*4940*/  FSETP.GE.FTZ.AND P1, PT, R220, RZ, PT ;  /* 0x000000ffdc00720b */ /* 0x000fe20003f36000 */
[----:B------:R3:W-:Y:S01]  /*4950*/  STS [R235+0x1c400], R6 ;  /* 0x01c40006eb007388 */ /* 0x0007e20000000800 */
[----:B------:R-:W-:Y:S01]  /*4960*/  F2FP.F16.F32.PACK_AB R16, R16, R18 ;  /* 0x000000121010723e */ /* 0x000fe200000000ff */
[C---:B------:R-:W-:Y:S01]  /*4970*/  FADD.FTZ R18, -R5.reuse, R8 ;  /* 0x0000000805127221 */ /* 0x040fe20000010100 */
[C---:B------:R-:W-:Y:S01]  /*4980*/  FADD.FTZ R8, -R5.reuse, R9 ;  /* 0x0000000905087221 */ /* 0x040fe20000010100 */
[----:B------:R-:W-:Y:S01]  /*4990*/  FSETP.GE.FTZ.AND P2, PT, R224, RZ, PT ;  /* 0x000000ffe000720b */ /* 0x000fe20003f56000 */
[C---:B------:R-:W-:Y:S01]  /*49a0*/  FADD.FTZ R25, -R5.reuse, R25 ;  /* 0x0000001905197221 */ /* 0x040fe20000010100 */
[----:B------:R-:W-:Y:S01]  /*49b0*/  FSETP.GE.FTZ.AND P3, PT, R226, RZ, PT ;  /* 0x000000ffe200720b */ /* 0x000fe20003f76000 */
[----:B------:R-:W-:Y:S01]  /*49c0*/  FADD.FTZ R28, -R5, R28 ;  /* 0x0000001c051c7221 */ /* 0x000fe20000010100 */
[-C--:B------:R-:W-:Y:S01]  /*49d0*/  FSEL R8, R8, R5.reuse, P2 ;  /* 0x0000000508087208 */ /* 0x080fe20001000000 */
[----:B------:R-:W-:Y:S01]  /*49e0*/  FADD.FTZ R11, -R4, R11 ;  /* 0x0000000b040b7221 */ /* 0x000fe20000010100 */
[----:B------:R-:W-:Y:S01]  /*49f0*/  FSETP.GE.FTZ.AND P2, PT, R203, RZ, PT ;  /* 0x000000ffcb00720b */ /* 0x000fe20003f56000 */
[----:B-1----:R-:W-:Y:S01]  /*4a00*/  FADD.FTZ R7, -R5, R12 ;  /* 0x0000000c05077221 */ /* 0x002fe20000010100 */
[-C--:B------:R-:W-:Y:S01]  /*4a10*/  FSEL R9, R18, R5.reuse, P3 ;  /* 0x0000000512097208 */ /* 0x080fe20001800000 */
[C---:B------:R-:W-:Y:S01]  /*4a20*/  FADD.FTZ R10, -R4.reuse, R10 ;  /* 0x0000000a040a7221 */ /* 0x040fe20000010100 */
[-C--:B------:R-:W-:Y:S01]  /*4a30*/  FSEL R13, R13, R5.reuse, P2 ;  /* 0x000000050d0d7208 */ /* 0x080fe20001000000 */
[----:B------:R-:W-:Y:S01]  /*4a40*/  FADD.FTZ R14, -R4, R14 ;  /* 0x0000000e040e7221 */ /* 0x000fe20000010100 */
[----:B------:R-:W-:Y:S01]  /*4a50*/  FSEL R7, R7, R5, P1 ;  /* 0x0000000507077208 */ /* 0x000fe20000800000 */
[----:B------:R-:W-:Y:S01]  /*4a60*/  FMUL.FTZ R9, R226, R9 ;  /* 0x00000009e2097220 */ /* 0x000fe20000410000 */
[----:B------:R-:W-:Y:S01]  /*4a70*/  FSETP.GE.FTZ.AND P1, PT, R184, RZ, PT ;  /* 0x000000ffb800720b */ /* 0x000fe20003f36000 */
[----:B------:R-:W-:Y:S01]  /*4a80*/  FADD.FTZ R26, -R4, R26 ;  /* 0x0000001a041a7221 */ /* 0x000fe20000010100 */
[----:B------:R-:W-:Y:S01]  /*4a90*/  FSETP.GE.FTZ.AND P3, PT, R191, RZ, PT ;  /* 0x000000ffbf00720b */ /* 0x000fe20003f76000 */
[----:B--2---:R-:W-:Y:S01]  /*4aa0*/  FMUL.FTZ R17, R220, R7 ;  /* 0x00000007dc117220 */ /* 0x004fe20000410000 */
[----:B------:R-:W-:Y:S01]  /*4ab0*/  FSETP.GE.FTZ.AND P4, PT, R194, RZ, PT ;  /* 0x000000ffc200720b */ /* 0x000fe20003f96000 */
[----:B------:R-:W-:Y:S01]  /*4ac0*/  FMUL.FTZ R34, R183, R34 ;  /* 0x00000022b7227220 */ /* 0x000fe20000410000 */
[----:B------:R-:W-:Y:S01]  /*4ad0*/  FSETP.GE.FTZ.AND P2, PT, R185, RZ, PT ;  /* 0x000000ffb900720b */ /* 0x000fe20003f56000 */
[----:B---3--:R-:W-:Y:S01]  /*4ae0*/  FMUL.FTZ R6, R224, R8 ;  /* 0x00000008e0067220 */ /* 0x008fe20000410000 */
[----:B------:R-:W-:Y:S01]  /*4af0*/  FSEL R25, R25, R5, P3 ;  /* 0x0000000519197208 */ /* 0x000fe20001800000 */
[----:B------:R-:W-:Y:S01]  /*4b00*/  FMUL.FTZ R8, R203, R13 ;  /* 0x0000000dcb087220 */ /* 0x000fe20000410000 */
[-C--:B------:R-:W-:Y:S01]  /*4b10*/  FSEL R24, R24, R5.reuse, P4 ;  /* 0x0000000518187208 */ /* 0x080fe20002000000 */
[----:B------:R-:W-:Y:S01]  /*4b20*/  FADD.FTZ R13, -R4, R15 ;  /* 0x0000000f040d7221 */ /* 0x000fe20000010100 */
[----:B------:R-:W-:Y:S01]  /*4b30*/  FSEL R28, R28, R5, P2 ;  /* 0x000000051c1c7208 */ /* 0x000fe20001000000 */
[----:B------:R-:W-:Y:S01]  /*4b40*/  @P1 FADD.FTZ R5, -R5, R29 ;  /* 0x0000001d05051221 */ /* 0x000fe20000010100 */
[----:B------:R-:W-:Y:S01]  /*4b50*/  FSETP.GE.FTZ.AND P1, PT, R225, RZ, PT ;  /* 0x000000ffe100720b */ /* 0x000fe20003f36000 */
[----:B------:R-:W-:Y:S01]  /*4b60*/  FMUL.FTZ R176, R182, R176 ;  /* 0x000000b0b6b07220 */ /* 0x000fe20000410000 */
[----:B------:R-:W-:Y:S01]  /*4b70*/  FSETP.GE.FTZ.AND P2, PT, R227, RZ, PT ;  /* 0x000000ffe300720b */ /* 0x000fe20003f56000 */
[----:B------:R-:W-:Y:S01]  /*4b80*/  FMUL.FTZ R7, R184, R5 ;  /* 0x00000005b8077220 */ /* 0x000fe20000410000 */
[----:B------:R-:W-:Y:S01]  /*4b90*/  FSEL R11, R11, R4, P1 ;  /* 0x000000040b0b7208 */ /* 0x000fe20000800000 */
[----:B------:R-:W-:Y:S01]  /*4ba0*/  FMUL.FTZ R28, R185, R28 ;  /* 0x0000001cb91c7220 */ /* 0x000fe20000410000 */
[----:B------:R-:W-:Y:S01]  /*4bb0*/  FSEL R5, R10, R4, P2 ;  /* 0x000000040a057208 */ /* 0x000fe20001000000 */
[----:B------:R-:W-:Y:S01]  /*4bc0*/  FMUL.FTZ R24, R194, R24 ;  /* 0x00000018c2187220 */ /* 0x000fe20000410000 */
[----:B------:R-:W-:Y:S01]  /*4bd0*/  FSETP.GE.FTZ.AND P2, PT, R222, RZ, PT ;  /* 0x000000ffde00720b */ /* 0x000fe20003f56000 */
[----:B------:R-:W-:Y:S01]  /*4be0*/  FMUL.FTZ R18, R225, R11 ;  /* 0x0000000be1127220 */ /* 0x000fe20000410000 */
[----:B------:R-:W-:Y:S01]  /*4bf0*/  F2FP.F16.F32.PACK_AB R6, R6, R9 ;  /* 0x000000090606723e */ /* 0x000fe200000000ff */
[----:B------:R-:W-:Y:S01]  /*4c00*/  FMUL.FTZ R19, R227, R5 ;  /* 0x00000005e3137220 */ /* 0x000fe20000410000 */
[----:B------:R-:W-:Y:S01]  /*4c10*/  FSETP.GE.FTZ.AND P1, PT, R186, RZ, PT ;  /* 0x000000ffba00720b */ /* 0x000fe20003f36000 */
[----:B------:R-:W-:Y:S01]  /*4c20*/  FADD.FTZ R5, -R4, R30 ;  /* 0x0000001e04057221 */ /* 0x000fe20000010100 */
[----:B------:R-:W-:Y:S01]  /*4c30*/  FSEL R11, R14, R4, P2 ;  /* 0x000000040e0b7208 */ /* 0x000fe20001000000 */
[----:B------:R1:W-:Y:S01]  /*4c40*/  STS [R232+0x1d000], R6 ;  /* 0x01d00006e8007388 */ /* 0x0003e20000000800 */
[----:B------:R-:W-:Y:S01]  /*4c50*/  FSETP.GE.FTZ.AND P4, PT, R197, RZ, PT ;  /* 0x000000ffc500720b */ /* 0x000fe20003f96000 */
[----:B------:R-:W-:Y:S01]  /*4c60*/  FMUL.FTZ R9, R191, R25 ;  /* 0x00000019bf097220 */ /* 0x000fe20000410000 */
[----:B------:R-:W-:Y:S01]  /*4c70*/  FSETP.GE.FTZ.AND P5, PT, R221, RZ, PT ;  /* 0x000000ffdd00720b */ /* 0x000fe20003fb6000 */
[----:B------:R-:W-:Y:S01]  /*4c80*/  IMAD R220, R247, UR6, RZ ;  /* 0x00000006f7dc7c24 */ /* 0x000fe2000f8e02ff */
[----:B------:R-:W-:Y:S02]  /*4c90*/  FSETP.GE.FTZ.AND P2, PT, R188, RZ, PT ;  /* 0x000000ffbc00720b */ /* 0x000fe40003f56000 */
[----:B------:R-:W-:Y:S01]  /*4ca0*/  F2FP.F16.F32.PACK_AB R8, R8, R17 ;  /* 0x000000110808723e */ /* 0x000fe200000000ff */
[----:B------:R-:W-:Y:S01]  /*4cb0*/  FMUL.FTZ R17, R222, R11 ;  /* 0x0000000bde117220 */ /* 0x000fe20000410000 */
[----:B------:R-:W-:Y:S01]  /*4cc0*/  F2FP.F16.F32.PACK_AB R10, R7, R28 ;  /* 0x0000001c070a723e */ /* 0x000fe200000000ff */
[----:B------:R-:W-:Y:S01]  /*4cd0*/  FADD.FTZ R7, -R4, R27 ;  /* 0x0000001b04077221 */ /* 0x000fe20000010100 */
[-C--:B------:R-:W-:Y:S02]  /*4ce0*/  FSEL R11, R26, R4.reuse, P4 ;  /* 0x000000041a0b7208 */ /* 0x080fe40002000000 */
[----:B------:R-:W-:Y:S02]  /*4cf0*/  FSETP.GE.FTZ.AND P3, PT, R195, RZ, PT ;  /* 0x000000ffc300720b */ /* 0x000fe40003f76000 */
[-C--:B------:R-:W-:Y:S01]  /*4d00*/  FSEL R13, R13, R4.reuse, P5 ;  /* 0x000000040d0d7208 */ /* 0x080fe20002800000 */
[----:B------:R-:W-:Y:S01]  /*4d10*/  FMUL.FTZ R14, R197, R11 ;  /* 0x0000000bc50e7220 */ /* 0x000fe20000410000 */
[-C--:B------:R-:W-:Y:S02]  /*4d20*/  FSEL R5, R5, R4.reuse, P2 ;  /* 0x0000000405057208 */ /* 0x080fe40001000000 */
[----:B------:R-:W-:Y:S01]  /*4d30*/  FSEL R7, R7, R4, P3 ;  /* 0x0000000407077208 */ /* 0x000fe20001800000 */
[----:B------:R-:W-:Y:S01]  /*4d40*/  FMUL.FTZ R15, R221, R13 ;  /* 0x0000000ddd0f7220 */ /* 0x000fe20000410000 */
[----:B------:R-:W-:Y:S01]  /*4d50*/  @P1 FADD.FTZ R4, -R4, R31 ;  /* 0x0000001f04041221 */ /* 0x000fe20000010100 */
[----:B------:R-:W-:Y:S01]  /*4d60*/  FMUL.FTZ R11, R188, R5 ;  /* 0x00000005bc0b7220 */ /* 0x000fe20000410000 */
[----:B------:R-:W-:Y:S01]  /*4d70*/  F2FP.F16.F32.PACK_AB R5, R18, R19 ;  /* 0x000000131205723e */ /* 0x000fe200000000ff */
[----:B------:R-:W-:Y:S01]  /*4d80*/  FMUL.FTZ R13, R195, R7 ;  /* 0x00000007c30d7220 */ /* 0x000fe20000410000 */
[----:B------:R-:W-:Y:S01]  /*4d90*/  FMUL.FTZ R7, R186, R4 ;  /* 0x00000004ba077220 */ /* 0x000fe20000410000 */
[----:B------:R-:W-:Y:S02]  /*4da0*/  F2FP.F16.F32.PACK_AB R4, R15, R17 ;  /* 0x000000110f04723e */ /* 0x000fe400000000ff */
[----:B------:R-:W-:Y:S01]  /*4db0*/  STS [R232+0x1d400], R5 ;  /* 0x01d40005e8007388 */ /* 0x000fe20000000800 */
[----:B------:R-:W-:Y:S02]  /*4dc0*/  F2FP.F16.F32.PACK_AB R12, R176, R34 ;  /* 0x00000022b00c723e */ /* 0x000fe400000000ff */
[----:B------:R-:W-:Y:S02]  /*4dd0*/  F2FP.F16.F32.PACK_AB R9, R9, R24 ;  /* 0x000000180909723e */ /* 0x000fe400000000ff */
[----:B------:R-:W-:Y:S01]  /*4de0*/  STS [R235+0x1d000], R8 ;  /* 0x01d00008eb007388 */ /* 0x000fe20000000800 */
[----:B-1----:R-:W-:Y:S02]  /*4df0*/  F2FP.F16.F32.PACK_AB R6, R13, R14 ;  /* 0x0000000e0d06723e */ /* 0x002fe400000000ff */
[----:B------:R-:W-:Y:S02]  /*4e00*/  F2FP.F16.F32.PACK_AB R7, R7, R11 ;  /* 0x0000000b0707723e */ /* 0x000fe400000000ff */
[----:B------:R-:W-:Y:S01]  /*4e10*/  STS [R235+0x1d400], R4 ;  /* 0x01d40004eb007388 */ /* 0x000fe20000000800 */
[----:B------:R-:W-:Y:S04]  /*4e20*/  LEA R172, R214, UR5, 0x1 ;  /* 0x00000005d6ac7c11 */ /* 0x000fe8000f8e08ff */
[----:B------:R-:W-:Y:S01]  /*4e30*/  STS [R233+0x1c000], R21 ;  /* 0x01c00015e9007388 */ /* 0x000fe20000000800 */
[----:B------:R-:W-:Y:S04]  /*4e40*/  IMAD.IADD R176, R208, 0x1, R172 ;  /* 0x00000001d0b07824 */ /* 0x000fe800078e02ac */
        /* <DEDUP_REMOVED lines=11> */
[----:B------:R-:W3:Y:S05]  /*4f00*/  LDSM.16.MT88.4 R16, [R176+0x8000] ;  /* 0x00800000b010783b */ /* 0x000eea0000004200 */
        /* <DEDUP_REMOVED lines=70> */
[----:B------:R-:W-:Y:S01]  /*5370*/  IMAD.U32 R4, R220, -0x40, RZ ;  /* 0xffffffc0dc047824 */ /* 0x000fe200078e00ff */
        /* <DEDUP_REMOVED lines=26> */
[----:B------:R-:W-:Y:S05]  /*5520*/  LOP3.LUT R5, R5, R4, RZ, 0x3c, !PT ;  /* 0x0000000405057212 */ /* 0x000fea00078e3cff */
[----:B------:R-:W-:Y:S02]  /*5530*/  IMAD R5, R245, 0x200, R5 ;  /* 0x00000200f5057824 */ /* 0x000fe400078e0205 */
        /* <DEDUP_REMOVED lines=16> */
.L_x_1624:
[----:B------:R-:W-:Y:S01]  /*5640*/  LDSM.16.M88.4 R32, [R0+0x1c000] ;  /* 0x01c000000020783b */ /* 0x000fe20000000200 */
[----:B------:R-:W-:Y:S01]  /*5650*/  IMAD.MOV.U32 R221, RZ, RZ, 0x4 ;  /* 0x00000004ffdd7424 */ /* 0x000fe200078e00ff */
[----:B------:R-:W-:Y:S02]  /*5660*/  ULOP3.LUT UR11, UR12, 0x1, URZ, 0xc0, !UPT ;  /* 0x000000010c0b7892 */ /* 0x000fe4000f8ec03f */
[----:B------:R-:W1:Y:S01]  /*5670*/  LDSM.16.MT88.4 R16, [R205] ;  /* 0x00000000cd10783b */ /* 0x000e620000004200 */
        /* <DEDUP_REMOVED lines=46> */
[----:B------:R-:W-:Y:S04]  /*5960*/  LDSM.16.MT88.4 R184, [R205+0x2800] ;  /* 0x00280000cdb8783b */ /* 0x000fe80000004200 */
[----:B------:R-:W-:Y:S01]  /*5970*/  LDSM.16.M88.4 R196, [R2+0x1f000] ;  /* 0x01f0000002c4783b */ /* 0x000fe20000000200 */
[-C--:B--2---:R-:W-:Y:S05]  /*5980*/  HMMA.16816.F32 R4, R164, R172.reuse, R4 ;  /* 0x000000aca404723c */ /* 0x084fea0000001804 */
[----:B---3--:R-:W-:Y:S01]  /*5990*/  IMAD R0, R220, 0x18, RZ ;  /* 0x00000018dc007824 */ /* 0x008fe200078e02ff */
[C---:B------:R-:W-:Y:S06]  /*59a0*/  HMMA.16816.F32 R8, R200.reuse, R172, R8 ;  /* 0x000000acc808723c */ /* 0x040fec0000001808 */
        /* <DEDUP_REMOVED lines=11> */
[----:B--2---:R-:W-:Y:S01]  /*5a60*/  @P0 VIADD R2, R241, 0xffffffc0 ;  /* 0xffffffc0f1020836 */ /* 0x004fe20000000000 */
[C---:B------:R-:W-:Y:S06]  /*5a70*/  HMMA.16816.F32 R8, R188.reuse, R180, R8 ;  /* 0x000000b4bc08723c */ /* 0x040fec0000001808 */
        /* <DEDUP_REMOVED lines=10> */
[-C--:B---3--:R-:W-:Y:S06]  /*5b20*/  HMMA.16816.F32 R4, R172, R184.reuse, R4 ;  /* 0x000000b8ac04723c */ /* 0x088fec0000001804 */
[C---:B------:R-:W-:Y:S06]  /*5b30*/  HMMA.16816.F32 R8, R196.reuse, R184, R8 ;  /* 0x000000b8c408723c */ /* 0x040fec0000001808 */
[-C--:B------:R-:W-:Y:S06]  /*5b40*/  HMMA.16816.F32 R12, R196, R186.reuse, R12 ;  /* 0x000000bac40c723c */ /* 0x080fec000000180c */
[C---:B------:R-:W-:Y:S01]  /*5b50*/  HMMA.16816.F32 R16, R172.reuse, R186, R16 ;  /* 0x000000baac10723c */ /* 0x040fe20000001810 */
[----:B------:R-:W3:Y:S04]  /*5b60*/  LDSM.16.MT88.4 R184, [R205+0x3800] ;  /* 0x00380000cdb8783b */ /* 0x000ee80000004200 */
[----:B----4-:R-:W-:Y:S01]  /*5b70*/  @P0 IMAD.WIDE R2, R2, R221, UR48 ;  /* 0x0000003002020e25 */ /* 0x010fe2000f8e02dd */
[-C--:B------:R-:W-:Y:S01]  /*5b80*/  HMMA.16816.F32 R20, R172, R200.reuse, R20 ;  /* 0x000000c8ac14723c */ /* 0x080fe20000001814 */
[----:B------:R-:W-:Y:S01]  /*5b90*/  @UP2 UMOV UR48, UR13 ;  /* 0x0000000d00302c82 */ /* 0x000fe20008000000 */
[----:B------:R-:W-:Y:S02]  /*5ba0*/  @UP2 UMOV UR49, UR11 ;  /* 0x0000000b00312c82 */ /* 0x000fe40008000000 */
        /* <DEDUP_REMOVED lines=8> */
[-C--:B------:R-:W-:Y:S05]  /*5c30*/  HMMA.16816.F32 R4, R164, R176.reuse, R4 ;  /* 0x000000b0a404723c */ /* 0x080fea0000001804 */
[C---:B------:R-:W-:Y:S01]  /*5c40*/  IMAD.SHL.U32 R173, R220.reuse, 0x8, RZ ;  /* 0x00000008dcad7824 */ /* 0x040fe200078e00ff */
[C---:B--2---:R-:W-:Y:S05]  /*5c50*/  HMMA.16816.F32 R8, R180.reuse, R176, R8 ;  /* 0x000000b0b408723c */ /* 0x044fea0000001808 */
[----:B------:R-:W-:Y:S01]  /*5c60*/  IMAD.SHL.U32 R172, R220, 0x10, RZ ;  /* 0x00000010dcac7824 */ /* 0x000fe200078e00ff */
[-C--:B------:R-:W-:Y:S05]  /*5c70*/  HMMA.16816.F32 R12, R180, R178.reuse, R12 ;  /* 0x000000b2b40c723c */ /* 0x080fea000000180c */
[----:B------:R-:W-:Y:S01]  /*5c80*/  IMAD.IADD R176, R208, 0x1, R207 ;  /* 0x00000001d0b07824 */ /* 0x000fe200078e02cf */
[C---:B------:R-:W-:Y:S05]  /*5c90*/  HMMA.16816.F32 R16, R164.reuse, R178, R16 ;  /* 0x000000b2a410723c */ /* 0x040fea0000001810 */
[CC--:B-1----:R-:W-:Y:S01]  /*5ca0*/  LEA R2, P0, R173.reuse, R218.reuse, 0x2 ;  /* 0x000000daad027211 */ /* 0x0c2fe200078010ff */
[-C--:B------:R-:W-:Y:S05]  /*5cb0*/  HMMA.16816.F32 R20, R164, R188.reuse, R20 ;  /* 0x000000bca414723c */ /* 0x080fea0000001814 */
[-C--:B------:R-:W-:Y:S01]  /*5cc0*/  LEA.HI.X.SX32 R3, R173, R219.reuse, 0x2, P0 ;  /* 0x000000dbad037211 */ /* 0x080fe200000f16ff */
[C---:B------:R-:W-:Y:S06]  /*5cd0*/  HMMA.16816.F32 R24, R180.reuse, R188, R24 ;  /* 0x000000bcb418723c */ /* 0x040fec0000001818 */
[-C--:B------:R-:W-:Y:S06]  /*5ce0*/  HMMA.16816.F32 R28, R180, R190.reuse, R28 ;  /* 0x000000beb41c723c */ /* 0x080fec000000181c */
[----:B------:R-:W-:Y:S06]  /*5cf0*/  HMMA.16816.F32 R32, R164, R190, R32 ;  /* 0x000000bea420723c */ /* 0x000fec0000001820 */
[-C--:B---3--:R-:W-:Y:S05]  /*5d00*/  HMMA.16816.F32 R4, R168, R184.reuse, R4 ;  /* 0x000000b8a804723c */ /* 0x088fea0000001804 */
        /* <DEDUP_REMOVED lines=208> */
.L_x_1622:
[----:B------:R-:W2:Y:S01]  /*6a10*/  LDL R173, [R1+0x4] ;  /* 0x0000040001ad7983 */ /* 0x000ea20000100800 */
[----:B------:R-:W-:Y:S01]  /*6a20*/  ULDC UR7, c[0x0][0x38c] ;  /* 0x0000e30000077ab9 */ /* 0x000fe20000000800 */
[----:B------:R-:W-:Y:S02]  /*6a30*/  ULDC UR6, c[0x0][0x390] ;  /* 0x0000e40000067ab9 */ /* 0x000fe40000000800 */
[----:B------:R-:W4:Y:S04]  /*6a40*/  LDL R175, [R1+0x10] ;  /* 0x0000100001af7983 */ /* 0x000f280000100800 */
[----:B------:R-:W4:Y:S04]  /*6a50*/  LDL R172, [R1+0x8] ;  /* 0x0000080001ac7983 */ /* 0x000f280000100800 */
[----:B------:R-:W4:Y:S01]  /*6a60*/  LDL R174, [R1+0xc] ;  /* 0x00000c0001ae7983 */ /* 0x000f220000100800 */
[----:B---3--:R-:W-:Y:S01]  /*6a70*/  FMUL.FTZ R0, R60, UR7 ;  /* 0x000000073c007c20 */ /* 0x008fe20008410000 */
        /* <DEDUP_REMOVED lines=58> */
[----:B------:R-:W-:Y:S01]  /*6e20*/  STS [R250+0x400], R60 ;  /* 0x0004003cfa007388 */ /* 0x000fe20000000800 */
        /* <DEDUP_REMOVED lines=60> */
[----:B------:R-:W-:Y:S01]  /*71f0*/  ULDC.64 UR10, c[0x0][0x450] ;  /* 0x00011400000a7ab9 */ /* 0x000fe20000000a00 */
[----:B------:R-:W-:Y:S01]  /*7200*/  F2FP.F16.F32.PACK_AB R162, R163, R162 ;  /* 0x000000a2a3a2723e */ /* 0x000fe200000000ff */
[----:B------:R-:W-:Y:S01]  /*7210*/  ULDC.64 UR8, c[0x0][0x3f0] ;  /* 0x0000fc0000087ab9 */ /* 0x000fe20000000a00 */
[----:B------:R-:W-:-:S02]  /*7220*/  F2FP.F16.F32.PACK_AB R152, R153, R152 ;  /* 0x000000989998723e */ /* 0x000fc400000000ff */
[----:B------:R-:W-:Y:S02]  /*7230*/  F2FP.F16.F32.PACK_AB R154, R155, R154 ;  /* 0x0000009a9b9a723e */ /* 0x000fe400000000ff */
[----:B------:R-:W-:Y:S02]  /*7240*/  F2FP.F16.F32.PACK_AB R156, R157, R156 ;  /* 0x0000009c9d9c723e */ /* 0x000fe400000000ff */
[----:B------:R-:W-:Y:S02]  /*7250*/  F2FP.F16.F32.PACK_AB R158, R159, R158 ;  /* 0x0000009e9f9e723e */ /* 0x000fe400000000ff */
[----:B------:R-:W-:Y:S02]  /*7260*/  F2FP.F16.F32.PACK_AB R10, R10, R171 ;  /* 0x000000ab0a0a723e */ /* 0x000fe400000000ff */
[----:B------:R-:W-:Y:S01]  /*7270*/  F2FP.F16.F32.PACK_AB R9, R9, R170 ;  /* 0x000000aa0909723e */ /* 0x000fe200000000ff */
[----:B------:R-:W-:Y:S01]  /*7280*/  FMUL.FTZ R64, R64, UR7 ;  /* 0x0000000740407c20 */ /* 0x000fe20008410000 */
[----:B------:R-:W-:Y:S01]  /*7290*/  F2FP.F16.F32.PACK_AB R7, R7, R167 ;  /* 0x000000a70707723e */ /* 0x000fe200000000ff */
[----:B------:R-:W-:Y:S01]  /*72a0*/  FMUL.FTZ R27, R65, UR7 ;  /* 0x00000007411b7c20 */ /* 0x000fe20008410000 */
[----:B------:R-:W-:Y:S01]  /*72b0*/  F2FP.F16.F32.PACK_AB R6, R6, R166 ;  /* 0x000000a60606723e */ /* 0x000fe200000000ff */
[----:B------:R-:W-:Y:S01]  /*72c0*/  FMUL.FTZ R66, R66, UR7 ;  /* 0x0000000742427c20 */ /* 0x000fe20008410000 */
[----:B------:R-:W-:Y:S01]  /*72d0*/  FMUL.FTZ R26, R67, UR7 ;  /* 0x00000007431a7c20 */ /* 0x000fe20008410000 */
[----:B------:R-:W-:-:S02]  /*72e0*/  F2FP.F16.F32.PACK_AB R8, R8, R169 ;  /* 0x000000a90808723e */ /* 0x000fc400000000ff */
[----:B------:R-:W-:Y:S02]  /*72f0*/  F2FP.F16.F32.PACK_AB R34, R34, R168 ;  /* 0x000000a82222723e */ /* 0x000fe400000000ff */
        /* <DEDUP_REMOVED lines=60> */
[----:B------:R-:W-:-:S04]  /*76c0*/  SHF.L.U32 R0, R246, 0x6, RZ ;  /* 0x00000006f6007819 */ /* 0x000fc800000006ff */
[----:B------:R-:W-:Y:S01]  /*76d0*/  LOP3.LUT R0, R0, 0x1c0, RZ, 0xc0, !PT ;  /* 0x000001c000007812 */ /* 0x000fe200078ec0ff */
[----:B------:R-:W-:Y:S01]  /*76e0*/  UIMAD UR6, UR4, UR10, URZ ;  /* 0x0000000a040672a4 */ /* 0x000fe2000f8e023f */
[--C-:B------:R-:W-:Y:S02]  /*76f0*/  SHF.R.S32.HI R3, RZ, 0x1f, R248.reuse ;  /* 0x0000001fff037819 */ /* 0x100fe400000114f8 */
[----:B------:R-:W-:Y:S02]  /*7700*/  LOP3.LUT R62, R0, 0x38, R248, 0xf8, !PT ;  /* 0x00000038003e7812 */ /* 0x000fe400078ef8f8 */
[----:B------:R-:W-:Y:S02]  /*7710*/  MOV R4, UR10 ;  /* 0x0000000a00047c02 */ /* 0x000fe40008000f00 */
[----:B------:R-:W-:Y:S02]  /*7720*/  MOV R2, R248 ;  /* 0x000000f800027202 */ /* 0x000fe40000000f00 */
[----:B------:R-:W-:Y:S01]  /*7730*/  SHF.R.U32.HI R0, RZ, 0x3, R0 ;  /* 0x00000003ff007819 */ /* 0x000fe20000011600 */
[----:B------:R-:W-:Y:S01]  /*7740*/  UIMAD UR6, UR32, UR11, UR6 ;  /* 0x0000000b200672a4 */ /* 0x000fe2000f8e0206 */
[----:B--2---:R-:W-:Y:S04]  /*7750*/  STS [R173], R57 ;  /* 0x00000039ad007388 */ /* 0x004fe80000000800 */
        /* <DEDUP_REMOVED lines=34> */
[----:B------:R-:W-:Y:S04]  /*7980*/  STS [R250+0xa400], R34 ;  /* 0x00a40022fa007388 */ /* 0x000fe80000000800 */
[----:B------:R-:W-:Y:S04]  /*7990*/  STS [R173+0xa000], R33 ;  /* 0x00a00021ad007388 */ /* 0x000fe80000000800 */
[----:B------:R-:W-:Y:S04]  /*79a0*/  STS [R173+0xa400], R32 ;  /* 0x00a40020ad007388 */ /* 0x000fe80000000800 */
[----:B------:R-:W-:Y:S04]  /*79b0*/  STS [R251+0x8000], R31 ;  /* 0x0080001ffb007388 */ /* 0x000fe80000000800 */
[----:B------:R-:W-:Y:S01]  /*79c0*/  STS [R251+0x8400], R30 ;  /* 0x0084001efb007388 */ /* 0x000fe20000000800 */
[----:B-1----:R-:W1:Y:S03]  /*79d0*/  LDC.64 R6, c[0x0][0x438] ;  /* 0x00010e00ff067b82 */ /* 0x002e660000000a00 */
[----:B------:R-:W-:Y:S04]  /*79e0*/  STS [R172+0x8000], R27 ;  /* 0x0080001bac007388 */ /* 0x000fe80000000800 */
[----:B------:R-:W-:Y:S01]  /*79f0*/  STS [R174+0x8000], R26 ;  /* 0x0080001aae007388 */ /* 0x000fe20000000800 */
[----:B--2---:R-:W2:Y:S03]  /*7a00*/  LDC.64 R8, c[0x0][0x468] ;  /* 0x00011a00ff087b82 */ /* 0x004ea60000000a00 */
        /* <DEDUP_REMOVED lines=19> */
[----:B------:R-:W-:Y:S01]  /*7b40*/  STS [R172+0xe400], R36 ;  /* 0x00e40024ac007388 */ /* 0x000fe20000000800 */
[----:B------:R-:W-:Y:S01]  /*7b50*/  LOP3.LUT R0, R62, R0, RZ, 0x3c, !PT ;  /* 0x000000003e007212 */ /* 0x000fe200078e3cff */
[----:B------:R-:W-:-:S03]  /*7b60*/  IMAD.WIDE.U32 R4, R4, UR32, R2 ;  /* 0x0000002004047c25 */ /* 0x000fc6000f8e0002 */
[----:B------:R-:W-:Y:S01]  /*7b70*/  LEA R0, R245, R0, 0x9 ;  /* 0x00000000f5007211 */ /* 0x000fe200078e48ff */
[----:B-1----:R-:W-:Y:S01]  /*7b80*/  IMAD R10, R6, UR26, RZ ;  /* 0x0000001a060a7c24 */ /* 0x002fe2000f8e02ff */
[----:B------:R-:W-:Y:S01]  /*7b90*/  IADD3 R5, R5, UR6, RZ ;  /* 0x0000000605057c10 */ /* 0x000fe2000fffe0ff */
[----:B------:R-:W-:Y:S01]  /*7ba0*/  ULDC.64 UR6, c[0x0][0x458] ;  /* 0x0001160000067ab9 */ /* 0x000fe20000000a00 */
[----:B------:R-:W-:Y:S01]  /*7bb0*/  LEA R0, R0, UR5, 0x1 ;  /* 0x0000000500007c11 */ /* 0x000fe2000f8e08ff */
[----:B------:R-:W-:Y:S01]  /*7bc0*/  BAR.SYNC.DEFER_BLOCKING 0x0 ;  /* 0x0000000000007b1d */ /* 0x000fe20000010000 */
[----:B------:R-:W-:Y:S02]  /*7bd0*/  IMAD R7, R7, UR18, R10 ;  /* 0x0000001207077c24 */ /* 0x000fe4000f8e020a */
[----:B------:R-:W-:-:S05]  /*7be0*/  IMAD.WIDE.U32 R4, R6, UR18, R4 ;  /* 0x0000001206047c25 */ /* 0x000fca000f8e0004 */
[----:B---3--:R-:W1:Y:S01]  /*7bf0*/  LDC.64 R12, c[0x0][0x440] ;  /* 0x00011000ff0c7b82 */ /* 0x008e620000000a00 */
[----:B------:R-:W-:Y:S01]  /*7c00*/  IADD3 R5, R5, R7, RZ ;  /* 0x0000000705057210 */ /* 0x000fe20007ffe0ff */
[C---:B--2---:R-:W-:Y:S01]  /*7c10*/  IMAD R6, R8.reuse, UR27, RZ ;  /* 0x0000001b08067c24 */ /* 0x044fe2000f8e02ff */
[----:B------:R-:W-:Y:S01]  /*7c20*/  SHF.R.S32.HI R14, RZ, 0x1f, R246 ;  /* 0x0000001fff0e7819 */ /* 0x000fe200000114f6 */
[----:B------:R-:W-:Y:S01]  /*7c30*/  IMAD.WIDE.U32 R4, R8, UR19, R4 ;  /* 0x0000001308047c25 */ /* 0x000fe2000f8e0004 */
[----:B------:R-:W-:-:S03]  /*7c40*/  MOV R8, UR6 ;  /* 0x0000000600087c02 */ /* 0x000fc60008000f00 */
[----:B------:R-:W2:Y:S01]  /*7c50*/  LDC.64 R10, c[0x0][0x470] ;  /* 0x00011c00ff0a7b82 */ /* 0x000ea20000000a00 */
[----:B------:R-:W3:Y:S04]  /*7c60*/  LDS.128 R16, [R0+0xc000] ;  /* 0x00c0000000107984 */ /* 0x000ee80000000c00 */
[----:B------:R-:W4:Y:S01]  /*7c70*/  LDS.128 R20, [R0+0x10000] ;  /* 0x0100000000147984 */ /* 0x000f220000000c00 */
[----:B------:R-:W-:Y:S01]  /*7c80*/  IMAD R6, R9, UR19, R6 ;  /* 0x0000001309067c24 */ /* 0x000fe2000f8e0206 */
[----:B------:R-:W-:Y:S01]  /*7c90*/  UIMAD UR4, UR4, UR6, URZ ;  /* 0x00000006040472a4 */ /* 0x000fe2000f8e023f */
[----:B------:R-:W-:Y:S01]  /*7ca0*/  IMAD.WIDE.U32 R8, R8, UR32, R2 ;  /* 0x0000002008087c25 */ /* 0x000fe2000f8e0002 */
[----:B------:R-:W4:Y:S02]  /*7cb0*/  LDS.128 R60, [R0+0xd000] ;  /* 0x00d00000003c7984 */ /* 0x000f240000000c00 */
[----:B------:R-:W-:Y:S01]  /*7cc0*/  IADD3 R5, R5, R6, RZ ;  /* 0x0000000605057210 */ /* 0x000fe20007ffe0ff */
[----:B------:R-:W-:Y:S01]  /*7cd0*/  IMAD R2, R14, UR10, RZ ;  /* 0x0000000a0e027c24 */ /* 0x000fe2000f8e02ff */
[----:B------:R-:W-:Y:S01]  /*7ce0*/  UIMAD UR32, UR32, UR7, UR4 ;  /* 0x00000007202072a4 */ /* 0x000fe2000f8e0204 */
[----:B------:R-:W4:Y:S02]  /*7cf0*/  LDS.128 R64, [R0+0x11000] ;  /* 0x0110000000407984 */ /* 0x000f240000000c00 */
[----:B------:R-:W-:-:S02]  /*7d00*/  IMAD R2, R246, UR11, R2 ;  /* 0x0000000bf6027c24 */ /* 0x000fc4000f8e0202 */
[----:B------:R-:W-:Y:S01]  /*7d10*/  IMAD.WIDE.U32 R6, R246, UR10, R4 ;  /* 0x0000000af6067c25 */ /* 0x000fe2000f8e0004 */
[----:B------:R-:W-:Y:S01]  /*7d20*/  IADD3 R5, R9, UR32, RZ ;  /* 0x0000002009057c10 */ /* 0x000fe2000fffe0ff */
[----:B------:R-:W4:Y:S01]  /*7d30*/  LDS.128 R56, [R0+0xe000] ;  /* 0x00e0000000387984 */ /* 0x000f220000000c00 */
[----:B------:R-:W-:Y:S02]  /*7d40*/  MOV R4, R8 ;  /* 0x0000000800047202 */ /* 0x000fe40000000f00 */
[----:B------:R-:W-:Y:S01]  /*7d50*/  IADD3 R3, R7, R2, RZ ;  /* 0x0000000207037210 */ /* 0x000fe20007ffe0ff */
[----:B-1----:R-:W-:Y:S01]  /*7d60*/  IMAD R7, R12, UR26, RZ ;  /* 0x0000001a0c077c24 */ /* 0x002fe2000f8e02ff */
[----:B------:R-:W-:Y:S01]  /*7d70*/  LEA R2, P0, R6, UR8, 0x1 ;  /* 0x0000000806027c11 */ /* 0x000fe2000f8008ff */
[----:B------:R-:W-:Y:S01]  /*7d80*/  IMAD.WIDE.U32 R4, R12, UR18, R4 ;  /* 0x000000120c047c25 */ /* 0x000fe2000f8e0004 */
[----:B------:R-:W1:Y:S02]  /*7d90*/  LDS.128 R48, [R0+0x12000] ;  /* 0x0120000000307984 */ /* 0x000e640000000c00 */
[----:B------:R-:W-:Y:S01]  /*7da0*/  LEA.HI.X R3, R6, UR9, R3, 0x1, P0 ;  /* 0x0000000906037c11 */ /* 0x000fe200080f0c03 */
[----:B------:R-:W-:Y:S01]  /*7db0*/  IMAD R6, R13, UR18, R7 ;  /* 0x000000120d067c24 */ /* 0x000fe2000f8e0207 */
[----:B------:R-:W1:Y:S04]  /*7dc0*/  LDS.128 R52, [R0+0xf000] ;  /* 0x00f0000000347984 */ /* 0x000e680000000c00 */
[----:B------:R-:W1:Y:S01]  /*7dd0*/  LDS.128 R44, [R0+0x13000] ;  /* 0x01300000002c7984 */ /* 0x000e620000000c00 */
[----:B------:R-:W-:Y:S01]  /*7de0*/  IADD3 R5, R5, R6, RZ ;  /* 0x0000000605057210 */ /* 0x000fe20007ffe0ff */
[----:B--2---:R-:W-:-:S02]  /*7df0*/  IMAD R6, R10, UR27, RZ ;  /* 0x0000001b0a067c24 */ /* 0x004fc4000f8e02ff */
[----:B------:R-:W2:Y:S01]  /*7e00*/  LDS.128 R40, [R0+0x14000] ;  /* 0x0140000000287984 */ /* 0x000ea20000000c00 */
[----:B------:R-:W-:Y:S01]  /*7e10*/  USHF.L.U32 UR4, UR10, 0x6, URZ ;  /* 0x000000060a047899 */ /* 0x000fe2000800063f */
[----:B------:R-:W-:Y:S01]  /*7e20*/  IMAD R11, R11, UR19, R6 ;  /* 0x000000130b0b7c24 */ /* 0x000fe2000f8e0206 */
[----:B------:R-:W-:Y:S01]  /*7e30*/  ULDC.64 UR8, c[0x0][0x3f8] ;  /* 0x0000fe0000087ab9 */ /* 0x000fe20000000a00 */
[----:B------:R-:W2:Y:S01]  /*7e40*/  LDS.128 R32, [R0+0x18000] ;  /* 0x0180000000207984 */ /* 0x000ea20000000c00 */
[----:B------:R-:W-:-:S03]  /*7e50*/  IMAD R6, R14, UR6, RZ ;  /* 0x000000060e067c24 */ /* 0x000fc6000f8e02ff */
[----:B---3--:R-:W-:Y:S01]  /*7e60*/  STG.E.128 desc[UR24][R2.64], R16 ;  /* 0x0000001002007986 */ /* 0x008fe2000c101d18 */
[----:B------:R-:W-:-:S03]  /*7e70*/  IMAD.WIDE.U32 R4, R10, UR19, R4 ;  /* 0x000000130a047c25 */ /* 0x000fc6000f8e0004 */
[----:B------:R-:W3:Y:S04]  /*7e80*/  LDS.128 R36, [R0+0x15000] ;  /* 0x0150000000247984 */ /* 0x000ee80000000c00 */
[----:B------:R-:W3:Y:S04]  /*7e90*/  LDS.128 R28, [R0+0x19000] ;  /* 0x01900000001c7984 */ /* 0x000ee80000000c00 */
[----:B----4-:R4:W-:Y:S04]  /*7ea0*/  STG.E.128 desc[UR24][R2.64+0x80], R20 ;  /* 0x0000801402007986 */ /* 0x0109e8000c101d18 */
[----:B------:R-:W3:Y:S04]  /*7eb0*/  LDS.128 R24, [R0+0x16000] ;  /* 0x0160000000187984 */ /* 0x000ee80000000c00 */
[----:B------:R-:W3:Y:S04]  /*7ec0*/  LDS.128 R16, [R0+0x1a000] ;  /* 0x01a0000000107984 */ /* 0x000ee80000000c00 */
[----:B------:R-:W3:Y:S04]  /*7ed0*/  LDS.128 R20, [R0+0x17000] ;  /* 0x0170000000147984 */ /* 0x000ee80000000c00 */
[----:B------:R1:W3:Y:S01]  /*7ee0*/  LDS.128 R12, [R0+0x1b000] ;  /* 0x01b00000000c7984 */ /* 0x0002e20000000c00 */
[----:B------:R-:W-:Y:S01]  /*7ef0*/  USHF.L.U64.HI UR10, UR10, 0x6, UR11 ;  /* 0x000000060a0a7899 */ /* 0x000fe2000801020b */
[----:B------:R-:W-:Y:S01]  /*7f00*/  IADD3 R5, R5, R11, RZ ;  /* 0x0000000b05057210 */ /* 0x000fe20007ffe0ff */
[----:B------:R-:W-:-:S02]  /*7f10*/  USHF.L.U32 UR11, UR6, 0x6, URZ ;  /* 0x00000006060b7899 */ /* 0x000fc4000800063f */
[----:B------:R-:W-:Y:S01]  /*7f20*/  IMAD.WIDE.U32 R4, R246, UR6, R4 ;  /* 0x00000006f6047c25 */ /* 0x000fe2000f8e0004 */
[----:B----4-:R-:W-:-:S04]  /*7f30*/  IADD3 R2, P0, R2, UR4, RZ ;  /* 0x0000000402027c10 */ /* 0x010fc8000ff1e0ff */
[----:B------:R-:W-:Y:S01]  /*7f40*/  IADD3.X R3, R3, UR10, RZ, P0, !PT ;  /* 0x0000000a03037c10 */ /* 0x000fe200087fe4ff */
[----:B-1----:R-:W-:Y:S01]  /*7f50*/  IMAD R0, R246, UR7, R6 ;  /* 0x00000007f6007c24 */ /* 0x002fe2000f8e0206 */
[----:B------:R-:W-:-:S04]  /*7f60*/  IADD3 R8, P0, R2, UR4, RZ ;  /* 0x0000000402087c10 */ /* 0x000fc8000ff1e0ff */
[----:B------:R-:W-:Y:S02]  /*7f70*/  IADD3.X R9, R3, UR10, RZ, P0, !PT ;  /* 0x0000000a03097c10 */ /* 0x000fe400087fe4ff */
[----:B------:R-:W-:Y:S02]  /*7f80*/  IADD3 R0, R5, R0, RZ ;  /* 0x0000000005007210 */ /* 0x000fe40007ffe0ff */
[----:B------:R-:W-:Y:S01]  /*7f90*/  LEA R6, P0, R4, UR8, 0x1 ;  /* 0x0000000804067c11 */ /* 0x000fe2000f8008ff */
[----:B------:R-:W-:-:S03]  /*7fa0*/  USHF.L.U64.HI UR6, UR6, 0x6, UR7 ;  /* 0x0000000606067899 */ /* 0x000fc60008010207 */
[----:B------:R-:W-:Y:S02]  /*7fb0*/  LEA.HI.X R7, R4, UR9, R0, 0x1, P0 ;  /* 0x0000000904077c11 */ /* 0x000fe400080f0c00 */
[----:B------:R-:W-:Y:S01]  /*7fc0*/  IADD3 R4, P0, R6, UR11, RZ ;  /* 0x0000000b06047c10 */ /* 0x000fe2000ff1e0ff */
[----:B------:R-:W-:Y:S01]  /*7fd0*/  STG.E.128 desc[UR24][R2.64], R60 ;  /* 0x0000003c02007986 */ /* 0x000fe2000c101d18 */
[----:B------:R-:W-:Y:S02]  /*7fe0*/  IADD3 R10, P1, R8, UR4, RZ ;  /* 0x00000004080a7c10 */ /* 0x000fe4000ff3e0ff */
[----:B------:R-:W-:Y:S01]  /*7ff0*/  IADD3.X R5, R7, UR6, RZ, P0, !PT ;  /* 0x0000000607057c10 */ /* 0x000fe200087fe4ff */
[----:B------:R1:W-:Y:S01]  /*8000*/  STG.E.128 desc[UR24][R2.64+0x80], R64 ;  /* 0x0000804002007986 */ /* 0x0003e2000c101d18 */
[----:B------:R-:W-:-:S03]  /*8010*/  IADD3.X R11, R9, UR10, RZ, P1, !PT ;  /* 0x0000000a090b7c10 */ /* 0x000fc60008ffe4ff */
[----:B------:R-:W-:Y:S04]  /*8020*/  STG.E.128 desc[UR24][R8.64], R56 ;  /* 0x0000003808007986 */ /* 0x000fe8000c101d18 */
[----:B------:R4:W-:Y:S04]  /*8030*/  STG.E.128 desc[UR24][R8.64+0x80], R48 ;  /* 0x0000803008007986 */ /* 0x0009e8000c101d18 */
[----:B------:R3:W-:Y:S04]  /*8040*/  STG.E.128 desc[UR24][R10.64], R52 ;  /* 0x000000340a007986 */ /* 0x0007e8000c101d18 */
[----:B------:R3:W-:Y:S04]  /*8050*/  STG.E.128 desc[UR24][R10.64+0x80], R44 ;  /* 0x0000802c0a007986 */ /* 0x0007e8000c101d18 */
[----:B--2---:R2:W-:Y:S01]  /*8060*/  STG.E.128 desc[UR24][R6.64], R40 ;  /* 0x0000002806007986 */ /* 0x0045e2000c101d18 */
[----:B-1----:R-:W-:-:S04]  /*8070*/  IADD3 R2, P0, R4, UR11, RZ ;  /* 0x0000000b04027c10 */ /* 0x002fc8000ff1e0ff */
[----:B------:R-:W-:Y:S02]  /*8080*/  IADD3.X R3, R5, UR6, RZ, P0, !PT ;  /* 0x0000000605037c10 */ /* 0x000fe400087fe4ff */
[----:B----4-:R-:W-:Y:S01]  /*8090*/  IADD3 R8, P0, R2, UR11, RZ ;  /* 0x0000000b02087c10 */ /* 0x010fe2000ff1e0ff */
[----:B------:R2:W-:Y:S03]  /*80a0*/  STG.E.128 desc[UR24][R6.64+0x80], R32 ;  /* 0x0000802006007986 */ /* 0x0005e6000c101d18 */
[----:B------:R-:W-:Y:S01]  /*80b0*/  IADD3.X R9, R3, UR6, RZ, P0, !PT ;  /* 0x0000000603097c10 */ /* 0x000fe200087fe4ff */
[----:B---3--:R2:W-:Y:S04]  /*80c0*/  STG.E.128 desc[UR24][R4.64], R36 ;  /* 0x0000002404007986 */ /* 0x0085e8000c101d18 */
[----:B------:R2:W-:Y:S04]  /*80d0*/  STG.E.128 desc[UR24][R4.64+0x80], R28 ;  /* 0x0000801c04007986 */ /* 0x0005e8000c101d18 */
[----:B------:R2:W-:Y:S04]  /*80e0*/  STG.E.128 desc[UR24][R2.64], R24 ;  /* 0x0000001802007986 */ /* 0x0005e8000c101d18 */
[----:B------:R2:W-:Y:S04]  /*80f0*/  STG.E.128 desc[UR24][R2.64+0x80], R16 ;  /* 0x0000801002007986 */ /* 0x0005e8000c101d18 */
[----:B------:R2:W-:Y:S04]  /*8100*/  STG.E.128 desc[UR24][R8.64], R20 ;  /* 0x0000001408007986 */ /* 0x0005e8000c101d18 */
[----:B------:R2:W-:Y:S02]  /*8110*/  STG.E.128 desc[UR24][R8.64+0x80], R12 ;  /* 0x0000800c08007986 */ /* 0x0005e4000c101d18 */
.L_x_1619:
        /* <DEDUP_REMOVED lines=11> */
.L_x_1626:
[----:B------:R-:W-:Y:S05]  /*81d0*/  EXIT ;  /* 0x000000000000794d */ /* 0x000fea0003800000 */
.L_x_1628:
        /* <DEDUP_REMOVED lines=10> */
.L_x_2088:


//--------------------- .text._ZN5flash44flash_bwd_dq_dk_dv_loop_seqk_parallel_kernelI23Flash_bwd_kernel_traitsILi128ELi64ELi128ELi8ELi2ELi4ELi2ELb0ELb0EN7cutlass6half_tE19Flash_kernel_traitsILi128ELi64ELi128ELi8ES3_EELb0ELb0ELb0ELb0ELb1ELb1ELb1EEEvNS_16Flash_bwd_paramsE --------------------------
	.section	.text._ZN5flash44flash_bwd_dq_dk_dv_loop_seqk_parallel_kernelI23Flash_bwd_kernel_traitsILi128ELi64ELi128ELi8ELi2ELi4ELi2ELb0ELb0EN7cutlass6half_tE19Flash_kernel_traitsILi128ELi64ELi128ELi8ES3_EELb0ELb0ELb0ELb0ELb1ELb1ELb1EEEvNS_16Flash_bwd_paramsE,"ax",@progbits
	.align	128
        .global         _ZN5flash44flash_bwd_dq_dk_dv_loop_seqk_parallel_kernelI23Flash_bwd_kernel_traitsILi128ELi64ELi128ELi8ELi2ELi4ELi2ELb0ELb0EN7cutlass6half_tE19Flash_kernel_traitsILi128ELi64ELi128ELi8ES3_EELb0ELb0ELb0ELb0ELb1ELb1ELb1EEEvNS_16Flash_bwd_paramsE
        .type           _ZN5flash44flash_bwd_dq_dk_dv_loop_seqk_parallel_kernelI23Flash_bwd_kernel_traitsILi128ELi64ELi128ELi8ELi2ELi4ELi2ELb0ELb0EN7cutlass6half_tE19Flash_kernel_traitsILi128ELi64ELi128ELi8ES3_EELb0ELb0ELb0ELb0ELb1ELb1ELb1EEEvNS_16Flash_bwd_paramsE,@function
        .size           _ZN5flash44flash_bwd_dq_dk_dv_loop_seqk_parallel_kernelI23Flash_bwd_kernel_traitsILi128ELi64ELi128ELi8ELi2ELi4ELi2ELb0ELb0EN7cutlass6half_tE19Flash_kernel_traitsILi128ELi64ELi128ELi8ES3_EELb0ELb0ELb0ELb0ELb1ELb1ELb1EEEvNS_16Flash_bwd_paramsE,(.L_x_2089 - _ZN5flash44flash_bwd_dq_dk_dv_loop_seqk_parallel_kernelI23Flash_bwd_kernel_traitsILi128ELi64ELi128ELi8ELi2ELi4ELi2ELb0ELb0EN7cutlass6half_tE19Flash_kernel_traitsILi128ELi64ELi128ELi8ES3_EELb0ELb0ELb0ELb0ELb1ELb1ELb1EEEvNS_16Flash_bwd_paramsE)
        .other          _ZN5flash44flash_bwd_dq_dk_dv_loop_seqk_parallel_kernelI23Flash_bwd_kernel_traitsILi128ELi64ELi128ELi8ELi2ELi4ELi2ELb0ELb0EN7cutlass6half_tE19Flash_kernel_traitsILi128ELi64ELi128ELi8ES3_EELb0ELb0ELb0ELb0ELb1ELb1ELb1EEEvNS_16Flash_bwd_paramsE,@"STO_CUDA_ENTRY STV_DEFAULT"
_ZN5flash44flash_bwd_dq_dk_dv_loop_seqk_parallel_kernelI23Flash_bwd_kernel_traitsILi128ELi64ELi128ELi8ELi2ELi4ELi2ELb0ELb0EN7cutlass6half_tE19Flash_kernel_traitsILi128ELi64ELi128ELi8ES3_EELb0ELb0ELb0ELb0ELb1ELb1ELb1EEEvNS_16Flash_bwd_paramsE:
.text._ZN5flash44flash_bwd_dq_dk_dv_loop_seqk_parallel_kernelI23Flash_bwd_kernel_traitsILi128ELi64ELi128ELi8ELi2ELi4ELi2ELb0ELb0EN7cutlass6half_tE19Flash_kernel_traitsILi128ELi64ELi128ELi8ES3_EELb0ELb0ELb0ELb0ELb1ELb1ELb1EEEvNS_16Flash_bwd_paramsE:
        /* <DEDUP_REMOVED lines=14> */
[----:B------:R-:W-:Y:S01]  /*00e0*/  ULDC.64 UR24, c[0x0][0x208] ;  /* 0x0000820000187ab9 */ /* 0x000fe20000000a00 */
[----:B------:R-:W-:Y:S01]  /*00f0*/  UMOV UR21, 0xffffc000 ;  /* 0xffffc00000157882 */ /* 0x000fe20000000000 */
[----:B------:R-:W-:Y:S01]  /*0100*/  ULDC.64 UR16, c[0x0][0x300] ;  /* 0x0000c00000107ab9 */ /* 0x000fe20000000a00 */
[----:B------:R-:W-:-:S03]  /*0110*/  ULDC.64 UR14, c[0x0][0x308] ;  /* 0x0000c200000e7ab9 */ /* 0x000fc60000000a00 */
        /* <DEDUP_REMOVED lines=66> */
[----:B------:R-:W-:Y:S01]  /*0540*/  IMAD R12, R12, 0x400, R3 ;  /* 0x000004000c0c7824 */ /* 0x000fe200078e0203 */
[----:B------:R-:W-:-:S02]  /*0550*/  LOP3.LUT R15, R4, R2, RZ, 0x3c, !PT ;  /* 0x00000002040f7212 */ /* 0x000fc400078e3cff */
        /* <DEDUP_REMOVED lines=18> */
[----:B------:R-:W-:Y:S01]  /*0680*/  LOP3.LUT R6, R0, 0x20, R8, 0xf8, !PT ;  /* 0x0000002000067812 */ /* 0x000fe200078ef808 */
[----:B------:R-:W-:Y:S01]  /*0690*/  STL [R1+0x38], R21 ;  /* 0x0000381501007387 */ /* 0x000fe20000100800 */
[----:B------:R-:W-:-:S02]  /*06a0*/  LOP3.LUT R0, R3, R0, R2, 0x1e, !PT ;  /* 0x0000000003007212 */ /* 0x000fc400078e1e02 */
[----:B------:R-:W-:Y:S01]  /*06b0*/  LOP3.LUT R4, R4, 0x20, RZ, 0xc0, !PT ;  /* 0x0000002004047812 */ /* 0x000fe200078ec0ff */
[----:B------:R1:W-:Y:S01]  /*06c0*/  STL [R1+0x28], R5 ;  /* 0x0000280501007387 */ /* 0x0003e20000100800 */
[----:B------:R-:W-:Y:S01]  /*06d0*/  LOP3.LUT R210, R11, R14, R210, 0xf6, !PT ;  /* 0x0000000e0bd27212 */ /* 0x000fe200078ef6d2 */
[----:B------:R-:W-:Y:S01]  /*06e0*/  IMAD.IADD R12, R12, 0x1, R0 ;  /* 0x000000010c0c7824 */ /* 0x000fe200078e0200 */
[----:B------:R-:W-:Y:S02]  /*06f0*/  SHF.R.S32.HI R0, RZ, 0x2, R18 ;  /* 0x00000002ff007819 */ /* 0x000fe40000011412 */
[----:B------:R-:W-:Y:S01]  /*0700*/  LOP3.LUT R209, R4, 0x18, R7, 0xf8, !PT ;  /* 0x0000001804d17812 */ /* 0x000fe200078ef807 */
[----:B------:R-:W-:Y:S01]  /*0710*/  IMAD R7, R16, 0x400, R10 ;  /* 0x0000040010077824 */ /* 0x000fe200078e020a */
[----:B------:R-:W-:Y:S01]  /*0720*/  LOP3.LUT R4, R6, R3, RZ, 0x3c, !PT ;  /* 0x0000000306047212 */ /* 0x000fe200078e3cff */
[----:B------:R-:W-:Y:S01]  /*0730*/  IMAD R17, R16, 0x10, R0 ;  /* 0x0000001010117824 */ /* 0x000fe200078e0200 */
[----:B------:R-:W-:Y:S01]  /*0740*/  LEA R11, R12, UR4, 0x1 ;  /* 0x000000040c0b7c11 */ /* 0x000fe2000f8e08ff */
[----:B------:R-:W-:Y:S01]  /*0750*/  IMAD.SHL.U32 R0, R13, 0x40, RZ ;  /* 0x000000400d007824 */ /* 0x000fe200078e00ff */
[----:B------:R-:W-:Y:S01]  /*0760*/  LEA R214, R214, UR4, 0x1 ;  /* 0x00000004d6d67c11 */ /* 0x000fe2000f8e08ff */
[----:B------:R-:W-:Y:S01]  /*0770*/  IMAD.IADD R7, R4, 0x1, R7 ;  /* 0x0000000104077824 */ /* 0x000fe200078e0207 */
[----:B------:R-:W-:Y:S01]  /*0780*/  STL [R1+0x44], R17 ;  /* 0x0000441101007387 */ /* 0x000fe20000100800 */
[----:B------:R-:W-:Y:S01]  /*0790*/  IMAD.SHL.U32 R3, R9, 0x8, RZ ;  /* 0x0000000809037824 */ /* 0x000fe200078e00ff */
[----:B------:R-:W-:-:S02]  /*07a0*/  LOP3.LUT R0, R0, 0xfffffe00, RZ, 0xc0, !PT ;  /* 0xfffffe0000007812 */ /* 0x000fc400078ec0ff */
[----:B------:R-:W-:Y:S02]  /*07b0*/  LEA R247, R7, UR5, 0x1 ;  /* 0x0000000507f77c11 */ /* 0x000fe4000f8e08ff */
[----:B------:R-:W-:Y:S01]  /*07c0*/  LEA R210, R210, UR5, 0x1 ;  /* 0x00000005d2d27c11 */ /* 0x000fe2000f8e08ff */
[----:B-1----:R-:W-:Y:S02]  /*07d0*/  IMAD.SHL.U32 R5, R9, 0x10, RZ ;  /* 0x0000001009057824 */ /* 0x002fe400078e00ff */
[C---:B------:R-:W-:Y:S02]  /*07e0*/  VIADD R9, R11.reuse, 0x420 ;  /* 0x000004200b097836 */ /* 0x040fe40000000000 */
[----:B------:R-:W-:Y:S01]  /*07f0*/  @P1 VIADD R9, R11, 0x3e0 ;  /* 0x000003e00b091836 */ /* 0x000fe20000000000 */
[----:B------:R-:W-:Y:S01]  /*0800*/  LOP3.LUT R8, R2, 0x10, R5, 0xf8, !PT ;  /* 0x0000001002087812 */ /* 0x000fe200078ef805 */
[----:B------:R-:W-:Y:S02]  /*0810*/  VIADD R2, R17, 0xffffffc0 ;  /* 0xffffffc011027836 */ /* 0x000fe40000000000 */
[----:B------:R-:W-:-:S03]  /*0820*/  IMAD.SHL.U32 R5, R21, 0x40, RZ ;  /* 0x0000004015057824 */ /* 0x000fc600078e00ff */
[----:B------:R-:W-:Y:S02]  /*0830*/  SHF.R.S32.HI R4, RZ, 0x1f, R2 ;  /* 0x0000001fff047819 */ /* 0x000fe40000011402 */
[----:B------:R-:W-:Y:S02]  /*0840*/  LOP3.LUT R5, R5, 0x1c0, RZ, 0xc0, !PT ;  /* 0x000001c005057812 */ /* 0x000fe400078ec0ff */
[----:B------:R-:W-:Y:S01]  /*0850*/  SHF.L.U64.HI R2, R2, 0x2, R4 ;  /* 0x0000000202027819 */ /* 0x000fe20000010204 */
[----:B------:R-:W-:Y:S01]  /*0860*/  IMAD R4, R16, 0x400, R0 ;  /* 0x0000040010047824 */ /* 0x000fe200078e0200 */
[----:B------:R-:W-:Y:S02]  /*0870*/  LOP3.LUT R3, R5, 0x8, R3, 0xf8, !PT ;  /* 0x0000000805037812 */ /* 0x000fe400078ef803 */
[--C-:B------:R-:W-:Y:S01]  /*0880*/  SHF.R.U32.HI R6, RZ, 0x3, R5.reuse ;  /* 0x00000003ff067819 */ /* 0x100fe20000011605 */
[----:B------:R1:W-:Y:S03]  /*0890*/  STL [R1+0x34], R2 ;  /* 0x0000340201007387 */ /* 0x0003e60000100800 */
[----:B------:R-:W-:Y:S01]  /*08a0*/  LOP3.LUT R3, R3, R6, RZ, 0x3c, !PT ;  /* 0x0000000603037212 */ /* 0x000fe200078e3cff */
[----:B------:R-:W-:Y:S01]  /*08b0*/  STL [R1+0x2c], R11 ;  /* 0x00002c0b01007387 */ /* 0x000fe20000100800 */
[----:B------:R-:W-:-:S03]  /*08c0*/  LOP3.LUT R209, R6, R209, R5, 0x1e, !PT ;  /* 0x000000d106d17212 */ /* 0x000fc600078e1e05 */
[----:B------:R-:W-:Y:S01]  /*08d0*/  IMAD.IADD R219, R4, 0x1, R3 ;  /* 0x0000000104db7824 */ /* 0x000fe200078e0203 */
[----:B------:R-:W-:Y:S01]  /*08e0*/  LOP3.LUT R209, R209, R0, RZ, 0xfc, !PT ;  /* 0x00000000d1d17212 */ /* 0x000fe200078efcff */
[----:B------:R-:W-:-:S03]  /*08f0*/  IMAD.MOV.U32 R3, RZ, RZ, 0x40 ;  /* 0x00000040ff037424 */ /* 0x000fc600078e00ff */
[----:B------:R-:W-:Y:S02]  /*0900*/  LEA R209, R209, UR4, 0x1 ;  /* 0x00000004d1d17c11 */ /* 0x000fe4000f8e08ff */
[C---:B------:R-:W-:Y:S02]  /*0910*/  SEL R216, R3.reuse, 0xffffffc0, !P3 ;  /* 0xffffffc003d87807 */ /* 0x040fe40005800000 */
[----:B------:R-:W-:-:S03]  /*0920*/  SEL R3, R3, 0xffffffc0, !P2 ;  /* 0xffffffc003037807 */ /* 0x000fc60005000000 */
[----:B------:R-:W-:Y:S01]  /*0930*/  IMAD.IADD R217, R214, 0x1, R216 ;  /* 0x00000001d6d97824 */ /* 0x000fe200078e02d8 */
[----:B-1----:R-:W-:-:S04]  /*0940*/  LOP3.LUT R2, R6, R8, R5, 0x1e, !PT ;  /* 0x0000000806027212 */ /* 0x002fc800078e1e05 */
[----:B------:R-:W-:Y:S01]  /*0950*/  LOP3.LUT R218, R2, R0, RZ, 0xfc, !PT ;  /* 0x0000000002da7212 */ /* 0x000fe200078efcff */
[----:B------:R-:W-:Y:S02]  /*0960*/  IMAD.MOV.U32 R0, RZ, RZ, 0x20 ;  /* 0x00000020ff007424 */ /* 0x000fe400078e00ff */
[----:B------:R-:W-:-:S03]  /*0970*/  IMAD.MOV.U32 R2, RZ, RZ, -0x10 ;  /* 0xfffffff0ff027424 */ /* 0x000fc600078e00ff */
[----:B------:R-:W-:Y:S02]  /*0980*/  SEL R215, R0, 0xffffffe0, !P4 ;  /* 0xffffffe000d77807 */ /* 0x000fe40006000000 */
[----:B------:R-:W-:Y:S02]  /*0990*/  SEL R2, R2, 0x10, !P0 ;  /* 0x0000001002027807 */ /* 0x000fe40004000000 */
[----:B------:R-:W-:Y:S01]  /*09a0*/  SEL R0, R0, 0xffffffe0, !P1 ;  /* 0xffffffe000007807 */ /* 0x000fe20004800000 */
[----:B------:R-:W-:Y:S02]  /*09b0*/  IMAD.IADD R215, R214, 0x1, R215 ;  /* 0x00000001d6d77824 */ /* 0x000fe400078e02d7 */
[C---:B------:R-:W-:Y:S02]  /*09c0*/  IMAD.IADD R4, R247.reuse, 0x1, R2 ;  /* 0x00000001f7047824 */ /* 0x040fe400078e0202 */
[----:B------:R-:W-:Y:S02]  /*09d0*/  IMAD.IADD R252, R247, 0x1, R0 ;  /* 0x00000001f7fc7824 */ /* 0x000fe400078e0200 */
[----:B------:R-:W-:Y:S01]  /*09e0*/  IMAD.IADD R10, R0, 0x1, R11 ;  /* 0x00000001000a7824 */ /* 0x000fe200078e020b */
[----:B------:R-:W-:Y:S01]  /*09f0*/  STL [R1+0x4], R4 ;  /* 0x0000040401007387 */ /* 0x000fe20000100800 */
[----:B------:R-:W-:-:S02]  /*0a00*/  IMAD.IADD R0, R11, 0x1, R3 ;  /* 0x000000010b007824 */ /* 0x000fc400078e0203 */
[----:B------:R-:W-:Y:S01]  /*0a10*/  IMAD.IADD R216, R215, 0x1, R216 ;  /* 0x00000001d7d87824 */ /* 0x000fe200078e02d8 */
[----:B------:R-:W-:Y:S04]  /*0a20*/  STL [R1+0x3c], R10 ;  /* 0x00003c0a01007387 */ /* 0x000fe80000100800 */
[----:B------:R1:W-:Y:S04]  /*0a30*/  STL [R1+0x30], R0 ;  /* 0x0000300001007387 */ /* 0x0003e80000100800 */
[----:B------:R-:W-:Y:S01]  /*0a40*/  STL [R1+0x4c], R9 ;  /* 0x00004c0901007387 */ /* 0x000fe20000100800 */
[----:B-1----:R-:W-:-:S02]  /*0a50*/  IMAD.IADD R0, R2, 0x1, R252 ;  /* 0x0000000102007824 */ /* 0x002fc400078e02fc */
[----:B------:R-:W-:-:S03]  /*0a60*/  IMAD.IADD R2, R10, 0x1, R3 ;  /* 0x000000010a027824 */ /* 0x000fc600078e0203 */
[----:B------:R1:W-:Y:S04]  /*0a70*/  STL [R1], R0 ;  /* 0x0000000001007387 */ /* 0x0003e80000100800 */
[----:B------:R2:W-:Y:S01]  /*0a80*/  STL [R1+0x40], R2 ;  /* 0x0000400201007387 */ /* 0x0005e20000100800 */
[----:B-1----:R-:W-:-:S05]  /*0a90*/  IMAD.IADD R0, R3, 0x1, R9 ;  /* 0x0000000103007824 */ /* 0x002fca00078e0209 */
[----:B------:R2:W-:Y:S02]  /*0aa0*/  STL [R1+0x48], R0 ;  /* 0x0000480001007387 */ /* 0x0005e40000100800 */
.L_x_1637:
[----:B------:R-:W-:Y:S02]  /*0ab0*/  ISETP.NE.U32.AND P0, PT, RZ, UR16, PT ;  /* 0x00000010ff007c0c */ /* 0x000fe4000bf05070 */
[----:B------:R-:W-:Y:S02]  /*0ac0*/  ISETP.NE.U32.AND P1, PT, RZ, UR14, PT ;  /* 0x0000000eff007c0c */ /* 0x000fe4000bf25070 */
[----:B------:R-:W-:Y:S02]  /*0ad0*/  ISETP.NE.AND.EX P0, PT, RZ, UR17, PT, P0 ;  /* 0x00000011ff007c0c */ /* 0x000fe4000bf05300 */
[----:B------:R-:W-:-:S11]  /*0ae0*/  ISETP.NE.AND.EX P1, PT, RZ, UR15, PT, P1 ;  /* 0x0000000fff007c0c */ /* 0x000fd6000bf25310 */
[----:B--2---:R-:W1:Y:S01]  /*0af0*/  @P0 S2R R0, SR_CTAID.Y ;  /* 0x0000000000000919 */ /* 0x004e620000002600 */
        /* <DEDUP_REMOVED lines=18> */
[----:B------:R-:W-:Y:S05]  /*0c20*/  @P0 BRA `(.L_x_1629) ;  /* 0x0000006c00b80947 */ /* 0x000fea0003800000 */
        /* <DEDUP_REMOVED lines=72> */
.L_x_1630:
[----:B------:R-:W-:Y:S01]  /*10b0*/  UIMAD UR34, UR20, UR40, UR22 ;  /* 0x00000028142272a4 */ /* 0x000fe2000f8e0216 */
[----:B------:R-:W-:-:S03]  /*10c0*/  ULDC UR48, c[0x0][0x2d4] ;  /* 0x0000b50000307ab9 */ /* 0x000fc60000000800 */
[----:B------:R-:W-:-:S12]  /*10d0*/  UIMAD UR34, UR34, UR48, URZ ;  /* 0x00000030222272a4 */ /* 0x000fd8000f8e023f */
.L_x_1631:
[----:B------:R-:W1:Y:S01]  /*10e0*/  S2R R5, SR_TID.X ;  /* 0x0000000000057919 */ /* 0x000e620000002100 */
[----:B------:R-:W2:Y:S01]  /*10f0*/  LDC.64 R22, c[0x0][0x240] ;  /* 0x00009000ff167b82 */ /* 0x000ea20000000a00 */
[----:B------:R-:W-:Y:S01]  /*1100*/  UIMAD UR10, UR40, UR39, URZ ;  /* 0x00000027280a72a4 */ /* 0x000fe2000f8e023f */
[----:B------:R-:W-:Y:S01]  /*1110*/  IMAD.U32 R6, RZ, RZ, UR9 ;  /* 0x00000009ff067e24 */ /* 0x000fe2000f8e00ff */
[----:B------:R-:W3:Y:S01]  /*1120*/  LDL R29, [R1+0x28] ;  /* 0x00002800011d7983 */ /* 0x000ee20000100800 */
[----:B------:R-:W-:Y:S02]  /*1130*/  UIMAD.WIDE UR48, UR20, UR48, UR36 ;  /* 0x00000030143072a5 */ /* 0x000fe4000f8e0224 */
[----:B------:R-:W-:Y:S02]  /*1140*/  UIMAD.WIDE.U32 UR46, UR39, UR40, URZ ;  /* 0x00000028272e72a5 */ /* 0x000fe4000f8e003f */
[----:B------:R-:W4:Y:S01]  /*1150*/  LDC.64 R8, c[0x0][0x228] ;  /* 0x00008a00ff087b82 */ /* 0x000f220000000a00 */
[----:B------:R-:W-:-:S02]  /*1160*/  UIADD3 UR32, UP0, UR32, UR8, URZ ;  /* 0x0000000820207290 */ /* 0x000fc4000ff1e03f */
[----:B------:R-:W-:Y:S01]  /*1170*/  USHF.R.S32.HI UR45, URZ, 0x1f, UR39 ;  /* 0x0000001f3f2d7899 */ /* 0x000fe20008011427 */
[----:B------:R-:W-:Y:S01]  /*1180*/  IMAD.U32 R26, RZ, RZ, UR46 ;  /* 0x0000002eff1a7e24 */ /* 0x000fe2000f8e00ff */
[----:B------:R-:W-:Y:S01]  /*1190*/  ULDC.64 UR8, c[0x0][0x248] ;  /* 0x0000920000087ab9 */ /* 0x000fe20000000a00 */
[----:B------:R-:W-:Y:S01]  /*11a0*/  IMAD.U32 R27, RZ, RZ, UR47 ;  /* 0x0000002fff1b7e24 */ /* 0x000fe2000f8e00ff */
[----:B------:R-:W-:Y:S01]  /*11b0*/  UIADD3.X UR4, UR12, UR4, URZ, UP0, !UPT ;  /* 0x000000040c047290 */ /* 0x000fe200087fe43f */
[----:B------:R-:W5:Y:S01]  /*11c0*/  LDC.64 R18, c[0x0][0x418] ;  /* 0x00010600ff127b82 */ /* 0x000f620000000a00 */
[----:B------:R-:W-:Y:S01]  /*11d0*/  UIMAD UR45, UR45, UR40, URZ ;  /* 0x000000282d2d72a4 */ /* 0x000fe2000f8e023f */
[----:B------:R-:W-:Y:S01]  /*11e0*/  ULDC.64 UR12, c[0x0][0x210] ;  /* 0x00008400000c7ab9 */ /* 0x000fe20000000a00 */
[----:B------:R-:W-:Y:S02]  /*11f0*/  UIMAD UR43, UR4, UR8, URZ ;  /* 0x00000008042b72a4 */ /* 0x000fe4000f8e023f */
[----:B------:R-:W-:-:S03]  /*1200*/  UIMAD UR42, UR42, UR39, UR45 ;  /* 0x000000272a2a72a4 */ /* 0x000fc6000f8e022d */
[----:B------:R-:W5:Y:S01]  /*1210*/  LDC.64 R24, c[0x0][0x420] ;  /* 0x00010800ff187b82 */ /* 0x000f620000000a00 */
[----:B------:R-:W-:Y:S02]  /*1220*/  UIMAD UR43, UR32, UR9, UR43 ;  /* 0x00000009202b72a4 */ /* 0x000fe4000f8e022b */
[----:B------:R-:W-:Y:S01]  /*1230*/  ULEA.HI.SX32 UR38, UR38, 0xffffffff, 0x1a ;  /* 0xffffffff26267891 */ /* 0x000fe2000f8fd23f */
[----:B-1----:R-:W-:-:S04]  /*1240*/  SHF.R.S32.HI R2, RZ, 0x1f, R5 ;  /* 0x0000001fff027819 */ /* 0x002fc80000011405 */
[----:B------:R-:W1:Y:S01]  /*1250*/  LDC.64 R20, c[0x0][0x230] ;  /* 0x00008c00ff147b82 */ /* 0x000e620000000a00 */
[CC--:B------:R-:W-:Y:S02]  /*1260*/  LEA.HI R3, R2.reuse, R5.reuse, RZ, 0x5 ;  /* 0x0000000502037211 */ /* 0x0c0fe400078f28ff */
[----:B------:R-:W-:Y:S02]  /*1270*/  LEA.HI R2, R2, R5, RZ, 0x3 ;  /* 0x0000000502027211 */ /* 0x000fe400078f18ff */
[----:B------:R-:W-:Y:S02]  /*1280*/  LOP3.LUT R0, R3, 0xffffffe0, RZ, 0xc0, !PT ;  /* 0xffffffe003007812 */ /* 0x000fe400078ec0ff */
[----:B------:R-:W-:Y:S02]  /*1290*/  SHF.R.S32.HI R3, RZ, 0x5, R3 ;  /* 0x00000005ff037819 */ /* 0x000fe40000011403 */
[----:B------:R-:W-:Y:S01]  /*12a0*/  LOP3.LUT R4, R2, 0xfffffff8, RZ, 0xc0, !PT ;  /* 0xfffffff802047812 */ /* 0x000fe200078ec0ff */
[----:B------:R-:W-:Y:S01]  /*12b0*/  IMAD.IADD R0, R5, 0x1, -R0 ;  /* 0x0000000105007824 */ /* 0x000fe200078e0a00 */
[----:B------:R-:W-:-:S03]  /*12c0*/  SHF.R.S32.HI R16, RZ, 0x3, R2 ;  /* 0x00000003ff107819 */ /* 0x000fc60000011402 */
        /* <DEDUP_REMOVED lines=17> */
[----:B--2---:R-:W-:Y:S01]  /*13e0*/  IMAD R0, R13, R22, RZ ;  /* 0x000000160d007224 */ /* 0x004fe200078e02ff */
[----:B------:R-:W-:Y:S01]  /*13f0*/  SHF.R.S32.HI R3, RZ, 0x1f, R2 ;  /* 0x0000001fff037819 */ /* 0x000fe20000011402 */
[----:B------:R-:W-:Y:S01]  /*1400*/  ULDC.64 UR6, c[0x0][0x250] ;  /* 0x0000940000067ab9 */ /* 0x000fe20000000a00 */
[----:B------:R-:W-:Y:S01]  /*1410*/  UIADD3.X UR41, UR49, UR41, URZ, UP1, !UPT ;  /* 0x0000002931297290 */ /* 0x000fe20008ffe43f */
[----:B------:R-:W-:-:S02]  /*1420*/  IMAD.X R7, R5, 0x1, R12, P0 ;  /* 0x0000000105077824 */ /* 0x000fc400000e060c */
[C---:B------:R-:W-:Y:S02]  /*1430*/  IMAD R0, R10.reuse, R23, R0 ;  /* 0x000000170a007224 */ /* 0x040fe400078e0200 */
[----:B------:R-:W-:-:S04]  /*1440*/  IMAD.WIDE.U32 R4, R10, R22, R2 ;  /* 0x000000160a047225 */ /* 0x000fc800078e0002 */
[----:B------:R-:W-:Y:S02]  /*1450*/  IMAD.IADD R5, R5, 0x1, R0 ;  /* 0x0000000105057824 */ /* 0x000fe400078e0200 */
[C---:B----4-:R-:W-:Y:S02]  /*1460*/  IMAD R0, R8.reuse, UR29, RZ ;  /* 0x0000001d08007c24 */ /* 0x050fe4000f8e02ff */
[----:B------:R-:W-:-:S04]  /*1470*/  IMAD.WIDE.U32 R4, R8, UR20, R4 ;  /* 0x0000001408047c25 */ /* 0x000fc8000f8e0004 */
[----:B------:R-:W-:Y:S02]  /*1480*/  IMAD R0, R9, UR20, R0 ;  /* 0x0000001409007c24 */ /* 0x000fe4000f8e0200 */
[----:B------:R-:W-:Y:S02]  /*1490*/  IMAD.U32 R8, RZ, RZ, UR8 ;  /* 0x00000008ff087e24 */ /* 0x000fe4000f8e00ff */
[----:B------:R-:W-:Y:S02]  /*14a0*/  IMAD.U32 R14, RZ, RZ, UR6 ;  /* 0x00000006ff0e7e24 */ /* 0x000fe4000f8e00ff */
[----:B-----5:R-:W-:Y:S02]  /*14b0*/  IMAD R12, R18, UR29, RZ ;  /* 0x0000001d120c7c24 */ /* 0x020fe4000f8e02ff */
[----:B------:R-:W-:-:S04]  /*14c0*/  IMAD.WIDE.U32 R26, R26, UR37, R6 ;  /* 0x000000251a1a7c25 */ /* 0x000fc8000f8e0006 */
[----:B------:R-:W-:Y:S02]  /*14d0*/  IMAD.IADD R5, R5, 0x1, R0 ;  /* 0x0000000105057824 */ /* 0x000fe400078e0200 */
[----:B------:R-:W-:Y:S01]  /*14e0*/  IMAD.U32 R6, RZ, RZ, UR10 ;  /* 0x0000000aff067e24 */ /* 0x000fe2000f8e00ff */
[----:B------:R-:W-:Y:S01]  /*14f0*/  ULDC.64 UR10, c[0x0][0x428] ;  /* 0x00010a00000a7ab9 */ /* 0x000fe20000000a00 */
[----:B------:R-:W-:-:S04]  /*1500*/  IMAD.WIDE.U32 R8, R8, UR32, R2 ;  /* 0x0000002008087c25 */ /* 0x000fc8000f8e0002 */
[----:B------:R-:W-:-:S04]  /*1510*/  IMAD.WIDE.U32 R14, R14, UR32, R2 ;  /* 0x000000200e0e7c25 */ /* 0x000fc8000f8e0002 */
[----:B------:R-:W-:Y:S02]  /*1520*/  IMAD R12, R19, UR20, R12 ;  /* 0x00000014130c7c24 */ /* 0x000fe4000f8e020c */
[----:B------:R-:W-:Y:S02]  /*1530*/  IMAD.WIDE.U32 R2, R18, UR20, R2 ;  /* 0x0000001412027c25 */ /* 0x000fe4000f8e0002 */
[----:B------:R-:W2:Y:S02]  /*1540*/  LDC.64 R18, c[0x0][0x238] ;  /* 0x00008e00ff127b82 */ /* 0x000ea40000000a00 */
[----:B------:R-:W-:Y:S02]  /*1550*/  IMAD R0, R13, R24, RZ ;  /* 0x000000180d007224 */ /* 0x000fe400078e02ff */
[----:B------:R-:W-:-:S04]  /*1560*/  IMAD.WIDE.U32 R6, R6, UR22, R4 ;  /* 0x0000001606067c25 */ /* 0x000fc8000f8e0004 */
[----:B------:R-:W-:Y:S01]  /*1570*/  IMAD.IADD R3, R3, 0x1, R12 ;  /* 0x0000000103037824 */ /* 0x000fe200078e020c */
[----:B------:R-:W-:Y:S01]  /*1580*/  LEA R250, P0, R6, UR12, 0x1 ;  /* 0x0000000c06fa7c11 */ /* 0x000fe2000f8008ff */
[C---:B------:R-:W-:Y:S01]  /*1590*/  IMAD R12, R10.reuse, R25, R0 ;  /* 0x000000190a0c7224 */ /* 0x040fe200078e0200 */
[----:B------:R-:W-:Y:S01]  /*15a0*/  UIMAD UR12, UR28, UR10, URZ ;  /* 0x0000000a1c0c72a4 */ /* 0x000fe2000f8e023f */
[----:B------:R-:W-:Y:S02]  /*15b0*/  VIADD R0, R7, UR44 ;  /* 0x0000002c07007c36 */ /* 0x000fe40008000000 */
[----:B------:R-:W-:Y:S01]  /*15c0*/  IMAD.WIDE.U32 R4, R10, R24, R2 ;  /* 0x000000180a047225 */ /* 0x000fe200078e0002 */
[----:B------:R-:W-:Y:S02]  /*15d0*/  UIMAD UR39, UR22, UR11, UR12 ;  /* 0x0000000b162772a4 */ /* 0x000fe4000f8e020c */
        /* <DEDUP_REMOVED lines=30> */
[----:B------:R-:W-:-:S03]  /*17c0*/  IMAD.WIDE.U32 R4, R11, UR10, R4 ;  /* 0x0000000a0b047c25 */ /* 0x000fc6000f8e0004 */
[----:B------:R-:W-:Y:S01]  /*17d0*/  UISETP.NE.AND UP0, UPT, UR12, 0x1, UPT ;  /* 0x000000010c00788c */ /* 0x000fe2000bf05270 */
[----:B------:R-:W-:Y:S01]  /*17e0*/  IMAD R0, R11, UR11, R0 ;  /* 0x0000000b0b007c24 */ /* 0x000fe2000f8e0200 */
[----:B------:R-:W-:Y:S01]  /*17f0*/  ULDC.64 UR10, c[0x0][0x268] ;  /* 0x00009a00000a7ab9 */ /* 0x000fe20000000a00 */
[----:B------:R-:W-:Y:S02]  /*1800*/  VIADD R3, R15, UR37 ;  /* 0x000000250f037c36 */ /* 0x000fe40008000000 */
[----:B------:R-:W-:Y:S02]  /*1810*/  IMAD.IADD R5, R5, 0x1, R0 ;  /* 0x0000000105057824 */ /* 0x000fe400078e0200 */
[----:B------:R-:W-:Y:S02]  /*1820*/  IMAD R0, R17, UR10, RZ ;  /* 0x0000000a11007c24 */ /* 0x000fe4000f8e02ff */
[----:B------:R-:W4:Y:S01]  /*1830*/  LDL R17, [R1+0x44] ;  /* 0x0000440001117983 */ /* 0x000f220000100800 */
[----:B------:R-:W-:-:S02]  /*1840*/  IMAD.MOV.U32 R2, RZ, RZ, R14 ;  /* 0x000000ffff027224 */ /* 0x000fc400078e000e */
[C---:B--2---:R-:W-:Y:S02]  /*1850*/  IMAD R6, R18.reuse, UR29, RZ ;  /* 0x0000001d12067c24 */ /* 0x044fe4000f8e02ff */
[----:B------:R-:W-:-:S04]  /*1860*/  IMAD.WIDE.U32 R2, R18, UR20, R2 ;  /* 0x0000001412027c25 */ /* 0x000fc8000f8e0002 */
[----:B------:R-:W-:Y:S01]  /*1870*/  IMAD R19, R19, UR20, R6 ;  /* 0x0000001413137c24 */ /* 0x000fe2000f8e0206 */
[C---:B------:R-:W-:Y:S01]  /*1880*/  LEA R6, P0, R24.reuse, R248, 0x6 ;  /* 0x000000f818067211 */ /* 0x040fe200078030ff */
[----:B------:R-:W-:Y:S02]  /*1890*/  IMAD R14, R11, UR11, R0 ;  /* 0x0000000b0b0e7c24 */ /* 0x000fe4000f8e0200 */
[----:B------:R-:W-:Y:S01]  /*18a0*/  IMAD.IADD R3, R3, 0x1, R19 ;  /* 0x0000000103037824 */ /* 0x000fe200078e0213 */
[----:B------:R-:W-:Y:S02]  /*18b0*/  LEA.HI.X R7, R24, R249, R25, 0x6, P0 ;  /* 0x000000f918077211 */ /* 0x000fe400000f3419 */
[----:B------:R-:W-:Y:S01]  /*18c0*/  PLOP3.LUT P0, PT, PT, PT, UP0, 0x80, 0x0 ;  /* 0x000000000000781c */ /* 0x000fe20003f0f008 */
[----:B------:R-:W-:Y:S01]  /*18d0*/  IMAD.WIDE.U32 R10, R11, UR10, R2 ;  /* 0x0000000a0b0a7c25 */ /* 0x000fe2000f8e0002 */
[----:B------:R-:W-:-:S03]  /*18e0*/  ULDC.64 UR10, c[0x0][0x218] ;  /* 0x00008600000a7ab9 */ /* 0x000fc60000000a00 */
[----:B------:R-:W-:Y:S02]  /*18f0*/  IMAD R3, R28, UR8, RZ ;  /* 0x000000081c037c24 */ /* 0x000fe4000f8e02ff */
[----:B------:R-:W-:-:S04]  /*1900*/  IMAD.WIDE.U32 R8, R16, UR8, R4 ;  /* 0x0000000810087c25 */ /* 0x000fc8000f8e0004 */
[----:B------:R-:W-:-:S04]  /*1910*/  IMAD R3, R16, UR9, R3 ;  /* 0x0000000910037c24 */ /* 0x000fc8000f8e0203 */
[----:B------:R-:W-:Y:S02]  /*1920*/  IMAD.IADD R3, R9, 0x1, R3 ;  /* 0x0000000109037824 */ /* 0x000fe400078e0203 */
[----:B------:R-:W-:Y:S02]  /*1930*/  IMAD.IADD R5, R11, 0x1, R14 ;  /* 0x000000010b057824 */ /* 0x000fe400078e020e */
[----:B------:R-:W-:-:S04]  /*1940*/  IMAD.MOV.U32 R4, RZ, RZ, R10 ;  /* 0x000000ffff047224 */ /* 0x000fc800078e000a */
[----:B------:R-:W-:Y:S01]  /*1950*/  IMAD.WIDE.U32 R10, R16, UR6, R4 ;  /* 0x00000006100a7c25 */ /* 0x000fe2000f8e0004 */
[----:B------:R-:W-:Y:S02]  /*1960*/  USHF.L.U32 UR12, UR6, 0x6, URZ ;  /* 0x00000006060c7899 */ /* 0x000fe4000800063f */
[----:B------:R-:W-:Y:S02]  /*1970*/  UISETP.GE.AND UP0, UPT, UR33, 0x1, UPT ;  /* 0x000000012100788c */ /* 0x000fe4000bf06270 */
[----:B------:R-:W-:Y:S02]  /*1980*/  UIADD3 UR35, UR36, UR35, URZ ;  /* 0x0000002324237290 */ /* 0x000fe4000fffe03f */
        /* <DEDUP_REMOVED lines=25> */
[C---:B---3--:R-:W-:Y:S01]  /*1b20*/  VIADD R2, R29.reuse, 0x2000 ;  /* 0x000020001d027836 */ /* 0x048fe20000000000 */
[----:B------:R-:W-:Y:S01]  /*1b30*/  LEA R0, R29, UR5, 0x1 ;  /* 0x000000051d007c11 */ /* 0x000fe2000f8e08ff */
[----:B------:R-:W-:Y:S03]  /*1b40*/  @P3 BAR.SYNC.DEFER_BLOCKING 0x0 ;  /* 0x0000000000003b1d */ /* 0x000fe60000010000 */
[----:B------:R-:W-:-:S04]  /*1b50*/  SEL R2, R2, R29, !P0 ;  /* 0x0000001d02027207 */ /* 0x000fc80004000000 */
[----:B------:R-:W-:Y:S02]  /*1b60*/  LEA R15, R2, UR5, 0x1 ;  /* 0x00000005020f7c11 */ /* 0x000fe4000f8e08ff */
[----:B------:R-:W-:Y:S01]  /*1b70*/  LEA R2, P1, R8, UR10, 0x1 ;  /* 0x0000000a08027c11 */ /* 0x000fe2000f8208ff */
[----:B------:R-:W-:-:S03]  /*1b80*/  USHF.L.U32 UR10, UR8, 0x6, URZ ;  /* 0x00000006080a7899 */ /* 0x000fc6000800063f */
[----:B------:R-:W-:Y:S01]  /*1b90*/  LEA.HI.X R3, R8, UR11, R3, 0x1, P1 ;  /* 0x0000000b08037c11 */ /* 0x000fe200088f0c03 */
[----:B------:R-:W-:Y:S02]  /*1ba0*/  USHF.L.U64.HI UR11, UR8, 0x6, UR9 ;  /* 0x00000006080b7899 */ /* 0x000fe40008010209 */
[----:B------:R-:W-:Y:S01]  /*1bb0*/  IADD3 R4, P1, R2, UR10, RZ ;  /* 0x0000000a02047c10 */ /* 0x000fe2000ff3e0ff */
[----:B------:R-:W-:Y:S01]  /*1bc0*/  ULDC.64 UR8, c[0x0][0x220] ;  /* 0x0000880000087ab9 */ /* 0x000fe20000000a00 */
[----:B------:R-:W-:Y:S01]  /*1bd0*/  @!PT LDS RZ, [RZ] ;  /* 0x00000000fffff984 */ /* 0x000fe20000000800 */
[----:B------:R-:W-:Y:S01]  /*1be0*/  @!PT LDS RZ, [RZ] ;  /* 0x00000000fffff984 */ /* 0x000fe20000000800 */
[----:B------:R-:W-:Y:S01]  /*1bf0*/  @!PT LDS RZ, [RZ] ;  /* 0x00000000fffff984 */ /* 0x000fe20000000800 */
[----:B------:R-:W-:Y:S04]  /*1c00*/  LDGSTS.E.BYPASS.LTC128B.128 [R0+0x8000], desc[UR24][R248.64] ;  /* 0x08000000f8007fae */ /* 0x000fe8000b901d58 */
[----:B------:R-:W-:Y:S04]  /*1c10*/  LDGSTS.E.BYPASS.LTC128B.128 [R0+0xa000], desc[UR24][R248.64+0x80] ;  /* 0x0a000080f8007fae */ /* 0x000fe8000b901d58 */
[----:B------:R-:W-:Y:S04]  /*1c20*/  LDGSTS.E.BYPASS.LTC128B.128 [R0+0x9000], desc[UR24][R6.64] ;  /* 0x0900000006007fae */ /* 0x000fe8000b901d58 */
[----:B------:R1:W-:Y:S04]  /*1c30*/  LDGSTS.E.BYPASS.LTC128B.128 [R0+0xb000], desc[UR24][R6.64+0x80] ;  /* 0x0b00008006007fae */ /* 0x0003e8000b901d58 */
[----:B------:R-:W-:Y:S04]  /*1c40*/  LDGSTS.E.BYPASS.LTC128B.128 [R15], desc[UR24][R250.64] ;  /* 0x00000000fa0f7fae */ /* 0x000fe8000b901d58 */
[----:B------:R-:W-:Y:S04]  /*1c50*/  LDGSTS.E.BYPASS.LTC128B.128 [R15+0x2000], desc[UR24][R250.64+0x80] ;  /* 0x02000080fa0f7fae */ /* 0x000fe8000b901d58 */
[----:B------:R-:W-:Y:S01]  /*1c60*/  LDGSTS.E.BYPASS.LTC128B.128 [R15+0x1000], desc[UR24][R12.64] ;  /* 0x010000000c0f7fae */ /* 0x000fe2000b901d58 */
[----:B------:R-:W-:-:S03]  /*1c70*/  IADD3.X R5, R3, UR11, RZ, P1, !PT ;  /* 0x0000000b03057c10 */ /* 0x000fc60008ffe4ff */
[----:B------:R-:W-:Y:S04]  /*1c80*/  LDGSTS.E.BYPASS.LTC128B.128 [R15+0x3000], desc[UR24][R12.64+0x80] ;  /* 0x030000800c0f7fae */ /* 0x000fe8000b901d58 */
[----:B------:R-:W-:Y:S04]  /*1c90*/  LDGSTS.E.BYPASS.LTC128B.128 [R0+0xc000], desc[UR24][R2.64] ;  /* 0x0c00000002007fae */ /* 0x000fe8000b901d58 */
[----:B------:R2:W-:Y:S01]  /*1ca0*/  LDGSTS.E.BYPASS.LTC128B.128 [R0+0x10000], desc[UR24][R2.64+0x80] ;  /* 0x1000008002007fae */ /* 0x0005e2000b901d58 */
[----:B-1----:R-:W-:-:S03]  /*1cb0*/  IMAD R6, R28, UR6, RZ ;  /* 0x000000061c067c24 */ /* 0x002fc6000f8e02ff */
[----:B------:R-:W-:Y:S01]  /*1cc0*/  LDGSTS.E.BYPASS.LTC128B.128 [R0+0xd000], desc[UR24][R4.64] ;  /* 0x0d00000004007fae */ /* 0x000fe2000b901d58 */
[----:B------:R-:W-:Y:S01]  /*1cd0*/  IMAD R6, R16, UR7, R6 ;  /* 0x0000000710067c24 */ /* 0x000fe2000f8e0206 */
[----:B------:R-:W-:Y:S02]  /*1ce0*/  USHF.L.U64.HI UR6, UR6, 0x6, UR7 ;  /* 0x0000000606067899 */ /* 0x000fe40008010207 */
[----:B------:R1:W-:Y:S01]  /*1cf0*/  LDGSTS.E.BYPASS.LTC128B.128 [R0+0x11000], desc[UR24][R4.64+0x80] ;  /* 0x1100008004007fae */ /* 0x0003e2000b901d58 */
        /* <DEDUP_REMOVED lines=16> */
[----:B------:R-:W-:Y:S01]  /*1e00*/  LDGSTS.E.BYPASS.LTC128B.128 [R0+0x15000], desc[UR24][R4.64] ;  /* 0x1500000004007fae */ /* 0x000fe2000b901d58 */
[----:B------:R-:W-:-:S03]  /*1e10*/  UIMAD.WIDE UR10, UR35, 0x4, UR8 ;  /* 0x00000004230a78a5 */ /* 0x000fc6000f8e0208 */
        /* <DEDUP_REMOVED lines=8> */
[----:B------:R-:W-:-:S03]  /*1ea0*/  PLOP3.LUT P1, PT, PT, PT, UP0, 0x80, 0x0 ;  /* 0x000000000000781c */ /* 0x000fc60003f2f008 */
[----:B------:R-:W-:Y:S04]  /*1eb0*/  LDGSTS.E.BYPASS.LTC128B.128 [R0+0x17000], desc[UR24][R6.64] ;  /* 0x1700000006007fae */ /* 0x000fe8000b901d58 */
[----:B------:R1:W-:Y:S01]  /*1ec0*/  LDGSTS.E.BYPASS.LTC128B.128 [R0+0x1b000], desc[UR24][R6.64+0x80] ;  /* 0x1b00008006007fae */ /* 0x0003e2000b901d58 */
[----:B------:R-:W-:-:S03]  /*1ed0*/  UIMAD.WIDE UR12, UR34, 0x4, UR6 ;  /* 0x00000004220c78a5 */ /* 0x000fc6000f8e0206 */
[----:B------:R-:W0:Y:S01]  /*1ee0*/  LDGDEPBAR ;  /* 0x00000000000079af */ /* 0x000e220000000000 */
[----:B----4-:R-:W-:-:S05]  /*1ef0*/  IMAD.SHL.U32 R2, R17, 0x4, RZ ;  /* 0x0000000411027824 */ /* 0x010fca00078e00ff */
[----:B------:R-:W-:Y:S02]  /*1f00*/  IADD3 R2, P2, R2, UR10, RZ ;  /* 0x0000000a02027c10 */ /* 0x000fe4000ff5e0ff */
[----:B-1----:R-:W-:-:S04]  /*1f10*/  SHF.R.S32.HI R0, RZ, 0x1f, R17 ;  /* 0x0000001fff007819 */ /* 0x002fc80000011411 */
[----:B------:R-:W-:Y:S02]  /*1f20*/  SHF.L.U64.HI R3, R17, 0x2, R0 ;  /* 0x0000000211037819 */ /* 0x000fe40000010200 */
[----:B------:R-:W-:Y:S02]  /*1f30*/  CS2R R110, SRZ ;  /* 0x00000000006e7805 */ /* 0x000fe4000001ff00 */
[----:B------:R-:W-:Y:S02]  /*1f40*/  IADD3.X R3, R3, UR11, RZ, P2, !PT ;  /* 0x0000000b03037c10 */ /* 0x000fe400097fe4ff */
        /* <DEDUP_REMOVED lines=39> */
[----:B------:R-:W-:Y:S06]  /*21c0*/  @!P1 BRA `(.L_x_1632) ;  /* 0x0000004400849947 */ /* 0x000fec0003800000 */
[----:B------:R-:W2:Y:S04]  /*21d0*/  LDG.E R4, desc[UR24][R2.64+0xa0] ;  /* 0x0000a01802047981 */ /* 0x000ea8000c1e1900 */
[----:B------:R-:W3:Y:S04]  /*21e0*/  LDG.E R5, desc[UR24][R2.64+0x80] ;  /* 0x0000801802057981 */ /* 0x000ee8000c1e1900 */
[----:B------:R-:W4:Y:S04]  /*21f0*/  LDG.E R6, desc[UR24][R2.64+0x20] ;  /* 0x0000201802067981 */ /* 0x000f28000c1e1900 */
[----:B------:R1:W5:Y:S01]  /*2200*/  LDG.E R7, desc[UR24][R2.64] ;  /* 0x0000001802077981 */ /* 0x000362000c1e1900 */
[----:B------:R-:W-:-:S03]  /*2210*/  ULDC UR7, c[0x0][0x270] ;  /* 0x00009c0000077ab9 */ /* 0x000fc60000000800 */
[----:B------:R-:W-:Y:S01]  /*2220*/  STL [R1+0x8], R15 ;  /* 0x0000080f01007387 */ /* 0x000fe20000100800 */
[C---:B-1----:R-:W-:Y:S01]  /*2230*/  SHF.L.U64.HI R2, R17.reuse, 0x2, R0 ;  /* 0x0000000211027819 */ /* 0x042fe20000010200 */
[----:B------:R-:W-:-:S04]  /*2240*/  IMAD.SHL.U32 R3, R17, 0x4, RZ ;  /* 0x0000000411037824 */ /* 0x000fc800078e00ff */
[----:B------:R1:W-:Y:S04]  /*2250*/  STL [R1+0x24], R2 ;  /* 0x0000240201007387 */ /* 0x0003e80000100800 */
[----:B------:R2:W-:Y:S01]  /*2260*/  STL [R1+0x20], R3 ;  /* 0x0000200301007387 */ /* 0x0005e20000100800 */
[----:B------:R-:W-:Y:S02]  /*2270*/  VIADD R0, R218, 0x2000 ;  /* 0x00002000da007836 */ /* 0x000fe40000000000 */
[----:B------:R-:W-:Y:S01]  /*2280*/  VIADD R213, R219, 0x2000 ;  /* 0x00002000dbd57836 */ /* 0x000fe20000000000 */
[----:B------:R-:W-:Y:S01]  /*2290*/  MOV R221, 0x20 ;  /* 0x0000002000dd7802 */ /* 0x000fe20000000f00 */
[----:B------:R-:W-:Y:S01]  /*22a0*/  IMAD.MOV.U32 R220, RZ, RZ, 0x40 ;  /* 0x00000040ffdc7424 */ /* 0x000fe200078e00ff */
[----:B------:R-:W-:-:S02]  /*22b0*/  MOV R159, RZ ;  /* 0x000000ff009f7202 */ /* 0x000fc40000000f00 */
[----:B------:R-:W-:Y:S02]  /*22c0*/  SEL R0, R0, R218, !P0 ;  /* 0x000000da00007207 */ /* 0x000fe40004000000 */
[----:B------:R-:W-:Y:S02]  /*22d0*/  SEL R213, R213, R219, !P0 ;  /* 0x000000dbd5d57207 */ /* 0x000fe40004000000 */
[----:B-1----:R-:W-:Y:S01]  /*22e0*/  IADD3 R2, R17, -0x40, RZ ;  /* 0xffffffc011027810 */ /* 0x002fe20007ffe0ff */
[----:B--2---:R1:W-:Y:S04]  /*22f0*/  STL [R1+0xc], R4 ;  /* 0x00000c0401007387 */ /* 0x0043e80000100800 */
[----:B---3--:R1:W-:Y:S04]  /*2300*/  STL [R1+0x10], R5 ;  /* 0x0000100501007387 */ /* 0x0083e80000100800 */
[----:B----4-:R1:W-:Y:S04]  /*2310*/  STL [R1+0x14], R6 ;  /* 0x0000140601007387 */ /* 0x0103e80000100800 */
[----:B-----5:R1:W-:Y:S01]  /*2320*/  STL [R1+0x18], R7 ;  /* 0x0000180701007387 */ /* 0x0203e20000100800 */
[----:B------:R-:W-:Y:S01]  /*2330*/  IMAD.SHL.U32 R2, R2, 0x4, RZ ;  /* 0x0000000402027824 */ /* 0x000fe200078e00ff */
[----:B------:R-:W-:Y:S01]  /*2340*/  LEA R211, R0, UR5, 0x1 ;  /* 0x0000000500d37c11 */ /* 0x000fe2000f8e08ff */
[----:B------:R-:W-:Y:S01]  /*2350*/  ULDC UR9, c[0x0][0x39c] ;  /* 0x0000e70000097ab9 */ /* 0x000fe20000000800 */
[----:B------:R-:W-:Y:S01]  /*2360*/  LEA R213, R213, UR5, 0x1 ;  /* 0x00000005d5d57c11 */ /* 0x000fe2000f8e08ff */
[----:B------:R-:W-:Y:S01]  /*2370*/  ULDC UR8, c[0x0][0x2ec] ;  /* 0x0000bb0000087ab9 */ /* 0x000fe20000000800 */
[----:B------:R1:W-:Y:S05]  /*2380*/  STL [R1+0x1c], R2 ;  /* 0x00001c0201007387 */ /* 0x0003ea0000100800 */
.L_x_1635:
[----:B------:R-:W2:Y:S01]  /*2390*/  LDL R0, [R1+0x38] ;  /* 0x0000380001007983 */ /* 0x000ea20000100800 */
[----:B------:R-:W-:Y:S04]  /*23a0*/  UISETP.GE.AND UP2, UPT, UR38, 0x1, UPT ;  /* 0x000000012600788c */ /* 0x000fe8000bf46270 */
[----:B------:R-:W0:Y:S05]  /*23b0*/  LDGDEPBAR ;  /* 0x00000000000079af */ /* 0x000e2a0000000000 */
[----:B------:R-:W-:Y:S05]  /*23c0*/  STL [R1+0x78], R46 ;  /* 0x0000782e01007387 */ /* 0x000fea0000100800 */
[----:B------:R-:W-:Y:S05]  /*23d0*/  STL [R1+0x74], R45 ;  /* 0x0000742d01007387 */ /* 0x000fea0000100800 */
[----:B------:R-:W-:Y:S05]  /*23e0*/  STL [R1+0x70], R44 ;  /* 0x0000702c01007387 */ /* 0x000fea0000100800 */
[----:B------:R-:W-:Y:S05]  /*23f0*/  STL [R1+0x6c], R43 ;  /* 0x00006c2b01007387 */ /* 0x000fea0000100800 */
[----:B------:R-:W-:Y:S05]  /*2400*/  STL [R1+0x68], R42 ;  /* 0x0000682a01007387 */ /* 0x000fea0000100800 */
[----:B------:R-:W-:Y:S05]  /*2410*/  STL [R1+0x64], R41 ;  /* 0x0000642901007387 */ /* 0x000fea0000100800 */
[----:B------:R-:W-:Y:S05]  /*2420*/  STL [R1+0x60], R40 ;  /* 0x0000602801007387 */ /* 0x000fea0000100800 */
[----:B------:R3:W-:Y:S05]  /*2430*/  STL [R1+0x5c], R39 ;  /* 0x00005c2701007387 */ /* 0x0007ea0000100800 */
[----:B------:R4:W-:Y:S05]  /*2440*/  STL [R1+0x58], R38 ;  /* 0x0000582601007387 */ /* 0x0009ea0000100800 */
[----:B------:R1:W-:Y:S05]  /*2450*/  STL [R1+0x54], R37 ;  /* 0x0000542501007387 */ /* 0x0003ea0000100800 */
[----:B------:R1:W-:Y:S05]  /*2460*/  STL [R1+0x50], R36 ;  /* 0x0000502401007387 */ /* 0x0003ea0000100800 */
[----:B---3--:R-:W3:Y:S05]  /*2470*/  LDL R39, [R1+0x18] ;  /* 0x0000180001277983 */ /* 0x008eea0000100800 */
[----:B----4-:R-:W4:Y:S05]  /*2480*/  LDL R38, [R1+0x14] ;  /* 0x0000140001267983 */ /* 0x010f2a0000100800 */
[----:B-1----:R-:W4:Y:S05]  /*2490*/  LDL R37, [R1+0x10] ;  /* 0x0000100001257983 */ /* 0x002f2a0000100800 */
[----:B------:R-:W4:Y:S01]  /*24a0*/  LDL R36, [R1+0xc] ;  /* 0x00000c0001247983 */ /* 0x000f220000100800 */
[----:B------:R-:W-:Y:S04]  /*24b0*/  DEPBAR.LE SB0, 0x0 ;  /* 0x000080000000791a */ /* 0x000fe80000000000 */
[----:B------:R-:W-:Y:S06]  /*24c0*/  BAR.SYNC.DEFER_BLOCKING 0x0 ;  /* 0x0000000000007b1d */ /* 0x000fec0000010000 */
[----:B------:R-:W-:Y:S05]  /*24d0*/  LDSM.16.M88.4 R32, [R213] ;  /* 0x00000000d520783b */ /* 0x000fea0000000200 */
[----:B------:R-:W1:Y:S05]  /*24e0*/  LDSM.16.M88.4 R16, [R214] ;  /* 0x00000000d610783b */ /* 0x000e6a0000000200 */
[----:B------:R-:W1:Y:S05]  /*24f0*/  LDSM.16.M88.4 R28, [R213+0x1000] ;  /* 0x00100000d51c783b */ /* 0x000e6a0000000200 */
[----:B------:R-:W1:Y:S05]  /*2500*/  LDSM.16.M88.4 R164, [R214+0x800] ;  /* 0x00080000d6a4783b */ /* 0x000e6a0000000200 */
[----:B------:R-:W-:Y:S05]  /*2510*/  LDSM.16.M88.4 R172, [R215] ;  /* 0x00000000d7ac783b */ /* 0x000fea0000000200 */
[----:B------:R-:W-:Y:S05]  /*2520*/  LDSM.16.M88.4 R180, [R215+0x800] ;  /* 0x00080000d7b4783b */ /* 0x000fea0000000200 */
[----:B------:R-:W-:Y:S05]  /*2530*/  LDSM.16.M88.4 R188, [R217] ;  /* 0x00000000d9bc783b */ /* 0x000fea0000000200 */
[----:B------:R-:W-:Y:S05]  /*2540*/  LDSM.16.M88.4 R192, [R217+0x800] ;  /* 0x00080000d9c0783b */ /* 0x000fea0000000200 */
[----:B------:R-:W-:Y:S01]  /*2550*/  LDSM.16.M88.4 R200, [R216] ;  /* 0x00000000d8c8783b */ /* 0x000fe20000000200 */
[-C--:B-1----:R-:W-:Y:S06]  /*2560*/  HMMA.16816.F32 R4, R32, R16.reuse, RZ ;  /* 0x000000102004723c */ /* 0x082fec00000018ff */
[C---:B------:R-:W-:Y:S06]  /*2570*/  HMMA.16816.F32 R8, R28.reuse, R16, RZ ;  /* 0x000000101c08723c */ /* 0x040fec00000018ff */
[-C--:B------:R-:W-:Y:S06]  /*2580*/  HMMA.16816.F32 R12, R28, R18.reuse, RZ ;  /* 0x000000121c0c723c */ /* 0x080fec00000018ff */
[C---:B------:R-:W-:Y:S06]  /*2590*/  HMMA.16816.F32 R16, R32.reuse, R18, RZ ;  /* 0x000000122010723c */ /* 0x040fec00000018ff */
[-C--:B------:R-:W-:Y:S06]  /*25a0*/  HMMA.16816.F32 R20, R32, R164.reuse, RZ ;  /* 0x000000a42014723c */ /* 0x080fec00000018ff */
[C---:B------:R-:W-:Y:S06]  /*25b0*/  HMMA.16816.F32 R24, R28.reuse, R164, RZ ;  /* 0x000000a41c18723c */ /* 0x040fec00000018ff */
[-C--:B------:R-:W-:Y:S06]  /*25c0*/  HMMA.16816.F32 R28, R28, R166.reuse, RZ ;  /* 0x000000a61c1c723c */ /* 0x080fec00000018ff */
[----:B------:R-:W-:Y:S02]  /*25d0*/  HMMA.16816.F32 R32, R32, R166, RZ ;  /* 0x000000a62020723c */ /* 0x000fe400000018ff */
[----:B--2---:R-:W-:Y:S05]  /*25e0*/  R2P PR, R0, 0x6 ;  /* 0x0000000600007804 */ /* 0x004fea0000000000 */
[----:B------:R-:W-:Y:S04]  /*25f0*/  SEL R204, R221, 0xffffffe0, !P1 ;  /* 0xffffffe0ddcc7807 */ /* 0x000fe80004800000 */
[----:B------:R-:W-:Y:S02]  /*2600*/  SEL R212, R220, 0xffffffc0, !P2 ;  /* 0xffffffc0dcd47807 */ /* 0x000fe40005000000 */
[C---:B------:R-:W-:Y:S02]  /*2610*/  IADD3 R0, R213.reuse, R204, RZ ;  /* 0x000000ccd5007210 */ /* 0x040fe40007ffe0ff */
[----:B------:R-:W-:Y:S02]  /*2620*/  IADD3 R3, R213, R212, RZ ;  /* 0x000000d4d5037210 */ /* 0x000fe40007ffe0ff */
[----:B------:R-:W-:Y:S01]  /*2630*/  IADD3 R2, R212, R0, RZ ;  /* 0x00000000d4027210 */ /* 0x000fe20007ffe0ff */
[----:B------:R-:W1:Y:S01]  /*2640*/  LDSM.16.M88.4 R168, [R0] ;  /* 0x0000000000a8783b */ /* 0x000e620000000200 */
[----:B------:R-:W-:Y:S04]  /*2650*/  PLOP3.LUT P1, PT, PT, PT, UP2, 0x80, 0x0 ;  /* 0x000000000000781c */ /* 0x000fe80003f2f028 */
[----:B------:R-:W2:Y:S05]  /*2660*/  LDSM.16.M88.4 R176, [R0+0x1000] ;  /* 0x0010000000b0783b */ /* 0x000eaa0000000200 */
[----:B------:R-:W4:Y:S05]  /*2670*/  LDSM.16.M88.4 R184, [R3] ;  /* 0x0000000003b8783b */ /* 0x000f2a0000000200 */
[----:B------:R-:W4:Y:S05]  /*2680*/  LDSM.16.M88.4 R164, [R3+0x1000] ;  /* 0x0010000003a4783b */ /* 0x000f2a0000000200 */
[----:B------:R-:W4:Y:S01]  /*2690*/  LDSM.16.M88.4 R196, [R2] ;  /* 0x0000000002c4783b */ /* 0x000f220000000200 */
[-C--:B-1----:R-:W-:Y:S06]  /*26a0*/  HMMA.16816.F32 R4, R168, R172.reuse, R4 ;  /* 0x000000aca804723c */ /* 0x082fec0000001804 */
        /* <DEDUP_REMOVED lines=10> */
[----:B------:R-:W1:Y:S05]  /*2750*/  LDSM.16.M88.4 R168, [R2+0x1000] ;  /* 0x0010000002a8783b */ /* 0x000e6a0000000200 */
[-C--:B----4-:R-:W-:Y:S01]  /*2760*/  HMMA.16816.F32 R4, R184, R188.reuse, R4 ;  /* 0x000000bcb804723c */ /* 0x090fe20000001804 */
[----:B------:R-:W2:Y:S05]  /*2770*/  LDSM.16.M88.4 R180, [R214+0x4000] ;  /* 0x00400000d6b4783b */ /* 0x000eaa0000000200 */
[C---:B------:R-:W-:Y:S06]  /*2780*/  HMMA.16816.F32 R8, R164.reuse, R188, R8 ;  /* 0x000000bca408723c */ /* 0x040fec0000001808 */
[-C--:B------:R-:W-:Y:S06]  /*2790*/  HMMA.16816.F32 R12, R164, R190.reuse, R12 ;  /* 0x000000bea40c723c */ /* 0x080fec000000180c */
[C---:B------:R-:W-:Y:S01]  /*27a0*/  HMMA.16816.F32 R16, R184.reuse, R190, R16 ;  /* 0x000000beb810723c */ /* 0x040fe20000001810 */
[----:B------:R-:W-:Y:S05]  /*27b0*/  LDSM.16.M88.4 R188, [R0+0x2000] ;  /* 0x0020000000bc783b */ /* 0x000fea0000000200 */
[-C--:B------:R-:W-:Y:S06]  /*27c0*/  HMMA.16816.F32 R20, R184, R192.reuse, R20 ;  /* 0x000000c0b814723c */ /* 0x080fec0000001814 */
[C---:B------:R-:W-:Y:S06]  /*27d0*/  HMMA.16816.F32 R24, R164.reuse, R192, R24 ;  /* 0x000000c0a418723c */ /* 0x040fec0000001818 */
[-C--:B------:R-:W-:Y:S01]  /*27e0*/  HMMA.16816.F32 R28, R164, R194.reuse, R28 ;  /* 0x000000c2a41c723c */ /* 0x080fe2000000181c */
[----:B------:R-:W3:Y:S05]  /*27f0*/  LDSM.16.M88.4 R164, [R213+0x3000] ;  /* 0x00300000d5a4783b */ /* 0x000eea0000000200 */
[----:B------:R-:W-:Y:S01]  /*2800*/  HMMA.16816.F32 R32, R184, R194, R32 ;  /* 0x000000c2b820723c */ /* 0x000fe20000001820 */
[----:B------:R-:W4:Y:S05]  /*2810*/  LDSM.16.M88.4 R184, [R214+0x4800] ;  /* 0x00480000d6b8783b */ /* 0x000f2a0000000200 */
[-C--:B------:R-:W-:Y:S01]  /*2820*/  HMMA.16816.F32 R4, R196, R200.reuse, R4 ;  /* 0x000000c8c404723c */ /* 0x080fe20000001804 */
[----:B------:R-:W4:Y:S05]  /*2830*/  LDSM.16.M88.4 R192, [R215+0x4000] ;  /* 0x00400000d7c0783b */ /* 0x000f2a0000000200 */
[C---:B-1----:R-:W-:Y:S06]  /*2840*/  HMMA.16816.F32 R8, R168.reuse, R200, R8 ;  /* 0x000000c8a808723c */ /* 0x042fec0000001808 */
[-C--:B------:R-:W-:Y:S06]  /*2850*/  HMMA.16816.F32 R12, R168, R202.reuse, R12 ;  /* 0x000000caa80c723c */ /* 0x080fec000000180c */
[C---:B------:R-:W-:Y:S01]  /*2860*/  HMMA.16816.F32 R16, R196.reuse, R202, R16 ;  /* 0x000000cac410723c */ /* 0x040fe20000001810 */
[----:B------:R-:W-:Y:S05]  /*2870*/  LDSM.16.M88.4 R200, [R217+0x4000] ;  /* 0x00400000d9c8783b */ /* 0x000fea0000000200 */
[-C--:B------:R-:W-:Y:S06]  /*2880*/  HMMA.16816.F32 R20, R196, R172.reuse, R20 ;  /* 0x000000acc414723c */ /* 0x080fec0000001814 */
        /* <DEDUP_REMOVED lines=11> */
[-C--:B----4-:R-:W-:Y:S06]  /*2940*/  HMMA.16816.F32 R20, R176, R184.reuse, R20 ;  /* 0x000000b8b014723c */ /* 0x090fec0000001814 */
[C---:B------:R-:W-:Y:S06]  /*2950*/  HMMA.16816.F32 R24, R164.reuse, R184, R24 ;  /* 0x000000b8a418723c */ /* 0x040fec0000001818 */
[-C--:B------:R-:W-:Y:S01]  /*2960*/  HMMA.16816.F32 R28, R164, R186.reuse, R28 ;  /* 0x000000baa41c723c */ /* 0x080fe2000000181c */
[----:B------:R3:W4:Y:S05]  /*2970*/  LDSM.16.M88.4 R164, [R3+0x3000] ;  /* 0x0030000003a4783b */ /* 0x00072a0000000200 */
[----:B------:R-:W-:Y:S01]  /*2980*/  HMMA.16816.F32 R32, R176, R186, R32 ;  /* 0x000000bab020723c */ /* 0x000fe20000001820 */
[----:B------:R-:W4:Y:S05]  /*2990*/  LDSM.16.M88.4 R176, [R217+0x4800] ;  /* 0x00480000d9b0783b */ /* 0x000f2a0000000200 */
[-C--:B------:R-:W-:Y:S01]  /*29a0*/  HMMA.16816.F32 R4, R188, R192.reuse, R4 ;  /* 0x000000c0bc04723c */ /* 0x080fe20000001804 */
[----:B------:R-:W4:Y:S05]  /*29b0*/  LDSM.16.M88.4 R184, [R216+0x4000] ;  /* 0x00400000d8b8783b */ /* 0x000f2a0000000200 */
[C---:B-1----:R-:W-:Y:S06]  /*29c0*/  HMMA.16816.F32 R8, R168.reuse, R192, R8 ;  /* 0x000000c0a808723c */ /* 0x042fec0000001808 */
[-C--:B------:R-:W-:Y:S05]  /*29d0*/  HMMA.16816.F32 R12, R168, R194.reuse, R12 ;  /* 0x000000c2a80c723c */ /* 0x080fea000000180c */
[----:B---3--:R-:W-:Y:S01]  /*29e0*/  FMUL.FTZ R3, R38, 1.4426950216293334961 ;  /* 0x3fb8aa3b26037820 */ /* 0x008fe20000410000 */
[C---:B------:R-:W-:Y:S06]  /*29f0*/  HMMA.16816.F32 R16, R188.reuse, R194, R16 ;  /* 0x000000c2bc10723c */ /* 0x040fec0000001810 */
[-C--:B------:R-:W-:Y:S06]  /*2a00*/  HMMA.16816.F32 R20, R188, R172.reuse, R20 ;  /* 0x000000acbc14723c */ /* 0x080fec0000001814 */
[C---:B------:R-:W-:Y:S06]  /*2a10*/  HMMA.16816.F32 R24, R168.reuse, R172, R24 ;  /* 0x000000aca818723c */ /* 0x040fec0000001818 */
[-C--:B------:R-:W-:Y:S01]  /*2a20*/  HMMA.16816.F32 R28, R168, R174.reuse, R28 ;  /* 0x000000aea81c723c */ /* 0x080fe2000000181c */
[----:B------:R1:W3:Y:S05]  /*2a30*/  LDSM.16.M88.4 R168, [R2+0x3000] ;  /* 0x0030000002a8783b */ /* 0x0002ea0000000200 */
[----:B------:R-:W-:Y:S06]  /*2a40*/  HMMA.16816.F32 R32, R188, R174, R32 ;  /* 0x000000aebc20723c */ /* 0x000fec0000001820 */
[-C--:B--2---:R-:W-:Y:S06]  /*2a50*/  HMMA.16816.F32 R4, R196, R200.reuse, R4 ;  /* 0x000000c8c404723c */ /* 0x084fec0000001804 */
[C---:B----4-:R-:W-:Y:S06]  /*2a60*/  HMMA.16816.F32 R8, R164.reuse, R200, R8 ;  /* 0x000000c8a408723c */ /* 0x050fec0000001808 */
[-C--:B------:R-:W-:Y:S05]  /*2a70*/  HMMA.16816.F32 R12, R164, R202.reuse, R12 ;  /* 0x000000caa40c723c */ /* 0x080fea000000180c */
[----:B-1----:R-:W-:Y:S01]  /*2a80*/  FMUL.FTZ R2, R37, 1.4426950216293334961 ;  /* 0x3fb8aa3b25027820 */ /* 0x002fe20000410000 */
[C---:B------:R-:W-:Y:S06]  /*2a90*/  HMMA.16816.F32 R16, R196.reuse, R202, R16 ;  /* 0x000000cac410723c */ /* 0x040fec0000001810 */
[-C--:B------:R-:W-:Y:S06]  /*2aa0*/  HMMA.16816.F32 R20, R196, R176.reuse, R20 ;  /* 0x000000b0c414723c */ /* 0x080fec0000001814 */
[C---:B------:R-:W-:Y:S06]  /*2ab0*/  HMMA.16816.F32 R24, R164.reuse, R176, R24 ;  /* 0x000000b0a418723c */ /* 0x040fec0000001818 */
[-C--:B------:R-:W-:Y:S06]  /*2ac0*/  HMMA.16816.F32 R28, R164, R178.reuse, R28 ;  /* 0x000000b2a41c723c */ /* 0x080fec000000181c */
[----:B------:R-:W-:Y:S06]  /*2ad0*/  HMMA.16816.F32 R32, R196, R178, R32 ;  /* 0x000000b2c420723c */ /* 0x000fec0000001820 */
[-C--:B------:R-:W-:Y:S06]  /*2ae0*/  HMMA.16816.F32 R4, R180, R184.reuse, R4 ;  /* 0x000000b8b404723c */ /* 0x080fec0000001804 */
        /* <DEDUP_REMOVED lines=12> */
[----:B------:R2:W-:Y:S01]  /*2bb0*/  MUFU.TANH R240, R8 ;  /* 0x0000000800f07308 */ /* 0x0005e20000002400 */
[----:B------:R-:W-:Y:S01]  /*2bc0*/  FMUL.FTZ R12, R12, UR9 ;  /* 0x000000090c0c7c20 */ /* 0x000fe20008410000 */
[----:B------:R-:W-:Y:S01]  /*2bd0*/  FMUL.FTZ R13, R13, UR9 ;  /* 0x000000090d0d7c20 */ /* 0x000fe20008410000 */
[----:B------:R-:W-:Y:S01]  /*2be0*/  FMUL.FTZ R14, R14, UR9 ;  /* 0x000000090e0e7c20 */ /* 0x000fe20008410000 */
[----:B------:R-:W-:Y:S01]  /*2bf0*/  FMUL.FTZ R15, R15, UR9 ;  /* 0x000000090f0f7c20 */ /* 0x000fe20008410000 */
[----:B------:R-:W-:Y:S01]  /*2c00*/  FMUL.FTZ R16, R16, UR9 ;  /* 0x0000000910107c20 */ /* 0x000fe20008410000 */
[----:B------:R-:W-:Y:S04]  /*2c10*/  FMUL.FTZ R17, R17, UR9 ;  /* 0x0000000911117c20 */ /* 0x000fe80008410000 */
[----:B------:R-:W3:Y:S01]  /*2c20*/  MUFU.TANH R173, R5 ;  /* 0x0000000500ad7308 */ /* 0x000ee20000002400 */
[----:B------:R-:W-:Y:S01]  /*2c30*/  FMUL.FTZ R18, R18, UR9 ;  /* 0x0000000912127c20 */ /* 0x000fe20008410000 */
[----:B------:R-:W-:Y:S08]  /*2c40*/  FMUL.FTZ R19, R19, UR9 ;  /* 0x0000000913137c20 */ /* 0x000ff00008410000 */
[----:B------:R-:W4:Y:S01]  /*2c50*/  MUFU.TANH R41, R6 ;  /* 0x0000000600297308 */ /* 0x000f220000002400 */
[----:B--2---:R-:W-:Y:S05]  /*2c60*/  FMUL.FTZ R8, R39, 1.4426950216293334961 ;  /* 0x3fb8aa3b27087820 */ /* 0x004fea0000410000 */
[----:B------:R-:W-:Y:S04]  /*2c70*/  FSEL R8, R8, RZ, P0 ;  /* 0x000000ff08087208 */ /* 0x000fe80000000000 */
[----:B------:R2:W-:Y:S01]  /*2c80*/  MUFU.TANH R40, R7 ;  /* 0x0000000700287308 */ /* 0x0005e20000002400 */
[----:B------:R-:W-:Y:S01]  /*2c90*/  FSETP.NEU.FTZ.AND P0, PT, R38, -INF , PT ;  /* 0xff8000002600780b */ /* 0x000fe20003f1d000 */
[--C-:B-1----:R-:W-:Y:S03]  /*2ca0*/  FFMA.FTZ R0, R208, UR8, -R8.reuse ;  /* 0x00000008d0007c23 */ /* 0x102fe60008010808 */
[----:B------:R-:W-:Y:S02]  /*2cb0*/  FSEL R3, R3, RZ, P0 ;  /* 0x000000ff03037208 */ /* 0x000fe40000000000 */
[----:B------:R-:W-:Y:S03]  /*2cc0*/  FSETP.NEU.FTZ.AND P0, PT, R37, -INF , PT ;  /* 0xff8000002500780b */ /* 0x000fe60003f1d000 */
[----:B------:R3:W-:Y:S01]  /*2cd0*/  MUFU.EX2 R188, R0 ;  /* 0x0000000000bc7308 */ /* 0x0007e20000000800 */
[----:B------:R-:W-:Y:S02]  /*2ce0*/  FSEL R2, R2, RZ, P0 ;  /* 0x000000ff02027208 */ /* 0x000fe40000000000 */
[----:B------:R-:W-:Y:S07]  /*2cf0*/  FSETP.NEU.FTZ.AND P0, PT, R36, -INF , PT ;  /* 0xff8000002400780b */ /* 0x000fee0003f1d000 */
[----:B------:R1:W4:Y:S01]  /*2d00*/  MUFU.TANH R235, R12 ;  /* 0x0000000c00eb7308 */ /* 0x0003220000002400 */
[----:B--2---:R-:W2:Y:S09]  /*2d10*/  LDSM.16.M88.4 R4, [R216+0x4800] ;  /* 0x00480000d804783b */ /* 0x004eb20000000200 */
[----:B------:R-:W2:Y:S01]  /*2d20*/  MUFU.TANH R234, R13 ;  /* 0x0000000d00ea7308 */ /* 0x000ea20000002400 */
[----:B---3--:R-:W-:Y:S09]  /*2d30*/  FFMA.FTZ R0, R173, UR8, -R8 ;  /* 0x00000008ad007c23 */ /* 0x008ff20008010808 */
[----:B------:R4:W-:Y:S01]  /*2d40*/  MUFU.EX2 R189, R0 ;  /* 0x0000000000bd7308 */ /* 0x0009e20000000800 */
[----:B-1----:R-:W3:Y:S09]  /*2d50*/  LDL R12, [R1+0x4] ;  /* 0x00000400010c7983 */ /* 0x002ef20000100800 */
[----:B------:R-:W1:Y:S10]  /*2d60*/  MUFU.TANH R244, R14 ;  /* 0x0000000e00f47308 */ /* 0x000e740000002400 */
[----:B------:R-:W1:Y:S01]  /*2d70*/  MUFU.TANH R243, R15 ;  /* 0x0000000f00f37308 */ /* 0x000e620000002400 */
[--C-:B----4-:R-:W-:Y:S09]  /*2d80*/  FFMA.FTZ R0, R41, UR8, -R3.reuse ;  /* 0x0000000829007c23 */ /* 0x110ff20008010803 */
[----:B------:R4:W-:Y:S01]  /*2d90*/  MUFU.EX2 R200, R0 ;  /* 0x0000000000c87308 */ /* 0x0009e20000000800 */
[-C--:B--2---:R-:W-:Y:S06]  /*2da0*/  HMMA.16816.F32 R20, R180, R4.reuse, R20 ;  /* 0x00000004b414723c */ /* 0x084fec0000001814 */
[C---:B------:R-:W-:Y:S03]  /*2db0*/  HMMA.16816.F32 R24, R168.reuse, R4, R24 ;  /* 0x00000004a818723c */ /* 0x040fe60000001818 */
[----:B------:R-:W-:Y:S03]  /*2dc0*/  MUFU.TANH R246, R10 ;  /* 0x0000000a00f67308 */ /* 0x000fe60000002400 */
[-C--:B------:R-:W-:Y:S07]  /*2dd0*/  HMMA.16816.F32 R28, R168, R6.reuse, R28 ;  /* 0x00000006a81c723c */ /* 0x080fee000000181c */
[----:B------:R-:W2:Y:S01]  /*2de0*/  MUFU.TANH R10, R16 ;  /* 0x00000010000a7308 */ /* 0x000ea20000002400 */
[--C-:B------:R-:W-:Y:S03]  /*2df0*/  FFMA.FTZ R4, R235, UR8, -R2.reuse ;  /* 0x00000008eb047c23 */ /* 0x100fe60008010802 */
[--C-:B----4-:R-:W-:Y:S01]  /*2e00*/  FFMA.FTZ R0, R40, UR8, -R3.reuse ;  /* 0x0000000828007c23 */ /* 0x110fe20008010803 */
[----:B------:R-:W-:Y:S05]  /*2e10*/  HMMA.16816.F32 R32, R180, R6, R32 ;  /* 0x00000006b420723c */ /* 0x000fea0000001820 */
[----:B------:R4:W-:Y:S01]  /*2e20*/  MUFU.EX2 R201, R0 ;  /* 0x0000000000c97308 */ /* 0x0009e20000000800 */
[----:B------:R-:W-:Y:S01]  /*2e30*/  FMUL.FTZ R20, R20, UR9 ;  /* 0x0000000914147c20 */ /* 0x000fe20008410000 */
[----:B------:R-:W-:Y:S01]  /*2e40*/  FMUL.FTZ R21, R21, UR9 ;  /* 0x0000000915157c20 */ /* 0x000fe20008410000 */
[----:B------:R-:W-:Y:S03]  /*2e50*/  MOV R180, R173 ;  /* 0x000000ad00b47202 */ /* 0x000fe60000000f00 */
[----:B------:R-:W-:Y:S01]  /*2e60*/  FMUL.FTZ R22, R22, UR9 ;  /* 0x0000000916167c20 */ /* 0x000fe20008410000 */
[----:B------:R-:W-:Y:S03]  /*2e70*/  MOV R181, R208 ;  /* 0x000000d000b57202 */ /* 0x000fe60000000f00 */
[----:B------:R1:W-:Y:S01]  /*2e80*/  MUFU.EX2 R225, R4 ;  /* 0x0000000400e17308 */ /* 0x0003e20000000800 */
[----:B------:R-:W-:Y:S01]  /*2e90*/  FMUL.FTZ R23, R23, UR9 ;  /* 0x0000000917177c20 */ /* 0x000fe20008410000 */
[----:B------:R-:W-:Y:S01]  /*2ea0*/  FMUL.FTZ R24, R24, UR9 ;  /* 0x0000000918187c20 */ /* 0x000fe20008410000 */
[----:B------:R-:W-:Y:S01]  /*2eb0*/  FMUL.FTZ R25, R25, UR9 ;  /* 0x0000000919197c20 */ /* 0x000fe20008410000 */
[----:B------:R-:W-:Y:S01]  /*2ec0*/  FMUL.FTZ R26, R26, UR9 ;  /* 0x000000091a1a7c20 */ /* 0x000fe20008410000 */
[----:B------:R-:W-:Y:S01]  /*2ed0*/  FMUL.FTZ R28, R28, UR9 ;  /* 0x000000091c1c7c20 */ /* 0x000fe20008410000 */
[----:B------:R-:W-:Y:S01]  /*2ee0*/  FMUL.FTZ R29, R29, UR9 ;  /* 0x000000091d1d7c20 */ /* 0x000fe20008410000 */
[----:B------:R-:W-:Y:S03]  /*2ef0*/  FMUL.FTZ R30, R30, UR9 ;  /* 0x000000091e1e7c20 */ /* 0x000fe60008410000 */
[----:B------:R-:W2:Y:S01]  /*2f00*/  MUFU.TANH R46, R17 ;  /* 0x00000011002e7308 */ /* 0x000ea20000002400 */
[----:B----4-:R-:W-:Y:S01]  /*2f10*/  FMUL.FTZ R0, R36, 1.4426950216293334961 ;  /* 0x3fb8aa3b24007820 */ /* 0x010fe20000410000 */
[----:B------:R-:W-:Y:S01]  /*2f20*/  FMUL.FTZ R27, R27, UR9 ;  /* 0x000000091b1b7c20 */ /* 0x000fe20008410000 */
[----:B------:R-:W-:Y:S01]  /*2f30*/  FMUL.FTZ R31, R31, UR9 ;  /* 0x000000091f1f7c20 */ /* 0x000fe20008410000 */
[----:B------:R-:W-:Y:S01]  /*2f40*/  FMUL.FTZ R32, R32, UR9 ;  /* 0x0000000920207c20 */ /* 0x000fe20008410000 */
[----:B------:R-:W-:Y:S01]  /*2f50*/  FMUL.FTZ R34, R34, UR9 ;  /* 0x0000000922227c20 */ /* 0x000fe20008410000 */
[----:B------:R-:W-:Y:S01]  /*2f60*/  FSEL R0, R0, RZ, P0 ;  /* 0x000000ff00007208 */ /* 0x000fe20000000000 */
[----:B------:R-:W-:Y:S03]  /*2f70*/  FMUL.FTZ R35, R35, UR9 ;  /* 0x0000000923237c20 */ /* 0x000fe60008410000 */
[----:B------:R-:W4:Y:S01]  /*2f80*/  MUFU.TANH R39, R18 ;  /* 0x0000001200277308 */ /* 0x000f220000002400 */
[----:B-1----:R-:W-:Y:S01]  /*2f90*/  FFMA.FTZ R4, R234, UR8, -R2 ;  /* 0x00000008ea047c23 */ /* 0x002fe20008010802 */
[----:B------:R-:W-:Y:S08]  /*2fa0*/  FMUL.FTZ R33, R33, UR9 ;  /* 0x0000000921217c20 */ /* 0x000ff00008410000 */
[----:B------:R1:W-:Y:S10]  /*2fb0*/  MUFU.EX2 R224, R4 ;  /* 0x0000000400e07308 */ /* 0x0003f40000000800 */
[----:B------:R-:W4:Y:S10]  /*2fc0*/  MUFU.TANH R38, R19 ;  /* 0x0000001300267308 */ /* 0x000f340000002400 */
[----:B------:R-:W4:Y:S01]  /*2fd0*/  MUFU.TANH R45, R20 ;  /* 0x00000014002d7308 */ /* 0x000f220000002400 */
[--C-:B-1----:R-:W-:Y:S09]  /*2fe0*/  FFMA.FTZ R4, R244, UR8, -R0.reuse ;  /* 0x00000008f4047c23 */ /* 0x102ff20008010800 */
[----:B------:R1:W-:Y:S10]  /*2ff0*/  MUFU.EX2 R238, R4 ;  /* 0x0000000400ee7308 */ /* 0x0003f40000000800 */
[----:B------:R2:W-:Y:S10]  /*3000*/  MUFU.TANH R245, R11 ;  /* 0x0000000b00f57308 */ /* 0x0005f40000002400 */
[----:B------:R-:W-:Y:S01]  /*3010*/  MUFU.TANH R44, R21 ;  /* 0x00000015002c7308 */ /* 0x000fe20000002400 */
[----:B-1----:R-:W-:Y:S09]  /*3020*/  FFMA.FTZ R4, R243, UR8, -R0 ;  /* 0x00000008f3047c23 */ /* 0x002ff20008010800 */
[----:B------:R1:W-:Y:S01]  /*3030*/  MUFU.EX2 R237, R4 ;  /* 0x0000000400ed7308 */ /* 0x0003e20000000800 */
[----:B--2---:R-:W2:Y:S09]  /*3040*/  LDL R11, [R1] ;  /* 0x00000000010b7983 */ /* 0x004eb20000100800 */
[----:B------:R-:W-:Y:S10]  /*3050*/  MUFU.TANH R37, R22 ;  /* 0x0000001600257308 */ /* 0x000ff40000002400 */
[----:B------:R-:W-:Y:S01]  /*3060*/  MUFU.TANH R36, R23 ;  /* 0x0000001700247308 */ /* 0x000fe20000002400 */
[--C-:B-1----:R-:W-:Y:S09]  /*3070*/  FFMA.FTZ R4, R10, UR8, -R8.reuse ;  /* 0x000000080a047c23 */ /* 0x102ff20008010808 */
[----:B------:R1:W-:Y:S10]  /*3080*/  MUFU.EX2 R187, R4 ;  /* 0x0000000400bb7308 */ /* 0x0003f40000000800 */
[----:B------:R-:W-:Y:S10]  /*3090*/  MUFU.TANH R226, R24 ;  /* 0x0000001800e27308 */ /* 0x000ff40000002400 */
[----:B------:R-:W-:Y:S01]  /*30a0*/  MUFU.TANH R207, R25 ;  /* 0x0000001900cf7308 */ /* 0x000fe20000002400 */
[----:B-1----:R-:W-:Y:S09]  /*30b0*/  FFMA.FTZ R4, R46, UR8, -R8 ;  /* 0x000000082e047c23 */ /* 0x002ff20008010808 */
[----:B------:R4:W-:Y:S10]  /*30c0*/  MUFU.EX2 R186, R4 ;  /* 0x0000000400ba7308 */ /* 0x0009f40000000800 */
[----:B------:R-:W-:Y:S10]  /*30d0*/  MUFU.TANH R236, R26 ;  /* 0x0000001a00ec7308 */ /* 0x000ff40000002400 */
[----:B------:R-:W-:Y:S01]  /*30e0*/  MUFU.TANH R233, R27 ;  /* 0x0000001b00e97308 */ /* 0x000fe20000002400 */
[--C-:B----4-:R-:W-:Y:S09]  /*30f0*/  FFMA.FTZ R4, R39, UR8, -R3.reuse ;  /* 0x0000000827047c23 */ /* 0x110ff20008010803 */
[----:B------:R1:W-:Y:S10]  /*3100*/  MUFU.EX2 R195, R4 ;  /* 0x0000000400c37308 */ /* 0x0003f40000000800 */
[----:B------:R4:W3:Y:S10]  /*3110*/  MUFU.TANH R239, R9 ;  /* 0x0000000900ef7308 */ /* 0x0008f40000002400 */
[----:B------:R-:W-:Y:S01]  /*3120*/  MUFU.TANH R202, R28 ;  /* 0x0000001c00ca7308 */ /* 0x000fe20000002400 */
[--C-:B-1----:R-:W-:Y:S09]  /*3130*/  FFMA.FTZ R4, R38, UR8, -R3.reuse ;  /* 0x0000000826047c23 */ /* 0x102ff20008010803 */
[----:B------:R1:W-:Y:S01]  /*3140*/  MUFU.EX2 R194, R4 ;  /* 0x0000000400c27308 */ /* 0x0003e20000000800 */
[----:B----4-:R-:W-:Y:S09]  /*3150*/  FFMA.FTZ R9, R240, UR8, -R2 ;  /* 0x00000008f0097c23 */ /* 0x010ff20008010802 */
[----:B------:R3:W-:Y:S10]  /*3160*/  MUFU.EX2 R230, R9 ;  /* 0x0000000900e67308 */ /* 0x0007f40000000800 */
[----:B------:R-:W-:Y:S01]  /*3170*/  MUFU.TANH R206, R29 ;  /* 0x0000001d00ce7308 */ /* 0x000fe20000002400 */
[----:B-1----:R-:W-:Y:S09]  /*3180*/  FFMA.FTZ R4, R45, UR8, -R8 ;  /* 0x000000082d047c23 */ /* 0x002ff20008010808 */
[----:B------:R1:W-:Y:S01]  /*3190*/  MUFU.EX2 R184, R4 ;  /* 0x0000000400b87308 */ /* 0x0003e20000000800 */
[----:B---3--:R-:W-:Y:S09]  /*31a0*/  FFMA.FTZ R9, R239, UR8, -R2 ;  /* 0x00000008ef097c23 */ /* 0x008ff20008010802 */
[----:B------:R-:W-:Y:S10]  /*31b0*/  MUFU.TANH R43, R32 ;  /* 0x00000020002b7308 */ /* 0x000ff40000002400 */
[----:B------:R-:W-:Y:S01]  /*31c0*/  MUFU.TANH R220, R34 ;  /* 0x0000002200dc7308 */ /* 0x000fe20000002400 */
[----:B-1----:R-:W-:Y:S09]  /*31d0*/  FFMA.FTZ R4, R44, UR8, -R8 ;  /* 0x000000082c047c23 */ /* 0x002ff20008010808 */
[----:B------:R1:W-:Y:S10]  /*31e0*/  MUFU.EX2 R185, R4 ;  /* 0x0000000400b97308 */ /* 0x0003f40000000800 */
[----:B------:R-:W-:Y:S10]  /*31f0*/  MUFU.TANH R221, R35 ;  /* 0x0000002300dd7308 */ /* 0x000ff40000002400 */
[----:B------:R3:W-:Y:S01]  /*3200*/  MUFU.EX2 R229, R9 ;  /* 0x0000000900e57308 */ /* 0x0007e20000000800 */
[--C-:B-1----:R-:W-:Y:S09]  /*3210*/  FFMA.FTZ R4, R37, UR8, -R3.reuse ;  /* 0x0000000825047c23 */ /* 0x102ff20008010803 */
[----:B------:R1:W-:Y:S10]  /*3220*/  MUFU.EX2 R192, R4 ;  /* 0x0000000400c07308 */ /* 0x0003f40000000800 */
[----:B------:R-:W4:Y:S01]  /*3230*/  MUFU.TANH R231, R30 ;  /* 0x0000001e00e77308 */ /* 0x000f220000002400 */
[--C-:B---3--:R-:W-:Y:S09]  /*3240*/  FFMA.FTZ R9, R246, UR8, -R0.reuse ;  /* 0x00000008f6097c23 */ /* 0x108ff20008010800 */
[----:B------:R3:W-:Y:S01]  /*3250*/  MUFU.EX2 R242, R9 ;  /* 0x0000000900f27308 */ /* 0x0007e20000000800 */
[--C-:B-1----:R-:W-:Y:S09]  /*3260*/  FFMA.FTZ R4, R36, UR8, -R3.reuse ;  /* 0x0000000824047c23 */ /* 0x102ff20008010803 */
[----:B------:R1:W-:Y:S01]  /*3270*/  MUFU.EX2 R193, R4 ;  /* 0x0000000400c17308 */ /* 0x0003e20000000800 */
[--C-:B----4-:R-:W-:Y:S09]  /*3280*/  FFMA.FTZ R5, R231, UR8, -R0.reuse ;  /* 0x00000008e7057c23 */ /* 0x110ff20008010800 */
[----:B------:R4:W-:Y:S01]  /*3290*/  MUFU.EX2 R205, R5 ;  /* 0x0000000500cd7308 */ /* 0x0009e20000000800 */
[----:B---3--:R-:W-:Y:S09]  /*32a0*/  FFMA.FTZ R9, R245, UR8, -R0 ;  /* 0x00000008f5097c23 */ /* 0x008ff20008010800 */
[----:B------:R-:W-:Y:S01]  /*32b0*/  MUFU.EX2 R241, R9 ;  /* 0x0000000900f17308 */ /* 0x000fe20000000800 */
[--C-:B-1----:R-:W-:Y:S09]  /*32c0*/  FFMA.FTZ R4, R226, UR8, -R2.reuse ;  /* 0x00000008e2047c23 */ /* 0x102ff20008010802 */
[----:B------:R1:W-:Y:S01]  /*32d0*/  MUFU.EX2 R199, R4 ;  /* 0x0000000400c77308 */ /* 0x0003e20000000800 */
[----:B----4-:R-:W-:Y:S09]  /*32e0*/  F2FP.F16.F32.PACK_AB R5, R229, R230 ;  /* 0x000000e6e505723e */ /* 0x010ff200000000ff */
[----:B------:R-:W-:Y:S10]  /*32f0*/  MUFU.TANH R42, R33 ;  /* 0x00000021002a7308 */ /* 0x000ff40000002400 */
[----:B------:R-:W3:Y:S01]  /*3300*/  MUFU.TANH R232, R31 ;  /* 0x0000001f00e87308 */ /* 0x000ee20000002400 */
[----:B-1----:R-:W-:Y:S09]  /*3310*/  FFMA.FTZ R4, R207, UR8, -R2 ;  /* 0x00000008cf047c23 */ /* 0x002ff20008010802 */
[----:B------:R1:W-:Y:S02]  /*3320*/  MUFU.EX2 R198, R4 ;  /* 0x0000000400c67308 */ /* 0x0003e40000000800 */
[--C-:B-1----:R-:W-:Y:S08]  /*3330*/  FFMA.FTZ R4, R236, UR8, -R0.reuse ;  /* 0x00000008ec047c23 */ /* 0x102ff00008010800 */
[----:B------:R1:W-:Y:S02]  /*3340*/  MUFU.EX2 R228, R4 ;  /* 0x0000000400e47308 */ /* 0x0003e40000000800 */
[--C-:B-1----:R-:W-:Y:S01]  /*3350*/  FFMA.FTZ R4, R233, UR8, -R0.reuse ;  /* 0x00000008e9047c23 */ /* 0x102fe20008010800 */
[----:B---3--:R-:W-:Y:S07]  /*3360*/  FFMA.FTZ R0, R232, UR8, -R0 ;  /* 0x00000008e8007c23 */ /* 0x008fee0008010800 */
[----:B------:R1:W-:Y:S10]  /*3370*/  MUFU.EX2 R227, R4 ;  /* 0x0000000400e37308 */ /* 0x0003f40000000800 */
[----:B------:R-:W-:Y:S01]  /*3380*/  MUFU.EX2 R203, R0 ;  /* 0x0000000000cb7308 */ /* 0x000fe20000000800 */
[--C-:B-1----:R-:W-:Y:S01]  /*3390*/  FFMA.FTZ R4, R202, UR8, -R2.reuse ;  /* 0x00000008ca047c23 */ /* 0x102fe20008010802 */
[----:B------:R-:W-:Y:S08]  /*33a0*/  FFMA.FTZ R2, R206, UR8, -R2 ;  /* 0x00000008ce027c23 */ /* 0x000ff00008010802 */
[----:B------:R1:W-:Y:S10]  /*33b0*/  MUFU.EX2 R197, R4 ;  /* 0x0000000400c57308 */ /* 0x0003f40000000800 */
[----:B------:R3:W-:Y:S01]  /*33c0*/  MUFU.EX2 R196, R2 ;  /* 0x0000000200c47308 */ /* 0x0007e20000000800 */
[----:B-1----:R-:W-:Y:S05]  /*33d0*/  F2FP.F16.F32.PACK_AB R4, R189, R188 ;  /* 0x000000bcbd04723e */ /* 0x002fea00000000ff */
[----:B------:R1:W-:Y:S01]  /*33e0*/  STS [R247+0x20000], R4 ;  /* 0x02000004f7007388 */ /* 0x0003e20000000800 */
[--C-:B---3--:R-:W-:Y:S01]  /*33f0*/  FFMA.FTZ R2, R43, UR8, -R8.reuse ;  /* 0x000000082b027c23 */ /* 0x108fe20008010808 */
[----:B------:R-:W-:Y:S03]  /*3400*/  FFMA.FTZ R8, R42, UR8, -R8 ;  /* 0x000000082a087c23 */ /* 0x000fe60008010808 */
[----:B------:R3:W-:Y:S10]  /*3410*/  MUFU.EX2 R182, R2 ;  /* 0x0000000200b67308 */ /* 0x0007f40000000800 */
[----:B------:R-:W-:Y:S01]  /*3420*/  MUFU.EX2 R183, R8 ;  /* 0x0000000800b77308 */ /* 0x000fe20000000800 */
[--C-:B---3--:R-:W-:Y:S01]  /*3430*/  FFMA.FTZ R2, R220, UR8, -R3.reuse ;  /* 0x00000008dc027c23 */ /* 0x108fe20008010803 */
[----:B------:R-:W-:Y:S01]  /*3440*/  FFMA.FTZ R3, R221, UR8, -R3 ;  /* 0x00000008dd037c23 */ /* 0x000fe20008010803 */
[----:B-1----:R-:W-:Y:S07]  /*3450*/  F2FP.F16.F32.PACK_AB R4, R194, R195 ;  /* 0x000000c3c204723e */ /* 0x002fee00000000ff */
[----:B------:R1:W-:Y:S10]  /*3460*/  MUFU.EX2 R191, R2 ;  /* 0x0000000200bf7308 */ /* 0x0003f40000000800 */
[----:B------:R3:W4:Y:S01]  /*3470*/  MUFU.EX2 R190, R3 ;  /* 0x0000000300be7308 */ /* 0x0007220000000800 */
[----:B-1----:R-:W-:Y:S02]  /*3480*/  F2FP.F16.F32.PACK_AB R2, R186, R187 ;  /* 0x000000bbba02723e */ /* 0x002fe400000000ff */
[----:B---3--:R-:W-:Y:S02]  /*3490*/  F2FP.F16.F32.PACK_AB R3, R201, R200 ;  /* 0x000000c8c903723e */ /* 0x008fe400000000ff */
[----:B----4-:R-:W-:Y:S03]  /*34a0*/  F2FP.F16.F32.PACK_AB R0, R190, R191 ;  /* 0x000000bfbe00723e */ /* 0x010fe600000000ff */
[----:B------:R1:W-:Y:S05]  /*34b0*/  STS [R247+0x20400], R3 ;  /* 0x02040003f7007388 */ /* 0x0003ea0000000800 */
[----:B------:R3:W-:Y:S05]  /*34c0*/  STS [R12+0x20000], R2 ;  /* 0x020000020c007388 */ /* 0x0007ea0000000800 */
[----:B------:R4:W-:Y:S05]  /*34d0*/  STS [R12+0x20400], R4 ;  /* 0x020400040c007388 */ /* 0x0009ea0000000800 */
[----:B------:R2:W-:Y:S01]  /*34e0*/  STS [R247+0x21000], R5 ;  /* 0x02100005f7007388 */ /* 0x0005e20000000800 */
[----:B-1----:R-:W-:Y:S02]  /*34f0*/  F2FP.F16.F32.PACK_AB R3, R241, R242 ;  /* 0x000000f2f103723e */ /* 0x002fe400000000ff */
[----:B---3--:R-:W-:Y:S03]  /*3500*/  F2FP.F16.F32.PACK_AB R2, R224, R225 ;  /* 0x000000e1e002723e */ /* 0x008fe600000000ff */
[----:B------:R1:W-:Y:S01]  /*3510*/  STS [R247+0x21400], R3 ;  /* 0x02140003f7007388 */ /* 0x0003e20000000800 */
[----:B----4-:R-:W-:Y:S04]  /*3520*/  F2FP.F16.F32.PACK_AB R4, R185, R184 ;  /* 0x000000b8b904723e */ /* 0x010fe800000000ff */
[----:B------:R3:W-:Y:S01]  /*3530*/  STS [R12+0x21000], R2 ;  /* 0x021000020c007388 */ /* 0x0007e20000000800 */
[----:B--2---:R-:W-:Y:S05]  /*3540*/  F2FP.F16.F32.PACK_AB R5, R237, R238 ;  /* 0x000000eeed05723e */ /* 0x004fea00000000ff */
[----:B------:R2:W-:Y:S05]  /*3550*/  STS [R12+0x21400], R5 ;  /* 0x021400050c007388 */ /* 0x0005ea0000000800 */
[----:B------:R4:W-:Y:S01]  /*3560*/  STS [R252+0x20000], R4 ;  /* 0x02000004fc007388 */ /* 0x0009e20000000800 */
[----:B-1----:R-:W-:Y:S02]  /*3570*/  F2FP.F16.F32.PACK_AB R3, R193, R192 ;  /* 0x000000c0c103723e */ /* 0x002fe400000000ff */
[----:B---3--:R-:W-:Y:S03]  /*3580*/  F2FP.F16.F32.PACK_AB R2, R183, R182 ;  /* 0x000000b6b702723e */ /* 0x008fe600000000ff */
[----:B------:R1:W-:Y:S05]  /*3590*/  STS [R252+0x20400], R3 ;  /* 0x02040003fc007388 */ /* 0x0003ea0000000800 */
[----:B------:R3:W-:Y:S01]  /*35a0*/  STS [R11+0x20000], R2 ;  /* 0x020000020b007388 */ /* 0x0007e20000000800 */
[----:B--2---:R-:W-:Y:S04]  /*35b0*/  F2FP.F16.F32.PACK_AB R5, R198, R199 ;  /* 0x000000c7c605723e */ /* 0x004fe800000000ff */
[----:B------:R2:W-:Y:S01]  /*35c0*/  STS [R11+0x20400], R0 ;  /* 0x020400000b007388 */ /* 0x0005e20000000800 */
[----:B----4-:R-:W-:Y:S04]  /*35d0*/  F2FP.F16.F32.PACK_AB R4, R227, R228 ;  /* 0x000000e4e304723e */ /* 0x010fe800000000ff */
[----:B------:R-:W-:Y:S05]  /*35e0*/  STS [R252+0x21000], R5 ;  /* 0x02100005fc007388 */ /* 0x000fea0000000800 */
[----:B------:R-:W-:Y:S01]  /*35f0*/  STS [R252+0x21400], R4 ;  /* 0x02140004fc007388 */ /* 0x000fe20000000800 */
[----:B-1----:R-:W-:Y:S02]  /*3600*/  F2FP.F16.F32.PACK_AB R3, R196, R197 ;  /* 0x000000c5c403723e */ /* 0x002fe400000000ff */
[----:B---3--:R-:W-:Y:S03]  /*3610*/  F2FP.F16.F32.PACK_AB R2, R203, R205 ;  /* 0x000000cdcb02723e */ /* 0x008fe600000000ff */
[----:B------:R-:W-:Y:S01]  /*3620*/  STS [R11+0x21000], R3 ;  /* 0x021000030b007388 */ /* 0x000fe20000000800 */
[----:B--2---:R-:W-:Y:S04]  /*3630*/  LEA R0, R219, UR5, 0x1 ;  /* 0x00000005db007c11 */ /* 0x004fe8000f8e08ff */
[----:B------:R1:W-:Y:S01]  /*3640*/  STS [R11+0x21400], R2 ;  /* 0x021400020b007388 */ /* 0x0003e20000000800 */
[C---:B------:R-:W-:Y:S04]  /*3650*/  IADD3 R208, R0.reuse, R212, RZ ;  /* 0x000000d400d07210 */ /* 0x040fe80007ffe0ff */
[----:B------:R-:W-:Y:S05]  /*3660*/  LDSM.16.M88.4 R32, [R0+0x8000] ;  /* 0x008000000020783b */ /* 0x000fea0000000200 */
[----:B------:R-:W2:Y:S05]  /*3670*/  LDSM.16.M88.4 R16, [R214+0x8000] ;  /* 0x00800000d610783b */ /* 0x000eaa0000000200 */
[----:B------:R-:W3:Y:S05]  /*3680*/  LDSM.16.M88.4 R28, [R0+0x9000] ;  /* 0x00900000001c783b */ /* 0x000eea0000000200 */
[----:B------:R-:W4:Y:S05]  /*3690*/  LDSM.16.M88.4 R164, [R214+0x8800] ;  /* 0x00880000d6a4783b */ /* 0x000f2a0000000200 */
[----:B------:R-:W-:Y:S01]  /*36a0*/  LDSM.16.M88.4 R172, [R215+0x8000] ;  /* 0x00800000d7ac783b */ /* 0x000fe20000000200 */
[----:B-1----:R-:W-:Y:S02]  /*36b0*/  IADD3 R2, R0, R204, RZ ;  /* 0x000000cc00027210 */ /* 0x002fe40007ffe0ff */
[----:B------:R-:W-:Y:S02]  /*36c0*/  MOV R204, R10 ;  /* 0x0000000a00cc7202 */ /* 0x000fe40000000f00 */
[----:B------:R-:W-:Y:S01]  /*36d0*/  IADD3 R3, R212, R2, RZ ;  /* 0x00000002d4037210 */ /* 0x000fe20007ffe0ff */
[----:B------:R-:W1:Y:S05]  /*36e0*/  LDSM.16.M88.4 R168, [R2+0x8000] ;  /* 0x0080000002a8783b */ /* 0x000e6a0000000200 */
        /* <DEDUP_REMOVED lines=25> */
[-C--:B------:R-:W-:Y:S05]  /*3880*/  HMMA.16816.F32 R12, R164, R178.reuse, R12 ;  /* 0x000000b2a40c723c */ /* 0x080fea000000180c */
[----:B------:R-:W-:Y:S01]  /*3890*/  MOV R176, R180 ;  /* 0x000000b400b07202 */ /* 0x000fe20000000f00 */
[C---:B------:R-:W-:Y:S01]  /*38a0*/  HMMA.16816.F32 R16, R172.reuse, R178, R16 ;  /* 0x000000b2ac10723c */ /* 0x040fe20000001810 */
[----:B------:R-:W4:Y:S05]  /*38b0*/  LDL R178, [R1+0x20] ;  /* 0x0000200001b27983 */ /* 0x000f2a0000100800 */
[-C--:B---3--:R-:W-:Y:S05]  /*38c0*/  HMMA.16816.F32 R20, R172, R168.reuse, R20 ;  /* 0x000000a8ac14723c */ /* 0x088fea0000001814 */
[----:B------:R-:W-:Y:S01]  /*38d0*/  MOV R179, R181 ;  /* 0x000000b500b37202 */ /* 0x000fe20000000f00 */
        /* <DEDUP_REMOVED lines=30> */
[-C--:B-1----:R-:W-:Y:S05]  /*3ac0*/  HMMA.16816.F32 R4, R168, R164.reuse, R4 ;  /* 0x000000a4a804723c */ /* 0x082fea0000001804 */
[----:B----4-:R-:W-:Y:S01]  /*3ad0*/  IADD3 R180, P0, R178, UR12, RZ ;  /* 0x0000000cb2b47c10 */ /* 0x010fe2000ff1e0ff */
[C---:B---3--:R-:W-:Y:S05]  /*3ae0*/  HMMA.16816.F32 R8, R172.reuse, R164, R8 ;  /* 0x000000a4ac08723c */ /* 0x048fea0000001808 */
[----:B--2---:R-:W-:Y:S01]  /*3af0*/  IADD3.X R181, R177, UR13, RZ, P0, !PT ;  /* 0x0000000db1b57c10 */ /* 0x004fe200087fe4ff */
[-C--:B------:R-:W-:Y:S04]  /*3b00*/  HMMA.16816.F32 R12, R172, R166.reuse, R12 ;  /* 0x000000a6ac0c723c */ /* 0x080fe8000000180c */
[----:B------:R-:W2:Y:S02]  /*3b10*/  LDG.E R178, desc[UR24][R180.64+0x20] ;  /* 0x00002018b4b27981 */ /* 0x000ea4000c1e1900 */
[C---:B------:R-:W-:Y:S03]  /*3b20*/  HMMA.16816.F32 R16, R168.reuse, R166, R16 ;  /* 0x000000a6a810723c */ /* 0x040fe60000001810 */
[----:B------:R-:W1:Y:S05]  /*3b30*/  LDSM.16.M88.4 R164, [R215+0xc800] ;  /* 0x00c80000d7a4783b */ /* 0x000e6a0000000200 */
[----:B------:R-:W5:Y:S01]  /*3b40*/  LDG.E R177, desc[UR24][R180.64+0x80] ;  /* 0x00008018b4b17981 */ /* 0x000f62000c1e1900 */
        /* <DEDUP_REMOVED lines=15> */
[----:B------:R-:W-:Y:S04]  /*3c40*/  LDSM.16.M88.4 R168, [R216+0xc000] ;  /* 0x00c00000d8a8783b */ /* 0x000fe80000000200 */
[----:B------:R-:W-:Y:S01]  /*3c50*/  MOV R164, R179 ;  /* 0x000000b300a47202 */ /* 0x000fe20000000f00 */
[----:B------:R-:W-:Y:S01]  /*3c60*/  HMMA.16816.F32 R32, R172, R166, R32 ;  /* 0x000000a6ac20723c */ /* 0x000fe20000001820 */
[----:B------:R-:W3:Y:S04]  /*3c70*/  LDG.E R179, desc[UR24][R180.64] ;  /* 0x00000018b4b37981 */ /* 0x000ee8000c1e1900 */
[----:B------:R-:W-:Y:S02]  /*3c80*/  MOV R165, R176 ;  /* 0x000000b000a57202 */ /* 0x000fe40000000f00 */
[----:B------:R1:W5:Y:S04]  /*3c90*/  LDG.E R176, desc[UR24][R180.64+0xa0] ;  /* 0x0000a018b4b07981 */ /* 0x000368000c1e1900 */
[----:B-1----:R-:W-:Y:S02]  /*3ca0*/  MOV R180, R164 ;  /* 0x000000a400b47202 */ /* 0x002fe40000000f00 */
[----:B------:R-:W-:Y:S02]  /*3cb0*/  MOV R181, R165 ;  /* 0x000000a500b57202 */ /* 0x000fe40000000f00 */
[----:B------:R-:W1:Y:S01]  /*3cc0*/  LDSM.16.M88.4 R164, [R3+0xa000] ;  /* 0x00a0000003a4783b */ /* 0x000e620000000200 */
[----:B------:R-:W-:Y:S01]  /*3cd0*/  FFMA.FTZ R172, -R180, R180, 1 ;  /* 0x3f800000b4ac7423 */ /* 0x000fe200000101b4 */
[-C--:B-1----:R-:W-:Y:S11]  /*3ce0*/  HMMA.16816.F32 R4, R164, R168.reuse, R4 ;  /* 0x000000a8a404723c */ /* 0x082ff60000001804 */
[----:B------:R-:W-:Y:S11]  /*3cf0*/  @!UPT UIADD3 URZ, URZ, URZ, URZ ;  /* 0x0000003f3f3ff290 */ /* 0x000ff6000fffe03f */
[----:B------:R-:W-:Y:S02]  /*3d00*/  @!UPT UIADD3 URZ, URZ, URZ, URZ ;  /* 0x0000003f3f3ff290 */ /* 0x000fe4000fffe03f */
[C---:B---3--:R-:W-:Y:S01]  /*3d10*/  FADD.FTZ R180, -R179.reuse, R5 ;  /* 0x00000005b3b47221 */ /* 0x048fe20000010100 */
[----:B------:R-:W-:Y:S01]  /*3d20*/  FMUL.FTZ R5, R172, UR9 ;  /* 0x00000009ac057c20 */ /* 0x000fe20008410000 */
[----:B------:R-:W-:Y:S01]  /*3d30*/  FADD.FTZ R4, -R179, R4 ;  /* 0x00000004b3047221 */ /* 0x000fe20000010100 */
[----:B------:R-:W1:Y:S01]  /*3d40*/  LDSM.16.M88.4 R172, [R3+0xb000] ;  /* 0x00b0000003ac783b */ /* 0x000e620000000200 */
[----:B------:R-:W-:Y:S02]  /*3d50*/  FMUL.FTZ R180, R189, R180 ;  /* 0x000000b4bdb47220 */ /* 0x000fe40000410000 */
[----:B------:R-:W-:Y:S04]  /*3d60*/  FMUL.FTZ R4, R188, R4 ;  /* 0x00000004bc047220 */ /* 0x000fe80000410000 */
[----:B------:R-:W-:Y:S01]  /*3d70*/  FMUL.FTZ R5, R5, R4 ;  /* 0x0000000405057220 */ /* 0x000fe20000410000 */
[----:B------:R-:W-:Y:S04]  /*3d80*/  FFMA.FTZ R4, -R181, R181, 1 ;  /* 0x3f800000b5047423 */ /* 0x000fe800000101b5 */
[----:B------:R-:W-:Y:S04]  /*3d90*/  FMUL.FTZ R4, R4, UR9 ;  /* 0x0000000904047c20 */ /* 0x000fe80008410000 */
[----:B------:R-:W-:Y:S01]  /*3da0*/  FMUL.FTZ R4, R4, R180 ;  /* 0x000000b404047220 */ /* 0x000fe20000410000 */
[C---:B-1----:R-:W-:Y:S06]  /*3db0*/  HMMA.16816.F32 R8, R172.reuse, R168, R8 ;  /* 0x000000a8ac08723c */ /* 0x042fec0000001808 */
[-C--:B------:R-:W-:Y:S06]  /*3dc0*/  HMMA.16816.F32 R12, R172, R170.reuse, R12 ;  /* 0x000000aaac0c723c */ /* 0x080fec000000180c */
[C---:B------:R-:W-:Y:S01]  /*3dd0*/  HMMA.16816.F32 R16, R164.reuse, R170, R16 ;  /* 0x000000aaa410723c */ /* 0x040fe20000001810 */
[----:B------:R-:W1:Y:S11]  /*3de0*/  LDSM.16.M88.4 R168, [R216+0xc800] ;  /* 0x00c80000d8a8783b */ /* 0x000e760000000200 */
[----:B------:R-:W-:Y:S11]  /*3df0*/  @!UPT UIADD3 URZ, URZ, URZ, URZ ;  /* 0x0000003f3f3ff290 */ /* 0x000ff6000fffe03f */
[----:B------:R-:W-:Y:S01]  /*3e00*/  @!UPT UIADD3 URZ, URZ, URZ, URZ ;  /* 0x0000003f3f3ff290 */ /* 0x000fe2000fffe03f */
[----:B--2---:R-:W-:Y:S01]  /*3e10*/  FADD.FTZ R19, -R178, R19 ;  /* 0x00000013b2137221 */ /* 0x004fe20000010100 */
[----:B------:R-:W-:Y:S04]  /*3e20*/  FADD.FTZ R17, -R179, R17 ;  /* 0x00000011b3117221 */ /* 0x000fe80000010100 */
[----:B------:R-:W-:Y:S01]  /*3e30*/  FMUL.FTZ R17, R186, R17 ;  /* 0x00000011ba117220 */ /* 0x000fe20000410000 */
[-C--:B-1----:R-:W-:Y:S06]  /*3e40*/  HMMA.16816.F32 R20, R164, R168.reuse, R20 ;  /* 0x000000a8a414723c */ /* 0x082fec0000001814 */
[C---:B------:R-:W-:Y:S06]  /*3e50*/  HMMA.16816.F32 R24, R172.reuse, R168, R24 ;  /* 0x000000a8ac18723c */ /* 0x040fec0000001818 */
[-C--:B------:R-:W-:Y:S06]  /*3e60*/  HMMA.16816.F32 R28, R172, R170.reuse, R28 ;  /* 0x000000aaac1c723c */ /* 0x080fec000000181c */
[----:B------:R-:W-:Y:S07]  /*3e70*/  HMMA.16816.F32 R32, R164, R170, R32 ;  /* 0x000000aaa420723c */ /* 0x000fee0000001820 */
[----:B------:R-:W-:Y:S01]  /*3e80*/  FFMA.FTZ R166, -R45, R45, 1 ;  /* 0x3f8000002da67423 */ /* 0x000fe2000001012d */
[C---:B------:R-:W-:Y:S03]  /*3e90*/  FADD.FTZ R164, -R179.reuse, R20 ;  /* 0x00000014b3a47221 */ /* 0x040fe60000010100 */
[----:B------:R-:W-:Y:S01]  /*3ea0*/  FADD.FTZ R165, -R179, R16 ;  /* 0x00000010b3a57221 */ /* 0x000fe20000010100 */
[----:B------:R-:W-:Y:S01]  /*3eb0*/  F2FP.F16.F32.PACK_AB R16, R4, R5 ;  /* 0x000000050410723e */ /* 0x000fe200000000ff */
[----:B------:R-:W-:Y:S01]  /*3ec0*/  FMUL.FTZ R4, R184, R164 ;  /* 0x000000a4b8047220 */ /* 0x000fe20000410000 */
[----:B------:R-:W-:Y:S01]  /*3ed0*/  FFMA.FTZ R164, -R46, R46, 1 ;  /* 0x3f8000002ea47423 */ /* 0x000fe2000001012e */
[----:B------:R-:W-:Y:S01]  /*3ee0*/  FMUL.FTZ R20, R187, R165 ;  /* 0x000000a5bb147220 */ /* 0x000fe20000410000 */
[----:B------:R1:W5:Y:S01]  /*3ef0*/  LDL.LU R46, [R1+0x78] ;  /* 0x00007800012e7983 */ /* 0x0003620000300800 */
[----:B------:R-:W-:Y:S01]  /*3f00*/  FADD.FTZ R5, -R179, R21 ;  /* 0x00000015b3057221 */ /* 0x000fe20000010100 */
[----:B------:R-:W-:Y:S01]  /*3f10*/  FFMA.FTZ R21, -R44, R44, 1 ;  /* 0x3f8000002c157423 */ /* 0x000fe2000001012c */
[----:B------:R-:W-:Y:S02]  /*3f20*/  FFMA.FTZ R165, -R204, R204, 1 ;  /* 0x3f800000cca57423 */ /* 0x000fe400000101cc */
[----:B------:R1:W5:Y:S01]  /*3f30*/  LDL.LU R45, [R1+0x74] ;  /* 0x00007400012d7983 */ /* 0x0003620000300800 */
[----:B------:R-:W-:Y:S01]  /*3f40*/  FMUL.FTZ R5, R185, R5 ;  /* 0x00000005b9057220 */ /* 0x000fe20000410000 */
[----:B------:R-:W-:Y:S01]  /*3f50*/  FMUL.FTZ R166, R166, UR9 ;  /* 0x00000009a6a67c20 */ /* 0x000fe20008410000 */
[----:B------:R-:W-:Y:S02]  /*3f60*/  FMUL.FTZ R165, R165, UR9 ;  /* 0x00000009a5a57c20 */ /* 0x000fe40008410000 */
[----:B------:R1:W5:Y:S01]  /*3f70*/  LDL.LU R44, [R1+0x70] ;  /* 0x00007000012c7983 */ /* 0x0003620000300800 */
[----:B------:R-:W-:Y:S01]  /*3f80*/  FMUL.FTZ R21, R21, UR9 ;  /* 0x0000000915157c20 */ /* 0x000fe20008410000 */
[----:B------:R-:W-:Y:S01]  /*3f90*/  FMUL.FTZ R166, R166, R4 ;  /* 0x00000004a6a67220 */ /* 0x000fe20000410000 */
[----:B------:R-:W-:Y:S01]  /*3fa0*/  FMUL.FTZ R165, R165, R20 ;  /* 0x00000014a5a57220 */ /* 0x000fe20000410000 */
[----:B------:R-:W-:Y:S01]  /*3fb0*/  FFMA.FTZ R20, -R43, R43, 1 ;  /* 0x3f8000002b147423 */ /* 0x000fe2000001012b */
[----:B------:R-:W-:Y:S01]  /*3fc0*/  FADD.FTZ R4, -R179, R32 ;  /* 0x00000020b3047221 */ /* 0x000fe20000010100 */
[----:B------:R1:W5:Y:S01]  /*3fd0*/  LDL.LU R43, [R1+0x6c] ;  /* 0x00006c00012b7983 */ /* 0x0003620000300800 */
[----:B------:R-:W-:Y:S01]  /*3fe0*/  FFMA.FTZ R32, -R41, R41, 1 ;  /* 0x3f80000029207423 */ /* 0x000fe20000010129 */
[----:B------:R-:W-:Y:S01]  /*3ff0*/  FMUL.FTZ R21, R21, R5 ;  /* 0x0000000515157220 */ /* 0x000fe20000410000 */
[----:B------:R-:W-:Y:S01]  /*4000*/  FADD.FTZ R5, -R178, R6 ;  /* 0x00000006b2057221 */ /* 0x000fe20000010100 */
[----:B------:R-:W-:Y:S01]  /*4010*/  FFMA.FTZ R6, -R42, R42, 1 ;  /* 0x3f8000002a067423 */ /* 0x000fe2000001012a */
[----:B------:R-:W-:Y:S01]  /*4020*/  FMUL.FTZ R32, R32, UR9 ;  /* 0x0000000920207c20 */ /* 0x000fe20008410000 */
[----:B------:R1:W5:Y:S01]  /*4030*/  LDL.LU R42, [R1+0x68] ;  /* 0x00006800012a7983 */ /* 0x0003620000300800 */
[----:B------:R-:W-:Y:S01]  /*4040*/  FMUL.FTZ R5, R200, R5 ;  /* 0x00000005c8057220 */ /* 0x000fe20000410000 */
[----:B------:R-:W-:Y:S01]  /*4050*/  FMUL.FTZ R164, R164, UR9 ;  /* 0x00000009a4a47c20 */ /* 0x000fe20008410000 */
[----:B------:R-:W-:Y:S02]  /*4060*/  FMUL.FTZ R6, R6, UR9 ;  /* 0x0000000906067c20 */ /* 0x000fe40008410000 */
[----:B------:R1:W5:Y:S01]  /*4070*/  LDL.LU R41, [R1+0x64] ;  /* 0x0000640001297983 */ /* 0x0003620000300800 */
[----:B------:R-:W-:Y:S01]  /*4080*/  FMUL.FTZ R5, R32, R5 ;  /* 0x0000000520057220 */ /* 0x000fe20000410000 */
[----:B------:R-:W-:Y:S01]  /*4090*/  FFMA.FTZ R32, -R39, R39, 1 ;  /* 0x3f80000027207423 */ /* 0x000fe20000010127 */
[----:B------:R-:W-:Y:S01]  /*40a0*/  FMUL.FTZ R164, R164, R17 ;  /* 0x00000011a4a47220 */ /* 0x000fe20000410000 */
[----:B------:R-:W-:Y:S01]  /*40b0*/  FADD.FTZ R17, -R179, R33 ;  /* 0x00000021b3117221 */ /* 0x000fe20000010100 */
[----:B------:R-:W-:Y:S01]  /*40c0*/  FFMA.FTZ R33, -R40, R40, 1 ;  /* 0x3f80000028217423 */ /* 0x000fe20000010128 */
[----:B------:R-:W-:Y:S01]  /*40d0*/  FMUL.FTZ R4, R182, R4 ;  /* 0x00000004b6047220 */ /* 0x000fe20000410000 */
[----:B------:R1:W5:Y:S01]  /*40e0*/  LDL.LU R40, [R1+0x60] ;  /* 0x0000600001287983 */ /* 0x0003620000300800 */
[----:B------:R-:W-:Y:S01]  /*40f0*/  FMUL.FTZ R17, R183, R17 ;  /* 0x00000011b7117220 */ /* 0x000fe20000410000 */
[----:B------:R-:W-:Y:S01]  /*4100*/  FMUL.FTZ R33, R33, UR9 ;  /* 0x0000000921217c20 */ /* 0x000fe20008410000 */
[----:B------:R-:W-:Y:S02]  /*4110*/  FMUL.FTZ R20, R20, UR9 ;  /* 0x0000000914147c20 */ /* 0x000fe40008410000 */
[----:B------:R1:W5:Y:S01]  /*4120*/  LDL.LU R39, [R1+0x5c] ;  /* 0x00005c0001277983 */ /* 0x0003620000300800 */
[----:B------:R-:W-:Y:S01]  /*4130*/  FMUL.FTZ R17, R6, R17 ;  /* 0x0000001106117220 */ /* 0x000fe20000410000 */
[----:B------:R-:W-:Y:S01]  /*4140*/  FMUL.FTZ R32, R32, UR9 ;  /* 0x0000000920207c20 */ /* 0x000fe20008410000 */
[----:B------:R-:W-:Y:S01]  /*4150*/  FMUL.FTZ R20, R20, R4 ;  /* 0x0000000414147220 */ /* 0x000fe20000410000 */
[C---:B------:R-:W-:Y:S01]  /*4160*/  FADD.FTZ R4, -R178.reuse, R7 ;  /* 0x00000007b2047221 */ /* 0x040fe20000010100 */
[C---:B------:R-:W-:Y:S01]  /*4170*/  FADD.FTZ R34, -R178.reuse, R34 ;  /* 0x00000022b2227221 */ /* 0x040fe20000010100 */
[----:B------:R-:W-:Y:S01]  /*4180*/  FADD.FTZ R35, -R178, R35 ;  /* 0x00000023b2237221 */ /* 0x000fe20000010100 */
[----:B------:R-:W-:Y:S01]  /*4190*/  F2FP.F16.F32.PACK_AB R7, R164, R165 ;  /* 0x000000a5a407723e */ /* 0x000fe200000000ff */
[----:B------:R-:W-:Y:S01]  /*41a0*/  FMUL.FTZ R4, R201, R4 ;  /* 0x00000004c9047220 */ /* 0x000fe20000410000 */
[----:B------:R-:W-:Y:S01]  /*41b0*/  F2FP.F16.F32.PACK_AB R20, R17, R20 ;  /* 0x000000141114723e */ /* 0x000fe200000000ff */
[C---:B------:R-:W-:Y:S01]  /*41c0*/  FADD.FTZ R17, -R178.reuse, R18 ;  /* 0x00000012b2117221 */ /* 0x040fe20000010100 */
[----:B------:R-:W-:Y:S01]  /*41d0*/  FADD.FTZ R18, -R178, R22 ;  /* 0x00000016b2127221 */ /* 0x000fe20000010100 */
[----:B------:R-:W-:Y:S01]  /*41e0*/  FFMA.FTZ R22, -R37, R37, 1 ;  /* 0x3f80000025167423 */ /* 0x000fe20000010125 */
[----:B------:R-:W-:Y:S01]  /*41f0*/  FMUL.FTZ R4, R33, R4 ;  /* 0x0000000421047220 */ /* 0x000fe20000410000 */
[----:B------:R-:W-:Y:S01]  /*4200*/  FFMA.FTZ R33, -R220, R220, 1 ;  /* 0x3f800000dc217423 */ /* 0x000fe200000101dc */
[----:B------:R-:W-:Y:S01]  /*4210*/  FMUL.FTZ R18, R192, R18 ;  /* 0x00000012c0127220 */ /* 0x000fe20000410000 */
[----:B------:R-:W-:Y:S01]  /*4220*/  FMUL.FTZ R22, R22, UR9 ;  /* 0x0000000916167c20 */ /* 0x000fe20008410000 */
[----:B------:R-:W-:Y:S01]  /*4230*/  F2FP.F16.F32.PACK_AB R21, R21, R166 ;  /* 0x000000a61515723e */ /* 0x000fe200000000ff */
[----:B------:R-:W-:Y:S01]  /*4240*/  FMUL.FTZ R33, R33, UR9 ;  /* 0x0000000921217c20 */ /* 0x000fe20008410000 */
[----:B------:R-:W-:Y:S01]  /*4250*/  F2FP.F16.F32.PACK_AB R6, R4, R5 ;  /* 0x000000050406723e */ /* 0x000fe200000000ff */
[----:B------:R-:W-:Y:S01]  /*4260*/  FMUL.FTZ R4, R194, R19 ;  /* 0x00000013c2047220 */ /* 0x000fe20000410000 */
        /* <DEDUP_REMOVED lines=8> */
[----:B------:R-:W-:Y:S02]  /*42f0*/  FMUL.FTZ R5, R191, R34 ;  /* 0x00000022bf057220 */ /* 0x000fe40000410000 */
[----:B------:R1:W5:Y:S01]  /*4300*/  LDL.LU R37, [R1+0x54] ;  /* 0x0000540001257983 */ /* 0x0003620000300800 */
[----:B------:R-:W-:Y:S01]  /*4310*/  FFMA.FTZ R34, -R221, R221, 1 ;  /* 0x3f800000dd227423 */ /* 0x000fe200000101dd */
[----:B------:R-:W-:Y:S01]  /*4320*/  FMUL.FTZ R17, R193, R17 ;  /* 0x00000011c1117220 */ /* 0x000fe20000410000 */
[----:B------:R-:W-:Y:S02]  /*4330*/  FMUL.FTZ R23, R23, R4 ;  /* 0x0000000417177220 */ /* 0x000fe40000410000 */
[----:B------:R1:W5:Y:S01]  /*4340*/  LDL.LU R36, [R1+0x50] ;  /* 0x0000500001247983 */ /* 0x0003620000300800 */
[----:B------:R-:W-:Y:S01]  /*4350*/  FMUL.FTZ R4, R190, R35 ;  /* 0x00000023be047220 */ /* 0x000fe20000410000 */
[----:B------:R-:W-:Y:S01]  /*4360*/  FMUL.FTZ R34, R34, UR9 ;  /* 0x0000000922227c20 */ /* 0x000fe20008410000 */
[----:B------:R-:W-:Y:S01]  /*4370*/  FMUL.FTZ R22, R22, R18 ;  /* 0x0000001216167220 */ /* 0x000fe20000410000 */
[----:B------:R-:W-:Y:S01]  /*4380*/  MOV R220, 0x40 ;  /* 0x0000004000dc7802 */ /* 0x000fe20000000f00 */
[----:B------:R-:W-:Y:S01]  /*4390*/  FMUL.FTZ R19, R19, R17 ;  /* 0x0000001113137220 */ /* 0x000fe20000410000 */
[----:B------:R-:W-:Y:S01]  /*43a0*/  MOV R221, 0x20 ;  /* 0x0000002000dd7802 */ /* 0x000fe20000000f00 */
[----:B------:R-:W-:Y:S01]  /*43b0*/  FMUL.FTZ R18, R33, R5 ;  /* 0x0000000521127220 */ /* 0x000fe20000410000 */
[----:B------:R-:W-:Y:S01]  /*43c0*/  FMUL.FTZ R17, R34, R4 ;  /* 0x0000000422117220 */ /* 0x000fe20000410000 */
[----:B------:R-:W-:Y:S06]  /*43d0*/  @!P1 BRA `(.L_x_1633) ;  /* 0x0000000000609947 */ /* 0x000fec0003800000 */
[----:B------:R-:W2:Y:S01]  /*43e0*/  LDL.LU R164, [R1+0x8] ;  /* 0x0000080001a47983 */ /* 0x000ea20000300800 */
[----:B------:R-:W3:Y:S01]  /*43f0*/  LDC R33, c[0x0][0x240] ;  /* 0x00009000ff217b82 */ /* 0x000ee20000000800 */
[----:B------:R-:W-:Y:S04]  /*4400*/  ULOP3.LUT UR6, UR38, 0x1, URZ, 0xc0, !UPT ;  /* 0x0000000126067892 */ /* 0x000fe8000f8ec03f */
[----:B------:R-:W-:Y:S03]  /*4410*/  UISETP.NE.U32.AND UP0, UPT, UR6, 0x1, UPT ;  /* 0x000000010600788c */ /* 0x000fe6000bf05070 */
[----:B------:R-:W4:Y:S01]  /*4420*/  LDC R34, c[0x0][0x244] ;  /* 0x00009100ff227b82 */ /* 0x000f220000000800 */
[----:B------:R-:W-:Y:S06]  /*4430*/  USEL UR6, UR21, 0x4000, !UP0 ;  /* 0x0000400015067887 */ /* 0x000fec000c000000 */
[----:B------:R-:W-:Y:S01]  /*4440*/  IADD3 R213, R213, UR6, RZ ;  /* 0x00000006d5d57c10 */ /* 0x000fe2000fffe0ff */
[----:B--2---:R-:W-:Y:S02]  /*4450*/  VIADD R164, R164, UR6 ;  /* 0x00000006a4a47c36 */ /* 0x004fe40008000000 */
[C---:B---3--:R-:W-:Y:S03]  /*4460*/  IMAD.U32 R4, R33.reuse, -0x40, RZ ;  /* 0xffffffc021047824 */ /* 0x048fe600078e00ff */
[----:B------:R2:W-:Y:S02]  /*4470*/  STL [R1+0x8], R164 ;  /* 0x000008a401007387 */ /* 0x0005e40000100800 */
        /* <DEDUP_REMOVED lines=9> */
[----:B----4-:R-:W-:Y:S03]  /*4510*/  LEA.HI.X R5, R33, R251, R34, 0x6, P0 ;  /* 0x000000fb21057211 */ /* 0x010fe600000f3422 */
[----:B------:R2:W-:Y:S04]  /*4520*/  LDGSTS.E.BYPASS.LTC128B.128 [R164+0x2000], desc[UR24][R250.64+0x80] ;  /* 0x02000080faa47fae */ /* 0x0005e8000b901d58 */
[----:B------:R2:W-:Y:S04]  /*4530*/  LDGSTS.E.BYPASS.LTC128B.128 [R164+0x1000], desc[UR24][R4.64] ;  /* 0x0100000004a47fae */ /* 0x0005e8000b901d58 */
[----:B------:R2:W-:Y:S04]  /*4540*/  LDGSTS.E.BYPASS.LTC128B.128 [R164+0x3000], desc[UR24][R4.64+0x80] ;  /* 0x0300008004a47fae */ /* 0x0005e8000b901d58 */
[----:B------:R-:W0:Y:S02]  /*4550*/  LDGDEPBAR ;  /* 0x00000000000079af */ /* 0x000e240000000000 */
.L_x_1633:
[----:B------:R-:W3:Y:S01]  /*4560*/  LDL R34, [R1+0x4] ;  /* 0x0000040001227983 */ /* 0x000ee20000100800 */
[----:B--2---:R-:W-:Y:S01]  /*4570*/  F2FP.F16.F32.PACK_AB R4, R23, R32 ;  /* 0x000000201704723e */ /* 0x004fe200000000ff */
[C---:B-----5:R-:W-:Y:S01]  /*4580*/  FADD.FTZ R8, -R177.reuse, R8 ;  /* 0x00000008b1087221 */ /* 0x060fe20000010100 */
[----:B------:R-:W-:Y:S02]  /*4590*/  FADD.FTZ R9, -R177, R9 ;  /* 0x00000009b1097221 */ /* 0x000fe40000010100 */
[----:B------:R-:W2:Y:S01]  /*45a0*/  LDL R33, [R1] ;  /* 0x0000000001217983 */ /* 0x000ea20000100800 */
[----:B------:R-:W-:Y:S01]  /*45b0*/  F2FP.F16.F32.PACK_AB R17, R17, R18 ;  /* 0x000000121111723e */ /* 0x000fe200000000ff */
[----:B------:R-:W-:Y:S01]  /*45c0*/  FADD.FTZ R5, -R177, R13 ;  /* 0x0000000db1057221 */ /* 0x000fe20000010100 */
[----:B------:R-:W-:Y:S02]  /*45d0*/  FMUL.FTZ R18, R230, R8 ;  /* 0x00000008e6127220 */ /* 0x000fe40000410000 */
[----:B------:R4:W-:Y:S01]  /*45e0*/  STS [R247+0x1c000], R16 ;  /* 0x01c00010f7007388 */ /* 0x0009e20000000800 */
[----:B------:R-:W-:Y:S01]  /*45f0*/  FMUL.FTZ R13, R229, R9 ;  /* 0x00000009e50d7220 */ /* 0x000fe20000410000 */
[----:B------:R-:W-:Y:S01]  /*4600*/  FFMA.FTZ R9, -R240, R240, 1 ;  /* 0x3f800000f0097423 */ /* 0x000fe200000101f0 */
[----:B------:R-:W-:Y:S02]  /*4610*/  FFMA.FTZ R8, -R239, R239, 1 ;  /* 0x3f800000ef087423 */ /* 0x000fe400000101ef */
[----:B------:R1:W-:Y:S01]  /*4620*/  STS [R247+0x1c400], R6 ;  /* 0x01c40006f7007388 */ /* 0x0003e20000000800 */
[----:B------:R-:W-:Y:S01]  /*4630*/  FADD.FTZ R12, -R177, R12 ;  /* 0x0000000cb10c7221 */ /* 0x000fe20000010100 */
[----:B------:R-:W-:Y:S01]  /*4640*/  FMUL.FTZ R9, R9, UR9 ;  /* 0x0000000909097c20 */ /* 0x000fe20008410000 */
[----:B------:R-:W-:Y:S01]  /*4650*/  FMUL.FTZ R8, R8, UR9 ;  /* 0x0000000908087c20 */ /* 0x000fe20008410000 */
[----:B------:R-:W-:Y:S01]  /*4660*/  FMUL.FTZ R5, R224, R5 ;  /* 0x00000005e0057220 */ /* 0x000fe20000410000 */
[----:B------:R-:W-:Y:S01]  /*4670*/  FMUL.FTZ R12, R225, R12 ;  /* 0x0000000ce10c7220 */ /* 0x000fe20000410000 */
[C---:B------:R-:W-:Y:S01]  /*4680*/  FADD.FTZ R28, -R177.reuse, R28 ;  /* 0x0000001cb11c7221 */ /* 0x040fe20000010100 */
[C---:B------:R-:W-:Y:S01]  /*4690*/  FADD.FTZ R24, -R177.reuse, R24 ;  /* 0x00000018b1187221 */ /* 0x040fe20000010100 */
[----:B------:R-:W-:Y:S01]  /*46a0*/  FADD.FTZ R25, -R177, R25 ;  /* 0x00000019b1197221 */ /* 0x000fe20000010100 */
[----:B------:R-:W-:Y:S01]  /*46b0*/  FADD.FTZ R11, -R176, R11 ;  /* 0x0000000bb00b7221 */ /* 0x000fe20000010100 */
        /* <DEDUP_REMOVED lines=11> */
[----:B----4-:R-:W-:Y:S01]  /*4770*/  F2FP.F16.F32.PACK_AB R16, R19, R22 ;  /* 0x000000161310723e */ /* 0x010fe200000000ff */
[----:B------:R-:W-:Y:S01]  /*4780*/  FMUL.FTZ R22, R9, R18 ;  /* 0x0000001209167220 */ /* 0x000fe20000410000 */
[----:B------:R-:W-:Y:S01]  /*4790*/  FMUL.FTZ R19, R8, R13 ;  /* 0x0000000d08137220 */ /* 0x000fe20000410000 */
[----:B------:R-:W-:Y:S01]  /*47a0*/  FFMA.FTZ R9, -R226, R226, 1 ;  /* 0x3f800000e2097423 */ /* 0x000fe200000101e2 */
[----:B-1----:R-:W-:Y:S01]  /*47b0*/  FFMA.FTZ R6, -R234, R234, 1 ;  /* 0x3f800000ea067423 */ /* 0x002fe200000101ea */
[----:B------:R-:W-:Y:S01]  /*47c0*/  FFMA.FTZ R8, -R207, R207, 1 ;  /* 0x3f800000cf087423 */ /* 0x000fe200000101cf */
[----:B------:R-:W-:Y:S01]  /*47d0*/  FMUL.FTZ R30, R205, R30 ;  /* 0x0000001ecd1e7220 */ /* 0x000fe20000410000 */
[----:B------:R-:W-:Y:S01]  /*47e0*/  FMUL.FTZ R9, R9, UR9 ;  /* 0x0000000909097c20 */ /* 0x000fe20008410000 */
[----:B------:R-:W-:Y:S01]  /*47f0*/  FMUL.FTZ R6, R6, UR9 ;  /* 0x0000000906067c20 */ /* 0x000fe20008410000 */
[----:B------:R-:W-:Y:S01]  /*4800*/  FMUL.FTZ R8, R8, UR9 ;  /* 0x0000000908087c20 */ /* 0x000fe20008410000 */
[----:B------:R-:W-:Y:S01]  /*4810*/  LEA R172, R218, UR5, 0x1 ;  /* 0x00000005daac7c11 */ /* 0x000fe2000f8e08ff */
[----:B------:R-:W-:Y:S01]  /*4820*/  FMUL.FTZ R24, R9, R24 ;  /* 0x0000001809187220 */ /* 0x000fe20000410000 */
[----:B------:R-:W-:Y:S01]  /*4830*/  FMUL.FTZ R13, R6, R5 ;  /* 0x00000005060d7220 */ /* 0x000fe20000410000 */
[----:B------:R-:W-:Y:S01]  /*4840*/  FADD.FTZ R5, -R177, R29 ;  /* 0x0000001db1057221 */ /* 0x000fe20000010100 */
[----:B------:R-:W-:Y:S01]  /*4850*/  FFMA.FTZ R6, -R206, R206, 1 ;  /* 0x3f800000ce067423 */ /* 0x000fe200000101ce */
[----:B------:R-:W-:Y:S01]  /*4860*/  FMUL.FTZ R9, R8, R25 ;  /* 0x0000001908097220 */ /* 0x000fe20000410000 */
[----:B------:R-:W1:Y:S01]  /*4870*/  LDC R180, c[0x0][0x2dc] ;  /* 0x0000b700ffb47b82 */ /* 0x000e620000000800 */
[----:B------:R-:W-:Y:S01]  /*4880*/  FMUL.FTZ R5, R196, R5 ;  /* 0x00000005c4057220 */ /* 0x000fe20000410000 */
[----:B------:R-:W-:Y:S02]  /*4890*/  FMUL.FTZ R6, R6, UR9 ;  /* 0x0000000906067c20 */ /* 0x000fe40008410000 */
[----:B------:R-:W-:Y:S02]  /*48a0*/  F2FP.F16.F32.PACK_AB R9, R9, R24 ;  /* 0x000000180909723e */ /* 0x000fe400000000ff */
[----:B------:R-:W-:Y:S01]  /*48b0*/  FMUL.FTZ R5, R6, R5 ;  /* 0x0000000506057220 */ /* 0x000fe20000410000 */
[----:B------:R-:W-:Y:S04]  /*48c0*/  FFMA.FTZ R6, -R243, R243, 1 ;  /* 0x3f800000f3067423 */ /* 0x000fe800000101f3 */
[----:B------:R-:W-:Y:S01]  /*48d0*/  FMUL.FTZ R6, R6, UR9 ;  /* 0x0000000906067c20 */ /* 0x000fe20008410000 */
[----:B-1----:R-:W-:Y:S01]  /*48e0*/  IMAD R224, R180, UR7, RZ ;  /* 0x00000007b4e07c24 */ /* 0x002fe2000f8e02ff */
[----:B---3--:R1:W-:Y:S05]  /*48f0*/  STS [R34+0x1c000], R7 ;  /* 0x01c0000722007388 */ /* 0x0083ea0000000800 */
[----:B------:R3:W-:Y:S01]  /*4900*/  STS [R34+0x1c400], R4 ;  /* 0x01c4000422007388 */ /* 0x0007e20000000800 */
[----:B-1----:R-:W-:Y:S04]  /*4910*/  FFMA.FTZ R7, -R235, R235, 1 ;  /* 0x3f800000eb077423 */ /* 0x002fe800000101eb */
[----:B------:R-:W-:Y:S01]  /*4920*/  FMUL.FTZ R7, R7, UR9 ;  /* 0x0000000907077c20 */ /* 0x000fe20008410000 */
[----:B---3--:R-:W-:Y:S03]  /*4930*/  F2FP.F16.F32.PACK_AB R4, R19, R22 ;  /* 0x000000161304723e */ /* 0x008fe600000000ff */
[----:B------:R-:W-:Y:S01]  /*4940*/  FMUL.FTZ R18, R7, R12 ;  /* 0x0000000c07127220 */ /* 0x000fe20000410000 */
[----:B------:R-:W-:Y:S01]  /*4950*/  FFMA.FTZ R7, -R202, R202, 1 ;  /* 0x3f800000ca077423 */ /* 0x000fe200000101ca */
[----:B------:R1:W-:Y:S03]  /*4960*/  STS [R247+0x1d000], R4 ;  /* 0x01d00004f7007388 */ /* 0x0003e60000000800 */
[----:B------:R-:W-:Y:S01]  /*4970*/  FMUL.FTZ R7, R7, UR9 ;  /* 0x0000000907077c20 */ /* 0x000fe20008410000 */
[----:B------:R-:W-:Y:S01]  /*4980*/  F2FP.F16.F32.PACK_AB R8, R13, R18 ;  /* 0x000000120d08723e */ /* 0x000fe200000000ff */
[----:B------:R-:W-:Y:S01]  /*4990*/  FMUL.FTZ R13, R241, R11 ;  /* 0x0000000bf10d7220 */ /* 0x000fe20000410000 */
[----:B------:R-:W-:Y:S01]  /*49a0*/  FFMA.FTZ R11, -R246, R246, 1 ;  /* 0x3f800000f60b7423 */ /* 0x000fe200000101f6 */
[----:B------:R-:W-:Y:S01]  /*49b0*/  FMUL.FTZ R12, R7, R28 ;  /* 0x0000001c070c7220 */ /* 0x000fe20000410000 */
[----:B------:R-:W-:Y:S02]  /*49c0*/  FFMA.FTZ R7, -R244, R244, 1 ;  /* 0x3f800000f4077423 */ /* 0x000fe400000101f4 */
[----:B------:R-:W-:Y:S02]  /*49d0*/  FMUL.FTZ R11, R11, UR9 ;  /* 0x000000090b0b7c20 */ /* 0x000fe40008410000 */
[----:B------:R-:W-:Y:S01]  /*49e0*/  F2FP.F16.F32.PACK_AB R12, R5, R12 ;  /* 0x0000000c050c723e */ /* 0x000fe200000000ff */
[----:B------:R-:W-:Y:S01]  /*49f0*/  FADD.FTZ R5, -R176, R15 ;  /* 0x0000000fb0057221 */ /* 0x000fe20000010100 */
[----:B------:R-:W-:Y:S01]  /*4a00*/  FMUL.FTZ R15, R242, R10 ;  /* 0x0000000af20f7220 */ /* 0x000fe20000410000 */
[----:B------:R-:W-:Y:S01]  /*4a10*/  FFMA.FTZ R10, -R245, R245, 1 ;  /* 0x3f800000f50a7423 */ /* 0x000fe200000101f5 */
[----:B------:R-:W-:Y:S01]  /*4a20*/  FMUL.FTZ R7, R7, UR9 ;  /* 0x0000000907077c20 */ /* 0x000fe20008410000 */
[----:B------:R-:W-:Y:S01]  /*4a30*/  FMUL.FTZ R5, R237, R5 ;  /* 0x00000005ed057220 */ /* 0x000fe20000410000 */
[----:B------:R-:W-:Y:S01]  /*4a40*/  FMUL.FTZ R19, R11, R15 ;  /* 0x0000000f0b137220 */ /* 0x000fe20000410000 */
[----:B------:R-:W-:Y:S01]  /*4a50*/  FMUL.FTZ R10, R10, UR9 ;  /* 0x000000090a0a7c20 */ /* 0x000fe20008410000 */
[----:B------:R-:W-:Y:S01]  /*4a60*/  FFMA.FTZ R11, -R236, R236, 1 ;  /* 0x3f800000ec0b7423 */ /* 0x000fe200000101ec */
[----:B------:R-:W-:Y:S01]  /*4a70*/  FMUL.FTZ R14, R7, R14 ;  /* 0x0000000e070e7220 */ /* 0x000fe20000410000 */
[----:B------:R-:W-:Y:S01]  /*4a80*/  FFMA.FTZ R7, -R231, R231, 1 ;  /* 0x3f800000e7077423 */ /* 0x000fe200000101e7 */
[----:B------:R-:W-:Y:S01]  /*4a90*/  FMUL.FTZ R15, R10, R13 ;  /* 0x0000000d0a0f7220 */ /* 0x000fe20000410000 */
[----:B------:R-:W-:Y:S01]  /*4aa0*/  FFMA.FTZ R10, -R233, R233, 1 ;  /* 0x3f800000e90a7423 */ /* 0x000fe200000101e9 */
[----:B------:R-:W-:Y:S01]  /*4ab0*/  FMUL.FTZ R13, R6, R5 ;  /* 0x00000005060d7220 */ /* 0x000fe20000410000 */
[----:B------:R-:W-:Y:S01]  /*4ac0*/  FADD.FTZ R5, -R176, R31 ;  /* 0x0000001fb0057221 */ /* 0x000fe20000010100 */
[----:B------:R-:W-:Y:S01]  /*4ad0*/  FFMA.FTZ R6, -R232, R232, 1 ;  /* 0x3f800000e8067423 */ /* 0x000fe200000101e8 */
[----:B------:R-:W-:Y:S01]  /*4ae0*/  FMUL.FTZ R18, R11, UR9 ;  /* 0x000000090b127c20 */ /* 0x000fe20008410000 */
[----:B------:R-:W-:Y:S01]  /*4af0*/  FMUL.FTZ R11, R10, UR9 ;  /* 0x000000090a0b7c20 */ /* 0x000fe20008410000 */
[----:B------:R-:W-:Y:S01]  /*4b00*/  FMUL.FTZ R10, R7, UR9 ;  /* 0x00000009070a7c20 */ /* 0x000fe20008410000 */
[----:B------:R-:W-:Y:S01]  /*4b10*/  FMUL.FTZ R5, R203, R5 ;  /* 0x00000005cb057220 */ /* 0x000fe20000410000 */
[----:B------:R-:W-:Y:S01]  /*4b20*/  FMUL.FTZ R7, R6, UR9 ;  /* 0x0000000906077c20 */ /* 0x000fe20008410000 */
[----:B-1----:R-:W-:Y:S01]  /*4b30*/  F2FP.F16.F32.PACK_AB R4, R13, R14 ;  /* 0x0000000e0d04723e */ /* 0x002fe200000000ff */
[----:B------:R-:W-:Y:S01]  /*4b40*/  FMUL.FTZ R26, R18, R26 ;  /* 0x0000001a121a7220 */ /* 0x000fe20000410000 */
[----:B------:R-:W-:Y:S01]  /*4b50*/  FMUL.FTZ R6, R11, R27 ;  /* 0x0000001b0b067220 */ /* 0x000fe20000410000 */
[----:B------:R-:W-:Y:S01]  /*4b60*/  FMUL.FTZ R7, R7, R5 ;  /* 0x0000000507077220 */ /* 0x000fe20000410000 */
[----:B------:R-:W-:Y:S01]  /*4b70*/  F2FP.F16.F32.PACK_AB R5, R15, R19 ;  /* 0x000000130f05723e */ /* 0x000fe200000000ff */
[----:B------:R-:W-:Y:S01]  /*4b80*/  FMUL.FTZ R30, R10, R30 ;  /* 0x0000001e0a1e7220 */ /* 0x000fe20000410000 */
[----:B------:R-:W-:Y:S02]  /*4b90*/  IADD3 R176, R212, R172, RZ ;  /* 0x000000acd4b07210 */ /* 0x000fe40007ffe0ff */
[----:B------:R-:W-:Y:S01]  /*4ba0*/  F2FP.F16.F32.PACK_AB R6, R6, R26 ;  /* 0x0000001a0606723e */ /* 0x000fe200000000ff */
[----:B------:R-:W-:Y:S01]  /*4bb0*/  STS [R247+0x1d400], R5 ;  /* 0x01d40005f7007388 */ /* 0x000fe20000000800 */
[----:B------:R-:W-:Y:S04]  /*4bc0*/  F2FP.F16.F32.PACK_AB R7, R7, R30 ;  /* 0x0000001e0707723e */ /* 0x000fe800000000ff */
[----:B------:R-:W-:Y:S05]  /*4bd0*/  STS [R34+0x1d000], R8 ;  /* 0x01d0000822007388 */ /* 0x000fea0000000800 */
[----:B------:R-:W-:Y:S05]  /*4be0*/  STS [R34+0x1d400], R4 ;  /* 0x01d4000422007388 */ /* 0x000fea0000000800 */
[----:B------:R-:W-:Y:S05]  /*4bf0*/  STS [R252+0x1c000], R21 ;  /* 0x01c00015fc007388 */ /* 0x000fea0000000800 */
[----:B------:R-:W-:Y:S05]  /*4c00*/  STS [R252+0x1c400], R16 ;  /* 0x01c40010fc007388 */ /* 0x000fea0000000800 */
[----:B--2---:R-:W-:Y:S05]  /*4c10*/  STS [R33+0x1c000], R20 ;  /* 0x01c0001421007388 */ /* 0x004fea0000000800 */
        /* <DEDUP_REMOVED lines=101> */
[----:B------:R-:W2:Y:S01]  /*5270*/  LDL R180, [R1+0x28] ;  /* 0x0000280001b47983 */ /* 0x000ea20000100800 */
[----:B------:R-:W1:Y:S08]  /*5280*/  LDC R7, c[0x0][0x420] ;  /* 0x00010800ff077b82 */ /* 0x000e700000000800 */
[----:B------:R-:W3:Y:S01]  /*5290*/  LDC R8, c[0x0][0x424] ;  /* 0x00010900ff087b82 */ /* 0x000ee20000000800 */
[C---:B-1----:R-:W-:Y:S05]  /*52a0*/  IMAD.U32 R4, R7.reuse, -0x40, RZ ;  /* 0xffffffc007047824 */ /* 0x042fea00078e00ff */
[C---:B------:R-:W-:Y:S04]  /*52b0*/  LEA R5, P0, R4.reuse, R248, 0x1 ;  /* 0x000000f804057211 */ /* 0x040fe800078008ff */
[----:B------:R-:W-:Y:S01]  /*52c0*/  LEA.HI.X.SX32 R4, R4, R249, 0x1, P0 ;  /* 0x000000f904047211 */ /* 0x000fe200000f0eff */
[----:B------:R-:W-:Y:S04]  /*52d0*/  IMAD.MOV.U32 R248, RZ, RZ, R5 ;  /* 0x000000fffff87224 */ /* 0x000fe800078e0005 */
[----:B------:R-:W-:Y:S01]  /*52e0*/  IMAD.MOV.U32 R249, RZ, RZ, R4 ;  /* 0x000000fffff97224 */ /* 0x000fe200078e0004 */
[C---:B------:R-:W-:Y:S04]  /*52f0*/  LEA R6, P0, R7.reuse, R248, 0x6 ;  /* 0x000000f807067211 */ /* 0x040fe800078030ff */
[----:B---3--:R-:W-:Y:S02]  /*5300*/  LEA.HI.X R7, R7, R249, R8, 0x6, P0 ;  /* 0x000000f907077211 */ /* 0x008fe400000f3408 */
[----:B--2---:R-:W-:Y:S05]  /*5310*/  LEA R4, R180, UR5, 0x1 ;  /* 0x00000005b4047c11 */ /* 0x004fea000f8e08ff */
[----:B------:R-:W-:Y:S01]  /*5320*/  @!PT LDS RZ, [RZ] ;  /* 0x00000000fffff984 */ /* 0x000fe20000000800 */
[----:B------:R-:W-:Y:S01]  /*5330*/  @!PT LDS RZ, [RZ] ;  /* 0x00000000fffff984 */ /* 0x000fe20000000800 */
[----:B------:R-:W-:Y:S01]  /*5340*/  @!PT LDS RZ, [RZ] ;  /* 0x00000000fffff984 */ /* 0x000fe20000000800 */
[----:B------:R1:W-:Y:S04]  /*5350*/  LDGSTS.E.BYPASS.LTC128B.128 [R4+0x8000], desc[UR24][R248.64] ;  /* 0x08000000f8047fae */ /* 0x0003e8000b901d58 */
[----:B------:R1:W-:Y:S04]  /*5360*/  LDGSTS.E.BYPASS.LTC128B.128 [R4+0xa000], desc[UR24][R248.64+0x80] ;  /* 0x0a000080f8047fae */ /* 0x0003e8000b901d58 */
[----:B------:R1:W-:Y:S04]  /*5370*/  LDGSTS.E.BYPASS.LTC128B.128 [R4+0x9000], desc[UR24][R6.64] ;  /* 0x0900000006047fae */ /* 0x0003e8000b901d58 */
[----:B------:R1:W-:Y:S04]  /*5380*/  LDGSTS.E.BYPASS.LTC128B.128 [R4+0xb000], desc[UR24][R6.64+0x80] ;  /* 0x0b00008006047fae */ /* 0x0003e8000b901d58 */
[----:B------:R-:W0:Y:S02]  /*5390*/  LDGDEPBAR ;  /* 0x00000000000079af */ /* 0x000e240000000000 */
.L_x_1634:
[----:B------:R-:W2:Y:S01]  /*53a0*/  LDL R230, [R1+0x1c] ;  /* 0x00001c0001e67983 */ /* 0x000ea20000100800 */
[----:B------:R-:W-:Y:S03]  /*53b0*/  ULOP3.LUT UR6, UR38, 0x1, URZ, 0xc0, !UPT ;  /* 0x0000000126067892 */ /* 0x000fe6000f8ec03f */
[----:B------:R-:W3:Y:S01]  /*53c0*/  LDL R229, [R1+0x34] ;  /* 0x0000340001e57983 */ /* 0x000ee20000100800 */
[----:B------:R-:W-:Y:S02]  /*53d0*/  UISETP.NE.U32.AND UP0, UPT, UR6, 0x1, UPT ;  /* 0x000000010600788c */ /* 0x000fe4000bf05070 */
[----:B------:R-:W-:Y:S01]  /*53e0*/  UIADD3 UR6, UR38, -0x1, URZ ;  /* 0xffffffff26067890 */ /* 0x000fe2000fffe03f */
[----:B------:R-:W-:Y:S04]  /*53f0*/  LDSM.16.M88.4 R32, [R0+0x1c000] ;  /* 0x01c000000020783b */ /* 0x000fe80000000200 */
[----:B------:R-:W1:Y:S04]  /*5400*/  LDSM.16.MT88.4 R16, [R209] ;  /* 0x00000000d110783b */ /* 0x000e680000004200 */
[----:B------:R-:W4:Y:S04]  /*5410*/  LDL R225, [R1+0xc] ;  /* 0x00000c0001e17983 */ /* 0x000f280000100800 */
[----:B------:R-:W5:Y:S04]  /*5420*/  LDSM.16.M88.4 R28, [R0+0x1d000] ;  /* 0x01d00000001c783b */ /* 0x000f680000000200 */
[----:B------:R-:W4:Y:S04]  /*5430*/  LDL R226, [R1+0x10] ;  /* 0x0000100001e27983 */ /* 0x000f280000100800 */
[----:B------:R-:W4:Y:S04]  /*5440*/  LDL R227, [R1+0x14] ;  /* 0x0000140001e37983 */ /* 0x000f280000100800 */
[----:B------:R-:W4:Y:S04]  /*5450*/  LDL R228, [R1+0x18] ;  /* 0x0000180001e47983 */ /* 0x000f280000100800 */
[----:B------:R-:W5:Y:S04]  /*5460*/  LDSM.16.MT88.4 R164, [R209+0x4000] ;  /* 0x00400000d1a4783b */ /* 0x000f680000004200 */
[----:B------:R-:W-:Y:S04]  /*5470*/  LDSM.16.M88.4 R168, [R2+0x1c000] ;  /* 0x01c0000002a8783b */ /* 0x000fe80000000200 */
[----:B------:R-:W5:Y:S04]  /*5480*/  LDSM.16.MT88.4 R172, [R209+0x800] ;  /* 0x00080000d1ac783b */ /* 0x000f680000004200 */
[----:B------:R-:W5:Y:S01]  /*5490*/  LDSM.16.M88.4 R176, [R2+0x1d000] ;  /* 0x01d0000002b0783b */ /* 0x000f620000000200 */
[-C--:B-1----:R-:W-:Y:S03]  /*54a0*/  HMMA.16816.F32 R4, R32, R16.reuse, RZ ;  /* 0x000000102004723c */ /* 0x082fe600000018ff */
[----:B------:R-:W1:Y:S04]  /*54b0*/  LDSM.16.MT88.4 R180, [R209+0x4800] ;  /* 0x00480000d1b4783b */ /* 0x000e680000004200 */
[----:B------:R-:W-:Y:S01]  /*54c0*/  LDSM.16.M88.4 R184, [R208+0x1c000] ;  /* 0x01c00000d0b8783b */ /* 0x000fe20000000200 */
[C---:B-----5:R-:W-:Y:S03]  /*54d0*/  HMMA.16816.F32 R8, R28.reuse, R16, RZ ;  /* 0x000000101c08723c */ /* 0x060fe600000018ff */
[----:B------:R-:W5:Y:S04]  /*54e0*/  LDSM.16.MT88.4 R188, [R209+0x1000] ;  /* 0x00100000d1bc783b */ /* 0x000f680000004200 */
[----:B------:R-:W5:Y:S01]  /*54f0*/  LDSM.16.M88.4 R192, [R208+0x1d000] ;  /* 0x01d00000d0c0783b */ /* 0x000f620000000200 */
[-C--:B------:R-:W-:Y:S03]  /*5500*/  HMMA.16816.F32 R12, R28, R18.reuse, RZ ;  /* 0x000000121c0c723c */ /* 0x080fe600000018ff */
[----:B------:R-:W5:Y:S03]  /*5510*/  LDSM.16.MT88.4 R196, [R209+0x5000] ;  /* 0x00500000d1c4783b */ /* 0x000f660000004200 */
[C---:B------:R-:W-:Y:S01]  /*5520*/  HMMA.16816.F32 R16, R32.reuse, R18, RZ ;  /* 0x000000122010723c */ /* 0x040fe200000018ff */
[----:B------:R-:W-:Y:S04]  /*5530*/  LDSM.16.M88.4 R200, [R3+0x1d000] ;  /* 0x01d0000003c8783b */ /* 0x000fe80000000200 */
[----:B------:R-:W-:Y:S01]  /*5540*/  LDSM.16.MT88.4 R204, [R209+0x5800] ;  /* 0x00580000d1cc783b */ /* 0x000fe20000004200 */
[-C--:B------:R-:W-:Y:S06]  /*5550*/  HMMA.16816.F32 R20, R32, R164.reuse, RZ ;  /* 0x000000a42014723c */ /* 0x080fec00000018ff */
[C---:B------:R-:W-:Y:S06]  /*5560*/  HMMA.16816.F32 R24, R28.reuse, R164, RZ ;  /* 0x000000a41c18723c */ /* 0x040fec00000018ff */
[-C--:B------:R-:W-:Y:S06]  /*5570*/  HMMA.16816.F32 R28, R28, R166.reuse, RZ ;  /* 0x000000a61c1c723c */ /* 0x080fec00000018ff */
[----:B------:R-:W-:Y:S01]  /*5580*/  HMMA.16816.F32 R32, R32, R166, RZ ;  /* 0x000000a62020723c */ /* 0x000fe200000018ff */
[----:B------:R-:W-:Y:S05]  /*5590*/  LDSM.16.M88.4 R164, [R3+0x1c000] ;  /* 0x01c0000003a4783b */ /* 0x000fea0000000200 */
[-C--:B------:R-:W-:Y:S06]  /*55a0*/  HMMA.16816.F32 R4, R168, R172.reuse, R4 ;  /* 0x000000aca804723c */ /* 0x080fec0000001804 */
[C---:B------:R-:W-:Y:S06]  /*55b0*/  HMMA.16816.F32 R8, R176.reuse, R172, R8 ;  /* 0x000000acb008723c */ /* 0x040fec0000001808 */
[-C--:B------:R-:W-:Y:S06]  /*55c0*/  HMMA.16816.F32 R12, R176, R174.reuse, R12 ;  /* 0x000000aeb00c723c */ /* 0x080fec000000180c */
[C---:B------:R-:W-:Y:S01]  /*55d0*/  HMMA.16816.F32 R16, R168.reuse, R174, R16 ;  /* 0x000000aea810723c */ /* 0x040fe20000001810 */
[----:B------:R-:W5:Y:S05]  /*55e0*/  LDSM.16.MT88.4 R172, [R209+0x1800] ;  /* 0x00180000d1ac783b */ /* 0x000f6a0000004200 */
[-C--:B-1----:R-:W-:Y:S06]  /*55f0*/  HMMA.16816.F32 R20, R168, R180.reuse, R20 ;  /* 0x000000b4a814723c */ /* 0x082fec0000001814 */
[C---:B------:R-:W-:Y:S06]  /*5600*/  HMMA.16816.F32 R24, R176.reuse, R180, R24 ;  /* 0x000000b4b018723c */ /* 0x040fec0000001818 */
[-C--:B------:R-:W-:Y:S01]  /*5610*/  HMMA.16816.F32 R28, R176, R182.reuse, R28 ;  /* 0x000000b6b01c723c */ /* 0x080fe2000000181c */
[----:B------:R-:W-:Y:S05]  /*5620*/  LDSM.16.MT88.4 R176, [R209+0x2000] ;  /* 0x00200000d1b0783b */ /* 0x000fea0000004200 */
[----:B------:R-:W-:Y:S01]  /*5630*/  HMMA.16816.F32 R32, R168, R182, R32 ;  /* 0x000000b6a820723c */ /* 0x000fe20000001820 */
[----:B------:R-:W1:Y:S04]  /*5640*/  LDSM.16.M88.4 R168, [R0+0x1e000] ;  /* 0x01e0000000a8783b */ /* 0x000e680000000200 */
[----:B------:R1:W1:Y:S01]  /*5650*/  LDSM.16.M88.4 R180, [R0+0x1f000] ;  /* 0x01f0000000b4783b */ /* 0x0002620000000200 */
[-C--:B-----5:R-:W-:Y:S06]  /*5660*/  HMMA.16816.F32 R4, R184, R188.reuse, R4 ;  /* 0x000000bcb804723c */ /* 0x0a0fec0000001804 */
[C---:B------:R-:W-:Y:S06]  /*5670*/  HMMA.16816.F32 R8, R192.reuse, R188, R8 ;  /* 0x000000bcc008723c */ /* 0x040fec0000001808 */
[-C--:B------:R-:W-:Y:S06]  /*5680*/  HMMA.16816.F32 R12, R192, R190.reuse, R12 ;  /* 0x000000bec00c723c */ /* 0x080fec000000180c */
[C---:B------:R-:W-:Y:S01]  /*5690*/  HMMA.16816.F32 R16, R184.reuse, R190, R16 ;  /* 0x000000beb810723c */ /* 0x040fe20000001810 */
[----:B------:R-:W5:Y:S04]  /*56a0*/  LDSM.16.MT88.4 R188, [R209+0x6000] ;  /* 0x00600000d1bc783b */ /* 0x000f680000004200 */
[----:B-1----:R-:W-:Y:S01]  /*56b0*/  IMAD R0, R224, 0x18, RZ ;  /* 0x00000018e0007824 */ /* 0x002fe200078e02ff */
[-C--:B------:R-:W-:Y:S06]  /*56c0*/  HMMA.16816.F32 R20, R184, R196.reuse, R20 ;  /* 0x000000c4b814723c */ /* 0x080fec0000001814 */
        /* <DEDUP_REMOVED lines=16> */
[----:B------:R-:W-:Y:S05]  /*57d0*/  LDSM.16.M88.4 R164, [R208+0x1e000] ;  /* 0x01e00000d0a4783b */ /* 0x000fea0000000200 */
[-C--:B------:R-:W-:Y:S06]  /*57e0*/  HMMA.16816.F32 R4, R168, R176.reuse, R4 ;  /* 0x000000b0a804723c */ /* 0x080fec0000001804 */
[C---:B------:R-:W-:Y:S06]  /*57f0*/  HMMA.16816.F32 R8, R180.reuse, R176, R8 ;  /* 0x000000b0b408723c */ /* 0x040fec0000001808 */
[-C--:B------:R-:W-:Y:S06]  /*5800*/  HMMA.16816.F32 R12, R180, R178.reuse, R12 ;  /* 0x000000b2b40c723c */ /* 0x080fec000000180c */
[C---:B------:R-:W-:Y:S01]  /*5810*/  HMMA.16816.F32 R16, R168.reuse, R178, R16 ;  /* 0x000000b2a810723c */ /* 0x040fe20000001810 */
[----:B------:R-:W4:Y:S05]  /*5820*/  LDSM.16.MT88.4 R176, [R209+0x3000] ;  /* 0x00300000d1b0783b */ /* 0x000f2a0000004200 */
[-C--:B-----5:R-:W-:Y:S06]  /*5830*/  HMMA.16816.F32 R20, R168, R188.reuse, R20 ;  /* 0x000000bca814723c */ /* 0x0a0fec0000001814 */
[C---:B------:R-:W-:Y:S06]  /*5840*/  HMMA.16816.F32 R24, R180.reuse, R188, R24 ;  /* 0x000000bcb418723c */ /* 0x040fec0000001818 */
[-C--:B------:R-:W-:Y:S01]  /*5850*/  HMMA.16816.F32 R28, R180, R190.reuse, R28 ;  /* 0x000000beb41c723c */ /* 0x080fe2000000181c */
[----:B------:R-:W5:Y:S05]  /*5860*/  LDSM.16.MT88.4 R180, [R209+0x7000] ;  /* 0x00700000d1b4783b */ /* 0x000f6a0000004200 */
[----:B------:R-:W-:Y:S01]  /*5870*/  HMMA.16816.F32 R32, R168, R190, R32 ;  /* 0x000000bea820723c */ /* 0x000fe20000001820 */
[----:B------:R-:W-:Y:S04]  /*5880*/  LDSM.16.M88.4 R168, [R3+0x1e000] ;  /* 0x01e0000003a8783b */ /* 0x000fe80000000200 */
[----:B------:R3:W-:Y:S01]  /*5890*/  LDSM.16.M88.4 R188, [R3+0x1f000] ;  /* 0x01f0000003bc783b */ /* 0x0007e20000000200 */
[-C--:B-1----:R-:W-:Y:S06]  /*58a0*/  HMMA.16816.F32 R4, R172, R184.reuse, R4 ;  /* 0x000000b8ac04723c */ /* 0x082fec0000001804 */
[C---:B------:R-:W-:Y:S05]  /*58b0*/  HMMA.16816.F32 R8, R192.reuse, R184, R8 ;  /* 0x000000b8c008723c */ /* 0x040fea0000001808 */
[----:B--2---:R-:W-:Y:S01]  /*58c0*/  @P1 IADD3 R2, P0, R230, UR10, RZ ;  /* 0x0000000ae6021c10 */ /* 0x004fe2000ff1e0ff */
[-C--:B------:R-:W-:Y:S01]  /*58d0*/  HMMA.16816.F32 R12, R192, R186.reuse, R12 ;  /* 0x000000bac00c723c */ /* 0x080fe2000000180c */
[----:B------:R-:W-:Y:S05]  /*58e0*/  @UP2 UIADD3 UR10, UP1, UR10, -0x100, URZ ;  /* 0xffffff000a0a2890 */ /* 0x000fea000ff3e03f */
[C---:B------:R-:W-:Y:S01]  /*58f0*/  HMMA.16816.F32 R16, R172.reuse, R186, R16 ;  /* 0x000000baac10723c */ /* 0x040fe20000001810 */
[----:B------:R-:W1:Y:S04]  /*5900*/  LDSM.16.MT88.4 R184, [R209+0x3800] ;  /* 0x00380000d1b8783b */ /* 0x000e680000004200 */
[----:B---3--:R-:W-:Y:S01]  /*5910*/  @P1 IADD3.X R3, R229, UR11, RZ, P0, !PT ;  /* 0x0000000be5031c10 */ /* 0x008fe200087fe4ff */
[-C--:B------:R-:W-:Y:S01]  /*5920*/  HMMA.16816.F32 R20, R172, R196.reuse, R20 ;  /* 0x000000c4ac14723c */ /* 0x080fe20000001814 */
[----:B------:R-:W-:Y:S03]  /*5930*/  @UP2 UIADD3.X UR11, UR11, -0x1, URZ, UP1, !UPT ;  /* 0xffffffff0b0b2890 */ /* 0x000fe60008ffe43f */
[----:B----4-:R-:W2:Y:S02]  /*5940*/  @P1 LDG.E R225, desc[UR24][R2.64+0xa0] ;  /* 0x0000a01802e11981 */ /* 0x010ea4000c1e1900 */
[C---:B------:R-:W-:Y:S02]  /*5950*/  HMMA.16816.F32 R24, R192.reuse, R196, R24 ;  /* 0x000000c4c018723c */ /* 0x040fe40000001818 */
[----:B------:R-:W3:Y:S04]  /*5960*/  @P1 LDG.E R226, desc[UR24][R2.64+0x80] ;  /* 0x0000801802e21981 */ /* 0x000ee8000c1e1900 */
[-C--:B------:R-:W-:Y:S01]  /*5970*/  HMMA.16816.F32 R28, R192, R198.reuse, R28 ;  /* 0x000000c6c01c723c */ /* 0x080fe2000000181c */
[----:B------:R-:W4:Y:S04]  /*5980*/  @P1 LDG.E R227, desc[UR24][R2.64+0x20] ;  /* 0x0000201802e31981 */ /* 0x000f28000c1e1900 */
[----:B------:R5:W4:Y:S01]  /*5990*/  @P1 LDG.E R228, desc[UR24][R2.64] ;  /* 0x0000001802e41981 */ /* 0x000b22000c1e1900 */
[----:B------:R-:W-:Y:S03]  /*59a0*/  HMMA.16816.F32 R32, R172, R198, R32 ;  /* 0x000000c6ac20723c */ /* 0x000fe60000001820 */
[----:B------:R-:W1:Y:S03]  /*59b0*/  LDSM.16.MT88.4 R192, [R209+0x7800] ;  /* 0x00780000d1c0783b */ /* 0x000e660000004200 */
[-C--:B------:R-:W-:Y:S05]  /*59c0*/  HMMA.16816.F32 R4, R164, R176.reuse, R4 ;  /* 0x000000b0a404723c */ /* 0x080fea0000001804 */
[C---:B------:R-:W-:Y:S01]  /*59d0*/  IMAD.SHL.U32 R173, R224.reuse, 0x8, RZ ;  /* 0x00000008e0ad7824 */ /* 0x040fe200078e00ff */
[C---:B------:R-:W-:Y:S05]  /*59e0*/  HMMA.16816.F32 R8, R200.reuse, R176, R8 ;  /* 0x000000b0c808723c */ /* 0x040fea0000001808 */
[----:B------:R-:W-:Y:S01]  /*59f0*/  IMAD.SHL.U32 R172, R224, 0x10, RZ ;  /* 0x00000010e0ac7824 */ /* 0x000fe200078e00ff */
[-C--:B------:R-:W-:Y:S05]  /*5a00*/  HMMA.16816.F32 R12, R200, R178.reuse, R12 ;  /* 0x000000b2c80c723c */ /* 0x080fea000000180c */
[----:B------:R-:W-:Y:S01]  /*5a10*/  IMAD.IADD R176, R212, 0x1, R211 ;  /* 0x00000001d4b07824 */ /* 0x000fe200078e02d3 */
[C---:B------:R-:W-:Y:S05]  /*5a20*/  HMMA.16816.F32 R16, R164.reuse, R178, R16 ;  /* 0x000000b2a410723c */ /* 0x040fea0000001810 */
[CC--:B-----5:R-:W-:Y:S01]  /*5a30*/  LEA R2, P0, R173.reuse, R222.reuse, 0x2 ;  /* 0x000000dead027211 */ /* 0x0e0fe200078010ff */
[-C--:B------:R-:W-:Y:S05]  /*5a40*/  HMMA.16816.F32 R20, R164, R180.reuse, R20 ;  /* 0x000000b4a414723c */ /* 0x080fea0000001814 */
[-C--:B------:R-:W-:Y:S01]  /*5a50*/  LEA.HI.X.SX32 R3, R173, R223.reuse, 0x2, P0 ;  /* 0x000000dfad037211 */ /* 0x080fe200000f16ff */
[C---:B------:R-:W-:Y:S06]  /*5a60*/  HMMA.16816.F32 R24, R200.reuse, R180, R24 ;  /* 0x000000b4c818723c */ /* 0x040fec0000001818 */
[-C--:B------:R-:W-:Y:S06]  /*5a70*/  HMMA.16816.F32 R28, R200, R182.reuse, R28 ;  /* 0x000000b6c81c723c */ /* 0x080fec000000181c */
[----:B------:R-:W-:Y:S06]  /*5a80*/  HMMA.16816.F32 R32, R164, R182, R32 ;  /* 0x000000b6a420723c */ /* 0x000fec0000001820 */
[-C--:B-1----:R-:W-:Y:S05]  /*5a90*/  HMMA.16816.F32 R4, R168, R184.reuse, R4 ;  /* 0x000000b8a804723c */ /* 0x082fea0000001804 */
[C---:B------:R-:W-:Y:S01]  /*5aa0*/  IMAD.SHL.U32 R165, R224.reuse, 0x20, RZ ;  /* 0x00000020e0a57824 */ /* 0x040fe200078e00ff */
[C---:B------:R-:W-:Y:S06]  /*5ab0*/  HMMA.16816.F32 R8, R188.reuse, R184, R8 ;  /* 0x000000b8bc08723c */ /* 0x040fec0000001808 */
[-C--:B------:R-:W-:Y:S06]  /*5ac0*/  HMMA.16816.F32 R12, R188, R186.reuse, R12 ;  /* 0x000000babc0c723c */ /* 0x080fec000000180c */
[C---:B------:R-:W-:Y:S05]  /*5ad0*/  HMMA.16816.F32 R16, R168.reuse, R186, R16 ;  /* 0x000000baa810723c */ /* 0x040fea0000001810 */
[----:B------:R1:W-:Y:S01]  /*5ae0*/  REDG.E.ADD.F32.FTZ.RN.STRONG.GPU desc[UR24][R222.64], R4 ;  /* 0x00000004de0079a6 */ /* 0x0003e2000c10f398 */
[-C--:B------:R-:W-:Y:S03]  /*5af0*/  HMMA.16816.F32 R20, R168, R192.reuse, R20 ;  /* 0x000000c0a814723c */ /* 0x080fe60000001814 */
[----:B------:R5:W-:Y:S03]  /*5b00*/  REDG.E.ADD.F32.FTZ.RN.STRONG.GPU desc[UR24][R2.64], R5 ;  /* 0x00000005020079a6 */ /* 0x000be6000c10f398 */
[C---:B------:R-:W-:Y:S06]  /*5b10*/  HMMA.16816.F32 R24, R188.reuse, R192, R24 ;  /* 0x000000c0bc18723c */ /* 0x040fec0000001818 */
[-C--:B------:R-:W-:Y:S06]  /*5b20*/  HMMA.16816.F32 R28, R188, R194.reuse, R28 ;  /* 0x000000c2bc1c723c */ /* 0x080fec000000181c */
[----:B------:R-:W-:Y:S07]  /*5b30*/  HMMA.16816.F32 R32, R168, R194, R32 ;  /* 0x000000c2a820723c */ /* 0x000fee0000001820 */
[----:B------:R-:W-:Y:S01]  /*5b40*/  IMAD R168, R224, 0x28, RZ ;  /* 0x00000028e0a87824 */ /* 0x000fe200078e02ff */
[CC--:B-1----:R-:W-:Y:S04]  /*5b50*/  LEA R4, P0, R0.reuse, R222.reuse, 0x2 ;  /* 0x000000de00047211 */ /* 0x0c2fe800078010ff */
[-C--:B-----5:R-:W-:Y:S01]  /*5b60*/  LEA.HI.X.SX32 R5, R0, R223.reuse, 0x2, P0 ;  /* 0x000000df00057211 */ /* 0x0a0fe200000f16ff */
[C---:B------:R-:W-:Y:S02]  /*5b70*/  IMAD R0, R224.reuse, 0x30, RZ ;  /* 0x00000030e0007824 */ /* 0x040fe400078e02ff */
[----:B------:R-:W-:Y:S01]  /*5b80*/  IMAD R224, R224, 0x38, RZ ;  /* 0x00000038e0e07824 */ /* 0x000fe200078e02ff */
[----:B--2---:R-:W-:Y:S04]  /*5b90*/  @P1 STL [R1+0xc], R225 ;  /* 0x00000ce101001387 */ /* 0x004fe80000100800 */
[----:B---3--:R-:W-:Y:S04]  /*5ba0*/  @P1 STL [R1+0x10], R226 ;  /* 0x000010e201001387 */ /* 0x008fe80000100800 */
[----:B----4-:R-:W-:Y:S04]  /*5bb0*/  @P1 STL [R1+0x14], R227 ;  /* 0x000014e301001387 */ /* 0x010fe80000100800 */
[----:B------:R-:W-:Y:S01]  /*5bc0*/  @P1 STL [R1+0x18], R228 ;  /* 0x000018e401001387 */ /* 0x000fe20000100800 */
[CC--:B------:R-:W-:Y:S04]  /*5bd0*/  LEA R166, P1, R172.reuse, R222.reuse, 0x2 ;  /* 0x000000deaca67211 */ /* 0x0c0fe800078210ff */
[-C--:B------:R-:W-:Y:S02]  /*5be0*/  LEA.HI.X.SX32 R167, R172, R223.reuse, 0x2, P1 ;  /* 0x000000dfaca77211 */ /* 0x080fe400008f16ff */
[CC--:B------:R-:W-:Y:S03]  /*5bf0*/  LEA R164, P1, R165.reuse, R222.reuse, 0x2 ;  /* 0x000000dea5a47211 */ /* 0x0c0fe600078210ff */
[----:B------:R1:W-:Y:S01]  /*5c00*/  REDG.E.ADD.F32.FTZ.RN.STRONG.GPU desc[UR24][R166.64], R6 ;  /* 0x00000006a60079a6 */ /* 0x0003e2000c10f398 */
[-C--:B------:R-:W-:Y:S03]  /*5c10*/  LEA.HI.X.SX32 R165, R165, R223.reuse, 0x2, P1 ;  /* 0x000000dfa5a57211 */ /* 0x080fe600008f16ff */
[----:B------:R2:W-:Y:S04]  /*5c20*/  REDG.E.ADD.F32.FTZ.RN.STRONG.GPU desc[UR24][R4.64], R7 ;  /* 0x00000007040079a6 */ /* 0x0005e8000c10f398 */
[----:B------:R3:W-:Y:S01]  /*5c30*/  REDG.E.ADD.F32.FTZ.RN.STRONG.GPU desc[UR24][R164.64], R8 ;  /* 0x00000008a40079a6 */ /* 0x0007e2000c10f398 */
[CC--:B-1----:R-:W-:Y:S04]  /*5c40*/  LEA R6, P0, R168.reuse, R222.reuse, 0x2 ;  /* 0x000000dea8067211 */ /* 0x0c2fe800078010ff */
[-C--:B--2---:R-:W-:Y:S02]  /*5c50*/  LEA.HI.X.SX32 R7, R168, R223.reuse, 0x2, P0 ;  /* 0x000000dfa8077211 */ /* 0x084fe400000f16ff */
[-C--:B------:R-:W-:Y:S01]  /*5c60*/  LEA R4, P1, R0, R222.reuse, 0x2 ;  /* 0x000000de00047211 */ /* 0x080fe200078210ff */
[----:B------:R-:W-:Y:S01]  /*5c70*/  LDSM.16.MT88.4 R168, [R176+0x3000] ;  /* 0x00300000b0a8783b */ /* 0x000fe20000004200 */
[-C--:B---3--:R-:W-:Y:S02]  /*5c80*/  LEA R8, P0, R224, R222.reuse, 0x2 ;  /* 0x000000dee0087211 */ /* 0x088fe400078010ff */
        /* <DEDUP_REMOVED lines=120> */
[----:B------:R-:W5:Y:S04]  /*6410*/  LDSM.16.MT88.4 R4, [R210+0x1d000] ;  /* 0x01d00000d204783b */ /* 0x000f680000004200 */
[----:B------:R-:W5:Y:S01]  /*6420*/  LDSM.16.MT88.4 R24, [R210+0x1f000] ;  /* 0x01f00000d218783b */ /* 0x000f620000004200 */
        /* <DEDUP_REMOVED lines=22> */
[-C--:B-----5:R-:W-:Y:S01]  /*6590*/  HMMA.16816.F32 R100, R4, R12.reuse, R100 ;  /* 0x0000000c0464723c */ /* 0x0a0fe20000001864 */
        /* <DEDUP_REMOVED lines=36> */
.L_x_1632:
[----:B------:R-:W2:Y:S01]  /*67e0*/  LDL R168, [R1+0x2c] ;  /* 0x00002c0001a87983 */ /* 0x000ea20000100800 */
[----:B------:R-:W-:-:S03]  /*67f0*/  ULDC UR6, c[0x0][0x390] ;  /* 0x0000e40000067ab9 */ /* 0x000fc60000000800 */
[----:B------:R-:W3:Y:S04]  /*6800*/  LDL R167, [R1+0x3c] ;  /* 0x00003c0001a77983 */ /* 0x000ee80000100800 */
[----:B------:R-:W4:Y:S04]  /*6810*/  LDL R165, [R1+0x4c] ;  /* 0x00004c0001a57983 */ /* 0x000f280000100800 */
[----:B------:R-:W5:Y:S04]  /*6820*/  LDL R166, [R1+0x30] ;  /* 0x0000300001a67983 */ /* 0x000f680000100800 */
[----:B------:R-:W5:Y:S04]  /*6830*/  LDL R164, [R1+0x40] ;  /* 0x0000400001a47983 */ /* 0x000f680000100800 */
[----:B------:R-:W5:Y:S01]  /*6840*/  LDL R169, [R1+0x48] ;  /* 0x0000480001a97983 */ /* 0x000f620000100800 */
        /* <DEDUP_REMOVED lines=95> */
[----:B------:R-:W-:Y:S01]  /*6e40*/  F2FP.F16.F32.PACK_AB R50, R51, R50 ;  /* 0x000000323332723e */ /* 0x000fe200000000ff */
[----:B------:R-:W1:Y:S01]  /*6e50*/  S2R R35, SR_TID.X ;  /* 0x0000000000237919 */ /* 0x000e620000002100 */
[----:B------:R-:W-:Y:S01]  /*6e60*/  F2FP.F16.F32.PACK_AB R12, R12, R162 ;  /* 0x000000a20c0c723e */ /* 0x000fe200000000ff */
[----:B------:R-:W-:Y:S01]  /*6e70*/  ULDC.64 UR10, c[0x0][0x450] ;  /* 0x00011400000a7ab9 */ /* 0x000fe20000000a00 */
[----:B------:R-:W-:Y:S01]  /*6e80*/  F2FP.F16.F32.PACK_AB R15, R15, R152 ;  /* 0x000000980f0f723e */ /* 0x000fe200000000ff */
[----:B------:R-:W-:Y:S01]  /*6e90*/  ULDC.64 UR8, c[0x0][0x3f0] ;  /* 0x0000fc0000087ab9 */ /* 0x000fe20000000a00 */
[----:B------:R-:W-:-:S02]  /*6ea0*/  F2FP.F16.F32.PACK_AB R14, R14, R154 ;  /* 0x0000009a0e0e723e */ /* 0x000fc400000000ff */
[----:B------:R-:W-:Y:S02]  /*6eb0*/  F2FP.F16.F32.PACK_AB R11, R11, R156 ;  /* 0x0000009c0b0b723e */ /* 0x000fe400000000ff */
[----:B------:R-:W-:Y:S01]  /*6ec0*/  F2FP.F16.F32.PACK_AB R10, R10, R158 ;  /* 0x0000009e0a0a723e */ /* 0x000fe200000000ff */
[----:B--2---:R-:W-:Y:S04]  /*6ed0*/  STS [R168], R0 ;  /* 0x00000000a8007388 */ /* 0x004fe80000000800 */
[----:B------:R-:W-:Y:S04]  /*6ee0*/  STS [R168+0x400], R3 ;  /* 0x00040003a8007388 */ /* 0x000fe80000000800 */
[----:B---3--:R-:W-:Y:S04]  /*6ef0*/  STS [R167], R5 ;  /* 0x00000005a7007388 */ /* 0x008fe80000000800 */
[----:B----4-:R-:W-:Y:S04]  /*6f00*/  STS [R165], R4 ;  /* 0x00000004a5007388 */ /* 0x010fe80000000800 */
[----:B------:R-:W-:Y:S04]  /*6f10*/  STS [R168+0x2000], R9 ;  /* 0x00200009a8007388 */ /* 0x000fe80000000800 */
[----:B------:R2:W-:Y:S04]  /*6f20*/  STS [R168+0x2400], R8 ;  /* 0x00240008a8007388 */ /* 0x0005e80000000800 */
[----:B------:R-:W-:Y:S04]  /*6f30*/  STS [R167+0x2000], R7 ;  /* 0x00200007a7007388 */ /* 0x000fe80000000800 */
[----:B------:R3:W-:Y:S04]  /*6f40*/  STS [R167+0x2400], R6 ;  /* 0x00240006a7007388 */ /* 0x0007e80000000800 */
[----:B-----5:R-:W-:Y:S04]  /*6f50*/  STS [R166], R33 ;  /* 0x00000021a6007388 */ /* 0x020fe80000000800 */
[----:B------:R-:W-:Y:S04]  /*6f60*/  STS [R166+0x400], R32 ;  /* 0x00040020a6007388 */ /* 0x000fe80000000800 */
[----:B------:R-:W-:Y:S04]  /*6f70*/  STS [R164], R29 ;  /* 0x0000001da4007388 */ /* 0x000fe80000000800 */
[----:B------:R-:W-:Y:S01]  /*6f80*/  STS [R169], R28 ;  /* 0x0000001ca9007388 */ /* 0x000fe20000000800 */
[----:B------:R-:W-:Y:S01]  /*6f90*/  F2FP.F16.F32.PACK_AB R40, R41, R40 ;  /* 0x000000282928723e */ /* 0x000fe200000000ff */
[----:B--2---:R-:W2:Y:S02]  /*6fa0*/  LDC.64 R8, c[0x0][0x468] ;  /* 0x00011a00ff087b82 */ /* 0x004ea40000000a00 */
[----:B------:R-:W-:Y:S04]  /*6fb0*/  STS [R166+0x2000], R31 ;  /* 0x0020001fa6007388 */ /* 0x000fe80000000800 */
[----:B------:R-:W-:Y:S01]  /*6fc0*/  STS [R166+0x2400], R30 ;  /* 0x0024001ea6007388 */ /* 0x000fe20000000800 */
[----:B------:R-:W-:Y:S01]  /*6fd0*/  F2FP.F16.F32.PACK_AB R42, R43, R42 ;  /* 0x0000002a2b2a723e */ /* 0x000fe200000000ff */
[----:B---3--:R-:W3:Y:S02]  /*6fe0*/  LDC.64 R6, c[0x0][0x438] ;  /* 0x00010e00ff067b82 */ /* 0x008ee40000000a00 */
        /* <DEDUP_REMOVED lines=38> */
[----:B-1----:R-:W-:Y:S01]  /*7250*/  SHF.R.S32.HI R34, RZ, 0x1f, R35 ;  /* 0x0000001fff227819 */ /* 0x002fe20000011423 */
[----:B----4-:R-:W4:Y:S01]  /*7260*/  LDL R165, [R1+0x28] ;  /* 0x0000280001a57983 */ /* 0x010f220000100800 */
        /* <DEDUP_REMOVED lines=15> */
[----:B------:R-:W-:Y:S01]  /*7360*/  UIMAD UR6, UR4, UR10, URZ ;  /* 0x0000000a040672a4 */ /* 0x000fe2000f8e023f */
[----:B------:R-:W-:Y:S01]  /*7370*/  MOV R0, UR10 ;  /* 0x0000000a00007c02 */ /* 0x000fe20008000f00 */
[----:B------:R-:W1:Y:S01]  /*7380*/  LDC.64 R14, c[0x0][0x440] ;  /* 0x00011000ff0e7b82 */ /* 0x000e620000000a00 */
[----:B------:R-:W-:Y:S04]  /*7390*/  STS [R166+0x8400], R54 ;  /* 0x00840036a6007388 */ /* 0x000fe80000000800 */
[----:B------:R-:W-:Y:S03]  /*73a0*/  STS [R164+0x8000], R64 ;  /* 0x00800040a4007388 */ /* 0x000fe60000000800 */
[----:B------:R-:W5:Y:S01]  /*73b0*/  LDC.64 R12, c[0x0][0x470] ;  /* 0x00011c00ff0c7b82 */ /* 0x000f620000000a00 */
[----:B------:R-:W-:Y:S04]  /*73c0*/  STS [R169+0x8000], R66 ;  /* 0x00800042a9007388 */ /* 0x000fe80000000800 */
[----:B------:R-:W-:Y:S04]  /*73d0*/  STS [R166+0xa000], R56 ;  /* 0x00a00038a6007388 */ /* 0x000fe80000000800 */
[----:B------:R-:W-:Y:S04]  /*73e0*/  STS [R166+0xa400], R58 ;  /* 0x00a4003aa6007388 */ /* 0x000fe80000000800 */
[----:B------:R-:W-:Y:S04]  /*73f0*/  STS [R164+0xa000], R60 ;  /* 0x00a0003ca4007388 */ /* 0x000fe80000000800 */
[----:B------:R-:W-:Y:S04]  /*7400*/  STS [R169+0xa000], R62 ;  /* 0x00a0003ea9007388 */ /* 0x000fe80000000800 */
[----:B------:R-:W-:Y:S01]  /*7410*/  STS [R168+0xc000], R68 ;  /* 0x00c00044a8007388 */ /* 0x000fe20000000800 */
[----:B------:R-:W-:-:S03]  /*7420*/  LEA.HI R34, R34, R35, RZ, 0x3 ;  /* 0x0000002322227211 */ /* 0x000fc600078f18ff */
[----:B------:R-:W-:Y:S04]  /*7430*/  STS [R168+0xc400], R70 ;  /* 0x00c40046a8007388 */ /* 0x000fe80000000800 */
[----:B------:R-:W-:Y:S04]  /*7440*/  STS [R167+0xc000], R80 ;  /* 0x00c00050a7007388 */ /* 0x000fe80000000800 */
[----:B------:R-:W-:Y:S04]  /*7450*/  STS [R167+0xc400], R82 ;  /* 0x00c40052a7007388 */ /* 0x000fe80000000800 */
[----:B------:R-:W-:Y:S01]  /*7460*/  STS [R168+0xe000], R72 ;  /* 0x00e00048a8007388 */ /* 0x000fe20000000800 */
[----:B------:R-:W-:-:S03]  /*7470*/  LOP3.LUT R2, R34, 0xfffffff8, RZ, 0xc0, !PT ;  /* 0xfffffff822027812 */ /* 0x000fc600078ec0ff */
[----:B------:R-:W-:Y:S04]  /*7480*/  STS [R168+0xe400], R74 ;  /* 0x00e4004aa8007388 */ /* 0x000fe80000000800 */
[----:B------:R-:W-:Y:S04]  /*7490*/  STS [R167+0xe000], R76 ;  /* 0x00e0004ca7007388 */ /* 0x000fe80000000800 */
[----:B------:R-:W-:Y:S04]  /*74a0*/  STS [R167+0xe400], R78 ;  /* 0x00e4004ea7007388 */ /* 0x000fe80000000800 */
[----:B------:R-:W-:Y:S04]  /*74b0*/  STS [R166+0xc000], R84 ;  /* 0x00c00054a6007388 */ /* 0x000fe80000000800 */
[----:B------:R-:W-:Y:S01]  /*74c0*/  STS [R166+0xc400], R86 ;  /* 0x00c40056a6007388 */ /* 0x000fe20000000800 */
[----:B------:R-:W-:-:S03]  /*74d0*/  IMAD.IADD R2, R35, 0x1, -R2 ;  /* 0x0000000123027824 */ /* 0x000fc600078e0a02 */
[----:B------:R-:W-:Y:S04]  /*74e0*/  STS [R164+0xc000], R96 ;  /* 0x00c00060a4007388 */ /* 0x000fe80000000800 */
[----:B------:R-:W-:Y:S04]  /*74f0*/  STS [R164+0xc400], R98 ;  /* 0x00c40062a4007388 */ /* 0x000fe80000000800 */
[----:B------:R-:W-:Y:S04]  /*7500*/  STS [R166+0xe000], R88 ;  /* 0x00e00058a6007388 */ /* 0x000fe80000000800 */
[----:B------:R-:W-:Y:S01]  /*7510*/  STS [R166+0xe400], R90 ;  /* 0x00e4005aa6007388 */ /* 0x000fe20000000800 */
[----:B------:R-:W-:-:S03]  /*7520*/  IMAD.SHL.U32 R2, R2, 0x8, RZ ;  /* 0x0000000802027824 */ /* 0x000fc600078e00ff */
[----:B------:R-:W-:Y:S04]  /*7530*/  STS [R164+0xe000], R92 ;  /* 0x00e0005ca4007388 */ /* 0x000fe80000000800 */
[----:B------:R-:W-:Y:S01]  /*7540*/  STS [R164+0xe400], R94 ;  /* 0x00e4005ea4007388 */ /* 0x000fe20000000800 */
[--C-:B------:R-:W-:Y:S01]  /*7550*/  SHF.R.S32.HI R3, RZ, 0x1f, R2.reuse ;  /* 0x0000001fff037819 */ /* 0x100fe20000011402 */
[----:B------:R-:W-:Y:S02]  /*7560*/  UIMAD UR6, UR32, UR11, UR6 ;  /* 0x0000000b200672a4 */ /* 0x000fe4000f8e0206 */
[----:B------:R-:W-:-:S04]  /*7570*/  IMAD.WIDE.U32 R4, R0, UR32, R2 ;  /* 0x0000002000047c25 */ /* 0x000fc8000f8e0002 */
[C---:B---3--:R-:W-:Y:S02]  /*7580*/  IMAD R0, R6.reuse, UR26, RZ ;  /* 0x0000001a06007c24 */ /* 0x048fe4000f8e02ff */
[----:B------:R-:W-:Y:S01]  /*7590*/  VIADD R5, R5, UR6 ;  /* 0x0000000605057c36 */ /* 0x000fe20008000000 */
[----:B------:R-:W-:Y:S01]  /*75a0*/  SHF.R.S32.HI R10, RZ, 0x3, R34 ;  /* 0x00000003ff0a7819 */ /* 0x000fe20000011422 */
[----:B------:R-:W-:Y:S01]  /*75b0*/  IMAD R7, R7, UR18, R0 ;  /* 0x0000001207077c24 */ /* 0x000fe2000f8e0200 */
[----:B------:R-:W-:Y:S01]  /*75c0*/  ULDC.64 UR6, c[0x0][0x458] ;  /* 0x0001160000067ab9 */ /* 0x000fe20000000a00 */
[----:B------:R-:W-:-:S04]  /*75d0*/  IMAD.WIDE.U32 R4, R6, UR18, R4 ;  /* 0x0000001206047c25 */ /* 0x000fc8000f8e0004 */
[C---:B--2---:R-:W-:Y:S01]  /*75e0*/  IMAD R6, R8.reuse, UR27, RZ ;  /* 0x0000001b08067c24 */ /* 0x044fe2000f8e02ff */
[----:B------:R-:W-:Y:S02]  /*75f0*/  IADD3 R5, R5, R7, RZ ;  /* 0x0000000705057210 */ /* 0x000fe40007ffe0ff */
[----:B------:R-:W-:Y:S01]  /*7600*/  SHF.R.S32.HI R11, RZ, 0x1f, R10 ;  /* 0x0000001fff0b7819 */ /* 0x000fe2000001140a */
[----:B------:R-:W-:Y:S02]  /*7610*/  IMAD R6, R9, UR19, R6 ;  /* 0x0000001309067c24 */ /* 0x000fe4000f8e0206 */
[----:B------:R-:W-:-:S04]  /*7620*/  IMAD.WIDE.U32 R4, R8, UR19, R4 ;  /* 0x0000001308047c25 */ /* 0x000fc8000f8e0004 */
[----:B------:R-:W-:Y:S01]  /*7630*/  IMAD.U32 R8, RZ, RZ, UR6 ;  /* 0x00000006ff087e24 */ /* 0x000fe2000f8e00ff */
[----:B------:R-:W-:Y:S01]  /*7640*/  IADD3 R5, R5, R6, RZ ;  /* 0x0000000605057210 */ /* 0x000fe20007ffe0ff */
[----:B------:R-:W-:Y:S02]  /*7650*/  UIMAD UR4, UR4, UR6, URZ ;  /* 0x00000006040472a4 */ /* 0x000fe4000f8e023f */
[----:B------:R-:W-:-:S04]  /*7660*/  IMAD.WIDE.U32 R8, R8, UR32, R2 ;  /* 0x0000002008087c25 */ /* 0x000fc8000f8e0002 */
[----:B------:R-:W-:Y:S01]  /*7670*/  IMAD R2, R11, UR10, RZ ;  /* 0x0000000a0b027c24 */ /* 0x000fe2000f8e02ff */
[----:B------:R-:W-:Y:S01]  /*7680*/  UIMAD UR32, UR32, UR7, UR4 ;  /* 0x00000007202072a4 */ /* 0x000fe2000f8e0204 */
[----:B------:R-:W-:-:S04]  /*7690*/  IMAD.WIDE.U32 R6, R10, UR10, R4 ;  /* 0x0000000a0a067c25 */ /* 0x000fc8000f8e0004 */
[----:B------:R-:W-:Y:S02]  /*76a0*/  IMAD R2, R10, UR11, R2 ;  /* 0x0000000b0a027c24 */ /* 0x000fe4000f8e0202 */
[----:B------:R-:W-:-:S03]  /*76b0*/  VIADD R5, R9, UR32 ;  /* 0x0000002009057c36 */ /* 0x000fc60008000000 */
[----:B------:R-:W-:Y:S01]  /*76c0*/  IADD3 R3, R7, R2, RZ ;  /* 0x0000000207037210 */ /* 0x000fe20007ffe0ff */
[----:B-1----:R-:W-:Y:S01]  /*76d0*/  IMAD R7, R14, UR26, RZ ;  /* 0x0000001a0e077c24 */ /* 0x002fe2000f8e02ff */
[----:B------:R-:W-:Y:S01]  /*76e0*/  BAR.SYNC.DEFER_BLOCKING 0x0 ;  /* 0x0000000000007b1d */ /* 0x000fe20000010000 */
[----:B------:R-:W-:Y:S01]  /*76f0*/  LEA R2, P0, R6, UR8, 0x1 ;  /* 0x0000000806027c11 */ /* 0x000fe2000f8008ff */
[----:B------:R-:W-:-:S03]  /*7700*/  IMAD.MOV.U32 R4, RZ, RZ, R8 ;  /* 0x000000ffff047224 */ /* 0x000fc600078e0008 */
[----:B------:R-:W-:Y:S01]  /*7710*/  LEA.HI.X R3, R6, UR9, R3, 0x1, P0 ;  /* 0x0000000906037c11 */ /* 0x000fe200080f0c03 */
[----:B------:R-:W-:Y:S01]  /*7720*/  IMAD R6, R15, UR18, R7 ;  /* 0x000000120f067c24 */ /* 0x000fe2000f8e0207 */
[----:B------:R-:W-:Y:S01]  /*7730*/  USHF.L.U32 UR4, UR10, 0x6, URZ ;  /* 0x000000060a047899 */ /* 0x000fe2000800063f */
[----:B------:R-:W-:Y:S01]  /*7740*/  IMAD.WIDE.U32 R4, R14, UR18, R4 ;  /* 0x000000120e047c25 */ /* 0x000fe2000f8e0004 */
[----:B------:R-:W-:-:S04]  /*7750*/  ULDC.64 UR8, c[0x0][0x3f8] ;  /* 0x0000fe0000087ab9 */ /* 0x000fc80000000a00 */
[----:B------:R-:W-:Y:S01]  /*7760*/  IADD3 R5, R5, R6, RZ ;  /* 0x0000000605057210 */ /* 0x000fe20007ffe0ff */
[----:B-----5:R-:W-:-:S04]  /*7770*/  IMAD R6, R12, UR27, RZ ;  /* 0x0000001b0c067c24 */ /* 0x020fc8000f8e02ff */
[----:B------:R-:W-:Y:S02]  /*7780*/  IMAD R13, R13, UR19, R6 ;  /* 0x000000130d0d7c24 */ /* 0x000fe4000f8e0206 */
[----:B------:R-:W-:-:S04]  /*7790*/  IMAD.WIDE.U32 R4, R12, UR19, R4 ;  /* 0x000000130c047c25 */ /* 0x000fc8000f8e0004 */
[----:B------:R-:W-:Y:S01]  /*77a0*/  IMAD.IADD R5, R5, 0x1, R13 ;  /* 0x0000000105057824 */ /* 0x000fe200078e020d */
[----:B------:R-:W-:Y:S01]  /*77b0*/  USHF.L.U64.HI UR10, UR10, 0x6, UR11 ;  /* 0x000000060a0a7899 */ /* 0x000fe2000801020b */
[----:B------:R-:W-:Y:S02]  /*77c0*/  IMAD R6, R11, UR6, RZ ;  /* 0x000000060b067c24 */ /* 0x000fe4000f8e02ff */
[----:B------:R-:W-:Y:S01]  /*77d0*/  IMAD.WIDE.U32 R4, R10, UR6, R4 ;  /* 0x000000060a047c25 */ /* 0x000fe2000f8e0004 */
[----:B------:R-:W-:Y:S02]  /*77e0*/  USHF.L.U32 UR11, UR6, 0x6, URZ ;  /* 0x00000006060b7899 */ /* 0x000fe4000800063f */
[----:B------:R-:W-:Y:S01]  /*77f0*/  USHF.L.U64.HI UR6, UR6, 0x6, UR7 ;  /* 0x0000000606067899 */ /* 0x000fe20008010207 */
[----:B----4-:R-:W-:-:S05]  /*7800*/  LEA R0, R165, UR5, 0x1 ;  /* 0x00000005a5007c11 */ /* 0x010fca000f8e08ff */
[----:B------:R-:W1:Y:S04]  /*7810*/  LDS.128 R16, [R0+0xc000] ;  /* 0x00c0000000107984 */ /* 0x000e680000000c00 */
[----:B------:R-:W2:Y:S04]  /*7820*/  LDS.128 R20, [R0+0x10000] ;  /* 0x0100000000147984 */ /* 0x000ea80000000c00 */
[----:B------:R-:W3:Y:S04]  /*7830*/  LDS.128 R60, [R0+0xd000] ;  /* 0x00d00000003c7984 */ /* 0x000ee80000000c00 */
[----:B------:R-:W4:Y:S04]  /*7840*/  LDS.128 R64, [R0+0x11000] ;  /* 0x0110000000407984 */ /* 0x000f280000000c00 */
[----:B------:R-:W5:Y:S04]  /*7850*/  LDS.128 R56, [R0+0xe000] ;  /* 0x00e0000000387984 */ /* 0x000f680000000c00 */
[----:B------:R-:W5:Y:S04]  /*7860*/  LDS.128 R48, [R0+0x12000] ;  /* 0x0120000000307984 */ /* 0x000f680000000c00 */
[----:B------:R-:W5:Y:S04]  /*7870*/  LDS.128 R52, [R0+0xf000] ;  /* 0x00f0000000347984 */ /* 0x000f680000000c00 */
[----:B------:R-:W5:Y:S04]  /*7880*/  LDS.128 R44, [R0+0x13000] ;  /* 0x01300000002c7984 */ /* 0x000f680000000c00 */
[----:B------:R-:W5:Y:S04]  /*7890*/  LDS.128 R40, [R0+0x14000] ;  /* 0x0140000000287984 */ /* 0x000f680000000c00 */
[----:B------:R-:W5:Y:S04]  /*78a0*/  LDS.128 R32, [R0+0x18000] ;  /* 0x0180000000207984 */ /* 0x000f680000000c00 */
        /* <DEDUP_REMOVED lines=11> */
[----:B------:R-:W-:-:S04]  /*7960*/  IADD3 R8, P0, R2, UR4, RZ ;  /* 0x0000000402087c10 */ /* 0x000fc8000ff1e0ff */
[----:B------:R-:W-:Y:S02]  /*7970*/  IADD3.X R9, R3, UR10, RZ, P0, !PT ;  /* 0x0000000a03097c10 */ /* 0x000fe400087fe4ff */
[----:B------:R-:W-:Y:S02]  /*7980*/  IADD3 R0, R5, R0, RZ ;  /* 0x0000000005007210 */ /* 0x000fe40007ffe0ff */
[----:B------:R-:W-:-:S04]  /*7990*/  LEA R6, P0, R4, UR8, 0x1 ;  /* 0x0000000804067c11 */ /* 0x000fc8000f8008ff */
[----:B------:R-:W-:Y:S02]  /*79a0*/  LEA.HI.X R7, R4, UR9, R0, 0x1, P0 ;  /* 0x0000000904077c11 */ /* 0x000fe400080f0c00 */
[----:B------:R-:W-:Y:S01]  /*79b0*/  IADD3 R4, P0, R6, UR11, RZ ;  /* 0x0000000b06047c10 */ /* 0x000fe2000ff1e0ff */
[----:B------:R-:W-:Y:S01]  /*79c0*/  STG.E.128 desc[UR24][R2.64], R60 ;  /* 0x0000003c02007986 */ /* 0x000fe2000c101d18 */
[----:B------:R-:W-:Y:S02]  /*79d0*/  IADD3 R10, P1, R8, UR4, RZ ;  /* 0x00000004080a7c10 */ /* 0x000fe4000ff3e0ff */
[----:B------:R-:W-:Y:S01]  /*79e0*/  IADD3.X R5, R7, UR6, RZ, P0, !PT ;  /* 0x0000000607057c10 */ /* 0x000fe200087fe4ff */
[----:B----4-:R2:W-:Y:S01]  /*79f0*/  STG.E.128 desc[UR24][R2.64+0x80], R64 ;  /* 0x0000804002007986 */ /* 0x0105e2000c101d18 */
[----:B------:R-:W-:-:S03]  /*7a00*/  IADD3.X R11, R9, UR10, RZ, P1, !PT ;  /* 0x0000000a090b7c10 */ /* 0x000fc60008ffe4ff */
[----:B-----5:R-:W-:Y:S04]  /*7a10*/  STG.E.128 desc[UR24][R8.64], R56 ;  /* 0x0000003808007986 */ /* 0x020fe8000c101d18 */
[----:B------:R3:W-:Y:S04]  /*7a20*/  STG.E.128 desc[UR24][R8.64+0x80], R48 ;  /* 0x0000803008007986 */ /* 0x0007e8000c101d18 */
[----:B------:R4:W-:Y:S04]  /*7a30*/  STG.E.128 desc[UR24][R10.64], R52 ;  /* 0x000000340a007986 */ /* 0x0009e8000c101d18 */
[----:B------:R4:W-:Y:S04]  /*7a40*/  STG.E.128 desc[UR24][R10.64+0x80], R44 ;  /* 0x0000802c0a007986 */ /* 0x0009e8000c101d18 */
[----:B------:R4:W-:Y:S01]  /*7a50*/  STG.E.128 desc[UR24][R6.64], R40 ;  /* 0x0000002806007986 */ /* 0x0009e2000c101d18 */
[----:B--2---:R-:W-:-:S04]  /*7a60*/  IADD3 R2, P0, R4, UR11, RZ ;  /* 0x0000000b04027c10 */ /* 0x004fc8000ff1e0ff */
[----:B------:R-:W-:Y:S02]  /*7a70*/  IADD3.X R3, R5, UR6, RZ, P0, !PT ;  /* 0x0000000605037c10 */ /* 0x000fe400087fe4ff */
[----:B---3--:R-:W-:Y:S01]  /*7a80*/  IADD3 R8, P0, R2, UR11, RZ ;  /* 0x0000000b02087c10 */ /* 0x008fe2000ff1e0ff */
[----:B------:R4:W-:Y:S03]  /*7a90*/  STG.E.128 desc[UR24][R6.64+0x80], R32 ;  /* 0x0000802006007986 */ /* 0x0009e6000c101d18 */
[----:B------:R-:W-:Y:S01]  /*7aa0*/  IADD3.X R9, R3, UR6, RZ, P0, !PT ;  /* 0x0000000603097c10 */ /* 0x000fe200087fe4ff */
[----:B-1----:R4:W-:Y:S04]  /*7ab0*/  STG.E.128 desc[UR24][R4.64], R36 ;  /* 0x0000002404007986 */ /* 0x0029e8000c101d18 */
[----:B------:R4:W-:Y:S04]  /*7ac0*/  STG.E.128 desc[UR24][R4.64+0x80], R28 ;  /* 0x0000801c04007986 */ /* 0x0009e8000c101d18 */
[----:B------:R4:W-:Y:S04]  /*7ad0*/  STG.E.128 desc[UR24][R2.64], R24 ;  /* 0x0000001802007986 */ /* 0x0009e8000c101d18 */
[----:B------:R4:W-:Y:S04]  /*7ae0*/  STG.E.128 desc[UR24][R2.64+0x80], R16 ;  /* 0x0000801002007986 */ /* 0x0009e8000c101d18 */
[----:B------:R4:W-:Y:S04]  /*7af0*/  STG.E.128 desc[UR24][R8.64], R20 ;  /* 0x0000001408007986 */ /* 0x0009e8000c101d18 */
[----:B------:R4:W-:Y:S02]  /*7b00*/  STG.E.128 desc[UR24][R8.64+0x80], R12 ;  /* 0x0000800c08007986 */ /* 0x0009e4000c101d18 */
.L_x_1629:
        /* <DEDUP_REMOVED lines=11> */
.L_x_1636:
[----:B------:R-:W-:Y:S05]  /*7bc0*/  EXIT ;  /* 0x000000000000794d */ /* 0x000fea0003800000 */
.L_x_1638:
        /* <DEDUP_REMOVED lines=11> */
.L_x_2089:


//--------------------- .text._ZN5flash44flash_bwd_dq_dk_dv_loop_seqk_parallel_kernelI23Flash_bwd_kernel_traitsILi128ELi64ELi128ELi8ELi2ELi4ELi2ELb0ELb0EN7cutlass6half_tE19Flash_kernel_traitsILi128ELi64ELi128ELi8ES3_EELb1ELb0ELb0ELb1ELb0ELb0ELb0EEEvNS_16Flash_bwd_paramsE --------------------------
	.section	.text._ZN5flash44flash_bwd_dq_dk_dv_loop_seqk_parallel_kernelI23Flash_bwd_kernel_traitsILi128ELi64ELi128ELi8ELi2ELi4ELi2ELb0ELb0EN7cutlass6half_tE19Flash_kernel_traitsILi128ELi64ELi128ELi8ES3_EELb1ELb0ELb0ELb1ELb0ELb0ELb0EEEvNS_16Flash_bwd_paramsE,"ax",@progbits
	.align	128
        .global         _ZN5flash44flash_bwd_dq_dk_dv_loop_seqk_parallel_kernelI23Flash_bwd_kernel_traitsILi128ELi64ELi128ELi8ELi2ELi4ELi2ELb0ELb0EN7cutlass6half_tE19Flash_kernel_traitsILi128ELi64ELi128ELi8ES3_EELb1ELb0ELb0ELb1ELb0ELb0ELb0EEEvNS_16Flash_bwd_paramsE
        .type           _ZN5flash44flash_bwd_dq_dk_dv_loop_seqk_parallel_kernelI23Flash_bwd_kernel_traitsILi128ELi64ELi128ELi8ELi2ELi4ELi2ELb0ELb0EN7cutlass6half_tE19Flash_kernel_traitsILi128ELi64ELi128ELi8ES3_EELb1ELb0ELb0ELb1ELb0ELb0ELb0EEEvNS_16Flash_bwd_paramsE,@function
        .size           _ZN5flash44flash_bwd_dq_dk_dv_loop_seqk_parallel_kernelI23Flash_bwd_kernel_traitsILi128ELi64ELi128ELi8ELi2ELi4ELi2ELb0ELb0EN7cutlass6half_tE19Flash_kernel_traitsILi128ELi64ELi128ELi8ES3_EELb1ELb0ELb0ELb1ELb0ELb0ELb0EEEvNS_16Flash_bwd_paramsE,(.L_x_2090 - _ZN5flash44flash_bwd_dq_dk_dv_loop_seqk_parallel_kernelI23Flash_bwd_kernel_traitsILi128ELi64ELi128ELi8ELi2ELi4ELi2ELb0ELb0EN7cutlass6half_tE19Flash_kernel_traitsILi128ELi64ELi128ELi8ES3_EELb1ELb0ELb0ELb1ELb0ELb0ELb0EEEvNS_16Flash_bwd_paramsE)
        .other          _ZN5flash44flash_bwd_dq_dk_dv_loop_seqk_parallel_kernelI23Flash_bwd_kernel_traitsILi128ELi64ELi128ELi8ELi2ELi4ELi2ELb0ELb0EN7cutlass6half_tE19Flash_kernel_traitsILi128ELi64ELi128ELi8ES3_EELb1ELb0ELb0ELb1ELb0ELb0ELb0EEEvNS_16Flash_bwd_paramsE,@"STO_CUDA_ENTRY STV_DEFAULT"
_ZN5flash44flash_bwd_dq_dk_dv_loop_seqk_parallel_kernelI23Flash_bwd_kernel_traitsILi128ELi64ELi128ELi8ELi2ELi4ELi2ELb0ELb0EN7cutlass6half_tE19Flash_kernel_traitsILi128ELi64ELi128ELi8ES3_EELb1ELb0ELb0ELb1ELb0ELb0ELb0EEEvNS_16Flash_bwd_paramsE:
.text._ZN5flash44flash_bwd_dq_dk_dv_loop_seqk_parallel_kernelI23Flash_bwd_kernel_traitsILi128ELi64ELi128ELi8ELi2ELi4ELi2ELb0ELb0EN7cutlass6half_tE19Flash_kernel_traitsILi128ELi64ELi128ELi8ES3_EELb1ELb0ELb0ELb1ELb0ELb0ELb0EEEvNS_16Flash_bwd_paramsE:
        /* <DEDUP_REMOVED lines=38> */
[----:B------:R-:W-:-:S02]  /*0260*/  LEA.HI R8, R0, R3, RZ, 0x1 ;  /* 0x0000000300087211 */ /* 0x000fc400078f08ff */
[--C-:B------:R-:W-:Y:S02]  /*0270*/  SHF.R.S32.HI R9, RZ, 0x2, R2.reuse ;  /* 0x00000002ff097819 */ /* 0x100fe40000011402 */
[----:B------:R-:W-:Y:S02]  /*0280*/  SHF.R.S32.HI R6, RZ, 0x1f, R2 ;  /* 0x0000001fff067819 */ /* 0x000fe40000011402 */
[----:B------:R-:W-:Y:S02]  /*0290*/  LEA.HI R0, R5, R3, RZ, 0x2 ;  /* 0x0000000305007211 */ /* 0x000fe400078f10ff */
[----:B------:R-:W-:Y:S02]  /*02a0*/  SHF.R.S32.HI R2, RZ, 0x4, R4 ;  /* 0x00000004ff027819 */ /* 0x000fe40000011404 */
[----:B------:R-:W-:Y:S02]  /*02b0*/  LOP3.LUT R5, R0, 0xfffffffc, RZ, 0xc0, !PT ;  /* 0xfffffffc00057812 */ /* 0x000fe400078ec0ff */
[----:B------:R-:W-:-:S02]  /*02c0*/  LEA.HI R0, R4, R2, RZ, 0x1 ;  /* 0x0000000204007211 */ /* 0x000fc400078f08ff */
[----:B------:R-:W-:Y:S02]  /*02d0*/  LEA.HI R6, R6, R9, RZ, 0x3 ;  /* 0x0000000906067211 */ /* 0x000fe400078f18ff */
[----:B------:R-:W-:Y:S02]  /*02e0*/  LOP3.LUT R8, R8, 0xfffffffe, RZ, 0xc0, !PT ;  /* 0xfffffffe08087812 */ /* 0x000fe400078ec0ff */
[----:B------:R-:W-:Y:S02]  /*02f0*/  LOP3.LUT R0, R0, 0xfffffffe, RZ, 0xc0, !PT ;  /* 0xfffffffe00007812 */ /* 0x000fe400078ec0ff */
[----:B------:R-:W-:Y:S01]  /*0300*/  LOP3.LUT R4, R6, 0xfffffff8, RZ, 0xc0, !PT ;  /* 0xfffffff806047812 */ /* 0x000fe200078ec0ff */
[C---:B------:R-:W-:Y:S01]  /*0310*/  IMAD.IADD R6, R3.reuse, 0x1, -R5 ;  /* 0x0000000103067824 */ /* 0x040fe200078e0a05 */
        /* <DEDUP_REMOVED lines=8> */
[----:B------:R-:W-:Y:S01]  /*03a0*/  LOP3.LUT R3, R12, 0xfffffff8, RZ, 0xc0, !PT ;  /* 0xfffffff80c037812 */ /* 0x000fe200078ec0ff */
[----:B------:R-:W-:Y:S01]  /*03b0*/  IMAD.IADD R4, R9, 0x1, -R4 ;  /* 0x0000000109047824 */ /* 0x000fe200078e0a04 */
[----:B------:R-:W-:Y:S01]  /*03c0*/  LOP3.LUT R0, R0, 0x1c0, RZ, 0xc0, !PT ;  /* 0x000001c000007812 */ /* 0x000fe200078ec0ff */
[----:B------:R-:W-:Y:S01]  /*03d0*/  STL [R1+0x8], R16 ;  /* 0x0000081001007387 */ /* 0x000fe20000100800 */
[----:B------:R-:W-:Y:S01]  /*03e0*/  SHF.R.S32.HI R251, RZ, 0x6, R251 ;  /* 0x00000006fffb7819 */ /* 0x000fe200000114fb */
[----:B------:R-:W-:Y:S01]  /*03f0*/  IMAD.IADD R13, R7, 0x1, -R3 ;  /* 0x00000001070d7824 */ /* 0x000fe200078e0a03 */
[----:B------:R-:W-:Y:S01]  /*0400*/  LOP3.LUT R213, R0, 0x8, R11, 0xf8, !PT ;  /* 0x0000000800d57812 */ /* 0x000fe200078ef80b */
[----:B------:R-:W-:Y:S01]  /*0410*/  IMAD.SHL.U32 R7, R8, 0x200, RZ ;  /* 0x0000020008077824 */ /* 0x000fe200078e00ff */
[----:B------:R-:W-:Y:S01]  /*0420*/  LOP3.LUT R5, R0, 0x30, R2, 0xf8, !PT ;  /* 0x0000003000057812 */ /* 0x000fe200078ef802 */
[C---:B------:R-:W-:Y:S01]  /*0430*/  IMAD.SHL.U32 R209, R251.reuse, 0x8, RZ ;  /* 0x00000008fbd17824 */ /* 0x040fe200078e00ff */
        /* <DEDUP_REMOVED lines=15> */
[C---:B------:R-:W-:Y:S01]  /*0530*/  IMAD R6, R0.reuse, 0x1000, R2 ;  /* 0x0000100000067824 */ /* 0x040fe200078e0202 */
[----:B------:R-:W-:Y:S01]  /*0540*/  LOP3.LUT R210, R7, R11, R210, 0xf6, !PT ;  /* 0x0000000b07d27212 */ /* 0x000fe200078ef6d2 */
[----:B------:R-:W-:Y:S01]  /*0550*/  IMAD.SHL.U32 R2, R0, 0x8, RZ ;  /* 0x0000000800027824 */ /* 0x000fe200078e00ff */
[----:B------:R-:W-:Y:S01]  /*0560*/  LOP3.LUT R0, R3, 0x1c0, RZ, 0xc0, !PT ;  /* 0x000001c003007812 */ /* 0x000fe200078ec0ff */
[----:B------:R-:W-:Y:S01]  /*0570*/  IMAD.SHL.U32 R5, R251, 0x20, RZ ;  /* 0x00000020fb057824 */ /* 0x000fe200078e00ff */
[----:B------:R-:W-:Y:S01]  /*0580*/  LOP3.LUT P4, RZ, R230, 0x2, RZ, 0xc0, !PT ;  /* 0x00000002e6ff7812 */ /* 0x000fe2000788c0ff */
        /* <DEDUP_REMOVED lines=16> */
[----:B------:R-:W-:Y:S01]  /*0690*/  SHF.R.U32.HI R6, RZ, 0x3, R5 ;  /* 0x00000003ff067819 */ /* 0x000fe20000011605 */
        /* <DEDUP_REMOVED lines=8> */
[----:B------:R-:W-:Y:S01]  /*0720*/  IMAD.U32 R0, RZ, RZ, UR5 ;  /* 0x00000005ff007e24 */ /* 0x000fe2000f8e00ff */
[----:B------:R-:W-:Y:S01]  /*0730*/  LOP3.LUT R3, R3, R6, RZ, 0x3c, !PT ;  /* 0x0000000603037212 */ /* 0x000fe200078e3cff */
[----:B------:R-:W-:Y:S01]  /*0740*/  USHF.R.S32.HI UR5, URZ, 0x1f, UR46 ;  /* 0x0000001f3f057899 */ /* 0x000fe2000801142e */
[C---:B------:R-:W-:Y:S02]  /*0750*/  SEL R214, R2.reuse, 0xffffffe0, !P4 ;  /* 0xffffffe002d67807 */ /* 0x040fe40006000000 */
[----:B------:R-:W-:Y:S01]  /*0760*/  SEL R2, R2, 0xffffffe0, !P1 ;  /* 0xffffffe002027807 */ /* 0x000fe20004800000 */
[----:B------:R-:W-:Y:S01]  /*0770*/  IMAD.IADD R220, R4, 0x1, R3 ;  /* 0x0000000104dc7824 */ /* 0x000fe200078e0203 */
[----:B------:R-:W-:Y:S01]  /*0780*/  LEA R232, R232, UR4, 0x1 ;  /* 0x00000004e8e87c11 */ /* 0x000fe2000f8e08ff */
        /* <DEDUP_REMOVED lines=9> */
[----:B------:R-:W-:Y:S01]  /*0820*/  LEA R210, R210, UR4, 0x1 ;  /* 0x00000004d2d27c11 */ /* 0x000fe2000f8e08ff */
[----:B------:R-:W-:Y:S01]  /*0830*/  IMAD.U32 R3, RZ, RZ, UR6 ;  /* 0x00000006ff037e24 */ /* 0x000fe2000f8e00ff */
[----:B------:R-:W-:Y:S01]  /*0840*/  SEL R215, R0, 0xffffffc0, !P3 ;  /* 0xffffffc000d77807 */ /* 0x000fe20005800000 */
[--C-:B------:R-:W-:Y:S01]  /*0850*/  IMAD.IADD R214, R214, 0x1, R213.reuse ;  /* 0x00000001d6d67824 */ /* 0x100fe200078e02d5 */
[----:B------:R-:W-:Y:S01]  /*0860*/  LEA R5, R7, UR5, 0x1 ;  /* 0x0000000507057c11 */ /* 0x000fe2000f8e08ff */
[----:B------:R-:W-:Y:S01]  /*0870*/  IMAD.IADD R235, R232, 0x1, R234 ;  /* 0x00000001e8eb7824 */ /* 0x000fe200078e02ea */
[----:B------:R-:W-:Y:S01]  /*0880*/  SEL R0, R0, 0xffffffc0, !P2 ;  /* 0xffffffc000007807 */ /* 0x000fe20005000000 */
[----:B------:R-:W-:Y:S01]  /*0890*/  IMAD.IADD R216, R215, 0x1, R213 ;  /* 0x00000001d7d87824 */ /* 0x000fe200078e02d5 */
[----:B------:R-:W-:Y:S01]  /*08a0*/  LEA R209, R209, UR5, 0x1 ;  /* 0x00000005d1d17c11 */ /* 0x000fe2000f8e08ff */
[----:B------:R-:W-:Y:S01]  /*08b0*/  IMAD.IADD R4, R2, 0x1, R5 ;  /* 0x0000000102047824 */ /* 0x000fe200078e0205 */
[----:B------:R-:W-:Y:S01]  /*08c0*/  STL [R1], R5 ;  /* 0x0000000501007387 */ /* 0x000fe20000100800 */
[C---:B------:R-:W-:Y:S01]  /*08d0*/  IMAD.IADD R2, R5.reuse, 0x1, R0 ;  /* 0x0000000105027824 */ /* 0x040fe200078e0200 */
[----:B------:R-:W-:Y:S01]  /*08e0*/  ULDC.64 UR6, c[0x0][0x208] ;  /* 0x0000820000067ab9 */ /* 0x000fe20000000a00 */
[C---:B------:R-:W-:Y:S01]  /*08f0*/  VIADD R3, R5.reuse, 0x420 ;  /* 0x0000042005037836 */ /* 0x040fe20000000000 */
[----:B------:R-:W-:Y:S01]  /*0900*/  STL [R1+0xc], R4 ;  /* 0x00000c0401007387 */ /* 0x000fe20000100800 */
[----:B------:R-:W-:-:S02]  /*0910*/  @P1 VIADD R3, R5, 0x3e0 ;  /* 0x000003e005031836 */ /* 0x000fc40000000000 */
[----:B------:R-:W-:Y:S01]  /*0920*/  IMAD R247, R16, 0x10, R247 ;  /* 0x0000001010f77824 */ /* 0x000fe200078e02f7 */
[----:B------:R1:W-:Y:S01]  /*0930*/  STL [R1+0x4], R2 ;  /* 0x0000040201007387 */ /* 0x0003e20000100800 */
[----:B------:R-:W-:Y:S02]  /*0940*/  IMAD.IADD R215, R215, 0x1, R214 ;  /* 0x00000001d7d77824 */ /* 0x000fe400078e02d6 */
[----:B------:R-:W-:Y:S01]  /*0950*/  IMAD.IADD R234, R234, 0x1, R233 ;  /* 0x00000001eaea7824 */ /* 0x000fe200078e02e9 */
[----:B------:R2:W-:Y:S01]  /*0960*/  STL [R1+0x18], R3 ;  /* 0x0000180301007387 */ /* 0x0005e20000100800 */
[----:B-1----:R-:W-:Y:S02]  /*0970*/  IMAD.IADD R2, R4, 0x1, R0 ;  /* 0x0000000104027824 */ /* 0x002fe400078e0200 */
[----:B------:R-:W-:-:S03]  /*0980*/  IMAD.IADD R0, R0, 0x1, R3 ;  /* 0x0000000100007824 */ /* 0x000fc600078e0203 */
[----:B------:R2:W-:Y:S04]  /*0990*/  STL [R1+0x10], R2 ;  /* 0x0000100201007387 */ /* 0x0005e80000100800 */
[----:B------:R2:W-:Y:S02]  /*09a0*/  STL [R1+0x14], R0 ;  /* 0x0000140001007387 */ /* 0x0005e40000100800 */
.L_x_1709:
        /* <DEDUP_REMOVED lines=67> */
.L_x_1639:
        /* <DEDUP_REMOVED lines=19> */
[----:B------:R-:W-:Y:S01]  /*0f10*/  ULDC.64 UR20, c[0x0][0x240] ;  /* 0x0000900000147ab9 */ /* 0x000fe20000000a00 */
[----:B------:R-:W-:Y:S01]  /*0f20*/  ULDC UR61, c[0x0][0x2dc] ;  /* 0x0000b700003d7ab9 */ /* 0x000fe20000000800 */
[----:B------:R-:W-:Y:S01]  /*0f30*/  ULDC UR60, c[0x0][0x270] ;  /* 0x00009c00003c7ab9 */ /* 0x000fe20000000800 */
[----:B------:R-:W-:Y:S02]  /*0f40*/  @!UP1 UIMAD.WIDE.U32 UR30, UR46, UR10, URZ ;  /* 0x0000000a2e1e92a5 */ /* 0x000fe4000f8e003f */
[----:B------:R-:W-:Y:S01]  /*0f50*/  USEL UR29, UR14, URZ, UP2 ;  /* 0x0000003f0e1d7287 */ /* 0x000fe20009000000 */
[----:B-1----:R-:W-:Y:S01]  /*0f60*/  IABS R5, R6 ;  /* 0x0000000600057213 */ /* 0x002fe20000000000 */
[----:B------:R-:W-:Y:S01]  /*0f70*/  UIMAD.WIDE.U32 UR22, UR5, UR20, URZ ;  /* 0x00000014051672a5 */ /* 0x000fe2000f8e003f */
[----:B------:R-:W-:Y:S01]  /*0f80*/  ISETP.NE.AND P3, PT, R6, RZ, PT ;  /* 0x000000ff0600720c */ /* 0x000fe20003f65270 */
[----:B------:R-:W-:Y:S01]  /*0f90*/  UIMAD.WIDE.U32 UR14, UR46, UR58, URZ ;  /* 0x0000003a2e0e72a5 */ /* 0x000fe2000f8e003f */
[----:B------:R-:W1:Y:S01]  /*0fa0*/  I2F.RP R2, R5 ;  /* 0x0000000500027306 */ /* 0x000e620000209400 */
[----:B------:R-:W-:-:S02]  /*0fb0*/  USEL UR54, UR16, UR22, !UP1 ;  /* 0x0000001610367287 */ /* 0x000fc4000c800000 */
[----:B------:R-:W-:Y:S02]  /*0fc0*/  UIADD3 UR45, UR17, UR19, URZ ;  /* 0x00000013112d7290 */ /* 0x000fe4000fffe03f */
[----:B--2---:R-:W-:Y:S01]  /*0fd0*/  UIMAD.WIDE.U32 UR26, UR8, UR12, URZ ;  /* 0x0000000c081a72a5 */ /* 0x004fe2000f8e003f */
[----:B------:R-:W-:Y:S01]  /*0fe0*/  ULDC UR42, c[0x0][0x2c4] ;  /* 0x0000b100002a7ab9 */ /* 0x000fe20000000800 */
[----:B------:R-:W-:Y:S02]  /*0ff0*/  UIMAD UR24, UR5, UR21, URZ ;  /* 0x00000015051872a4 */ /* 0x000fe4000f8e023f */
        /* <DEDUP_REMOVED lines=33> */
[----:B------:R-:W-:-:S02]  /*1210*/  @UP1 UIADD3 UR47, UR15, UR22, URZ ;  /* 0x000000160f2f1290 */ /* 0x000fc4000fffe03f */
[----:B------:R-:W-:Y:S02]  /*1220*/  USHF.L.U64.HI UR12, UR46, 0x7, UR57 ;  /* 0x000000072e0c7899 */ /* 0x000fe40008010239 */
[----:B------:R-:W-:Y:S01]  /*1230*/  IMAD.HI.U32 R0, R0, R2, RZ ;  /* 0x0000000200007227 */ /* 0x000fe200078e00ff */
[----:B------:R-:W-:Y:S02]  /*1240*/  @UP3 USEL UR22, UR8, UR5, !UP1 ;  /* 0x0000000508163287 */ /* 0x000fe4000c800000 */
[----:B------:R-:W-:Y:S01]  /*1250*/  @UP1 UIADD3 UR45, UR23, UR24, URZ ;  /* 0x00000018172d1290 */ /* 0x000fe2000fffe03f */
[----:B------:R-:W-:Y:S01]  /*1260*/  IMAD.MOV R3, RZ, RZ, -R0 ;  /* 0x000000ffff037224 */ /* 0x000fe200078e0a00 */
[----:B------:R-:W-:Y:S01]  /*1270*/  UIADD3 UR8, UR14, -0x40, URZ ;  /* 0xffffffc00e087890 */ /* 0x000fe2000fffe03f */
[----:B------:R-:W-:Y:S02]  /*1280*/  @UP3 ULDC UR23, c[0x0][0x2e4] ;  /* 0x0000b90000173ab9 */ /* 0x000fe40000000800 */
[----:B------:R-:W-:Y:S01]  /*1290*/  IMAD R2, R5, R3, R2 ;  /* 0x0000000305027224 */ /* 0x000fe200078e0202 */
[----:B------:R-:W-:-:S02]  /*12a0*/  @!UP1 UIADD3 UR48, UR31, UR28, URZ ;  /* 0x0000001c1f309290 */ /* 0x000fc4000fffe03f */
[----:B------:R-:W-:Y:S02]  /*12b0*/  USEL UR32, UR12, URZ, UP2 ;  /* 0x0000003f0c207287 */ /* 0x000fe40009000000 */
[----:B------:R-:W-:Y:S01]  /*12c0*/  ISETP.GT.U32.AND P1, PT, R5, R2, PT ;  /* 0x000000020500720c */ /* 0x000fe20003f24070 */
[----:B------:R-:W-:Y:S02]  /*12d0*/  @!UP3 UIMAD UR15, UR46, UR60, UR56 ;  /* 0x0000003c2e0fb2a4 */ /* 0x000fe4000f8e0238 */
[----:B------:R-:W-:Y:S02]  /*12e0*/  @UP3 UIMAD UR28, UR56, UR23, UR22 ;  /* 0x00000017381c32a4 */ /* 0x000fe4000f8e0216 */
[----:B------:R-:W-:Y:S02]  /*12f0*/  USHF.R.S32.HI UR22, URZ, 0x1f, UR8 ;  /* 0x0000001f3f167899 */ /* 0x000fe40008011408 */
[----:B------:R-:W-:Y:S02]  /*1300*/  UIADD3 UR14, UP2, UR8, UR29, URZ ;  /* 0x0000001d080e7290 */ /* 0x000fe4000ff5e03f */
[----:B------:R-:W-:Y:S01]  /*1310*/  @!UP3 UIMAD UR28, UR15, UR42, URZ ;  /* 0x0000002a0f1cb2a4 */ /* 0x000fe2000f8e023f */
[----:B------:R-:W-:Y:S01]  /*1320*/  ULDC.U8 UR43, c[0x0][0x480] ;  /* 0x00012000002b7ab9 */ /* 0x000fe20000000000 */
[----:B------:R-:W-:-:S02]  /*1330*/  UIADD3.X UR15, UR22, UR32, URZ, UP2, !UPT ;  /* 0x00000020160f7290 */ /* 0x000fc400097fe43f */
[----:B------:R-:W-:Y:S01]  /*1340*/  @!P1 IMAD.IADD R2, R2, 0x1, -R5 ;  /* 0x0000000102029824 */ /* 0x000fe200078e0a05 */
[----:B------:R-:W-:Y:S01]  /*1350*/  @!P1 IADD3 R0, R0, 0x1, RZ ;  /* 0x0000000100009810 */ /* 0x000fe20007ffe0ff */
[----:B------:R-:W-:Y:S01]  /*1360*/  UIMAD UR11, UR11, UR14, URZ ;  /* 0x0000000e0b0b72a4 */ /* 0x000fe2000f8e023f */
[----:B------:R-:W-:Y:S01]  /*1370*/  PLOP3.LUT P1, PT, PT, PT, UP0, 0x80, 0x0 ;  /* 0x000000000000781c */ /* 0x000fe20003f2f008 */
[----:B------:R-:W-:Y:S01]  /*1380*/  @UP0 UIADD3 UR27, UR33, UR36, URZ ;  /* 0x00000024211b0290 */ /* 0x000fe2000fffe03f */
[----:B------:R-:W-:Y:S01]  /*1390*/  ISETP.GE.U32.AND P0, PT, R2, R5, PT ;  /* 0x000000050200720c */ /* 0x000fe20003f06070 */
[----:B------:R-:W-:Y:S01]  /*13a0*/  @UP0 UIADD3 UR25, UR33, UR36, URZ ;  /* 0x0000002421190290 */ /* 0x000fe2000fffe03f */
[----:B------:R-:W-:Y:S01]  /*13b0*/  LOP3.LUT R2, R6, UR56, RZ, 0x3c, !PT ;  /* 0x0000003806027c12 */ /* 0x000fe2000f8e3cff */
[----:B------:R-:W-:Y:S01]  /*13c0*/  UISETP.NE.AND UP4, UPT, UR43, URZ, UPT ;  /* 0x0000003f2b00728c */ /* 0x000fe2000bf85270 */
[----:B------:R-:W-:Y:S02]  /*13d0*/  @UP0 ULDC.64 UR12, c[0x0][0x248] ;  /* 0x00009200000c0ab9 */ /* 0x000fe40000000a00 */
[----:B------:R-:W-:Y:S01]  /*13e0*/  ISETP.GE.AND P2, PT, R2, RZ, PT ;  /* 0x000000ff0200720c */ /* 0x000fe20003f46270 */
[----:B------:R-:W-:Y:S01]  /*13f0*/  @UP0 ULDC.64 UR18, c[0x0][0x250] ;  /* 0x0000940000120ab9 */ /* 0x000fe20000000a00 */
[----:B------:R-:W-:-:S02]  /*1400*/  UIMAD.WIDE.U32 UR42, UR10, UR14, URZ ;  /* 0x0000000e0a2a72a5 */ /* 0x000fc4000f8e003f */
[----:B------:R-:W-:Y:S02]  /*1410*/  UIMAD UR14, UR10, UR15, UR11 ;  /* 0x0000000f0a0e72a4 */ /* 0x000fe4000f8e020b */
[----:B------:R-:W-:Y:S01]  /*1420*/  @UP0 UIMAD.WIDE.U32 UR16, UR27, UR12, URZ ;  /* 0x0000000c1b1002a5 */ /* 0x000fe2000f8e003f */
[----:B------:R-:W-:Y:S01]  /*1430*/  @P0 VIADD R0, R0, 0x1 ;  /* 0x0000000100000836 */ /* 0x000fe20000000000 */
[----:B------:R-:W-:Y:S01]  /*1440*/  @UP0 UIMAD.WIDE.U32 UR10, UR25, UR18, URZ ;  /* 0x00000012190a02a5 */ /* 0x000fe2000f8e003f */
[----:B------:R-:W-:Y:S01]  /*1450*/  PLOP3.LUT P0, PT, PT, PT, UP3, 0x80, 0x0 ;  /* 0x000000000000781c */ /* 0x000fe20003f0f038 */
[----:B------:R-:W-:Y:S01]  /*1460*/  UIMAD UR50, UR56, UR61, URZ ;  /* 0x0000003d383272a4 */ /* 0x000fe2000f8e023f */
[----:B------:R-:W-:Y:S01]  /*1470*/  IMAD.MOV.U32 R17, RZ, RZ, R0 ;  /* 0x000000ffff117224 */ /* 0x000fe200078e0000 */
[----:B------:R-:W-:Y:S02]  /*1480*/  @UP0 UIMAD UR27, UR27, UR13, URZ ;  /* 0x0000000d1b1b02a4 */ /* 0x000fe4000f8e023f */
[----:B------:R-:W-:-:S02]  /*1490*/  @UP0 UIMAD UR15, UR25, UR19, URZ ;  /* 0x00000013190f02a4 */ /* 0x000fc4000f8e023f */
[----:B------:R-:W-:Y:S01]  /*14a0*/  USEL UR51, UR26, URZ, UP4 ;  /* 0x0000003f1a337287 */ /* 0x000fe2000a000000 */
[----:B------:R-:W-:Y:S01]  /*14b0*/  @!P2 IADD3 R17, -R17, RZ, RZ ;  /* 0x000000ff1111a210 */ /* 0x000fe20007ffe1ff */
[----:B------:R-:W-:Y:S01]  /*14c0*/  USEL UR52, UR49, URZ, UP4 ;  /* 0x0000003f31347287 */ /* 0x000fe2000a000000 */
[----:B------:R-:W-:Y:S01]  /*14d0*/  @!P3 LOP3.LUT R17, RZ, R6, RZ, 0x33, !PT ;  /* 0x00000006ff11b212 */ /* 0x000fe200078e33ff */
[----:B------:R-:W-:Y:S02]  /*14e0*/  USHF.R.S32.HI UR41, URZ, 0x1f, UR37 ;  /* 0x0000001f3f297899 */ /* 0x000fe40008011425 */
[----:B------:R-:W-:Y:S02]  /*14f0*/  USHF.R.S32.HI UR53, URZ, 0x1f, UR50 ;  /* 0x0000001f3f357899 */ /* 0x000fe40008011432 */
        /* <DEDUP_REMOVED lines=18> */
.L_x_1641:
        /* <DEDUP_REMOVED lines=13> */
.L_x_1642:
        /* <DEDUP_REMOVED lines=11> */
.L_x_1643:
[----:B------:R-:W-:-:S04]  /*17a0*/  UIMAD UR5, UR46, UR60, UR56 ;  /* 0x0000003c2e0572a4 */ /* 0x000fc8000f8e0238 */
[----:B------:R-:W-:-:S12]  /*17b0*/  UIMAD UR5, UR5, UR58, URZ ;  /* 0x0000003a050572a4 */ /* 0x000fd8000f8e023f */
.L_x_1644:
[----:B------:R-:W1:Y:S01]  /*17c0*/  S2R R24, SR_TID.X ;  /* 0x0000000000187919 */ /* 0x000e620000002100 */
[----:B------:R-:W2:Y:S01]  /*17d0*/  LDC.64 R4, c[0x0][0x420] ;  /* 0x00010800ff047b82 */ /* 0x000ea20000000a00 */
[----:B------:R-:W-:Y:S01]  /*17e0*/  SHF.R.S32.HI R231, RZ, 0x1f, R230 ;  /* 0x0000001fffe77819 */ /* 0x000fe200000114e6 */
[----:B------:R-:W-:Y:S01]  /*17f0*/  USHF.R.S32.HI UR23, URZ, 0x1f, UR56 ;  /* 0x0000001f3f177899 */ /* 0x000fe20008011438 */
[----:B------:R-:W-:Y:S01]  /*1800*/  BSSY B1, `(.L_x_1640) ;  /* 0x0000b0d000017945 */ /* 0x000fe20003800000 */
[----:B------:R-:W-:Y:S02]  /*1810*/  UIADD3 UR39, UR8, UR5, URZ ;  /* 0x0000000508277290 */ /* 0x000fe4000fffe03f */
[----:B------:R-:W-:Y:S02]  /*1820*/  UIMAD UR16, UR61, UR60, URZ ;  /* 0x0000003c3d1072a4 */ /* 0x000fe4000f8e023f */
[----:B------:R-:W-:Y:S02]  /*1830*/  UIADD3 UR28, UR8, UR28, URZ ;  /* 0x0000001c081c7290 */ /* 0x000fe4000fffe03f */
[----:B------:R-:W-:Y:S01]  /*1840*/  UISETP.GE.AND UP2, UPT, UR40, 0x1, UPT ;  /* 0x000000012800788c */ /* 0x000fe2000bf46270 */
[----:B------:R-:W-:Y:S01]  /*1850*/  ULDC.64 UR14, c[0x0][0x258] ;  /* 0x00009600000e7ab9 */ /* 0x000fe20000000a00 */
[----:B------:R-:W-:Y:S01]  /*1860*/  ULDC.64 UR30, c[0x0][0x400] ;  /* 0x00010000001e7ab9 */ /* 0x000fe20000000a00 */
[----:B------:R-:W-:Y:S01]  /*1870*/  UIMAD UR17, UR23, UR14, URZ ;  /* 0x0000000e171172a4 */ /* 0x000fe2000f8e023f */
[----:B------:R-:W-:Y:S01]  /*1880*/  IMAD.U32 R10, RZ, RZ, UR14 ;  /* 0x0000000eff0a7e24 */ /* 0x000fe2000f8e00ff */
[----:B------:R-:W-:-:S02]  /*1890*/  ULDC.64 UR24, c[0x0][0x3e0] ;  /* 0x0000f80000187ab9 */ /* 0x000fc40000000a00 */
[----:B------:R-:W-:Y:S02]  /*18a0*/  UIMAD UR38, UR56, UR15, UR17 ;  /* 0x0000000f382672a4 */ /* 0x000fe4000f8e0211 */
[----:B------:R-:W-:Y:S01]  /*18b0*/  ULEA.HI.SX32 UR17, UR44, 0xffffffff, 0x1a ;  /* 0xffffffff2c117891 */ /* 0x000fe2000f8fd23f */
[----:B------:R-:W-:Y:S02]  /*18c0*/  ULDC.64 UR14, c[0x0][0x2b0] ;  /* 0x0000ac00000e7ab9 */ /* 0x000fe40000000a00 */
[----:B------:R-:W-:-:S03]  /*18d0*/  UIMAD.WIDE UR28, UR28, 0x4, UR14 ;  /* 0x000000041c1c78a5 */ /* 0x000fc6000f8e020e */
[----:B------:R-:W-:Y:S02]  /*18e0*/  ULDC.64 UR14, c[0x0][0x478] ;  /* 0x00011e00000e7ab9 */ /* 0x000fe40000000a00 */
[----:B------:R-:W-:Y:S01]  /*18f0*/  UIMAD.WIDE UR14, UR39, 0x4, UR14 ;  /* 0x00000004270e78a5 */ /* 0x000fe2000f8e020e */
[----:B-1----:R-:W-:-:S04]  /*1900*/  SHF.R.S32.HI R25, RZ, 0x1f, R24 ;  /* 0x0000001fff197819 */ /* 0x002fc80000011418 */
[CC--:B------:R-:W-:Y:S02]  /*1910*/  LEA.HI R0, R25.reuse, R24.reuse, RZ, 0x3 ;  /* 0x0000001819007211 */ /* 0x0c0fe400078f18ff */
[----:B------:R-:W-:Y:S02]  /*1920*/  LEA.HI R11, R25, R24, RZ, 0x5 ;  /* 0x00000018190b7211 */ /* 0x000fe400078f28ff */
[----:B------:R-:W-:-:S04]  /*1930*/  SHF.R.S32.HI R0, RZ, 0x3, R0 ;  /* 0x00000003ff007819 */ /* 0x000fc80000011400 */
[----:B------:R-:W-:Y:S02]  /*1940*/  SHF.R.S32.HI R23, RZ, 0x1f, R0 ;  /* 0x0000001fff177819 */ /* 0x000fe40000011400 */
[----:B------:R-:W-:-:S03]  /*1950*/  IADD3 R3, P0, R0, UR8, RZ ;  /* 0x0000000800037c10 */ /* 0x000fc6000ff1e0ff */
[C---:B--2---:R-:W-:Y:S01]  /*1960*/  IMAD R14, R23.reuse, R4, RZ ;  /* 0x00000004170e7224 */ /* 0x044fe200078e02ff */
[----:B------:R-:W-:Y:S01]  /*1970*/  IADD3.X R8, R23, UR22, RZ, P0, !PT ;  /* 0x0000001617087c10 */ /* 0x000fe200087fe4ff */
[C---:B------:R-:W-:Y:S01]  /*1980*/  IMAD.WIDE.U32 R6, R3.reuse, UR20, R230 ;  /* 0x0000001403067c25 */ /* 0x040fe2000f8e00e6 */
[----:B------:R-:W-:Y:S01]  /*1990*/  IADD3 R2, P0, R230, UR10, RZ ;  /* 0x0000000ae6027c10 */ /* 0x000fe2000ff1e0ff */
[----:B------:R-:W-:Y:S02]  /*19a0*/  ULDC.64 UR10, c[0x0][0x428] ;  /* 0x00010a00000a7ab9 */ /* 0x000fe40000000a00 */
[----:B------:R-:W-:Y:S01]  /*19b0*/  IMAD R9, R8, UR20, RZ ;  /* 0x0000001408097c24 */ /* 0x000fe2000f8e02ff */
[----:B------:R-:W-:Y:S01]  /*19c0*/  IADD3 R8, P1, R6, UR54, RZ ;  /* 0x0000003606087c10 */ /* 0x000fe2000ff3e0ff */
[----:B------:R-:W-:Y:S01]  /*19d0*/  IMAD R6, R4, UR22, RZ ;  /* 0x0000001604067c24 */ /* 0x000fe2000f8e02ff */
[----:B------:R-:W-:Y:S01]  /*19e0*/  UIMAD UR5, UR23, UR10, URZ ;  /* 0x0000000a170572a4 */ /* 0x000fe2000f8e023f */
[----:B------:R-:W-:Y:S01]  /*19f0*/  IMAD R9, R3, UR21, R9 ;  /* 0x0000001503097c24 */ /* 0x000fe2000f8e0209 */
[----:B------:R-:W-:Y:S01]  /*1a00*/  IADD3.X R3, R231, UR48, RZ, P0, !PT ;  /* 0x00000030e7037c10 */ /* 0x000fe200087fe4ff */
[----:B------:R-:W-:Y:S01]  /*1a10*/  IMAD R14, R0, R5, R14 ;  /* 0x00000005000e7224 */ /* 0x000fe200078e020e */
[----:B------:R-:W-:Y:S01]  /*1a20*/  UIMAD UR11, UR56, UR11, UR5 ;  /* 0x0000000b380b72a4 */ /* 0x000fe2000f8e0205 */
[----:B------:R-:W-:Y:S01]  /*1a30*/  PLOP3.LUT P0, PT, PT, PT, UP2, 0x80, 0x0 ;  /* 0x000000000000781c */ /* 0x000fe20003f0f028 */
[----:B------:R-:W-:Y:S01]  /*1a40*/  USHF.L.U32 UR5, UR16, 0x6, URZ ;  /* 0x0000000610057899 */ /* 0x000fe2000800063f */
[----:B------:R-:W-:Y:S01]  /*1a50*/  IADD3.X R9, R7, UR45, R9, P1, !PT ;  /* 0x0000002d07097c10 */ /* 0x000fe20008ffe409 */
[----:B------:R-:W-:Y:S01]  /*1a60*/  IMAD R7, R5, UR8, R6 ;  /* 0x0000000805077c24 */ /* 0x000fe2000f8e0206 */
[----:B------:R-:W-:Y:S01]  /*1a70*/  ULDC.64 UR22, c[0x0][0x210] ;  /* 0x0000840000167ab9 */ /* 0x000fe20000000a00 */
[----:B------:R-:W-:Y:S01]  /*1a80*/  IMAD.WIDE.U32 R2, R4, UR8, R2 ;  /* 0x0000000804027c25 */ /* 0x000fe2000f8e0002 */
[----:B------:R-:W-:-:S02]  /*1a90*/  USHF.R.S32.HI UR8, URZ, 0x1f, UR5 ;  /* 0x0000001f3f087899 */ /* 0x000fc40008011405 */
[----:B------:R-:W-:Y:S01]  /*1aa0*/  UIADD3 UR5, UP1, UP0, UR42, UR5, UR50 ;  /* 0x000000052a057290 */ /* 0x000fe2000f83e032 */
[----:B------:R-:W-:Y:S02]  /*1ab0*/  IMAD.U32 R6, RZ, RZ, UR10 ;  /* 0x0000000aff067e24 */ /* 0x000fe4000f8e00ff */
[----:B------:R-:W-:Y:S01]  /*1ac0*/  IMAD.IADD R3, R3, 0x1, R7 ;  /* 0x0000000103037824 */ /* 0x000fe200078e0207 */
[----:B------:R-:W-:Y:S01]  /*1ad0*/  UIADD3.X UR8, UR49, UR8, UR53, UP1, UP0 ;  /* 0x0000000831087290 */ /* 0x000fe20008fe0435 */
[----:B------:R-:W-:Y:S01]  /*1ae0*/  IMAD.WIDE.U32 R8, R10, UR56, R8 ;  /* 0x000000380a087c25 */ /* 0x000fe2000f8e0008 */
[----:B------:R-:W-:-:S03]  /*1af0*/  UIADD3 UR10, UP1, UP0, UR51, UR5, UR55 ;  /* 0x00000005330a7290 */ /* 0x000fc6000f83e037 */
[----:B------:R-:W-:Y:S01]  /*1b00*/  IMAD.WIDE.U32 R2, R6, UR56, R2 ;  /* 0x0000003806027c25 */ /* 0x000fe2000f8e0002 */
[----:B------:R-:W-:Y:S01]  /*1b10*/  LOP3.LUT R6, R11, 0xffffffe0, RZ, 0xc0, !PT ;  /* 0xffffffe00b067812 */ /* 0x000fe200078ec0ff */
[----:B------:R-:W-:Y:S01]  /*1b20*/  UIADD3.X UR5, UR52, UR8, UR47, UP1, UP0 ;  /* 0x0000000834057290 */ /* 0x000fe20008fe042f */
[----:B------:R-:W-:Y:S01]  /*1b30*/  LEA R12, P4, R8, UR22, 0x1 ;  /* 0x00000016080c7c11 */ /* 0x000fe2000f8808ff */
[----:B------:R-:W-:Y:S01]  /*1b40*/  VIADD R7, R3, UR11 ;  /* 0x0000000b03077c36 */ /* 0x000fe20008000000 */
[----:B------:R-:W-:Y:S01]  /*1b50*/  SHF.R.S32.HI R3, RZ, 0x5, R11 ;  /* 0x00000005ff037819 */ /* 0x000fe2000001140b */
[----:B------:R-:W-:Y:S02]  /*1b60*/  IMAD.IADD R21, R24, 0x1, -R6 ;  /* 0x0000000118157824 */ /* 0x000fe400078e0a06 */
[----:B------:R-:W-:Y:S02]  /*1b70*/  IMAD.MOV.U32 R6, RZ, RZ, R2 ;  /* 0x000000ffff067224 */ /* 0x000fe400078e0002 */
[----:B------:R-:W-:-:S02]  /*1b80*/  IMAD R3, R3, UR16, R21 ;  /* 0x0000001003037c24 */ /* 0x000fc4000f8e0215 */
[----:B------:R-:W-:-:S03]  /*1b90*/  IMAD.WIDE.U32 R6, R0, R4, R6 ;  /* 0x0000000400067225 */ /* 0x000fc600078e0006 */
[----:B------:R-:W-:Y:S01]  /*1ba0*/  IADD3 R2, P2, R3, UR10, RZ ;  /* 0x0000000a03027c10 */ /* 0x000fe2000ff5e0ff */
[----:B------:R-:W-:Y:S01]  /*1bb0*/  IMAD.IADD R14, R7, 0x1, R14 ;  /* 0x00000001070e7824 */ /* 0x000fe200078e020e */
[----:B------:R-:W-:Y:S01]  /*1bc0*/  LEA R10, P3, R6, UR24, 0x1 ;  /* 0x00000018060a7c11 */ /* 0x000fe2000f8608ff */
[----:B------:R-:W-:Y:S01]  /*1bd0*/  VIADD R16, R9, UR38 ;  /* 0x0000002609107c36 */ /* 0x000fe20008000000 */
[----:B------:R-:W-:Y:S02]  /*1be0*/  LEA R19, P1, R2, UR30, 0x2 ;  /* 0x0000001e02137c11 */ /* 0x000fe4000f8210ff */
[----:B------:R-:W-:Y:S02]  /*1bf0*/  LEA.HI.X.SX32 R3, R3, UR5, 0x1, P2 ;  /* 0x0000000503037c11 */ /* 0x000fe400090f0eff */
[----:B------:R-:W-:Y:S02]  /*1c00*/  LEA.HI.X R11, R6, UR25, R14, 0x1, P3 ;  /* 0x00000019060b7c11 */ /* 0x000fe400098f0c0e */
[----:B------:R-:W-:-:S02]  /*1c10*/  LEA.HI.X R18, R2, UR31, R3, 0x2, P1 ;  /* 0x0000001f02127c11 */ /* 0x000fc400088f1403 */
        /* <DEDUP_REMOVED lines=13> */
[----:B------:R-:W-:Y:S01]  /*1cf0*/  ULOP3.LUT UR14, UR17, 0xfffffffe, URZ, 0xc0, !UPT ;  /* 0xfffffffe110e7892 */ /* 0x000fe2000f8ec03f */
[----:B------:R-:W-:Y:S01]  /*1d00*/  SHF.R.U32.HI R3, RZ, 0x3, R2 ;  /* 0x00000003ff037819 */ /* 0x000fe20000011602 */
[----:B------:R-:W-:Y:S01]  /*1d10*/  @P0 BAR.SYNC.DEFER_BLOCKING 0x0 ;  /* 0x0000000000000b1d */ /* 0x000fe20000010000 */
[----:B------:R-:W-:Y:S01]  /*1d20*/  ISETP.GE.AND P4, PT, R0, UR5, PT ;  /* 0x0000000500007c0c */ /* 0x000fe2000bf86270 */
[----:B------:R-:W-:Y:S01]  /*1d30*/  UIADD3 UR14, UR8, -UR14, URZ ;  /* 0x8000000e080e7290 */ /* 0x000fe2000fffe03f */
[----:B------:R-:W-:Y:S01]  /*1d40*/  LOP3.LUT R3, R15, R3, RZ, 0x3c, !PT ;  /* 0x000000030f037212 */ /* 0x000fe200078e3cff */
[----:B------:R-:W-:Y:S01]  /*1d50*/  IMAD.MOV.U32 R242, RZ, RZ, R10 ;  /* 0x000000fffff27224 */ /* 0x000fe200078e000a */
[----:B------:R-:W-:Y:S01]  /*1d60*/  ISETP.GE.AND P3, PT, R22, UR5, PT ;  /* 0x0000000516007c0c */ /* 0x000fe2000bf66270 */
[----:B------:R-:W-:Y:S01]  /*1d70*/  UMOV UR11, UR29 ;  /* 0x0000001d000b7c82 */ /* 0x000fe20008000000 */
[----:B------:R-:W-:Y:S01]  /*1d80*/  UISETP.NE.AND UP0, UPT, UR14, 0x1, UPT ;  /* 0x000000010e00788c */ /* 0x000fe2000bf05270 */
[----:B------:R-:W-:-:S02]  /*1d90*/  IMAD R3, R251, 0x200, R3 ;  /* 0x00000200fb037824 */ /* 0x000fc400078e0203 */
[----:B------:R-:W-:Y:S02]  /*1da0*/  IMAD.MOV.U32 R243, RZ, RZ, R11 ;  /* 0x000000fffff37224 */ /* 0x000fe400078e000b */
[----:B------:R-:W-:Y:S01]  /*1db0*/  VIADD R15, R230, 0x40 ;  /* 0x00000040e60f7836 */ /* 0x000fe20000000000 */
        /* <DEDUP_REMOVED lines=18> */
.L_x_1647:
[----:B------:R-:W-:Y:S05]  /*1ee0*/  BSYNC B0 ;  /* 0x0000000000007941 */ /* 0x000fea0003800000 */
.L_x_1646:
        /* <DEDUP_REMOVED lines=29> */
.L_x_1649:
[----:B------:R-:W-:Y:S05]  /*20c0*/  BSYNC B0 ;  /* 0x0000000000007941 */ /* 0x000fea0003800000 */
.L_x_1648:
        /* <DEDUP_REMOVED lines=14> */
.L_x_1651:
        /* <DEDUP_REMOVED lines=20> */
.L_x_1652:
[----:B------:R-:W-:Y:S05]  /*22f0*/  BSYNC B0 ;  /* 0x0000000000007941 */ /* 0x000fea0003800000 */
.L_x_1650:
        /* <DEDUP_REMOVED lines=13> */
.L_x_1654:
        /* <DEDUP_REMOVED lines=29> */
.L_x_1655:
[----:B------:R-:W-:Y:S05]  /*25a0*/  BSYNC B0 ;  /* 0x0000000000007941 */ /* 0x000fea0003800000 */
.L_x_1653:
        /* <DEDUP_REMOVED lines=55> */
.L_x_1657:
[----:B------:R-:W-:Y:S05]  /*2920*/  BSYNC B0 ;  /* 0x0000000000007941 */ /* 0x000fea0003800000 */
.L_x_1656:
        /* <DEDUP_REMOVED lines=33> */
.L_x_1659:
[----:B------:R-:W-:Y:S05]  /*2b40*/  BSYNC B0 ;  /* 0x0000000000007941 */ /* 0x000fea0003800000 */
.L_x_1658:
        /* <DEDUP_REMOVED lines=34> */
.L_x_1661:
[----:B------:R-:W-:Y:S05]  /*2d70*/  BSYNC B0 ;  /* 0x0000000000007941 */ /* 0x000fea0003800000 */
.L_x_1660:
        /* <DEDUP_REMOVED lines=33> */
.L_x_1663:
[----:B------:R-:W-:Y:S05]  /*2f90*/  BSYNC B0 ;  /* 0x0000000000007941 */ /* 0x000fea0003800000 */
.L_x_1662:
        /* <DEDUP_REMOVED lines=42> */
.L_x_1665:
[----:B------:R-:W-:Y:S05]  /*3240*/  BSYNC B0 ;  /* 0x0000000000007941 */ /* 0x000fea0003800000 */
.L_x_1664:
        /* <DEDUP_REMOVED lines=32> */
.L_x_1667:
[----:B------:R-:W-:Y:S05]  /*3450*/  BSYNC B0 ;  /* 0x0000000000007941 */ /* 0x000fea0003800000 */
.L_x_1666:
        /* <DEDUP_REMOVED lines=32> */
.L_x_1669:
[----:B------:R-:W-:Y:S05]  /*3660*/  BSYNC B0 ;  /* 0x0000000000007941 */ /* 0x000fea0003800000 */
.L_x_1668:
        /* <DEDUP_REMOVED lines=8> */
[----:B------:R-:W-:Y:S01]  /*36f0*/  ISETP.GE.AND P2, PT, R15, UR5, PT ;  /* 0x000000050f007c0c */ /* 0x000fe2000bf46270 */
[----:B------:R-:W-:Y:S02]  /*3700*/  IMAD.X R3, RZ, RZ, R23, P0 ;  /* 0x000000ffff037224 */ /* 0x000fe400000e0617 */
[----:B------:R-:W-:-:S04]  /*3710*/  IMAD.WIDE.U32 R6, R0, UR18, R6 ;  /* 0x0000001200067c25 */ /* 0x000fc8000f8e0006 */
[----:B------:R-:W-:-:S04]  /*3720*/  IMAD R3, R3, UR18, RZ ;  /* 0x0000001203037c24 */ /* 0x000fc8000f8e02ff */
[----:B-1----:R-:W1:Y:S01]  /*3730*/  @!P3 LDC.64 R8, c[0x0][0x220] ;  /* 0x00008800ff08bb82 */ /* 0x002e620000000a00 */
[----:B------:R-:W-:Y:S01]  /*3740*/  IMAD R0, R0, UR19, R3 ;  /* 0x0000001300007c24 */ /* 0x000fe2000f8e0203 */
[----:B------:R1:W-:Y:S03]  /*3750*/  @P3 STS.128 [R2+0x17000], RZ ;  /* 0x017000ff02003388 */ /* 0x0003e60000000c00 */
[----:B------:R-:W-:-:S03]  /*3760*/  IMAD.IADD R0, R7, 0x1, R0 ;  /* 0x0000000107007824 */ /* 0x000fc600078e0200 */
[----:B------:R-:W5:Y:S01]  /*3770*/  @!P2 LDC.64 R4, c[0x0][0x220] ;  /* 0x00008800ff04ab82 */ /* 0x000f620000000a00 */
        /* <DEDUP_REMOVED lines=13> */
.L_x_1671:
[----:B------:R-:W-:Y:S05]  /*3850*/  BSYNC B0 ;  /* 0x0000000000007941 */ /* 0x000fea0003800000 */
.L_x_1670:
[----:B------:R-:W-:Y:S01]  /*3860*/  ULDC.64 UR18, c[0x0][0x3c8] ;  /* 0x0000f20000127ab9 */ /* 0x000fe20000000a00 */
[----:B------:R-:W-:Y:S01]  /*3870*/  USHF.R.S32.HI UR12, URZ, 0x1f, UR56 ;  /* 0x0000001f3f0c7899 */ /* 0x000fe20008011438 */
[----:B------:R-:W-:Y:S01]  /*3880*/  ISETP.NE.AND P0, PT, R11, RZ, PT ;  /* 0x000000ff0b00720c */ /* 0x000fe20003f05270 */
[----:B------:R-:W-:Y:S01]  /*3890*/  UISETP.NE.U32.AND UP1, UPT, UR18, URZ, UPT ;  /* 0x0000003f1200728c */ /* 0x000fe2000bf25070 */
[----:B------:R-:W1:Y:S01]  /*38a0*/  LDC.64 R10, c[0x0][0x3b8] ;  /* 0x0000ee00ff0a7b82 */ /* 0x000e620000000a00 */
[----:B------:R-:W-:Y:S02]  /*38b0*/  ISETP.NE.AND P5, PT, R16, RZ, PT ;  /* 0x000000ff1000720c */ /* 0x000fe40003fa5270 */
[----:B------:R-:W-:Y:S01]  /*38c0*/  ISETP.NE.AND P4, PT, R19, RZ, PT ;  /* 0x000000ff1300720c */ /* 0x000fe20003f85270 */
[----:B------:R-:W-:Y:S01]  /*38d0*/  UISETP.NE.AND.EX UP1, UPT, UR19, URZ, UPT, UP1 ;  /* 0x0000003f1300728c */ /* 0x000fe2000bf25310 */
[----:B------:R-:W-:Y:S01]  /*38e0*/  ISETP.NE.AND P3, PT, R18, RZ, PT ;  /* 0x000000ff1200720c */ /* 0x000fe20003f65270 */
[----:B------:R-:W-:Y:S01]  /*38f0*/  IMAD.MOV.U32 R245, RZ, RZ, 0x7f800000 ;  /* 0x7f800000fff57424 */ /* 0x000fe200078e00ff */
[----:B------:R-:W0:Y:S01]  /*3900*/  LDGDEPBAR ;  /* 0x00000000000079af */ /* 0x000e220000000000 */
[----:B------:R-:W-:-:S02]  /*3910*/  IMAD.MOV.U32 R246, RZ, RZ, 0x7f800000 ;  /* 0x7f800000fff67424 */ /* 0x000fc400078e00ff */
[----:B------:R-:W-:Y:S01]  /*3920*/  IMAD.MOV.U32 R239, RZ, RZ, 0x7f800000 ;  /* 0x7f800000ffef7424 */ /* 0x000fe200078e00ff */
[----:B------:R-:W-:Y:S01]  /*3930*/  PLOP3.LUT P2, PT, PT, PT, UP1, 0x80, 0x0 ;  /* 0x000000000000781c */ /* 0x000fe20003f4f018 */
[----:B------:R-:W-:Y:S01]  /*3940*/  IMAD.MOV.U32 R6, RZ, RZ, 0x4 ;  /* 0x00000004ff067424 */ /* 0x000fe200078e00ff */
[----:B------:R-:W-:Y:S01]  /*3950*/  LEA.HI R0, R25, R24, RZ, 0x4 ;  /* 0x0000001819007211 */ /* 0x000fe200078f20ff */
[----:B------:R-:W-:Y:S01]  /*3960*/  IMAD.MOV.U32 R244, RZ, RZ, 0x7f800000 ;  /* 0x7f800000fff47424 */ /* 0x000fe200078e00ff */
[----:B------:R-:W-:Y:S01]  /*3970*/  @UP1 ULDC.64 UR20, c[0x0][0x3d0] ;  /* 0x0000f40000141ab9 */ /* 0x000fe20000000a00 */
[----:B------:R-:W-:Y:S01]  /*3980*/  @UP1 UMOV UR13, UR12 ;  /* 0x0000000c000d1c82 */ /* 0x000fe20008000000 */
[----:B------:R-:W-:Y:S01]  /*3990*/  @UP1 UIMAD UR5, UR57, UR20, URZ ;  /* 0x00000014390512a4 */ /* 0x000fe2000f8e023f */
[----:B------:R-:W-:Y:S01]  /*39a0*/  @UP1 UMOV UR12, UR56 ;  /* 0x00000038000c1c82 */ /* 0x000fe20008000000 */
[----:B------:R-:W-:Y:S01]  /*39b0*/  ULDC UR32, c[0x0][0x2d0] ;  /* 0x0000b40000207ab9 */ /* 0x000fe20000000800 */
[----:B------:R-:W-:-:S02]  /*39c0*/  @UP1 UIMAD.WIDE.U32 UR12, UR46, UR20, UR12 ;  /* 0x000000142e0c12a5 */ /* 0x000fc4000f8e000c */
[----:B------:R-:W-:Y:S01]  /*39d0*/  @UP1 UIMAD UR5, UR46, UR21, UR5 ;  /* 0x000000152e0512a4 */ /* 0x000fe2000f8e0205 */
[----:B-1----:R-:W2:Y:S01]  /*39e0*/  LDG.E.64 R4, desc[UR6][R10.64+0x8] ;  /* 0x000008060a047981 */ /* 0x002ea2000c1e1b00 */
[----:B------:R-:W-:Y:S02]  /*39f0*/  @UP1 ULEA UR18, UP0, UR12, UR18, 0x2 ;  /* 0x000000120c121291 */ /* 0x000fe4000f80103f */
[----:B------:R-:W-:Y:S01]  /*3a00*/  @UP1 UIADD3 UR5, UR13, UR5, URZ ;  /* 0x000000050d051290 */ /* 0x000fe2000fffe03f */
[----:B------:R-:W-:-:S03]  /*3a10*/  ULDC UR35, c[0x0][0x2dc] ;  /* 0x0000b70000237ab9 */ /* 0x000fc60000000800 */
[----:B------:R-:W-:Y:S01]  /*3a20*/  @UP1 ULEA.HI.X UR19, UR12, UR19, UR5, 0x2, UP0 ;  /* 0x000000130c131291 */ /* 0x000fe200080f1405 */
[----:B--234-:R-:W-:Y:S01]  /*3a30*/  IMAD.U32 R2, RZ, RZ, UR18 ;  /* 0x00000012ff027e24 */ /* 0x01cfe2000f8e00ff */
[----:B------:R-:W-:Y:S01]  /*3a40*/  LOP3.LUT R0, R0, 0xfffffff0, RZ, 0xc0, !PT ;  /* 0xfffffff000007812 */ /* 0x000fe200078ec0ff */
[----:B------:R-:W-:Y:S01]  /*3a50*/  @!P0 IMAD.WIDE R6, R14, R6, UR10 ;  /* 0x0000000a0e068e25 */ /* 0x000fe2000f8e0206 */
[----:B------:R-:W-:-:S03]  /*3a60*/  @UP1 ULDC UR5, c[0x0][0x2e8] ;  /* 0x0000ba0000051ab9 */ /* 0x000fc60000000800 */
[----:B------:R-:W-:Y:S01]  /*3a70*/  IMAD.U32 R3, RZ, RZ, UR19 ;  /* 0x00000013ff037e24 */ /* 0x000fe2000f8e00ff */
[----:B------:R-:W5:Y:S04]  /*3a80*/  @!P0 LDG.E R244, desc[UR6][R6.64] ;  /* 0x0000000606f48981 */ /* 0x000f68000c1e1900 */
[----:B------:R1:W2:Y:S04]  /*3a90*/  @P2 LDG.E R8, desc[UR6][R2.64] ;  /* 0x0000000602082981 */ /* 0x0002a8000c1e1900 */
[----:B------:R-:W3:Y:S01]  /*3aa0*/  LDG.E.64 R10, desc[UR6][R10.64] ;  /* 0x000000060a0a7981 */ /* 0x000ee2000c1e1b00 */
[----:B-1----:R-:W-:-:S04]  /*3ab0*/  IMAD.MOV.U32 R2, RZ, RZ, 0x4 ;  /* 0x00000004ff027424 */ /* 0x002fc800078e00ff */
[----:B------:R-:W-:-:S05]  /*3ac0*/  IMAD.WIDE R2, R247, R2, UR10 ;  /* 0x0000000af7027e25 */ /* 0x000fca000f8e0202 */
[----:B------:R-:W5:Y:S04]  /*3ad0*/  @!P5 LDG.E R245, desc[UR6][R2.64] ;  /* 0x0000000602f5d981 */ /* 0x000f68000c1e1900 */
[----:B------:R-:W5:Y:S04]  /*3ae0*/  @!P4 LDG.E R246, desc[UR6][R2.64+0x20] ;  /* 0x0000200602f6c981 */ /* 0x000f68000c1e1900 */
[----:B------:R1:W5:Y:S01]  /*3af0*/  @!P3 LDG.E R239, desc[UR6][R2.64+0x80] ;  /* 0x0000800602efb981 */ /* 0x000362000c1e1900 */
[----:B------:R-:W-:Y:S01]  /*3b00*/  IMAD.IADD R0, R24, 0x1, -R0 ;  /* 0x0000000118007824 */ /* 0x000fe200078e0a00 */
[----:B------:R-:W2:Y:S01]  /*3b10*/  @P2 MUFU.RCP R6, UR5 ;  /* 0x0000000500062d08 */ /* 0x000ea20008001000 */
[----:B-1----:R-:W1:Y:S03]  /*3b20*/  S2R R3, SR_TID.X ;  /* 0x0000000000037919 */ /* 0x002e660000002100 */
[----:B------:R-:W-:-:S04]  /*3b30*/  SHF.R.S32.HI R2, RZ, 0x1f, R0 ;  /* 0x0000001fff027819 */ /* 0x000fc80000011400 */
[----:B------:R-:W-:Y:S01]  /*3b40*/  LEA.HI R2, R2, R0, RZ, 0x3 ;  /* 0x0000000002027211 */ /* 0x000fe200078f18ff */
[----:B------:R-:W-:-:S03]  /*3b50*/  UIMAD UR5, UR46, UR60, UR56 ;  /* 0x0000003c2e0572a4 */ /* 0x000fc6000f8e0238 */
[----:B------:R-:W-:Y:S01]  /*3b60*/  LOP3.LUT R2, R2, 0xfffffff8, RZ, 0xc0, !PT ;  /* 0xfffffff802027812 */ /* 0x000fe200078ec0ff */
[----:B------:R-:W-:Y:S01]  /*3b70*/  IMAD.SHL.U32 R7, R251, 0x20, RZ ;  /* 0x00000020fb077824 */ /* 0x000fe200078e00ff */
[----:B------:R-:W-:-:S03]  /*3b80*/  USHF.L.U32 UR5, UR5, 0x5, URZ ;  /* 0x0000000505057899 */ /* 0x000fc6000800063f */
[----:B------:R-:W-:Y:S01]  /*3b90*/  IMAD.IADD R0, R0, 0x1, -R2 ;  /* 0x0000000100007824 */ /* 0x000fe200078e0a02 */
[----:B------:R-:W-:-:S04]  /*3ba0*/  USHF.R.S32.HI UR13, URZ, 0x1f, UR5 ;  /* 0x0000001f3f0d7899 */ /* 0x000fc80008011405 */
[C---:B------:R-:W-:Y:S02]  /*3bb0*/  LOP3.LUT P0, RZ, R0.reuse, 0x2, RZ, 0xc0, !PT ;  /* 0x0000000200ff7812 */ /* 0x040fe4000780c0ff */
[----:B------:R-:W-:Y:S02]  /*3bc0*/  LOP3.LUT P3, RZ, R0, 0x4, RZ, 0xc0, !PT ;  /* 0x0000000400ff7812 */ /* 0x000fe4000786c0ff */
[----:B------:R-:W-:Y:S01]  /*3bd0*/  SHF.R.S32.HI R0, RZ, 0x1f, R21 ;  /* 0x0000001fff007819 */ /* 0x000fe20000011415 */
[----:B-1----:R-:W-:-:S05]  /*3be0*/  IMAD.SHL.U32 R3, R3, 0x2, RZ ;  /* 0x0000000203037824 */ /* 0x002fca00078e00ff */
[----:B------:R-:W-:Y:S01]  /*3bf0*/  LOP3.LUT R7, R7, 0x6, R3, 0xf8, !PT ;  /* 0x0000000607077812 */ /* 0x000fe200078ef803 */
[----:B------:R-:W-:-:S04]  /*3c00*/  IMAD.U32 R3, RZ, RZ, UR34 ;  /* 0x00000022ff037e24 */ /* 0x000fc8000f8e00ff */
[----:B------:R-:W-:Y:S02]  /*3c10*/  IMAD R229, R3, 0x80, R7 ;  /* 0x0000008003e57824 */ /* 0x000fe400078e0207 */
[----:B------:R-:W-:Y:S02]  /*3c20*/  IMAD.MOV.U32 R218, RZ, RZ, 0x20 ;  /* 0x00000020ffda7424 */ /* 0x000fe400078e00ff */
[----:B------:R-:W-:Y:S01]  /*3c30*/  IMAD.MOV.U32 R217, RZ, RZ, 0x40 ;  /* 0x00000040ffd97424 */ /* 0x000fe200078e00ff */
        /* <DEDUP_REMOVED lines=65> */
[----:B------:R-:W-:Y:S02]  /*4050*/  SEL R218, R218, 0xffffffe0, !P0 ;  /* 0xffffffe0dada7807 */ /* 0x000fe40004000000 */
[----:B------:R-:W-:Y:S02]  /*4060*/  SEL R217, R217, 0xffffffc0, !P3 ;  /* 0xffffffc0d9d97807 */ /* 0x000fe40005800000 */
[----:B------:R-:W-:-:S04]  /*4070*/  IADD3 R248, P5, P4, R4, UR5, R21 ;  /* 0x0000000504f87c10 */ /* 0x000fc8000fcbe015 */
[----:B------:R-:W-:Y:S01]  /*4080*/  IADD3.X R250, R5, UR13, R0, P5, P4 ;  /* 0x0000000d05fa7c10 */ /* 0x000fe2000afe8400 */
[----:B------:R-:W-:Y:S02]  /*4090*/  VIADD R0, R220, 0x2000 ;  /* 0x00002000dc007836 */ /* 0x000fe40000000000 */
[----:B--2---:R-:W-:-:S05]  /*40a0*/  @P2 FMUL.FTZ R2, R8, R6 ;  /* 0x0000000608022220 */ /* 0x004fca0000410000 */
[----:B------:R-:W-:Y:S01]  /*40b0*/  @P2 R2UR UR14, R2 ;  /* 0x00000000020e22ca */ /* 0x000fe200000e0000 */
[----:B------:R-:W-:Y:S01]  /*40c0*/  VIADD R2, R219, 0x2000 ;  /* 0x00002000db027836 */ /* 0x000fe20000000000 */
[----:B---3--:R-:W-:Y:S02]  /*40d0*/  R2UR UR12, R10 ;  /* 0x000000000a0c72ca */ /* 0x008fe400000e0000 */
[----:B------:R-:W-:Y:S02]  /*40e0*/  R2UR UR29, R11 ;  /* 0x000000000b1d72ca */ /* 0x000fe400000e0000 */
[----:B------:R-:W-:Y:S01]  /*40f0*/  SEL R2, R2, R219, !P1 ;  /* 0x000000db02027207 */ /* 0x000fe20004800000 */
[----:B------:R-:W-:Y:S01]  /*4100*/  UIADD3 UR13, UR37, 0x80, URZ ;  /* 0x00000080250d7890 */ /* 0x000fe2000fffe03f */
[----:B------:R-:W-:Y:S02]  /*4110*/  SEL R0, R0, R220, !P1 ;  /* 0x000000dc00007207 */ /* 0x000fe40004800000 */
[----:B------:R-:W-:-:S02]  /*4120*/  LEA R211, R2, UR4, 0x1 ;  /* 0x0000000402d37c11 */ /* 0x000fc4000f8e08ff */
[----:B------:R-:W-:Y:S01]  /*4130*/  IADD3 R2, R247, -UR40, -R229 ;  /* 0x80000028f7027c10 */ /* 0x000fe2000fffe8e5 */
[----:B------:R-:W-:Y:S01]  /*4140*/  IMAD.WIDE.U32 R248, R248, -0x2daee0ad, RZ ;  /* 0xd2511f53f8f87825 */ /* 0x000fe200078e00ff */
[----:B------:R-:W-:Y:S01]  /*4150*/  LEA R212, R0, UR4, 0x1 ;  /* 0x0000000400d47c11 */ /* 0x000fe2000f8e08ff */
[----:B------:R-:W-:Y:S02]  /*4160*/  UMOV UR5, URZ ;  /* 0x0000003f00057c82 */ /* 0x000fe40008000000 */
[----:B------:R-:W-:Y:S01]  /*4170*/  VIADD R252, R2, UR9 ;  /* 0x0000000902fc7c36 */ /* 0x000fe20008000000 */
[----:B------:R-:W-:Y:S01]  /*4180*/  UISETP.GE.AND UP0, UPT, UR13, UR9, UPT ;  /* 0x000000090d00728c */ /* 0x000fe2000bf06270 */
[----:B------:R-:W-:Y:S01]  /*4190*/  LOP3.LUT R250, R250, UR12, RZ, 0x3c, !PT ;  /* 0x0000000cfafa7c12 */ /* 0x000fe2000f8e3cff */
[----:B------:R-:W-:Y:S02]  /*41a0*/  UIADD3 UR27, UR12, -0x4ab325aa, URZ ;  /* 0xb54cda560c1b7890 */ /* 0x000fe4000fffe03f */
[----:B------:R-:W-:-:S02]  /*41b0*/  UIADD3 UR25, UR12, 0x1715609d, URZ ;  /* 0x1715609d0c197890 */ /* 0x000fc4000fffe03f */
[----:B------:R-:W-:Y:S02]  /*41c0*/  UIADD3 UR23, UR12, 0x78dde6e4, URZ ;  /* 0x78dde6e40c177890 */ /* 0x000fe4000fffe03f */
[----:B------:R-:W-:Y:S02]  /*41d0*/  UIADD3 UR21, UR12, -0x255992d5, URZ ;  /* 0xdaa66d2b0c157890 */ /* 0x000fe4000fffe03f */
[----:B------:R-:W-:Y:S02]  /*41e0*/  UIADD3 UR31, UR12, 0x3c6ef372, URZ ;  /* 0x3c6ef3720c1f7890 */ /* 0x000fe4000fffe03f */
[----:B------:R-:W-:Y:S02]  /*41f0*/  UIADD3 UR19, UR12, -0x61c88647, URZ ;  /* 0x9e3779b90c137890 */ /* 0x000fe4000fffe03f */
[----:B------:R-:W-:Y:S02]  /*4200*/  UIADD3 UR28, UR29, 0x646e171e, URZ ;  /* 0x646e171e1d1c7890 */ /* 0x000fe4000fffe03f */
[----:B------:R-:W-:-:S02]  /*4210*/  UIADD3 UR26, UR29, -0x56f99767, URZ ;  /* 0xa90668991d1a7890 */ /* 0x000fc4000fffe03f */
[----:B------:R-:W-:Y:S02]  /*4220*/  UIADD3 UR24, UR29, -0x126145ec, URZ ;  /* 0xed9eba141d187890 */ /* 0x000fe4000fffe03f */
[----:B------:R-:W-:Y:S02]  /*4230*/  UIADD3 UR22, UR29, 0x32370b8f, URZ ;  /* 0x32370b8f1d167890 */ /* 0x000fe4000fffe03f */
[----:B------:R-:W-:Y:S02]  /*4240*/  UIADD3 UR20, UR29, 0x76cf5d0a, URZ ;  /* 0x76cf5d0a1d147890 */ /* 0x000fe4000fffe03f */
[----:B------:R-:W-:Y:S01]  /*4250*/  UIADD3 UR30, UR29, -0x4498517b, URZ ;  /* 0xbb67ae851d1e7890 */ /* 0x000fe2000fffe03f */
[----:B------:R-:W-:Y:S01]  /*4260*/  @UP1 UMOV UR5, UR14 ;  /* 0x0000000e00051c82 */ /* 0x000fe20008000000 */
[----:B------:R-:W-:Y:S01]  /*4270*/  ULDC.U8 UR13, c[0x0][0x388] ;  /* 0x0000e200000d7ab9 */ /* 0x000fe20000000000 */
[----:B------:R-:W-:-:S09]  /*4280*/  ULDC UR12, c[0x0][0x2ec] ;  /* 0x0000bb00000c7ab9 */ /* 0x000fd20000000800 */
.L_x_1674:
[----:B------:R-:W0:Y:S01]  /*4290*/  LDGDEPBAR ;  /* 0x00000000000079af */ /* 0x000e220000000000 */
[C---:B------:R-:W-:Y:S01]  /*42a0*/  IMAD.IADD R0, R212.reuse, 0x1, R218 ;  /* 0x00000001d4007824 */ /* 0x040fe200078e02da */
[----:B------:R-:W-:Y:S01]  /*42b0*/  PLOP3.LUT P0, PT, PT, PT, UP0, 0x80, 0x0 ;  /* 0x000000000000781c */ /* 0x000fe20003f0f008 */
[--C-:B------:R-:W-:Y:S05]  /*42c0*/  IMAD.IADD R3, R212, 0x1, R217.reuse ;  /* 0x00000001d4037824 */ /* 0x100fea00078e02d9 */
[----:B------:R-:W2:Y:S01]  /*42d0*/  LDL R206, [R1+0x8] ;  /* 0x0000080001ce7983 */ /* 0x000ea20000100800 */
[----:B------:R-:W-:Y:S01]  /*42e0*/  IMAD.IADD R2, R0, 0x1, R217 ;  /* 0x0000000100027824 */ /* 0x000fe200078e02d9 */
[----:B------:R-:W-:Y:S01]  /*42f0*/  PLOP3.LUT P2, PT, PT, PT, UP0, 0x80, 0x0 ;  /* 0x000000000000781c */ /* 0x000fe20003f4f008 */
[----:B------:R-:W-:Y:S01]  /*4300*/  UISETP.GE.AND UP3, UPT, UR8, 0x1, UPT ;  /* 0x000000010800788c */ /* 0x000fe2000bf66270 */
[----:B------:R-:W-:Y:S11]  /*4310*/  PLOP3.LUT P4, PT, PT, PT, UP0, 0x80, 0x0 ;  /* 0x000000000000781c */ /* 0x000ff60003f8f008 */
[----:B------:R-:W-:Y:S02]  /*4320*/  @!UPT UIADD3 URZ, URZ, URZ, URZ ;  /* 0x0000003f3f3ff290 */ /* 0x000fe4000fffe03f */
[C---:B------:R-:W-:Y:S01]  /*4330*/  @P4 ISETP.GE.AND P4, PT, R229.reuse, UR9, PT ;  /* 0x00000009e5004c0c */ /* 0x040fe2000bf86270 */
[----:B------:R-:W-:Y:S04]  /*4340*/  DEPBAR.LE SB0, 0x0 ;  /* 0x000080000000791a */ /* 0x000fe80000000000 */
[----:B------:R-:W-:Y:S06]  /*4350*/  BAR.SYNC.DEFER_BLOCKING 0x0 ;  /* 0x0000000000007b1d */ /* 0x000fec0000010000 */
[----:B------:R-:W-:Y:S08]  /*4360*/  LDSM.16.M88.4 R32, [R212] ;  /* 0x00000000d420783b */ /* 0x000ff00000000200 */
[----:B------:R-:W1:Y:S08]  /*4370*/  LDSM.16.M88.4 R16, [R213+0xc000] ;  /* 0x00c00000d510783b */ /* 0x000e700000000200 */
[----:B------:R-:W3:Y:S08]  /*4380*/  LDSM.16.M88.4 R28, [R212+0x1000] ;  /* 0x00100000d41c783b */ /* 0x000ef00000000200 */
[----:B------:R-:W4:Y:S08]  /*4390*/  LDSM.16.M88.4 R164, [R213+0xc800] ;  /* 0x00c80000d5a4783b */ /* 0x000f300000000200 */
[----:B------:R-:W-:Y:S08]  /*43a0*/  LDSM.16.M88.4 R168, [R0] ;  /* 0x0000000000a8783b */ /* 0x000ff00000000200 */
[----:B------:R-:W4:Y:S01]  /*43b0*/  LDSM.16.M88.4 R172, [R214+0xc000] ;  /* 0x00c00000d6ac783b */ /* 0x000f220000000200 */
[-C--:B-1----:R-:W-:Y:S07]  /*43c0*/  HMMA.16816.F32 R4, R32, R16.reuse, RZ ;  /* 0x000000102004723c */ /* 0x082fee00000018ff */
[----:B------:R-:W1:Y:S01]  /*43d0*/  LDSM.16.M88.4 R176, [R0+0x1000] ;  /* 0x0010000000b0783b */ /* 0x000e620000000200 */
[C---:B---3--:R-:W-:Y:S07]  /*43e0*/  HMMA.16816.F32 R8, R28.reuse, R16, RZ ;  /* 0x000000101c08723c */ /* 0x048fee00000018ff */
[----:B------:R-:W3:Y:S01]  /*43f0*/  LDSM.16.M88.4 R180, [R214+0xc800] ;  /* 0x00c80000d6b4783b */ /* 0x000ee20000000200 */
[-C--:B------:R-:W-:Y:S07]  /*4400*/  HMMA.16816.F32 R12, R28, R18.reuse, RZ ;  /* 0x000000121c0c723c */ /* 0x080fee00000018ff */
[----:B------:R-:W-:Y:S01]  /*4410*/  LDSM.16.M88.4 R184, [R3] ;  /* 0x0000000003b8783b */ /* 0x000fe20000000200 */
[C---:B------:R-:W-:Y:S07]  /*4420*/  HMMA.16816.F32 R16, R32.reuse, R18, RZ ;  /* 0x000000122010723c */ /* 0x040fee00000018ff */
[----:B------:R-:W3:Y:S01]  /*4430*/  LDSM.16.M88.4 R188, [R216+0xc000] ;  /* 0x00c00000d8bc783b */ /* 0x000ee20000000200 */
[-C--:B----4-:R-:W-:Y:S06]  /*4440*/  HMMA.16816.F32 R20, R32, R164.reuse, RZ ;  /* 0x000000a42014723c */ /* 0x090fec00000018ff */
[C---:B------:R-:W-:Y:S01]  /*4450*/  HMMA.16816.F32 R24, R28.reuse, R164, RZ ;  /* 0x000000a41c18723c */ /* 0x040fe200000018ff */
[----:B------:R-:W4:Y:S05]  /*4460*/  LDSM.16.M88.4 R192, [R3+0x1000] ;  /* 0x0010000003c0783b */ /* 0x000f2a0000000200 */
[-C--:B------:R-:W-:Y:S03]  /*4470*/  HMMA.16816.F32 R28, R28, R166.reuse, RZ ;  /* 0x000000a61c1c723c */ /* 0x080fe600000018ff */
[----:B------:R-:W4:Y:S03]  /*4480*/  LDSM.16.M88.4 R196, [R216+0xc800] ;  /* 0x00c80000d8c4783b */ /* 0x000f260000000200 */
[----:B------:R-:W-:Y:S05]  /*4490*/  HMMA.16816.F32 R32, R32, R166, RZ ;  /* 0x000000a62020723c */ /* 0x000fea00000018ff */
[----:B------:R-:W-:Y:S01]  /*44a0*/  LDSM.16.M88.4 R164, [R2] ;  /* 0x0000000002a4783b */ /* 0x000fe20000000200 */
[-C--:B------:R-:W-:Y:S06]  /*44b0*/  HMMA.16816.F32 R4, R168, R172.reuse, R4 ;  /* 0x000000aca804723c */ /* 0x080fec0000001804 */
[C---:B-1----:R-:W-:Y:S01]  /*44c0*/  HMMA.16816.F32 R8, R176.reuse, R172, R8 ;  /* 0x000000acb008723c */ /* 0x042fe20000001808 */
[----:B------:R-:W-:Y:S05]  /*44d0*/  LDSM.16.M88.4 R200, [R2+0x1000] ;  /* 0x0010000002c8783b */ /* 0x000fea0000000200 */
[-C--:B------:R-:W-:Y:S06]  /*44e0*/  HMMA.16816.F32 R12, R176, R174.reuse, R12 ;  /* 0x000000aeb00c723c */ /* 0x080fec000000180c */
[C---:B------:R-:W-:Y:S01]  /*44f0*/  HMMA.16816.F32 R16, R168.reuse, R174, R16 ;  /* 0x000000aea810723c */ /* 0x040fe20000001810 */
[----:B------:R-:W1:Y:S05]  /*4500*/  LDSM.16.M88.4 R172, [R215+0xc000] ;  /* 0x00c00000d7ac783b */ /* 0x000e6a0000000200 */
[-C--:B---3--:R-:W-:Y:S06]  /*4510*/  HMMA.16816.F32 R20, R168, R180.reuse, R20 ;  /* 0x000000b4a814723c */ /* 0x088fec0000001814 */
[C---:B------:R-:W-:Y:S06]  /*4520*/  HMMA.16816.F32 R24, R176.reuse, R180, R24 ;  /* 0x000000b4b018723c */ /* 0x040fec0000001818 */
[-C--:B------:R-:W-:Y:S01]  /*4530*/  HMMA.16816.F32 R28, R176, R182.reuse, R28 ;  /* 0x000000b6b01c723c */ /* 0x080fe2000000181c */
[----:B------:R-:W3:Y:S05]  /*4540*/  LDSM.16.M88.4 R176, [R215+0xc800] ;  /* 0x00c80000d7b0783b */ /* 0x000eea0000000200 */
[----:B------:R-:W-:Y:S03]  /*4550*/  HMMA.16816.F32 R32, R168, R182, R32 ;  /* 0x000000b6a820723c */ /* 0x000fe60000001820 */
[----:B------:R-:W-:Y:S03]  /*4560*/  LDSM.16.M88.4 R168, [R212+0x2000] ;  /* 0x00200000d4a8783b */ /* 0x000fe60000000200 */
[-C--:B------:R-:W-:Y:S05]  /*4570*/  HMMA.16816.F32 R4, R184, R188.reuse, R4 ;  /* 0x000000bcb804723c */ /* 0x080fea0000001804 */
[----:B------:R-:W3:Y:S01]  /*4580*/  LDSM.16.M88.4 R180, [R213+0x10000] ;  /* 0x01000000d5b4783b */ /* 0x000ee20000000200 */
[C---:B----4-:R-:W-:Y:S06]  /*4590*/  HMMA.16816.F32 R8, R192.reuse, R188, R8 ;  /* 0x000000bcc008723c */ /* 0x050fec0000001808 */
[-C--:B------:R-:W-:Y:S06]  /*45a0*/  HMMA.16816.F32 R12, R192, R190.reuse, R12 ;  /* 0x000000bec00c723c */ /* 0x080fec000000180c */
[C---:B------:R-:W-:Y:S01]  /*45b0*/  HMMA.16816.F32 R16, R184.reuse, R190, R16 ;  /* 0x000000beb810723c */ /* 0x040fe20000001810 */
[----:B------:R-:W4:Y:S05]  /*45c0*/  LDSM.16.M88.4 R188, [R212+0x3000] ;  /* 0x00300000d4bc783b */ /* 0x000f2a0000000200 */
[-C--:B------:R-:W-:Y:S06]  /*45d0*/  HMMA.16816.F32 R20, R184, R196.reuse, R20 ;  /* 0x000000c4b814723c */ /* 0x080fec0000001814 */
[C---:B------:R-:W-:Y:S06]  /*45e0*/  HMMA.16816.F32 R24, R192.reuse, R196, R24 ;  /* 0x000000c4c018723c */ /* 0x040fec0000001818 */
[-C--:B------:R-:W-:Y:S01]  /*45f0*/  HMMA.16816.F32 R28, R192, R198.reuse, R28 ;  /* 0x000000c6c01c723c */ /* 0x080fe2000000181c */
[----:B------:R-:W4:Y:S05]  /*4600*/  LDSM.16.M88.4 R192, [R213+0x10800] ;  /* 0x01080000d5c0783b */ /* 0x000f2a0000000200 */
[----:B------:R-:W-:Y:S03]  /*4610*/  HMMA.16816.F32 R32, R184, R198, R32 ;  /* 0x000000c6b820723c */ /* 0x000fe60000001820 */
[----:B------:R-:W-:Y:S03]  /*4620*/  LDSM.16.M88.4 R184, [R214+0x10000] ;  /* 0x01000000d6b8783b */ /* 0x000fe60000000200 */
[-C--:B-1----:R-:W-:Y:S05]  /*4630*/  HMMA.16816.F32 R4, R164, R172.reuse, R4 ;  /* 0x000000aca404723c */ /* 0x082fea0000001804 */
[----:B------:R-:W-:Y:S01]  /*4640*/  LDSM.16.M88.4 R196, [R0+0x3000] ;  /* 0x0030000000c4783b */ /* 0x000fe20000000200 */
[C---:B------:R-:W-:Y:S06]  /*4650*/  HMMA.16816.F32 R8, R200.reuse, R172, R8 ;  /* 0x000000acc808723c */ /* 0x040fec0000001808 */
[-C--:B------:R-:W-:Y:S06]  /*4660*/  HMMA.16816.F32 R12, R200, R174.reuse, R12 ;  /* 0x000000aec80c723c */ /* 0x080fec000000180c */
[C---:B------:R-:W-:Y:S01]  /*4670*/  HMMA.16816.F32 R16, R164.reuse, R174, R16 ;  /* 0x000000aea410723c */ /* 0x040fe20000001810 */
[----:B------:R1:W2:Y:S05]  /*4680*/  LDSM.16.M88.4 R172, [R0+0x2000] ;  /* 0x0020000000ac783b */ /* 0x0002aa0000000200 */
[-C--:B---3--:R-:W-:Y:S06]  /*4690*/  HMMA.16816.F32 R20, R164, R176.reuse, R20 ;  /* 0x000000b0a414723c */ /* 0x088fec0000001814 */
[C---:B------:R-:W-:Y:S06]  /*46a0*/  HMMA.16816.F32 R24, R200.reuse, R176, R24 ;  /* 0x000000b0c818723c */ /* 0x040fec0000001818 */
[-C--:B------:R-:W-:Y:S01]  /*46b0*/  HMMA.16816.F32 R28, R200, R178.reuse, R28 ;  /* 0x000000b2c81c723c */ /* 0x080fe2000000181c */
[----:B------:R-:W3:Y:S05]  /*46c0*/  LDSM.16.M88.4 R200, [R214+0x10800] ;  /* 0x01080000d6c8783b */ /* 0x000eea0000000200 */
[----:B------:R-:W-:Y:S01]  /*46d0*/  HMMA.16816.F32 R32, R164, R178, R32 ;  /* 0x000000b2a420723c */ /* 0x000fe20000001820 */
[----:B-1----:R-:W-:Y:S02]  /*46e0*/  IMAD.U32 R0, RZ, RZ, UR8 ;  /* 0x00000008ff007e24 */ /* 0x002fe4000f8e00ff */
[----:B------:R-:W-:Y:S02]  /*46f0*/  LDSM.16.M88.4 R164, [R3+0x2000] ;  /* 0x0020000003a4783b */ /* 0x000fe40000000200 */
[----:B------:R-:W-:Y:S01]  /*4700*/  IMAD R0, R0, 0x40, R252 ;  /* 0x0000004000007824 */ /* 0x000fe200078e02fc */
[-C--:B------:R-:W-:Y:S05]  /*4710*/  HMMA.16816.F32 R4, R168, R180.reuse, R4 ;  /* 0x000000b4a804723c */ /* 0x080fea0000001804 */
[----:B------:R-:W1:Y:S01]  /*4720*/  LDSM.16.M88.4 R176, [R216+0x10000] ;  /* 0x01000000d8b0783b */ /* 0x000e620000000200 */
[C---:B----4-:R-:W-:Y:S06]  /*4730*/  HMMA.16816.F32 R8, R188.reuse, R180, R8 ;  /* 0x000000b4bc08723c */ /* 0x050fec0000001808 */
[-C--:B------:R-:W-:Y:S06]  /*4740*/  HMMA.16816.F32 R12, R188, R182.reuse, R12 ;  /* 0x000000b6bc0c723c */ /* 0x080fec000000180c */
[C---:B------:R-:W-:Y:S01]  /*4750*/  HMMA.16816.F32 R16, R168.reuse, R182, R16 ;  /* 0x000000b6a810723c */ /* 0x040fe20000001810 */
[----:B------:R4:W1:Y:S05]  /*4760*/  LDSM.16.M88.4 R180, [R3+0x3000] ;  /* 0x0030000003b4783b */ /* 0x00086a0000000200 */
[-C--:B------:R-:W-:Y:S06]  /*4770*/  HMMA.16816.F32 R20, R168, R192.reuse, R20 ;  /* 0x000000c0a814723c */ /* 0x080fec0000001814 */
[C---:B------:R-:W-:Y:S06]  /*4780*/  HMMA.16816.F32 R24, R188.reuse, R192, R24 ;  /* 0x000000c0bc18723c */ /* 0x040fec0000001818 */
[-C--:B------:R-:W-:Y:S01]  /*4790*/  HMMA.16816.F32 R28, R188, R194.reuse, R28 ;  /* 0x000000c2bc1c723c */ /* 0x080fe2000000181c */
[----:B------:R-:W1:Y:S05]  /*47a0*/  LDSM.16.M88.4 R188, [R216+0x10800] ;  /* 0x01080000d8bc783b */ /* 0x000e6a0000000200 */
[----:B------:R-:W-:Y:S03]  /*47b0*/  HMMA.16816.F32 R32, R168, R194, R32 ;  /* 0x000000c2a820723c */ /* 0x000fe60000001820 */
[----:B------:R-:W-:Y:S02]  /*47c0*/  LDSM.16.M88.4 R168, [R2+0x2000] ;  /* 0x0020000002a8783b */ /* 0x000fe40000000200 */
[----:B----4-:R-:W-:Y:S01]  /*47d0*/  VIADD R3, R0, 0x1f ;  /* 0x0000001f00037836 */ /* 0x010fe20000000000 */
[-C--:B--2---:R-:W-:Y:S05]  /*47e0*/  HMMA.16816.F32 R4, R172, R184.reuse, R4 ;  /* 0x000000b8ac04723c */ /* 0x084fea0000001804 */
[----:B------:R2:W-:Y:S01]  /*47f0*/  LDSM.16.M88.4 R192, [R2+0x3000] ;  /* 0x0030000002c0783b */ /* 0x0005e20000000200 */
[C---:B------:R-:W-:Y:S06]  /*4800*/  HMMA.16816.F32 R8, R196.reuse, R184, R8 ;  /* 0x000000b8c408723c */ /* 0x040fec0000001808 */
[-C--:B------:R-:W-:Y:S06]  /*4810*/  HMMA.16816.F32 R12, R196, R186.reuse, R12 ;  /* 0x000000bac40c723c */ /* 0x080fec000000180c */
[C---:B------:R-:W-:Y:S01]  /*4820*/  HMMA.16816.F32 R16, R172.reuse, R186, R16 ;  /* 0x000000baac10723c */ /* 0x040fe20000001810 */
[----:B------:R-:W4:Y:S05]  /*4830*/  LDSM.16.M88.4 R184, [R215+0x10000] ;  /* 0x01000000d7b8783b */ /* 0x000f2a0000000200 */
[-C--:B---3--:R-:W-:Y:S05]  /*4840*/  HMMA.16816.F32 R20, R172, R200.reuse, R20 ;  /* 0x000000c8ac14723c */ /* 0x088fea0000001814 */
[----:B--2---:R-:W-:Y:S01]  /*4850*/  @P0 VIADD R2, R229, 0x1 ;  /* 0x00000001e5020836 */ /* 0x004fe20000000000 */
[C---:B------:R-:W-:Y:S04]  /*4860*/  HMMA.16816.F32 R24, R196.reuse, R200, R24 ;  /* 0x000000c8c418723c */ /* 0x040fe80000001818 */
[----:B------:R-:W-:Y:S01]  /*4870*/  @P2 ISETP.GE.AND P2, PT, R2, UR9, PT ;  /* 0x0000000902002c0c */ /* 0x000fe2000bf46270 */
[C---:B------:R-:W-:Y:S01]  /*4880*/  VIADD R2, R0.reuse, 0x27 ;  /* 0x0000002700027836 */ /* 0x040fe20000000000 */
[-C--:B------:R-:W-:Y:S05]  /*4890*/  HMMA.16816.F32 R28, R196, R202.reuse, R28 ;  /* 0x000000cac41c723c */ /* 0x080fea000000181c */
[C---:B------:R-:W-:Y:S01]  /*48a0*/  VIADD R201, R0.reuse, 0xffffffe8 ;  /* 0xffffffe800c97836 */ /* 0x040fe20000000000 */
[----:B------:R-:W-:Y:S05]  /*48b0*/  HMMA.16816.F32 R32, R172, R202, R32 ;  /* 0x000000caac20723c */ /* 0x000fea0000001820 */
[C---:B------:R-:W-:Y:S01]  /*48c0*/  VIADD R197, R0.reuse, 0xf ;  /* 0x0000000f00c57836 */ /* 0x040fe20000000000 */
[-C--:B-1----:R-:W-:Y:S05]  /*48d0*/  HMMA.16816.F32 R4, R164, R176.reuse, R4 ;  /* 0x000000b0a404723c */ /* 0x082fea0000001804 */
[----:B------:R-:W-:Y:S01]  /*48e0*/  IABS R173, R0 ;  /* 0x0000000000ad7213 */ /* 0x000fe20000000000 */
[C---:B------:R-:W-:Y:S05]  /*48f0*/  HMMA.16816.F32 R8, R180.reuse, R176, R8 ;  /* 0x000000b0b408723c */ /* 0x040fea0000001808 */
[----:B------:R-:W-:Y:S01]  /*4900*/  VIADD R172, R0, 0xffffffff ;  /* 0xffffffff00ac7836 */ /* 0x000fe20000000000 */
[-C--:B------:R-:W-:Y:S04]  /*4910*/  HMMA.16816.F32 R12, R180, R178.reuse, R12 ;  /* 0x000000b2b40c723c */ /* 0x080fe8000000180c */
[----:B------:R-:W-:Y:S01]  /*4920*/  ISETP.GE.AND P1, PT, R172, RZ, PT ;  /* 0x000000ffac00720c */ /* 0x000fe20003f26270 */
[C---:B------:R-:W-:Y:S01]  /*4930*/  VIADD R196, R0.reuse, 0xffffffef ;  /* 0xffffffef00c47836 */ /* 0x040fe20000000000 */
[----:B------:R-:W-:Y:S01]  /*4940*/  I2FP.F32.S32 R176, R173 ;  /* 0x000000ad00b07245 */ /* 0x000fe20000201400 */
[C---:B------:R-:W-:Y:S04]  /*4950*/  HMMA.16816.F32 R16, R164.reuse, R178, R16 ;  /* 0x000000b2a410723c */ /* 0x040fe80000001810 */
[C---:B------:R-:W-:Y:S02]  /*4960*/  VIADD R173, R0.reuse, 0xfffffff7 ;  /* 0xfffffff700ad7836 */ /* 0x040fe40000000000 */
[-C--:B------:R-:W-:Y:S05]  /*4970*/  HMMA.16816.F32 R20, R164, R188.reuse, R20 ;  /* 0x000000bca414723c */ /* 0x080fea0000001814 */
[----:B------:R-:W-:Y:S01]  /*4980*/  @!P1 IADD3 R172, -R0, 0x1, RZ ;  /* 0x0000000100ac9810 */ /* 0x000fe20007ffe1ff */
[C---:B------:R-:W-:Y:S04]  /*4990*/  HMMA.16816.F32 R24, R180.reuse, R188, R24 ;  /* 0x000000bcb418723c */ /* 0x040fe80000001818 */
[----:B------:R-:W-:Y:S01]  /*49a0*/  ISETP.GE.AND P1, PT, R2, RZ, PT ;  /* 0x000000ff0200720c */ /* 0x000fe20003f26270 */
[C---:B------:R-:W-:Y:S01]  /*49b0*/  VIADD R200, R0.reuse, 0xffffffe7 ;  /* 0xffffffe700c87836 */ /* 0x040fe20000000000 */
[----:B------:R-:W-:Y:S01]  /*49c0*/  I2FP.F32.S32 R205, R172 ;  /* 0x000000ac00cd7245 */ /* 0x000fe20000201400 */
[-C--:B------:R-:W-:Y:S06]  /*49d0*/  HMMA.16816.F32 R28, R180, R190.reuse, R28 ;  /* 0x000000beb41c723c */ /* 0x080fec000000181c */
[----:B------:R-:W-:Y:S05]  /*49e0*/  HMMA.16816.F32 R32, R164, R190, R32 ;  /* 0x000000bea420723c */ /* 0x000fea0000001820 */
[C---:B------:R-:W-:Y:S01]  /*49f0*/  @!P1 IADD3 R2, -R0.reuse, -0x27, RZ ;  /* 0xffffffd900029810 */ /* 0x040fe20007ffe1ff */
[-C--:B----4-:R-:W-:Y:S01]  /*4a00*/  HMMA.16816.F32 R4, R168, R184.reuse, R4 ;  /* 0x000000b8a804723c */ /* 0x090fe20000001804 */
[----:B------:R-:W-:Y:S04]  /*4a10*/  PLOP3.LUT P1, PT, PT, PT, UP0, 0x80, 0x0 ;  /* 0x000000000000781c */ /* 0x000fe80003f2f008 */
[----:B------:R-:W-:Y:S01]  /*4a20*/  I2FP.F32.S32 R2, R2 ;  /* 0x0000000200027245 */ /* 0x000fe20000201400 */
[C---:B------:R-:W-:Y:S01]  /*4a30*/  VIADD R167, R0.reuse, 0x8 ;  /* 0x0000000800a77836 */ /* 0x040fe20000000000 */
[C---:B------:R-:W-:Y:S04]  /*4a40*/  HMMA.16816.F32 R8, R192.reuse, R184, R8 ;  /* 0x000000b8c008723c */ /* 0x040fe80000001808 */
[----:B------:R-:W-:Y:S01]  /*4a50*/  ISETP.GE.AND P5, PT, R167, RZ, PT ;  /* 0x000000ffa700720c */ /* 0x000fe20003fa6270 */
[----:B------:R-:W-:Y:S01]  /*4a60*/  VIADD R166, R0, 0x7 ;  /* 0x0000000700a67836 */ /* 0x000fe20000000000 */
[-C--:B------:R-:W-:Y:S04]  /*4a70*/  HMMA.16816.F32 R12, R192, R186.reuse, R12 ;  /* 0x000000bac00c723c */ /* 0x080fe8000000180c */
[----:B------:R-:W-:Y:S01]  /*4a80*/  ISETP.GE.AND P0, PT, R166, RZ, PT ;  /* 0x000000ffa600720c */ /* 0x000fe20003f06270 */
[C---:B------:R-:W-:Y:S01]  /*4a90*/  VIADD R165, R0.reuse, 0x28 ;  /* 0x0000002800a57836 */ /* 0x040fe20000000000 */
[C---:B------:R-:W-:Y:S04]  /*4aa0*/  HMMA.16816.F32 R16, R168.reuse, R186, R16 ;  /* 0x000000baa810723c */ /* 0x040fe80000001810 */
[----:B------:R-:W-:Y:S01]  /*4ab0*/  ISETP.GE.AND P6, PT, R165, RZ, PT ;  /* 0x000000ffa500720c */ /* 0x000fe20003fc6270 */
[C---:B------:R-:W-:Y:S01]  /*4ac0*/  VIADD R164, R0.reuse, 0x20 ;  /* 0x0000002000a47836 */ /* 0x040fe20000000000 */
[----:B------:R-:W-:Y:S01]  /*4ad0*/  @!P5 IADD3 R167, -R0, -0x8, RZ ;  /* 0xfffffff800a7d810 */ /* 0x000fe20007ffe1ff */
[----:B------:R-:W-:Y:S01]  /*4ae0*/  FFMA.FTZ R4, R176, -UR5, R4 ;  /* 0x80000005b0047c23 */ /* 0x000fe20008010004 */
[----:B------:R-:W-:Y:S02]  /*4af0*/  FFMA.FTZ R5, R205, -UR5, R5 ;  /* 0x80000005cd057c23 */ /* 0x000fe40008010005 */
[----:B------:R-:W-:Y:S01]  /*4b00*/  ISETP.GE.AND P5, PT, R164, RZ, PT ;  /* 0x000000ffa400720c */ /* 0x000fe20003fa6270 */
[C---:B------:R-:W-:Y:S01]  /*4b10*/  VIADD R190, R0.reuse, 0xfffffff0 ;  /* 0xfffffff000be7836 */ /* 0x040fe20000000000 */
[----:B------:R-:W-:Y:S01]  /*4b20*/  @!P0 IADD3 R166, -R0, -0x7, RZ ;  /* 0xfffffff900a68810 */ /* 0x000fe20007ffe1ff */
[----:B------:R-:W-:Y:S01]  /*4b30*/  FFMA.FTZ R11, R2, -UR5, R11 ;  /* 0x80000005020b7c23 */ /* 0x000fe2000801000b */
[----:B------:R-:W-:Y:S01]  /*4b40*/  ISETP.GE.AND P0, PT, R3, RZ, PT ;  /* 0x000000ff0300720c */ /* 0x000fe20003f06270 */
[C---:B------:R-:W-:Y:S01]  /*4b50*/  VIADD R2, R0.reuse, 0x18 ;  /* 0x0000001800027836 */ /* 0x040fe20000000000 */
[----:B------:R-:W-:Y:S01]  /*4b60*/  I2FP.F32.S32 R217, R166 ;  /* 0x000000a600d97245 */ /* 0x000fe20000201400 */
[C---:B------:R-:W-:Y:S01]  /*4b70*/  VIADD R191, R0.reuse, 0x10 ;  /* 0x0000001000bf7836 */ /* 0x040fe20000000000 */
[C---:B------:R-:W-:Y:S02]  /*4b80*/  @!P6 IADD3 R165, -R0.reuse, -0x28, RZ ;  /* 0xffffffd800a5e810 */ /* 0x040fe40007ffe1ff */
[----:B------:R-:W-:Y:S01]  /*4b90*/  PLOP3.LUT P6, PT, PT, PT, UP0, 0x80, 0x0 ;  /* 0x000000000000781c */ /* 0x000fe20003fcf008 */
[----:B------:R-:W-:Y:S01]  /*4ba0*/  FFMA.FTZ R7, R217, -UR5, R7 ;  /* 0x80000005d9077c23 */ /* 0x000fe20008010007 */
[----:B------:R-:W-:Y:S02]  /*4bb0*/  I2FP.F32.S32 R166, R165 ;  /* 0x000000a500a67245 */ /* 0x000fe40000201400 */
[----:B------:R-:W-:Y:S01]  /*4bc0*/  @!P5 IADD3 R164, -R0, -0x20, RZ ;  /* 0xffffffe000a4d810 */ /* 0x000fe20007ffe1ff */
[----:B------:R-:W-:Y:S01]  /*4bd0*/  FFMA.FTZ R18, R176, -UR5, R18 ;  /* 0x80000005b0127c23 */ /* 0x000fe20008010012 */
[----:B------:R-:W-:Y:S01]  /*4be0*/  PLOP3.LUT P5, PT, PT, PT, UP0, 0x80, 0x0 ;  /* 0x000000000000781c */ /* 0x000fe20003faf008 */
[----:B------:R-:W-:Y:S01]  /*4bf0*/  FFMA.FTZ R19, R205, -UR5, R19 ;  /* 0x80000005cd137c23 */ /* 0x000fe20008010013 */
[----:B------:R-:W-:Y:S01]  /*4c00*/  @!P0 IADD3 R3, -R0, -0x1f, RZ ;  /* 0xffffffe100038810 */ /* 0x000fe20007ffe1ff */
[----:B------:R-:W-:Y:S01]  /*4c10*/  FFMA.FTZ R10, R166, -UR5, R10 ;  /* 0x80000005a60a7c23 */ /* 0x000fe2000801000a */
[----:B------:R-:W-:Y:S02]  /*4c20*/  PLOP3.LUT P0, PT, PT, PT, UP0, 0x80, 0x0 ;  /* 0x000000000000781c */ /* 0x000fe40003f0f008 */
[----:B------:R-:W-:Y:S02]  /*4c30*/  I2FP.F32.S32 R208, R167 ;  /* 0x000000a700d07245 */ /* 0x000fe40000201400 */
[----:B------:R-:W-:Y:S01]  /*4c40*/  I2FP.F32.S32 R165, R164 ;  /* 0x000000a400a57245 */ /* 0x000fe20000201400 */
[----:B------:R-:W-:Y:S01]  /*4c50*/  VIADD R164, R0, 0x17 ;  /* 0x0000001700a47836 */ /* 0x000fe20000000000 */
[----:B------:R-:W-:Y:S01]  /*4c60*/  @P6 FSEL R4, R4, -INF , !P4 ;  /* 0xff80000004046808 */ /* 0x000fe20006000000 */
[----:B------:R-:W-:Y:S01]  /*4c70*/  FFMA.FTZ R6, R208, -UR5, R6 ;  /* 0x80000005d0067c23 */ /* 0x000fe20008010006 */
[----:B------:R-:W-:Y:S01]  /*4c80*/  I2FP.F32.S32 R188, R3 ;  /* 0x0000000300bc7245 */ /* 0x000fe20000201400 */
[C---:B------:R-:W-:Y:S01]  /*4c90*/  FFMA.FTZ R8, R165.reuse, -UR5, R8 ;  /* 0x80000005a5087c23 */ /* 0x040fe20008010008 */
[----:B------:R-:W-:Y:S01]  /*4ca0*/  PLOP3.LUT P6, PT, PT, PT, UP0, 0x80, 0x0 ;  /* 0x000000000000781c */ /* 0x000fe20003fcf008 */
[----:B------:R-:W-:Y:S01]  /*4cb0*/  FFMA.FTZ R14, R165, -UR5, R14 ;  /* 0x80000005a50e7c23 */ /* 0x000fe2000801000e */
[----:B------:R-:W-:Y:S01]  /*4cc0*/  @P5 FSEL R6, R6, -INF , !P4 ;  /* 0xff80000006065808 */ /* 0x000fe20006000000 */
[----:B------:R-:W-:Y:S01]  /*4cd0*/  FFMA.FTZ R9, R188, -UR5, R9 ;  /* 0x80000005bc097c23 */ /* 0x000fe20008010009 */
[----:B------:R-:W-:Y:S01]  /*4ce0*/  @P1 FSEL R8, R8, -INF , !P4 ;  /* 0xff80000008081808 */ /* 0x000fe20006000000 */
[----:B------:R-:W-:Y:S01]  /*4cf0*/  FFMA.FTZ R15, R188, -UR5, R15 ;  /* 0x80000005bc0f7c23 */ /* 0x000fe2000801000f */
[----:B------:R-:W-:Y:S01]  /*4d00*/  @P0 FSEL R10, R10, -INF , !P4 ;  /* 0xff8000000a0a0808 */ /* 0x000fe20006000000 */
[----:B------:R-:W-:Y:S01]  /*4d10*/  VIADD R3, R0, 0xfffffff8 ;  /* 0xfffffff800037836 */ /* 0x000fe20000000000 */
[----:B------:R-:W-:Y:S02]  /*4d20*/  PLOP3.LUT P4, PT, PT, PT, UP0, 0x80, 0x0 ;  /* 0x000000000000781c */ /* 0x000fe40003f8f008 */
[----:B------:R-:W-:Y:S02]  /*4d30*/  PLOP3.LUT P1, PT, PT, PT, UP0, 0x80, 0x0 ;  /* 0x000000000000781c */ /* 0x000fe40003f2f008 */
[----:B------:R-:W-:Y:S01]  /*4d40*/  PLOP3.LUT P0, PT, PT, PT, UP0, 0x80, 0x0 ;  /* 0x000000000000781c */ /* 0x000fe20003f0f008 */
[----:B------:R-:W-:Y:S01]  /*4d50*/  @P6 VIADD R166, R229, 0x8 ;  /* 0x00000008e5a66836 */ /* 0x000fe20000000000 */
[----:B------:R-:W-:Y:S02]  /*4d60*/  PLOP3.LUT P5, PT, PT, PT, UP0, 0x80, 0x0 ;  /* 0x000000000000781c */ /* 0x000fe40003faf008 */
[----:B------:R-:W-:Y:S05]  /*4d70*/  PLOP3.LUT P6, PT, PT, PT, UP0, 0x80, 0x0 ;  /* 0x000000000000781c */ /* 0x000fea0003fcf008 */
[----:B------:R-:W-:Y:S02]  /*4d80*/  @P4 FSEL R9, R9, -INF , !P2 ;  /* 0xff80000009094808 */ /* 0x000fe40005000000 */
[----:B------:R-:W-:Y:S02]  /*4d90*/  ISETP.GE.AND P4, PT, R164, RZ, PT ;  /* 0x000000ffa400720c */ /* 0x000fe40003f86270 */
[----:B------:R-:W-:Y:S02]  /*4da0*/  @P1 FSEL R7, R7, -INF , !P2 ;  /* 0xff80000007071808 */ /* 0x000fe40005000000 */
[----:B------:R-:W-:Y:S02]  /*4db0*/  @P0 FSEL R11, R11, -INF , !P2 ;  /* 0xff8000000b0b0808 */ /* 0x000fe40005000000 */
[----:B------:R-:W-:Y:S02]  /*4dc0*/  ISETP.GE.AND P1, PT, R3, RZ, PT ;  /* 0x000000ff0300720c */ /* 0x000fe40003f26270 */
[----:B------:R-:W-:Y:S02]  /*4dd0*/  ISETP.GE.AND P0, PT, R173, RZ, PT ;  /* 0x000000ffad00720c */ /* 0x000fe40003f06270 */
[----:B------:R-:W-:Y:S02]  /*4de0*/  @P5 FSEL R5, R5, -INF , !P2 ;  /* 0xff80000005055808 */ /* 0x000fe40005000000 */
[----:B------:R-:W-:Y:S02]  /*4df0*/  ISETP.GE.AND P2, PT, R190, RZ, PT ;  /* 0x000000ffbe00720c */ /* 0x000fe40003f46270 */
[----:B------:R-:W-:Y:S02]  /*4e00*/  ISETP.GE.AND P5, PT, R2, RZ, PT ;  /* 0x000000ff0200720c */ /* 0x000fe40003fa6270 */
[C---:B------:R-:W-:Y:S02]  /*4e10*/  @!P4 IADD3 R164, -R0.reuse, -0x17, RZ ;  /* 0xffffffe900a4c810 */ /* 0x040fe40007ffe1ff */
[----:B------:R-:W-:Y:S02]  /*4e20*/  ISETP.GE.AND P4, PT, R197, RZ, PT ;  /* 0x000000ffc500720c */ /* 0x000fe40003f86270 */
[C---:B------:R-:W-:Y:S02]  /*4e30*/  @!P1 IADD3 R3, -R0.reuse, 0x8, RZ ;  /* 0x0000000800039810 */ /* 0x040fe40007ffe1ff */
[----:B------:R-:W-:Y:S02]  /*4e40*/  @!P0 IADD3 R173, -R0, 0x9, RZ ;  /* 0x0000000900ad8810 */ /* 0x000fe40007ffe1ff */
[----:B------:R-:W-:Y:S02]  /*4e50*/  ISETP.GE.AND P1, PT, R196, RZ, PT ;  /* 0x000000ffc400720c */ /* 0x000fe40003f26270 */
[C---:B------:R-:W-:Y:S02]  /*4e60*/  @!P2 IADD3 R190, -R0.reuse, 0x10, RZ ;  /* 0x0000001000bea810 */ /* 0x040fe40007ffe1ff */
[----:B------:R-:W-:Y:S02]  /*4e70*/  ISETP.GE.AND P0, PT, R201, RZ, PT ;  /* 0x000000ffc900720c */ /* 0x000fe40003f06270 */
[----:B------:R-:W-:Y:S02]  /*4e80*/  I2FP.F32.S32 R190, R190 ;  /* 0x000000be00be7245 */ /* 0x000fe40000201400 */
[----:B------:R-:W-:Y:S02]  /*4e90*/  @!P5 IADD3 R2, -R0, -0x18, RZ ;  /* 0xffffffe80002d810 */ /* 0x000fe40007ffe1ff */
[----:B------:R-:W-:Y:S02]  /*4ea0*/  ISETP.GE.AND P5, PT, R191, RZ, PT ;  /* 0x000000ffbf00720c */ /* 0x000fe40003fa6270 */
[----:B------:R-:W-:Y:S02]  /*4eb0*/  ISETP.GE.AND P2, PT, R200, RZ, PT ;  /* 0x000000ffc800720c */ /* 0x000fe40003f46270 */
[C---:B------:R-:W-:Y:S02]  /*4ec0*/  @!P4 IADD3 R197, -R0.reuse, -0xf, RZ ;  /* 0xfffffff100c5c810 */ /* 0x040fe40007ffe1ff */
[----:B------:R-:W-:Y:S02]  /*4ed0*/  PLOP3.LUT P4, PT, PT, PT, UP0, 0x80, 0x0 ;  /* 0x000000000000781c */ /* 0x000fe40003f8f008 */
[C---:B------:R-:W-:Y:S02]  /*4ee0*/  @!P1 IADD3 R196, -R0.reuse, 0x11, RZ ;  /* 0x0000001100c49810 */ /* 0x040fe40007ffe1ff */
[C---:B------:R-:W-:Y:S02]  /*4ef0*/  @!P0 IADD3 R201, -R0.reuse, 0x18, RZ ;  /* 0x0000001800c98810 */ /* 0x040fe40007ffe1ff */
[----:B------:R-:W-:Y:S02]  /*4f00*/  PLOP3.LUT P1, PT, PT, PT, UP0, 0x80, 0x0 ;  /* 0x000000000000781c */ /* 0x000fe40003f2f008 */
[----:B------:R-:W-:Y:S02]  /*4f10*/  PLOP3.LUT P0, PT, PT, PT, UP0, 0x80, 0x0 ;  /* 0x000000000000781c */ /* 0x000fe40003f0f008 */
[C---:B------:R-:W-:Y:S02]  /*4f20*/  @!P5 IADD3 R191, -R0.reuse, -0x10, RZ ;  /* 0xfffffff000bfd810 */ /* 0x040fe40007ffe1ff */
[----:B------:R-:W-:Y:S01]  /*4f30*/  @!P2 IADD3 R200, -R0, 0x19, RZ ;  /* 0x0000001900c8a810 */ /* 0x000fe20007ffe1ff */
[C---:B------:R-:W-:Y:S01]  /*4f40*/  @P4 VIADD R172, R229.reuse, 0x11 ;  /* 0x00000011e5ac4836 */ /* 0x040fe20000000000 */
[----:B------:R-:W-:Y:S01]  /*4f50*/  PLOP3.LUT P5, PT, PT, PT, UP0, 0x80, 0x0 ;  /* 0x000000000000781c */ /* 0x000fe20003faf008 */
[----:B------:R-:W-:Y:S01]  /*4f60*/  IMAD.U32 R0, RZ, RZ, UR34 ;  /* 0x00000022ff007e24 */ /* 0x000fe2000f8e00ff */
[----:B------:R-:W-:Y:S02]  /*4f70*/  PLOP3.LUT P4, PT, PT, PT, UP0, 0x80, 0x0 ;  /* 0x000000000000781c */ /* 0x000fe40003f8f008 */
[----:B------:R-:W-:Y:S01]  /*4f80*/  @P6 ISETP.GE.AND P6, PT, R166, UR9, PT ;  /* 0x00000009a6006c0c */ /* 0x000fe2000bfc6270 */
[----:B------:R-:W-:Y:S01]  /*4f90*/  IMAD R165, R0, 0x4, R251 ;  /* 0x0000000400a57824 */ /* 0x000fe200078e02fb */
[----:B------:R-:W-:Y:S01]  /*4fa0*/  I2FP.F32.S32 R204, R2 ;  /* 0x0000000200cc7245 */ /* 0x000fe20000201400 */
[C---:B------:R-:W-:Y:S01]  /*4fb0*/  @P1 VIADD R166, R229.reuse, 0x10 ;  /* 0x00000010e5a61836 */ /* 0x040fe20000000000 */
[----:B------:R-:W-:Y:S01]  /*4fc0*/  PLOP3.LUT P1, PT, PT, PT, UP0, 0x80, 0x0 ;  /* 0x000000000000781c */ /* 0x000fe20003f2f008 */
[C---:B------:R-:W-:Y:S01]  /*4fd0*/  @P0 VIADD R177, R229.reuse, 0x18 ;  /* 0x00000018e5b10836 */ /* 0x040fe20000000000 */
[----:B------:R-:W-:Y:S01]  /*4fe0*/  PLOP3.LUT P0, PT, PT, PT, UP0, 0x80, 0x0 ;  /* 0x000000000000781c */ /* 0x000fe20003f0f008 */
[----:B------:R-:W-:Y:S01]  /*4ff0*/  IMAD.U32 R2, RZ, RZ, UR8 ;  /* 0x00000008ff027e24 */ /* 0x000fe2000f8e00ff */
[----:B------:R-:W-:Y:S01]  /*5000*/  I2FP.F32.S32 R203, R3 ;  /* 0x0000000300cb7245 */ /* 0x000fe20000201400 */
[----:B------:R-:W-:Y:S01]  /*5010*/  @P5 VIADD R167, R229, 0x9 ;  /* 0x00000009e5a75836 */ /* 0x000fe20000000000 */
[----:B------:R-:W-:Y:S01]  /*5020*/  PLOP3.LUT P5, PT, PT, PT, UP0, 0x80, 0x0 ;  /* 0x000000000000781c */ /* 0x000fe20003faf008 */
[----:B------:R-:W-:Y:S01]  /*5030*/  IMAD R0, R2, 0x4, R206 ;  /* 0x0000000402007824 */ /* 0x000fe200078e02ce */
[----:B------:R-:W-:Y:S01]  /*5040*/  LOP3.LUT R2, R165, UR29, RZ, 0x3c, !PT ;  /* 0x0000001da5027c12 */ /* 0x000fe2000f8e3cff */
[----:B------:R-:W-:Y:S01]  /*5050*/  FFMA.FTZ R16, R203, -UR5, R16 ;  /* 0x80000005cb107c23 */ /* 0x000fe20008010010 */
[----:B------:R-:W-:Y:S01]  /*5060*/  @P4 ISETP.GE.AND P4, PT, R166, UR9, PT ;  /* 0x00000009a6004c0c */ /* 0x000fe2000bf86270 */
[C---:B------:R-:W-:Y:S01]  /*5070*/  VIADD R166, R0.reuse, 0x2 ;  /* 0x0000000200a67836 */ /* 0x040fe20000000000 */
[----:B------:R-:W-:Y:S01]  /*5080*/  LOP3.LUT R2, R249, R2, RZ, 0x3c, !PT ;  /* 0x00000002f9027212 */ /* 0x000fe200078e3cff */
[----:B------:R-:W-:Y:S01]  /*5090*/  IMAD.WIDE.U32 R174, R0, -0x326172a9, RZ ;  /* 0xcd9e8d5700ae7825 */ /* 0x000fe200078e00ff */
[----:B------:R-:W-:Y:S02]  /*50a0*/  @P1 ISETP.GE.AND P1, PT, R167, UR9, PT ;  /* 0x00000009a7001c0c */ /* 0x000fe4000bf26270 */
[----:B------:R-:W-:Y:S01]  /*50b0*/  @P0 FSEL R16, R16, -INF , !P6 ;  /* 0xff80000010100808 */ /* 0x000fe20007000000 */
[----:B------:R-:W-:Y:S01]  /*50c0*/  IMAD.WIDE.U32 R2, R2, -0x326172a9, RZ ;  /* 0xcd9e8d5702027825 */ /* 0x000fe200078e00ff */
[----:B------:R-:W-:Y:S02]  /*50d0*/  PLOP3.LUT P0, PT, PT, PT, UP0, 0x80, 0x0 ;  /* 0x000000000000781c */ /* 0x000fe40003f0f008 */
[-C--:B------:R-:W-:Y:S01]  /*50e0*/  LOP3.LUT R165, R175, R250.reuse, RZ, 0x3c, !PT ;  /* 0x000000faafa57212 */ /* 0x080fe200078e3cff */
[----:B------:R-:W-:Y:S01]  /*50f0*/  IMAD.WIDE.U32 R166, R166, -0x326172a9, RZ ;  /* 0xcd9e8d57a6a67825 */ /* 0x000fe200078e00ff */
[----:B------:R-:W-:Y:S02]  /*5100*/  LOP3.LUT R180, R3, UR19, R174, 0x96, !PT ;  /* 0x0000001303b47c12 */ /* 0x000fe4000f8e96ae */
[----:B------:R-:W-:Y:S01]  /*5110*/  LOP3.LUT R175, R248, UR30, RZ, 0x3c, !PT ;  /* 0x0000001ef8af7c12 */ /* 0x000fe2000f8e3cff */
[----:B------:R-:W-:Y:S01]  /*5120*/  FFMA.FTZ R12, R204, -UR5, R12 ;  /* 0x80000005cc0c7c23 */ /* 0x000fe2000801000c */
[----:B------:R-:W-:Y:S01]  /*5130*/  LOP3.LUT R174, R167, R250, RZ, 0x3c, !PT ;  /* 0x000000faa7ae7212 */ /* 0x000fe200078e3cff */
[----:B------:R-:W-:Y:S01]  /*5140*/  IMAD.WIDE.U32 R180, R180, -0x2daee0ad, RZ ;  /* 0xd2511f53b4b47825 */ /* 0x000fe200078e00ff */
[----:B------:R-:W-:Y:S02]  /*5150*/  LOP3.LUT R182, R3, UR19, R166, 0x96, !PT ;  /* 0x0000001303b67c12 */ /* 0x000fe4000f8e96a6 */
[----:B------:R-:W-:Y:S01]  /*5160*/  LOP3.LUT R0, R2, UR31, RZ, 0x3c, !PT ;  /* 0x0000001f02007c12 */ /* 0x000fe2000f8e3cff */
[----:B------:R-:W-:Y:S01]  /*5170*/  IMAD.WIDE.U32 R166, R165, -0x2daee0ad, RZ ;  /* 0xd2511f53a5a67825 */ /* 0x000fe200078e00ff */
[----:B------:R-:W-:Y:S02]  /*5180*/  @P5 FSEL R14, R14, -INF , !P6 ;  /* 0xff8000000e0e5808 */ /* 0x000fe40007000000 */
[----:B------:R-:W-:Y:S01]  /*5190*/  @P0 FSEL R18, R18, -INF , !P6 ;  /* 0xff80000012120808 */ /* 0x000fe20007000000 */
[----:B-----5:R-:W-:Y:S01]  /*51a0*/  FMUL.FTZ R165, R246, 1.4426950216293334961 ;  /* 0x3fb8aa3bf6a57820 */ /* 0x020fe20000410000 */
[C---:B------:R-:W-:Y:S01]  /*51b0*/  LOP3.LUT R178, R175.reuse, R167, RZ, 0x3c, !PT ;  /* 0x000000a7afb27212 */ /* 0x040fe200078e3cff */
[----:B------:R-:W-:Y:S01]  /*51c0*/  IMAD.WIDE.U32 R2, R174, -0x2daee0ad, RZ ;  /* 0xd2511f53ae027825 */ /* 0x000fe200078e00ff */
[----:B------:R-:W-:Y:S02]  /*51d0*/  PLOP3.LUT P5, PT, PT, PT, UP0, 0x80, 0x0 ;  /* 0x000000000000781c */ /* 0x000fe40003faf008 */
[----:B------:R-:W-:Y:S01]  /*51e0*/  FSETP.NEU.FTZ.AND P0, PT, R246, -INF , PT ;  /* 0xff800000f600780b */ /* 0x000fe20003f1d000 */
[----:B------:R-:W-:Y:S01]  /*51f0*/  IMAD.WIDE.U32 R178, R178, -0x326172a9, RZ ;  /* 0xcd9e8d57b2b27825 */ /* 0x000fe200078e00ff */
[----:B------:R-:W-:Y:S02]  /*5200*/  LOP3.LUT R174, R175, R3, RZ, 0x3c, !PT ;  /* 0x00000003afae7212 */ /* 0x000fe400078e3cff */
[----:B------:R-:W-:Y:S01]  /*5210*/  FSEL R3, R165, RZ, P0 ;  /* 0x000000ffa5037208 */ /* 0x000fe20000000000 */
[----:B------:R-:W-:Y:S01]  /*5220*/  IMAD.WIDE.U32 R182, R182, -0x2daee0ad, RZ ;  /* 0xd2511f53b6b67825 */ /* 0x000fe200078e00ff */
[----:B------:R-:W-:Y:S02]  /*5230*/  PLOP3.LUT P0, PT, PT, PT, UP0, 0x80, 0x0 ;  /* 0x000000000000781c */ /* 0x000fe40003f0f008 */
[----:B------:R-:W-:Y:S01]  /*5240*/  LOP3.LUT R184, R0, R179, RZ, 0x3c, !PT ;  /* 0x000000b300b87212 */ /* 0x000fe200078e3cff */
[--C-:B------:R-:W-:Y:S01]  /*5250*/  FFMA.FTZ R18, R18, UR12, -R3.reuse ;  /* 0x0000000c12127c23 */ /* 0x100fe20008010803 */
[----:B------:R-:W-:Y:S01]  /*5260*/  LOP3.LUT R176, R181, UR20, R166, 0x96, !PT ;  /* 0x00000014b5b07c12 */ /* 0x000fe2000f8e96a6 */
[----:B------:R-:W-:Y:S01]  /*5270*/  FFMA.FTZ R7, R7, UR12, -R3 ;  /* 0x0000000c07077c23 */ /* 0x000fe20008010803 */
[----:B------:R-:W-:Y:S01]  /*5280*/  I2FP.F32.S32 R202, R164 ;  /* 0x000000a400ca7245 */ /* 0x000fe20000201400 */
[----:B------:R-:W-:Y:S01]  /*5290*/  IMAD.WIDE.U32 R184, R184, -0x2daee0ad, RZ ;  /* 0xd2511f53b8b87825 */ /* 0x000fe200078e00ff */
[----:B------:R-:W-:Y:S01]  /*52a0*/  @P5 ISETP.GE.AND P5, PT, R177, UR9, PT ;  /* 0x00000009b1005c0c */ /* 0x000fe2000bfa6270 */
[----:B------:R-:W1:Y:S01]  /*52b0*/  LDSM.16.M88.4 R164, [R215+0x10800] ;  /* 0x01080000d7a4783b */ /* 0x000e620000000200 */
[----:B------:R-:W-:Y:S01]  /*52c0*/  LOP3.LUT R2, R183, UR20, R2, 0x96, !PT ;  /* 0x00000014b7027c12 */ /* 0x000fe2000f8e9602 */
[----:B------:R-:W-:Y:S01]  /*52d0*/  IMAD.WIDE.U32 R174, R174, -0x326172a9, RZ ;  /* 0xcd9e8d57aeae7825 */ /* 0x000fe200078e00ff */
[----:B------:R-:W-:Y:S01]  /*52e0*/  LOP3.LUT R186, R185, UR22, R180, 0x96, !PT ;  /* 0x00000016b9ba7c12 */ /* 0x000fe2000f8e96b4 */
[----:B------:R2:W-:Y:S01]  /*52f0*/  MUFU.EX2 R222, R7 ;  /* 0x0000000700de7308 */ /* 0x0005e20000000800 */
[----:B------:R-:W-:Y:S01]  /*5300*/  PLOP3.LUT P2, PT, PT, PT, UP0, 0x80, 0x0 ;  /* 0x000000000000781c */ /* 0x000fe20003f4f008 */
[----:B------:R-:W-:Y:S01]  /*5310*/  FFMA.FTZ R13, R202, -UR5, R13 ;  /* 0x80000005ca0d7c23 */ /* 0x000fe2000801000d */
[----:B------:R-:W-:Y:S01]  /*5320*/  LOP3.LUT R180, R0, R175, RZ, 0x3c, !PT ;  /* 0x000000af00b47212 */ /* 0x000fe200078e3cff */
[----:B------:R-:W-:Y:S04]  /*5330*/  IMAD.WIDE.U32 R176, R176, -0x326172a9, RZ ;  /* 0xcd9e8d57b0b07825 */ /* 0x000fe800078e00ff */
[----:B------:R-:W-:Y:S01]  /*5340*/  FFMA.FTZ R6, R6, UR12, -R3 ;  /* 0x0000000c06067c23 */ /* 0x000fe20008010803 */
[----:B------:R-:W-:Y:S01]  /*5350*/  @P0 FSEL R13, R13, -INF , !P1 ;  /* 0xff8000000d0d0808 */ /* 0x000fe20004800000 */
[----:B------:R-:W-:Y:S01]  /*5360*/  IMAD.WIDE.U32 R180, R180, -0x2daee0ad, RZ ;  /* 0xd2511f53b4b47825 */ /* 0x000fe200078e00ff */
[----:B------:R-:W-:Y:S01]  /*5370*/  LOP3.LUT R175, R177, UR21, R178, 0x96, !PT ;  /* 0x00000015b1af7c12 */ /* 0x000fe2000f8e96b2 */
[----:B------:R-:W-:Y:S01]  /*5380*/  MUFU.EX2 R205, R6 ;  /* 0x0000000600cd7308 */ /* 0x000fe20000000800 */
[----:B------:R-:W-:Y:S01]  /*5390*/  PLOP3.LUT P0, PT, PT, PT, UP0, 0x80, 0x0 ;  /* 0x000000000000781c */ /* 0x000fe20003f0f008 */
[----:B------:R-:W-:Y:S01]  /*53a0*/  IMAD.WIDE.U32 R178, R2, -0x326172a9, RZ ;  /* 0xcd9e8d5702b27825 */ /* 0x000fe200078e00ff */
[----:B------:R-:W-:Y:S03]  /*53b0*/  LOP3.LUT R177, R181, UR22, R182, 0x96, !PT ;  /* 0x00000016b5b17c12 */ /* 0x000fe6000f8e96b6 */
[----:B------:R-:W-:Y:S01]  /*53c0*/  FMUL.FTZ R2, R239, 1.4426950216293334961 ;  /* 0x3fb8aa3bef027820 */ /* 0x000fe20000410000 */
[----:B------:R-:W-:Y:S01]  /*53d0*/  @P2 FSEL R12, R12, -INF , !P6 ;  /* 0xff8000000c0c2808 */ /* 0x000fe20007000000 */
[----:B------:R-:W-:Y:S01]  /*53e0*/  FMUL.FTZ R0, R244, 1.4426950216293334961 ;  /* 0x3fb8aa3bf4007820 */ /* 0x000fe20000410000 */
[----:B------:R-:W-:Y:S01]  /*53f0*/  LOP3.LUT R183, R179, UR21, R174, 0x96, !PT ;  /* 0x00000015b3b77c12 */ /* 0x000fe2000f8e96ae */
[----:B------:R-:W-:Y:S01]  /*5400*/  IMAD.WIDE.U32 R186, R186, -0x326172a9, RZ ;  /* 0xcd9e8d57baba7825 */ /* 0x000fe200078e00ff */
[----:B--2---:R-:W-:Y:S02]  /*5410*/  I2FP.F32.S32 R7, R197 ;  /* 0x000000c500077245 */ /* 0x004fe40000201400 */
[----:B------:R-:W-:Y:S01]  /*5420*/  MUFU.EX2 R197, R18 ;  /* 0x0000001200c57308 */ /* 0x000fe20000000800 */
[----:B------:R-:W-:Y:S01]  /*5430*/  IMAD.WIDE.U32 R182, R183, -0x2daee0ad, RZ ;  /* 0xd2511f53b7b67825 */ /* 0x000fe200078e00ff */
[----:B------:R-:W-:Y:S02]  /*5440*/  @P0 FSEL R15, R15, -INF , !P1 ;  /* 0xff8000000f0f0808 */ /* 0x000fe40004800000 */
[----:B------:R-:W-:Y:S01]  /*5450*/  PLOP3.LUT P0, PT, PT, PT, UP0, 0x80, 0x0 ;  /* 0x000000000000781c */ /* 0x000fe20003f0f008 */
[----:B------:R-:W-:Y:S01]  /*5460*/  IMAD.WIDE.U32 R174, R175, -0x2daee0ad, RZ ;  /* 0xd2511f53afae7825 */ /* 0x000fe200078e00ff */
[----:B------:R-:W-:Y:S02]  /*5470*/  LOP3.LUT R198, R183, UR24, R180, 0x96, !PT ;  /* 0x00000018b7c67c12 */ /* 0x000fe4000f8e96b4 */
[----:B------:R-:W-:Y:S02]  /*5480*/  I2FP.F32.S32 R183, R173 ;  /* 0x000000ad00b77245 */ /* 0x000fe40000201400 */
[----:B------:R-:W-:Y:S01]  /*5490*/  I2FP.F32.S32 R191, R191 ;  /* 0x000000bf00bf7245 */ /* 0x000fe20000201400 */
[----:B------:R-:W-:Y:S01]  /*54a0*/  IMAD.WIDE.U32 R198, R198, -0x326172a9, RZ ;  /* 0xcd9e8d57c6c67825 */ /* 0x000fe200078e00ff */
[----:B------:R-:W-:Y:S01]  /*54b0*/  FSETP.NEU.FTZ.AND P6, PT, R245, -INF , PT ;  /* 0xff800000f500780b */ /* 0x000fe20003fdd000 */
[-C--:B-1----:R-:W-:Y:S01]  /*54c0*/  HMMA.16816.F32 R20, R168, R164.reuse, R20 ;  /* 0x000000a4a814723c */ /* 0x082fe20000001814 */
[----:B------:R-:W-:Y:S02]  /*54d0*/  PLOP3.LUT P2, PT, PT, PT, UP0, 0x80, 0x0 ;  /* 0x000000000000781c */ /* 0x000fe40003f4f008 */
[----:B------:R-:W-:Y:S01]  /*54e0*/  FFMA.FTZ R17, R183, -UR5, R17 ;  /* 0x80000005b7117c23 */ /* 0x000fe20008010011 */
[----:B------:R-:W-:Y:S02]  /*54f0*/  LOP3.LUT R181, R175, UR24, R184, 0x96, !PT ;  /* 0x00000018afb57c12 */ /* 0x000fe4000f8e96b8 */
[C---:B------:R-:W-:Y:S05]  /*5500*/  HMMA.16816.F32 R24, R192.reuse, R164, R24 ;  /* 0x000000a4c018723c */ /* 0x040fea0000001818 */
[----:B------:R-:W-:Y:S01]  /*5510*/  @P0 FSEL R17, R17, -INF , !P1 ;  /* 0xff80000011110808 */ /* 0x000fe20004800000 */
[-C--:B------:R-:W-:Y:S01]  /*5520*/  HMMA.16816.F32 R28, R192, R166.reuse, R28 ;  /* 0x000000a6c01c723c */ /* 0x080fe2000000181c */
[----:B------:R-:W-:Y:S02]  /*5530*/  PLOP3.LUT P0, PT, PT, PT, UP0, 0x80, 0x0 ;  /* 0x000000000000781c */ /* 0x000fe40003f0f008 */
[----:B------:R-:W-:Y:S02]  /*5540*/  @P2 ISETP.GE.AND P2, PT, R172, UR9, PT ;  /* 0x00000009ac002c0c */ /* 0x000fe4000bf46270 */
[----:B------:R-:W-:Y:S01]  /*5550*/  FMUL.FTZ R172, R245, 1.4426950216293334961 ;  /* 0x3fb8aa3bf5ac7820 */ /* 0x000fe20000410000 */
[----:B------:R-:W-:Y:S05]  /*5560*/  HMMA.16816.F32 R32, R168, R166, R32 ;  /* 0x000000a6a820723c */ /* 0x000fea0000001820 */
[----:B------:R-:W-:Y:S01]  /*5570*/  FSEL R172, R172, RZ, P6 ;  /* 0x000000ffacac7208 */ /* 0x000fe20003000000 */
[----:B------:R-:W-:Y:S01]  /*5580*/  FFMA.FTZ R20, R190, -UR5, R20 ;  /* 0x80000005be147c23 */ /* 0x000fe20008010014 */
[----:B------:R-:W-:Y:S01]  /*5590*/  FFMA.FTZ R22, R203, -UR5, R22 ;  /* 0x80000005cb167c23 */ /* 0x000fe20008010016 */
[----:B------:R-:W-:Y:S02]  /*55a0*/  @P0 FSEL R19, R19, -INF , !P1 ;  /* 0xff80000013130808 */ /* 0x000fe40004800000 */
[----:B------:R-:W-:Y:S01]  /*55b0*/  FSETP.NEU.FTZ.AND P1, PT, R239, -INF , PT ;  /* 0xff800000ef00780b */ /* 0x000fe20003f3d000 */
[----:B------:R-:W-:Y:S01]  /*55c0*/  FFMA.FTZ R23, R183, -UR5, R23 ;  /* 0x80000005b7177c23 */ /* 0x000fe20008010017 */
[----:B------:R-:W-:Y:S01]  /*55d0*/  FSETP.NEU.FTZ.AND P0, PT, R244, -INF , PT ;  /* 0xff800000f400780b */ /* 0x000fe20003f1d000 */
[----:B------:R-:W-:Y:S01]  /*55e0*/  FFMA.FTZ R24, R191, -UR5, R24 ;  /* 0x80000005bf187c23 */ /* 0x000fe20008010018 */
[----:B------:R-:W-:Y:S01]  /*55f0*/  FSEL R2, R2, RZ, P1 ;  /* 0x000000ff02027208 */ /* 0x000fe20000800000 */
[----:B------:R-:W-:Y:S01]  /*5600*/  FFMA.FTZ R26, R204, -UR5, R26 ;  /* 0x80000005cc1a7c23 */ /* 0x000fe2000801001a */
[----:B------:R-:W-:Y:S01]  /*5610*/  PLOP3.LUT P1, PT, PT, PT, UP0, 0x80, 0x0 ;  /* 0x000000000000781c */ /* 0x000fe20003f2f008 */
[----:B------:R-:W-:Y:S01]  /*5620*/  FFMA.FTZ R27, R202, -UR5, R27 ;  /* 0x80000005ca1b7c23 */ /* 0x000fe2000801001b */
[----:B------:R-:W-:Y:S01]  /*5630*/  FSEL R0, R0, RZ, P0 ;  /* 0x000000ff00007208 */ /* 0x000fe20000000000 */
[----:B------:R-:W-:Y:S01]  /*5640*/  FFMA.FTZ R8, R8, UR12, -R2 ;  /* 0x0000000c08087c23 */ /* 0x000fe20008010802 */
[----:B------:R-:W-:Y:S01]  /*5650*/  PLOP3.LUT P0, PT, PT, PT, UP0, 0x80, 0x0 ;  /* 0x000000000000781c */ /* 0x000fe20003f0f008 */
[----:B------:R-:W-:Y:S01]  /*5660*/  FFMA.FTZ R25, R7, -UR5, R25 ;  /* 0x8000000507197c23 */ /* 0x000fe20008010019 */
[----:B------:R-:W-:Y:S01]  /*5670*/  PLOP3.LUT P6, PT, PT, PT, UP0, 0x80, 0x0 ;  /* 0x000000000000781c */ /* 0x000fe20003fcf008 */
[----:B------:R1:W-:Y:S01]  /*5680*/  MUFU.EX2 R226, R8 ;  /* 0x0000000800e27308 */ /* 0x0003e20000000800 */
[--C-:B------:R-:W-:Y:S01]  /*5690*/  FFMA.FTZ R4, R4, UR12, -R172.reuse ;  /* 0x0000000c04047c23 */ /* 0x100fe200080108ac */
[----:B------:R-:W-:Y:S01]  /*56a0*/  FFMA.FTZ R5, R5, UR12, -R172 ;  /* 0x0000000c05057c23 */ /* 0x000fe200080108ac */
[----:B------:R-:W-:Y:S01]  /*56b0*/  FFMA.FTZ R9, R9, UR12, -R2 ;  /* 0x0000000c09097c23 */ /* 0x000fe20008010802 */
[----:B------:R-:W-:Y:S01]  /*56c0*/  I2FP.F32.S32 R201, R201 ;  /* 0x000000c900c97245 */ /* 0x000fe20000201400 */
[--C-:B------:R-:W-:Y:S01]  /*56d0*/  FFMA.FTZ R10, R10, UR12, -R0.reuse ;  /* 0x0000000c0a0a7c23 */ /* 0x100fe20008010800 */
[----:B------:R-:W-:Y:S01]  /*56e0*/  @P1 FSEL R20, R20, -INF , !P4 ;  /* 0xff80000014141808 */ /* 0x000fe20006000000 */
[----:B------:R-:W-:Y:S01]  /*56f0*/  FFMA.FTZ R11, R11, UR12, -R0 ;  /* 0x0000000c0b0b7c23 */ /* 0x000fe20008010800 */
[----:B------:R-:W-:Y:S02]  /*5700*/  PLOP3.LUT P1, PT, PT, PT, UP0, 0x80, 0x0 ;  /* 0x000000000000781c */ /* 0x000fe40003f2f008 */
[----:B------:R-:W-:Y:S01]  /*5710*/  MUFU.EX2 R206, R5 ;  /* 0x0000000500ce7308 */ /* 0x000fe20000000800 */
[----:B------:R-:W-:Y:S01]  /*5720*/  @P0 FSEL R22, R22, -INF , !P4 ;  /* 0xff80000016160808 */ /* 0x000fe20006000000 */
[----:B------:R-:W-:Y:S01]  /*5730*/  FFMA.FTZ R12, R12, UR12, -R2 ;  /* 0x0000000c0c0c7c23 */ /* 0x000fe20008010802 */
[----:B------:R-:W-:Y:S01]  /*5740*/  PLOP3.LUT P0, PT, PT, PT, UP0, 0x80, 0x0 ;  /* 0x000000000000781c */ /* 0x000fe20003f0f008 */
[----:B------:R-:W-:Y:S01]  /*5750*/  @P6 VIADD R189, R229, 0x19 ;  /* 0x00000019e5bd6836 */ /* 0x000fe20000000000 */
[----:B------:R-:W-:Y:S01]  /*5760*/  PLOP3.LUT P6, PT, PT, PT, UP0, 0x80, 0x0 ;  /* 0x000000000000781c */ /* 0x000fe20003fcf008 */
[----:B------:R-:W-:Y:S01]  /*5770*/  FFMA.FTZ R30, R191, -UR5, R30 ;  /* 0x80000005bf1e7c23 */ /* 0x000fe2000801001e */
[----:B------:R-:W-:Y:S01]  /*5780*/  FFMA.FTZ R32, R201, -UR5, R32 ;  /* 0x80000005c9207c23 */ /* 0x000fe20008010020 */
[----:B-1----:R-:W-:Y:S02]  /*5790*/  I2FP.F32.S32 R8, R196 ;  /* 0x000000c400087245 */ /* 0x002fe40000201400 */
[----:B------:R1:W2:Y:S01]  /*57a0*/  MUFU.EX2 R207, R4 ;  /* 0x0000000400cf7308 */ /* 0x0002a20000000800 */
[----:B------:R-:W-:Y:S01]  /*57b0*/  FFMA.FTZ R28, R208, -UR5, R28 ;  /* 0x80000005d01c7c23 */ /* 0x000fe2000801001c */
[----:B------:R-:W-:Y:S01]  /*57c0*/  IMAD.WIDE.U32 R180, R181, -0x326172a9, RZ ;  /* 0xcd9e8d57b5b47825 */ /* 0x000fe200078e00ff */
[----:B------:R-:W-:Y:S02]  /*57d0*/  @P1 FSEL R24, R24, -INF , !P4 ;  /* 0xff80000018181808 */ /* 0x000fe40006000000 */
[----:B------:R-:W-:Y:S01]  /*57e0*/  PLOP3.LUT P1, PT, PT, PT, UP0, 0x80, 0x0 ;  /* 0x000000000000781c */ /* 0x000fe20003f2f008 */
[----:B------:R-:W-:Y:S01]  /*57f0*/  FFMA.FTZ R21, R8, -UR5, R21 ;  /* 0x8000000508157c23 */ /* 0x000fe20008010015 */
[----:B------:R-:W-:Y:S03]  /*5800*/  @P0 FSEL R26, R26, -INF , !P4 ;  /* 0xff8000001a1a0808 */ /* 0x000fe60006000000 */
[----:B------:R3:W-:Y:S01]  /*5810*/  MUFU.EX2 R225, R9 ;  /* 0x0000000900e17308 */ /* 0x0007e20000000800 */
[----:B------:R-:W-:Y:S01]  /*5820*/  PLOP3.LUT P0, PT, PT, PT, UP0, 0x80, 0x0 ;  /* 0x000000000000781c */ /* 0x000fe20003f0f008 */
[----:B------:R-:W-:Y:S01]  /*5830*/  FFMA.FTZ R29, R217, -UR5, R29 ;  /* 0x80000005d91d7c23 */ /* 0x000fe2000801001d */
[----:B------:R-:W-:Y:S01]  /*5840*/  PLOP3.LUT P4, PT, PT, PT, UP0, 0x80, 0x0 ;  /* 0x000000000000781c */ /* 0x000fe20003f8f008 */
[----:B------:R-:W-:Y:S01]  /*5850*/  FFMA.FTZ R31, R7, -UR5, R31 ;  /* 0x80000005071f7c23 */ /* 0x000fe2000801001f */
[----:B------:R-:W-:Y:S01]  /*5860*/  @P6 ISETP.GE.AND P6, PT, R189, UR9, PT ;  /* 0x00000009bd006c0c */ /* 0x000fe2000bfc6270 */
[----:B------:R-:W-:Y:S01]  /*5870*/  FFMA.FTZ R34, R190, -UR5, R34 ;  /* 0x80000005be227c23 */ /* 0x000fe20008010022 */
[----:B------:R-:W-:Y:S01]  /*5880*/  LOP3.LUT R189, R187, UR23, R176, 0x96, !PT ;  /* 0x00000017bbbd7c12 */ /* 0x000fe2000f8e96b0 */
[----:B------:R-:W-:Y:S02]  /*5890*/  IMAD.WIDE.U32 R176, R177, -0x326172a9, RZ ;  /* 0xcd9e8d57b1b07825 */ /* 0x000fe400078e00ff */
[----:B------:R4:W-:Y:S01]  /*58a0*/  MUFU.EX2 R202, R12 ;  /* 0x0000000c00ca7308 */ /* 0x0009e20000000800 */
[----:B------:R-:W-:Y:S01]  /*58b0*/  @P1 FSEL R21, R21, -INF , !P2 ;  /* 0xff80000015151808 */ /* 0x000fe20005000000 */
[----:B------:R-:W-:Y:S01]  /*58c0*/  IMAD.WIDE.U32 R188, R189, -0x2daee0ad, RZ ;  /* 0xd2511f53bdbc7825 */ /* 0x000fe200078e00ff */
[----:B------:R-:W-:Y:S02]  /*58d0*/  PLOP3.LUT P1, PT, PT, PT, UP0, 0x80, 0x0 ;  /* 0x000000000000781c */ /* 0x000fe40003f2f008 */
[----:B------:R-:W-:Y:S01]  /*58e0*/  @P0 FSEL R25, R25, -INF , !P2 ;  /* 0xff80000019190808 */ /* 0x000fe20005000000 */
[----:B------:R-:W-:Y:S01]  /*58f0*/  FFMA.FTZ R35, R8, -UR5, R35 ;  /* 0x8000000508237c23 */ /* 0x000fe20008010023 */
[----:B------:R-:W-:Y:S03]  /*5900*/  @P4 FSEL R23, R23, -INF , !P2 ;  /* 0xff80000017174808 */ /* 0x000fe60005000000 */
[----:B------:R-:W2:Y:S01]  /*5910*/  MUFU.EX2 R227, R10 ;  /* 0x0000000a00e37308 */ /* 0x000ea20000000800 */
[----:B------:R-:W-:Y:S01]  /*5920*/  PLOP3.LUT P0, PT, PT, PT, UP0, 0x80, 0x0 ;  /* 0x000000000000781c */ /* 0x000fe20003f0f008 */
[--C-:B------:R-:W-:Y:S01]  /*5930*/  FFMA.FTZ R14, R14, UR12, -R0.reuse ;  /* 0x0000000c0e0e7c23 */ /* 0x100fe20008010800 */
[----:B------:R-:W-:Y:S01]  /*5940*/  PLOP3.LUT P4, PT, PT, PT, UP0, 0x80, 0x0 ;  /* 0x000000000000781c */ /* 0x000fe20003f8f008 */
[----:B------:R-:W-:Y:S01]  /*5950*/  FFMA.FTZ R15, R15, UR12, -R0 ;  /* 0x0000000c0f0f7c23 */ /* 0x000fe20008010800 */
[----:B------:R-:W-:Y:S01]  /*5960*/  LOP3.LUT R184, R177, UR23, R178, 0x96, !PT ;  /* 0x00000017b1b87c12 */ /* 0x000fe2000f8e96b2 */
[----:B------:R-:W-:Y:S01]  /*5970*/  FFMA.FTZ R16, R16, UR12, -R172 ;  /* 0x0000000c10107c23 */ /* 0x000fe200080108ac */
[----:B------:R-:W-:Y:S03]  /*5980*/  LOP3.LUT R174, R189, UR26, R174, 0x96, !PT ;  /* 0x0000001abdae7c12 */ /* 0x000fe6000f8e96ae */
[----:B------:R2:W2:Y:S01]  /*5990*/  MUFU.EX2 R224, R11 ;  /* 0x0000000b00e07308 */ /* 0x0004a20000000800 */
[----:B------:R-:W-:Y:S01]  /*59a0*/  @P1 FSEL R27, R27, -INF , !P2 ;  /* 0xff8000001b1b1808 */ /* 0x000fe20005000000 */
[----:B------:R-:W-:Y:S01]  /*59b0*/  IMAD.WIDE.U32 R184, R184, -0x2daee0ad, RZ ;  /* 0xd2511f53b8b87825 */ /* 0x000fe200078e00ff */
[----:B------:R-:W-:Y:S02]  /*59c0*/  PLOP3.LUT P1, PT, PT, PT, UP0, 0x80, 0x0 ;  /* 0x000000000000781c */ /* 0x000fe40003f2f008 */
[----:B------:R-:W-:Y:S01]  /*59d0*/  I2FP.F32.S32 R200, R200 ;  /* 0x000000c800c87245 */ /* 0x000fe20000201400 */
[----:B------:R-:W-:Y:S01]  /*59e0*/  IMAD.WIDE.U32 R174, R174, -0x326172a9, RZ ;  /* 0xcd9e8d57aeae7825 */ /* 0x000fe200078e00ff */
[----:B------:R-:W-:Y:S03]  /*59f0*/  @P0 FSEL R30, R30, -INF , !P5 ;  /* 0xff8000001e1e0808 */ /* 0x000fe60006800000 */
[----:B------:R-:W2:Y:S01]  /*5a00*/  MUFU.EX2 R223, R14 ;  /* 0x0000000e00df7308 */ /* 0x000ea20000000800 */
[----:B------:R-:W-:Y:S01]  /*5a10*/  LOP3.LUT R182, R185, UR26, R182, 0x96, !PT ;  /* 0x0000001ab9b67c12 */ /* 0x000fe2000f8e96b6 */
[----:B------:R-:W-:Y:S01]  /*5a20*/  FFMA.FTZ R33, R200, -UR5, R33 ;  /* 0x80000005c8217c23 */ /* 0x000fe20008010021 */
[----:B------:R-:W-:Y:S01]  /*5a30*/  @P4 FSEL R28, R28, -INF , !P5 ;  /* 0xff8000001c1c4808 */ /* 0x000fe20006800000 */
[--C-:B------:R-:W-:Y:S01]  /*5a40*/  FFMA.FTZ R17, R17, UR12, -R172.reuse ;  /* 0x0000000c11117c23 */ /* 0x100fe200080108ac */
[----:B------:R-:W-:Y:S01]  /*5a50*/  PLOP3.LUT P0, PT, PT, PT, UP0, 0x80, 0x0 ;  /* 0x000000000000781c */ /* 0x000fe20003f0f008 */
[----:B-1----:R-:W-:Y:S01]  /*5a60*/  IMAD.WIDE.U32 R4, R182, -0x326172a9, RZ ;  /* 0xcd9e8d57b6047825 */ /* 0x002fe200078e00ff */
[----:B------:R-:W-:Y:S03]  /*5a70*/  PLOP3.LUT P4, PT, PT, PT, UP0, 0x80, 0x0 ;  /* 0x000000000000781c */ /* 0x000fe60003f8f008 */
[----:B------:R-:W1:Y:S01]  /*5a80*/  MUFU.EX2 R204, R15 ;  /* 0x0000000f00cc7308 */ /* 0x000e620000000800 */
[----:B------:R-:W-:Y:S01]  /*5a90*/  @P1 FSEL R32, R32, -INF , !P5 ;  /* 0xff80000020201808 */ /* 0x000fe20006800000 */
[----:B------:R-:W-:Y:S01]  /*5aa0*/  FFMA.FTZ R20, R20, UR12, -R172 ;  /* 0x0000000c14147c23 */ /* 0x000fe200080108ac */
[----:B------:R-:W-:Y:S01]  /*5ab0*/  PLOP3.LUT P1, PT, PT, PT, UP0, 0x80, 0x0 ;  /* 0x000000000000781c */ /* 0x000fe20003f2f008 */
[--C-:B------:R-:W-:Y:S01]  /*5ac0*/  FFMA.FTZ R19, R19, UR12, -R3.reuse ;  /* 0x0000000c13137c23 */ /* 0x100fe20008010803 */
[----:B------:R-:W-:Y:S01]  /*5ad0*/  LOP3.LUT R180, R175, UR27, R180, 0x96, !PT ;  /* 0x0000001bafb47c12 */ /* 0x000fe2000f8e96b4 */
[----:B------:R-:W-:Y:S01]  /*5ae0*/  FFMA.FTZ R21, R21, UR12, -R172 ;  /* 0x0000000c15157c23 */ /* 0x000fe200080108ac */
[----:B------:R-:W-:Y:S03]  /*5af0*/  LOP3.LUT R6, R5, UR27, R198, 0x96, !PT ;  /* 0x0000001b05067c12 */ /* 0x000fe6000f8e96c6 */
[----:B------:R-:W-:Y:S01]  /*5b00*/  MUFU.EX2 R195, R16 ;  /* 0x0000001000c37308 */ /* 0x000fe20000000800 */
[----:B---3--:R-:W-:Y:S01]  /*5b10*/  LOP3.LUT R9, R4, 0xffff, RZ, 0xc0, !PT ;  /* 0x0000ffff04097812 */ /* 0x008fe200078ec0ff */
[----:B------:R-:W-:Y:S01]  /*5b20*/  FFMA.FTZ R24, R24, UR12, -R2 ;  /* 0x0000000c18187c23 */ /* 0x000fe20008010802 */
[----:B------:R-:W-:Y:S01]  /*5b30*/  LOP3.LUT R5, R180, 0xff, RZ, 0xc0, !PT ;  /* 0x000000ffb4057812 */ /* 0x000fe200078ec0ff */
[--C-:B------:R-:W-:Y:S01]  /*5b40*/  FFMA.FTZ R23, R23, UR12, -R3.reuse ;  /* 0x0000000c17177c23 */ /* 0x100fe20008010803 */
[----:B------:R-:W-:Y:S01]  /*5b50*/  @P0 FSEL R29, R29, -INF , !P6 ;  /* 0xff8000001d1d0808 */ /* 0x000fe20007000000 */
[--C-:B------:R-:W-:Y:S01]  /*5b60*/  FFMA.FTZ R22, R22, UR12, -R3.reuse ;  /* 0x0000000c16167c23 */ /* 0x100fe20008010803 */
[----:B------:R-:W-:Y:S03]  /*5b70*/  @P4 FSEL R34, R34, -INF , !P5 ;  /* 0xff80000022224808 */ /* 0x000fe60006800000 */
[----:B------:R-:W-:Y:S01]  /*5b80*/  MUFU.EX2 R193, R17 ;  /* 0x0000001100c17308 */ /* 0x000fe20000000800 */
[----:B------:R-:W-:Y:S01]  /*5b90*/  @P1 FSEL R31, R31, -INF , !P6 ;  /* 0xff8000001f1f1808 */ /* 0x000fe20007000000 */
[----:B------:R-:W-:Y:S01]  /*5ba0*/  FFMA.FTZ R32, R32, UR12, -R172 ;  /* 0x0000000c20207c23 */ /* 0x000fe200080108ac */
[----:B------:R-:W-:Y:S01]  /*5bb0*/  PLOP3.LUT P0, PT, PT, PT, UP0, 0x80, 0x0 ;  /* 0x000000000000781c */ /* 0x000fe20003f0f008 */
[----:B------:R-:W-:Y:S01]  /*5bc0*/  FFMA.FTZ R34, R34, UR12, -R3 ;  /* 0x0000000c22227c23 */ /* 0x000fe20008010803 */
[----:B------:R-:W-:Y:S01]  /*5bd0*/  PLOP3.LUT P1, PT, PT, PT, UP0, 0x80, 0x0 ;  /* 0x000000000000781c */ /* 0x000fe20003f2f008 */
[----:B------:R-:W-:Y:S01]  /*5be0*/  FFMA.FTZ R13, R13, UR12, -R2 ;  /* 0x0000000c0d0d7c23 */ /* 0x000fe20008010802 */
[----:B----4-:R-:W-:Y:S03]  /*5bf0*/  LOP3.LUT R12, R4, 0xff, RZ, 0xc0, !PT ;  /* 0x000000ff040c7812 */ /* 0x010fe600078ec0ff */
[----:B------:R-:W-:Y:S01]  /*5c00*/  MUFU.EX2 R187, R20 ;  /* 0x0000001400bb7308 */ /* 0x000fe20000000800 */
[----:B--2---:R-:W-:Y:S01]  /*5c10*/  SHF.R.U32.HI R11, RZ, 0x10, R4 ;  /* 0x00000010ff0b7819 */ /* 0x004fe20000011604 */
[----:B------:R-:W-:Y:S01]  /*5c20*/  FFMA.FTZ R28, R28, UR12, -R2 ;  /* 0x0000000c1c1c7c23 */ /* 0x000fe20008010802 */
[----:B------:R-:W-:Y:S01]  /*5c30*/  SHF.R.U32.HI R10, RZ, 0x18, R4 ;  /* 0x00000018ff0a7819 */ /* 0x000fe20000011604 */
[----:B------:R-:W-:Y:S01]  /*5c40*/  FFMA.FTZ R25, R25, UR12, -R2 ;  /* 0x0000000c19197c23 */ /* 0x000fe20008010802 */
[----:B------:R-:W-:Y:S01]  /*5c50*/  SHF.R.U32.HI R4, RZ, 0x18, R180 ;  /* 0x00000018ff047819 */ /* 0x000fe200000116b4 */
[----:B------:R-:W-:Y:S01]  /*5c60*/  FFMA.FTZ R2, R29, UR12, -R2 ;  /* 0x0000000c1d027c23 */ /* 0x000fe20008010802 */
[----:B------:R-:W-:Y:S03]  /*5c70*/  ISETP.LE.U32.AND P5, PT, R5, UR13, PT ;  /* 0x0000000d05007c0c */ /* 0x000fe6000bfa3070 */
[----:B------:R-:W-:Y:S01]  /*5c80*/  MUFU.EX2 R196, R19 ;  /* 0x0000001300c47308 */ /* 0x000fe20000000800 */
[----:B------:R-:W-:Y:S01]  /*5c90*/  LOP3.LUT R5, R180, 0xffff, RZ, 0xc0, !PT ;  /* 0x0000ffffb4057812 */ /* 0x000fe200078ec0ff */
[--C-:B------:R-:W-:Y:S01]  /*5ca0*/  FFMA.FTZ R30, R30, UR12, -R0.reuse ;  /* 0x0000000c1e1e7c23 */ /* 0x100fe20008010800 */
[----:B------:R-:W-:Y:S01]  /*5cb0*/  ISETP.LE.U32.AND P4, PT, R4, UR13, PT ;  /* 0x0000000d04007c0c */ /* 0x000fe2000bf83070 */
[----:B------:R-:W-:Y:S01]  /*5cc0*/  FFMA.FTZ R26, R26, UR12, -R0 ;  /* 0x0000000c1a1a7c23 */ /* 0x000fe20008010800 */
[----:B------:R-:W-:Y:S01]  /*5cd0*/  SHF.R.U32.HI R4, RZ, 0x10, R180 ;  /* 0x00000010ff047819 */ /* 0x000fe200000116b4 */
[--C-:B------:R-:W-:Y:S01]  /*5ce0*/  FFMA.FTZ R27, R27, UR12, -R0.reuse ;  /* 0x0000000c1b1b7c23 */ /* 0x100fe20008010800 */
[----:B------:R-:W-:Y:S03]  /*5cf0*/  SHF.R.U32.HI R5, RZ, 0x8, R5 ;  /* 0x00000008ff057819 */ /* 0x000fe60000011605 */
[----:B------:R-:W-:Y:S01]  /*5d00*/  MUFU.EX2 R191, R23 ;  /* 0x0000001700bf7308 */ /* 0x000fe20000000800 */
[----:B------:R-:W-:Y:S01]  /*5d10*/  LOP3.LUT R4, R4, 0xff, RZ, 0xc0, !PT ;  /* 0x000000ff04047812 */ /* 0x000fe200078ec0ff */
[----:B------:R-:W-:Y:S01]  /*5d20*/  FFMA.FTZ R0, R31, UR12, -R0 ;  /* 0x0000000c1f007c23 */ /* 0x000fe20008010800 */
[----:B------:R-:W-:Y:S01]  /*5d30*/  LOP3.LUT R5, R5, 0xffff, RZ, 0xc0, !PT ;  /* 0x0000ffff05057812 */ /* 0x000fe200078ec0ff */
[----:B------:R-:W-:Y:S01]  /*5d40*/  @!P5 FADD.FTZ R207, -R207, -RZ ;  /* 0x800000ffcfcfd221 */ /* 0x000fe20000010100 */
[----:B------:R-:W-:Y:S02]  /*5d50*/  @P0 FSEL R33, R33, -INF , !P6 ;  /* 0xff80000021210808 */ /* 0x000fe40007000000 */
[----:B------:R-:W-:Y:S01]  /*5d60*/  @P1 FSEL R35, R35, -INF , !P6 ;  /* 0xff80000023231808 */ /* 0x000fe20007000000 */
[----:B------:R-:W-:Y:S01]  /*5d70*/  @!P4 FADD.FTZ R222, -R222, -RZ ;  /* 0x800000ffdedec221 */ /* 0x000fe20000010100 */
[----:B------:R-:W-:Y:S01]  /*5d80*/  ISETP.LE.U32.AND P0, PT, R4, UR13, PT ;  /* 0x0000000d04007c0c */ /* 0x000fe2000bf03070 */
[----:B------:R-:W-:Y:S01]  /*5d90*/  MUFU.EX2 R183, R32 ;  /* 0x0000002000b77308 */ /* 0x000fe20000000800 */
[----:B------:R-:W-:Y:S01]  /*5da0*/  ISETP.LE.U32.AND P6, PT, R5, UR13, PT ;  /* 0x0000000d05007c0c */ /* 0x000fe2000bfc3070 */
[----:B------:R-:W-:Y:S01]  /*5db0*/  FFMA.FTZ R3, R35, UR12, -R3 ;  /* 0x0000000c23037c23 */ /* 0x000fe20008010803 */
[C---:B------:R-:W-:Y:S01]  /*5dc0*/  LOP3.LUT R4, R6.reuse, 0xffff, RZ, 0xc0, !PT ;  /* 0x0000ffff06047812 */ /* 0x040fe200078ec0ff */
[----:B------:R-:W-:Y:S01]  /*5dd0*/  FFMA.FTZ R172, R33, UR12, -R172 ;  /* 0x0000000c21ac7c23 */ /* 0x000fe200080108ac */
[----:B------:R-:W-:Y:S02]  /*5de0*/  LOP3.LUT R7, R6, 0xff, RZ, 0xc0, !PT ;  /* 0x000000ff06077812 */ /* 0x000fe400078ec0ff */
[----:B------:R-:W-:Y:S03]  /*5df0*/  SHF.R.U32.HI R5, RZ, 0x10, R6 ;  /* 0x00000010ff057819 */ /* 0x000fe60000011606 */
[----:B------:R-:W-:Y:S01]  /*5e00*/  MUFU.EX2 R182, R172 ;  /* 0x000000ac00b67308 */ /* 0x000fe20000000800 */
[----:B------:R-:W-:Y:S02]  /*5e10*/  SHF.R.U32.HI R4, RZ, 0x8, R4 ;  /* 0x00000008ff047819 */ /* 0x000fe40000011604 */
[----:B------:R-:W-:Y:S01]  /*5e20*/  ISETP.LE.U32.AND P1, PT, R7, UR13, PT ;  /* 0x0000000d07007c0c */ /* 0x000fe2000bf23070 */
[----:B------:R-:W-:Y:S01]  /*5e30*/  @!P0 FADD.FTZ R205, -R205, -RZ ;  /* 0x800000ffcdcd8221 */ /* 0x000fe20000010100 */
[----:B------:R-:W-:Y:S01]  /*5e40*/  SHF.R.U32.HI R6, RZ, 0x18, R6 ;  /* 0x00000018ff067819 */ /* 0x000fe20000011606 */
[----:B------:R-:W-:Y:S01]  /*5e50*/  @!P6 FADD.FTZ R206, -R206, -RZ ;  /* 0x800000ffcecee221 */ /* 0x000fe20000010100 */
[----:B------:R-:W-:Y:S03]  /*5e60*/  LOP3.LUT R5, R5, 0xff, RZ, 0xc0, !PT ;  /* 0x000000ff05057812 */ /* 0x000fe600078ec0ff */
[----:B------:R-:W2:Y:S01]  /*5e70*/  MUFU.EX2 R203, R13 ;  /* 0x0000000d00cb7308 */ /* 0x000ea20000000800 */
[----:B------:R-:W-:Y:S02]  /*5e80*/  LOP3.LUT R4, R4, 0xffff, RZ, 0xc0, !PT ;  /* 0x0000ffff04047812 */ /* 0x000fe400078ec0ff */
[----:B------:R-:W-:Y:S02]  /*5e90*/  ISETP.LE.U32.AND P5, PT, R5, UR13, PT ;  /* 0x0000000d05007c0c */ /* 0x000fe4000bfa3070 */
[----:B------:R-:W-:Y:S02]  /*5ea0*/  ISETP.LE.U32.AND P6, PT, R4, UR13, PT ;  /* 0x0000000d04007c0c */ /* 0x000fe4000bfc3070 */
[----:B------:R-:W-:Y:S01]  /*5eb0*/  ISETP.LE.U32.AND P0, PT, R6, UR13, PT ;  /* 0x0000000d06007c0c */ /* 0x000fe2000bf03070 */
[----:B------:R-:W-:Y:S01]  /*5ec0*/  @!P1 FADD.FTZ R226, -R226, -RZ ;  /* 0x800000ffe2e29221 */ /* 0x000fe20000010100 */
[----:B------:R-:W-:Y:S01]  /*5ed0*/  SHF.R.U32.HI R4, RZ, 0x8, R9 ;  /* 0x00000008ff047819 */ /* 0x000fe20000011609 */
[----:B------:R-:W3:Y:S01]  /*5ee0*/  MUFU.EX2 R194, R22 ;  /* 0x0000001600c27308 */ /* 0x000ee20000000800 */
[----:B------:R-:W-:Y:S02]  /*5ef0*/  LOP3.LUT R177, R181, UR25, R186, 0x96, !PT ;  /* 0x00000019b5b17c12 */ /* 0x000fe4000f8e96ba */
[----:B------:R-:W-:Y:S02]  /*5f00*/  LOP3.LUT R4, R4, 0xffff, RZ, 0xc0, !PT ;  /* 0x0000ffff04047812 */ /* 0x000fe400078ec0ff */
[----:B------:R-:W-:Y:S01]  /*5f10*/  LOP3.LUT R181, R174, 0xff, RZ, 0xc0, !PT ;  /* 0x000000ffaeb57812 */ /* 0x000fe200078ec0ff */
[----:B------:R-:W-:Y:S01]  /*5f20*/  @!P5 FADD.FTZ R227, -R227, -RZ ;  /* 0x800000ffe3e3d221 */ /* 0x000fe20000010100 */
[----:B------:R-:W-:Y:S01]  /*5f30*/  ISETP.LE.U32.AND P1, PT, R4, UR13, PT ;  /* 0x0000000d04007c0c */ /* 0x000fe2000bf23070 */
[----:B------:R-:W-:Y:S01]  /*5f40*/  @!P6 FADD.FTZ R225, -R225, -RZ ;  /* 0x800000ffe1e1e221 */ /* 0x000fe20000010100 */
[----:B------:R-:W-:Y:S01]  /*5f50*/  LOP3.LUT R4, R11, 0xff, RZ, 0xc0, !PT ;  /* 0x000000ff0b047812 */ /* 0x000fe200078ec0ff */
[----:B------:R-:W-:Y:S01]  /*5f60*/  @!P0 FADD.FTZ R224, -R224, -RZ ;  /* 0x800000ffe0e08221 */ /* 0x000fe20000010100 */
[----:B------:R-:W-:Y:S01]  /*5f70*/  ISETP.LE.U32.AND P0, PT, R10, UR13, PT ;  /* 0x0000000d0a007c0c */ /* 0x000fe2000bf03070 */
[----:B------:R-:W4:Y:S01]  /*5f80*/  MUFU.EX2 R186, R21 ;  /* 0x0000001500ba7308 */ /* 0x000f220000000800 */
[----:B------:R-:W-:Y:S02]  /*5f90*/  ISETP.LE.U32.AND P5, PT, R4, UR13, PT ;  /* 0x0000000d04007c0c */ /* 0x000fe4000bfa3070 */
[----:B------:R-:W-:Y:S02]  /*5fa0*/  LOP3.LUT R189, R174, 0xffff, RZ, 0xc0, !PT ;  /* 0x0000ffffaebd7812 */ /* 0x000fe400078ec0ff */
[----:B------:R-:W-:Y:S01]  /*5fb0*/  LOP3.LUT R178, R199, UR25, R176, 0x96, !PT ;  /* 0x00000019c7b27c12 */ /* 0x000fe2000f8e96b0 */
[----:B------:R-:W-:Y:S01]  /*5fc0*/  IMAD.WIDE.U32 R176, R177, -0x2daee0ad, RZ ;  /* 0xd2511f53b1b07825 */ /* 0x000fe200078e00ff */
[----:B------:R-:W-:Y:S03]  /*5fd0*/  ISETP.LE.U32.AND P2, PT, R181, UR13, PT ;  /* 0x0000000db5007c0c */ /* 0x000fe6000bf43070 */
[----:B------:R-:W4:Y:S01]  /*5fe0*/  MUFU.EX2 R199, R24 ;  /* 0x0000001800c77308 */ /* 0x000f220000000800 */
[----:B------:R-:W-:Y:S01]  /*5ff0*/  SHF.R.U32.HI R4, RZ, 0x8, R189 ;  /* 0x00000008ff047819 */ /* 0x000fe200000116bd */
[----:B------:R-:W-:Y:S01]  /*6000*/  IMAD.WIDE.U32 R178, R178, -0x2daee0ad, RZ ;  /* 0xd2511f53b2b27825 */ /* 0x000fe200078e00ff */
[--C-:B------:R-:W-:Y:S02]  /*6010*/  SHF.R.U32.HI R228, RZ, 0x10, R174.reuse ;  /* 0x00000010ffe47819 */ /* 0x100fe400000116ae */
[----:B------:R-:W-:Y:S01]  /*6020*/  SHF.R.U32.HI R185, RZ, 0x18, R174 ;  /* 0x00000018ffb97819 */ /* 0x000fe200000116ae */
[----:B------:R-:W-:Y:S01]  /*6030*/  @!P5 FADD.FTZ R223, -R223, -RZ ;  /* 0x800000ffdfdfd221 */ /* 0x000fe20000010100 */
[----:B------:R-:W-:Y:S01]  /*6040*/  LOP3.LUT R4, R4, 0xffff, RZ, 0xc0, !PT ;  /* 0x0000ffff04047812 */ /* 0x000fe200078ec0ff */
[----:B-1----:R-:W-:Y:S01]  /*6050*/  @!P0 FADD.FTZ R204, -R204, -RZ ;  /* 0x800000ffcccc8221 */ /* 0x002fe20000010100 */
[----:B------:R-:W-:Y:S01]  /*6060*/  LOP3.LUT R5, R228, 0xff, RZ, 0xc0, !PT ;  /* 0x000000ffe4057812 */ /* 0x000fe200078ec0ff */
[----:B--2---:R-:W-:Y:S01]  /*6070*/  @!P1 FADD.FTZ R203, -R203, -RZ ;  /* 0x800000ffcbcb9221 */ /* 0x004fe20000010100 */
[----:B------:R-:W-:Y:S01]  /*6080*/  LOP3.LUT R174, R177, UR28, R188, 0x96, !PT ;  /* 0x0000001cb1ae7c12 */ /* 0x000fe2000f8e96bc */
[----:B------:R-:W-:Y:S01]  /*6090*/  @!P2 FADD.FTZ R195, -R195, -RZ ;  /* 0x800000ffc3c3a221 */ /* 0x000fe20000010100 */
[----:B------:R-:W-:Y:S01]  /*60a0*/  ISETP.LE.U32.AND P5, PT, R4, UR13, PT ;  /* 0x0000000d04007c0c */ /* 0x000fe2000bfa3070 */
[----:B------:R-:W-:Y:S01]  /*60b0*/  MUFU.EX2 R190, R0 ;  /* 0x0000000000be7308 */ /* 0x000fe20000000800 */
[----:B------:R-:W-:Y:S01]  /*60c0*/  ISETP.LE.U32.AND P0, PT, R5, UR13, PT ;  /* 0x0000000d05007c0c */ /* 0x000fe2000bf03070 */
[----:B------:R-:W-:Y:S01]  /*60d0*/  IMAD.MOV.U32 R181, RZ, RZ, 0x40 ;  /* 0x00000040ffb57424 */ /* 0x000fe200078e00ff */
[C---:B------:R-:W-:Y:S02]  /*60e0*/  LOP3.LUT R6, R174.reuse, 0xff, RZ, 0xc0, !PT ;  /* 0x000000ffae067812 */ /* 0x040fe400078ec0ff */
[----:B------:R-:W-:Y:S02]  /*60f0*/  LOP3.LUT R4, R174, 0xffff, RZ, 0xc0, !PT ;  /* 0x0000ffffae047812 */ /* 0x000fe400078ec0ff */
[----:B------:R-:W-:Y:S03]  /*6100*/  ISETP.LE.U32.AND P2, PT, R6, UR13, PT ;  /* 0x0000000d06007c0c */ /* 0x000fe6000bf43070 */
[----:B------:R-:W1:Y:S01]  /*6110*/  MUFU.EX2 R198, R25 ;  /* 0x0000001900c67308 */ /* 0x000e620000000800 */
[----:B------:R-:W-:Y:S02]  /*6120*/  SHF.R.U32.HI R5, RZ, 0x10, R174 ;  /* 0x00000010ff057819 */ /* 0x000fe400000116ae */
[----:B------:R-:W-:Y:S01]  /*6130*/  SHF.R.U32.HI R4, RZ, 0x8, R4 ;  /* 0x00000008ff047819 */ /* 0x000fe20000011604 */
[----:B------:R-:W-:Y:S01]  /*6140*/  @!P5 FADD.FTZ R193, -R193, -RZ ;  /* 0x800000ffc1c1d221 */ /* 0x000fe20000010100 */
[----:B------:R-:W-:Y:S01]  /*6150*/  ISETP.LE.U32.AND P6, PT, R185, UR13, PT ;  /* 0x0000000db9007c0c */ /* 0x000fe2000bfc3070 */
[----:B------:R-:W-:Y:S01]  /*6160*/  @!P0 FADD.FTZ R197, -R197, -RZ ;  /* 0x800000ffc5c58221 */ /* 0x000fe20000010100 */
[----:B------:R-:W-:Y:S03]  /*6170*/  LOP3.LUT R5, R5, 0xff, RZ, 0xc0, !PT ;  /* 0x000000ff05057812 */ /* 0x000fe600078ec0ff */
[----:B------:R-:W2:Y:S01]  /*6180*/  MUFU.EX2 R185, R34 ;  /* 0x0000002200b97308 */ /* 0x000ea20000000800 */
[----:B------:R-:W-:Y:S02]  /*6190*/  LOP3.LUT R4, R4, 0xffff, RZ, 0xc0, !PT ;  /* 0x0000ffff04047812 */ /* 0x000fe400078ec0ff */
[----:B------:R-:W-:Y:S01]  /*61a0*/  LOP3.LUT R173, R179, UR28, R184, 0x96, !PT ;  /* 0x0000001cb3ad7c12 */ /* 0x000fe2000f8e96b8 */
[----:B------:R-:W-:Y:S01]  /*61b0*/  @!P2 FADD.FTZ R187, -R187, -RZ ;  /* 0x800000ffbbbba221 */ /* 0x000fe20000010100 */
[----:B------:R-:W-:Y:S02]  /*61c0*/  ISETP.LE.U32.AND P5, PT, R5, UR13, PT ;  /* 0x0000000d05007c0c */ /* 0x000fe4000bfa3070 */
[----:B------:R-:W-:Y:S03]  /*61d0*/  ISETP.LE.U32.AND P0, PT, R4, UR13, PT ;  /* 0x0000000d04007c0c */ /* 0x000fe6000bf03070 */
[----:B------:R-:W-:Y:S01]  /*61e0*/  MUFU.EX2 R201, R26 ;  /* 0x0000001a00c97308 */ /* 0x000fe20000000800 */
[C---:B------:R-:W-:Y:S01]  /*61f0*/  LOP3.LUT R5, R173.reuse, 0xff, RZ, 0xc0, !PT ;  /* 0x000000ffad057812 */ /* 0x040fe200078ec0ff */
[----:B------:R-:W-:Y:S01]  /*6200*/  @!P6 FADD.FTZ R196, -R196, -RZ ;  /* 0x800000ffc4c4e221 */ /* 0x000fe20000010100 */
[----:B------:R-:W-:Y:S02]  /*6210*/  LOP3.LUT R4, R173, 0xffff, RZ, 0xc0, !PT ;  /* 0x0000ffffad047812 */ /* 0x000fe400078ec0ff */
[----:B------:R-:W-:Y:S02]  /*6220*/  SHF.R.U32.HI R184, RZ, 0x10, R176 ;  /* 0x00000010ffb87819 */ /* 0x000fe400000116b0 */
[----:B------:R-:W-:Y:S03]  /*6230*/  ISETP.LE.U32.AND P4, PT, R12, UR13, PT ;  /* 0x0000000d0c007c0c */ /* 0x000fe6000bf83070 */
[----:B------:R-:W2:Y:S01]  /*6240*/  MUFU.EX2 R200, R27 ;  /* 0x0000001b00c87308 */ /* 0x000ea20000000800 */
[----:B------:R-:W-:Y:S01]  /*6250*/  SHF.R.U32.HI R174, RZ, 0x18, R174 ;  /* 0x00000018ffae7819 */ /* 0x000fe200000116ae */
[----:B---3--:R-:W-:Y:S01]  /*6260*/  @!P5 FADD.FTZ R194, -R194, -RZ ;  /* 0x800000ffc2c2d221 */ /* 0x008fe20000010100 */
[----:B------:R-:W-:Y:S01]  /*6270*/  ISETP.LE.U32.AND P2, PT, R5, UR13, PT ;  /* 0x0000000d05007c0c */ /* 0x000fe2000bf43070 */
[----:B----4-:R-:W-:Y:S01]  /*6280*/  @!P0 FADD.FTZ R186, -R186, -RZ ;  /* 0x800000ffbaba8221 */ /* 0x010fe20000010100 */
[----:B------:R-:W-:Y:S02]  /*6290*/  LOP3.LUT R5, R184, 0xff, RZ, 0xc0, !PT ;  /* 0x000000ffb8057812 */ /* 0x000fe400078ec0ff */
[----:B------:R-:W-:Y:S03]  /*62a0*/  SHF.R.U32.HI R4, RZ, 0x8, R4 ;  /* 0x00000008ff047819 */ /* 0x000fe60000011604 */
[----:B------:R3:W-:Y:S01]  /*62b0*/  MUFU.EX2 R184, R3 ;  /* 0x0000000300b87308 */ /* 0x0007e20000000800 */
[----:B------:R-:W-:Y:S02]  /*62c0*/  ISETP.LE.U32.AND P6, PT, R174, UR13, PT ;  /* 0x0000000dae007c0c */ /* 0x000fe4000bfc3070 */
[----:B------:R-:W-:Y:S01]  /*62d0*/  LOP3.LUT R4, R4, 0xffff, RZ, 0xc0, !PT ;  /* 0x0000ffff04047812 */ /* 0x000fe200078ec0ff */
[----:B------:R-:W-:Y:S01]  /*62e0*/  @!P4 FADD.FTZ R202, -R202, -RZ ;  /* 0x800000ffcacac221 */ /* 0x000fe20000010100 */
[C---:B------:R-:W-:Y:S02]  /*62f0*/  LOP3.LUT R177, R176.reuse, 0xffff, RZ, 0xc0, !PT ;  /* 0x0000ffffb0b17812 */ /* 0x040fe400078ec0ff */
[----:B------:R-:W-:Y:S01]  /*6300*/  LOP3.LUT R164, R176, 0xff, RZ, 0xc0, !PT ;  /* 0x000000ffb0a47812 */ /* 0x000fe200078ec0ff */
[----:B------:R-:W-:Y:S01]  /*6310*/  @!P2 FADD.FTZ R199, -R199, -RZ ;  /* 0x800000ffc7c7a221 */ /* 0x000fe20000010100 */
[----:B------:R-:W-:Y:S01]  /*6320*/  ISETP.LE.U32.AND P0, PT, R4, UR13, PT ;  /* 0x0000000d04007c0c */ /* 0x000fe2000bf03070 */
[----:B------:R-:W-:Y:S01]  /*6330*/  MUFU.EX2 R189, R28 ;  /* 0x0000001c00bd7308 */ /* 0x000fe20000000800 */
[----:B------:R-:W-:Y:S02]  /*6340*/  SHF.R.U32.HI R4, RZ, 0x8, R177 ;  /* 0x00000008ff047819 */ /* 0x000fe400000116b1 */
[----:B------:R-:W-:Y:S01]  /*6350*/  ISETP.LE.U32.AND P4, PT, R164, UR13, PT ;  /* 0x0000000da4007c0c */ /* 0x000fe2000bf83070 */
[----:B------:R-:W-:Y:S01]  /*6360*/  @!P6 FADD.FTZ R191, -R191, -RZ ;  /* 0x800000ffbfbfe221 */ /* 0x000fe20000010100 */
[----:B------:R-:W-:Y:S02]  /*6370*/  LOP3.LUT R4, R4, 0xffff, RZ, 0xc0, !PT ;  /* 0x0000ffff04047812 */ /* 0x000fe400078ec0ff */
[----:B------:R-:W-:Y:S03]  /*6380*/  ISETP.LE.U32.AND P2, PT, R5, UR13, PT ;  /* 0x0000000d05007c0c */ /* 0x000fe6000bf43070 */
[----:B------:R-:W4:Y:S01]  /*6390*/  MUFU.EX2 R192, R30 ;  /* 0x0000001e00c07308 */ /* 0x000f220000000800 */
[----:B------:R-:W-:Y:S02]  /*63a0*/  ISETP.LE.U32.AND P6, PT, R4, UR13, PT ;  /* 0x0000000d04007c0c */ /* 0x000fe4000bfc3070 */
[--C-:B---3--:R-:W-:Y:S01]  /*63b0*/  SHF.R.U32.HI R3, RZ, 0x10, R173.reuse ;  /* 0x00000010ff037819 */ /* 0x108fe200000116ad */
[----:B-1----:R-:W-:Y:S01]  /*63c0*/  @!P0 FADD.FTZ R198, -R198, -RZ ;  /* 0x800000ffc6c68221 */ /* 0x002fe20000010100 */
[----:B------:R-:W-:Y:S02]  /*63d0*/  SHF.R.U32.HI R4, RZ, 0x18, R173 ;  /* 0x00000018ff047819 */ /* 0x000fe400000116ad */
[----:B------:R-:W-:Y:S01]  /*63e0*/  LOP3.LUT R3, R3, 0xff, RZ, 0xc0, !PT ;  /* 0x000000ff03037812 */ /* 0x000fe200078ec0ff */
[----:B------:R-:W-:Y:S01]  /*63f0*/  @!P4 FADD.FTZ R183, -R183, -RZ ;  /* 0x800000ffb7b7c221 */ /* 0x000fe20000010100 */
[----:B------:R-:W-:Y:S02]  /*6400*/  SHF.R.U32.HI R188, RZ, 0x10, R178 ;  /* 0x00000010ffbc7819 */ /* 0x000fe400000116b2 */
[----:B------:R-:W-:Y:S01]  /*6410*/  ISETP.LE.U32.AND P4, PT, R4, UR13, PT ;  /* 0x0000000d04007c0c */ /* 0x000fe2000bf83070 */
[----:B--2---:R-:W-:Y:S01]  /*6420*/  @!P2 FADD.FTZ R185, -R185, -RZ ;  /* 0x800000ffb9b9a221 */ /* 0x004fe20000010100 */
[----:B------:R-:W-:Y:S01]  /*6430*/  LOP3.LUT R4, R188, 0xff, RZ, 0xc0, !PT ;  /* 0x000000ffbc047812 */ /* 0x000fe200078ec0ff */
[----:B------:R-:W-:Y:S01]  /*6440*/  @!P6 FADD.FTZ R182, -R182, -RZ ;  /* 0x800000ffb6b6e221 */ /* 0x000fe20000010100 */
[----:B------:R-:W-:Y:S01]  /*6450*/  ISETP.LE.U32.AND P2, PT, R3, UR13, PT ;  /* 0x0000000d03007c0c */ /* 0x000fe2000bf43070 */
[----:B------:R1:W2:Y:S01]  /*6460*/  MUFU.EX2 R188, R2 ;  /* 0x0000000200bc7308 */ /* 0x0002a20000000800 */
[----:B------:R-:W-:Y:S02]  /*6470*/  F2FP.RELU.F16.F32.PACK_AB R3, R222, R205 ;  /* 0x000000cdde03723e */ /* 0x000fe400000008ff */
[----:B------:R-:W-:Y:S02]  /*6480*/  ISETP.LE.U32.AND P6, PT, R4, UR13, PT ;  /* 0x0000000d04007c0c */ /* 0x000fe4000bfc3070 */
[----:B------:R-:W-:Y:S01]  /*6490*/  F2FP.RELU.F16.F32.PACK_AB R4, R206, R207 ;  /* 0x000000cfce04723e */ /* 0x000fe200000008ff */
[----:B------:R3:W-:Y:S01]  /*64a0*/  STS [R232+0x20400], R3 ;  /* 0x02040003e8007388 */ /* 0x0007e20000000800 */
[----:B------:R-:W-:Y:S01]  /*64b0*/  SHF.R.U32.HI R165, RZ, 0x18, R176 ;  /* 0x00000018ffa57819 */ /* 0x000fe200000116b0 */
[----:B------:R-:W-:Y:S01]  /*64c0*/  @!P4 FADD.FTZ R200, -R200, -RZ ;  /* 0x800000ffc8c8c221 */ /* 0x000fe20000010100 */
[C---:B------:R-:W-:Y:S01]  /*64d0*/  LOP3.LUT R175, R178.reuse, 0xff, RZ, 0xc0, !PT ;  /* 0x000000ffb2af7812 */ /* 0x040fe200078ec0ff */
[----:B------:R2:W-:Y:S01]  /*64e0*/  STS [R232+0x20000], R4 ;  /* 0x02000004e8007388 */ /* 0x0005e20000000800 */
[----:B------:R-:W-:Y:S01]  /*64f0*/  ISETP.LE.U32.AND P1, PT, R165, UR13, PT ;  /* 0x0000000da5007c0c */ /* 0x000fe2000bf23070 */
[----:B------:R-:W-:Y:S01]  /*6500*/  @!P2 FADD.FTZ R201, -R201, -RZ ;  /* 0x800000ffc9c9a221 */ /* 0x000fe20000010100 */
[----:B------:R-:W-:Y:S02]  /*6510*/  SHF.R.U32.HI R176, RZ, 0x18, R178 ;  /* 0x00000018ffb07819 */ /* 0x000fe400000116b2 */
[----:B------:R-:W-:Y:S01]  /*6520*/  LOP3.LUT R178, R178, 0xffff, RZ, 0xc0, !PT ;  /* 0x0000ffffb2b27812 */ /* 0x000fe200078ec0ff */
[----:B----4-:R-:W-:Y:S01]  /*6530*/  @!P6 FADD.FTZ R192, -R192, -RZ ;  /* 0x800000ffc0c0e221 */ /* 0x010fe20000010100 */
[----:B-1----:R-:W-:Y:S02]  /*6540*/  F2FP.RELU.F16.F32.PACK_AB R2, R196, R197 ;  /* 0x000000c5c402723e */ /* 0x002fe400000008ff */
[----:B------:R-:W-:Y:S02]  /*6550*/  SHF.R.U32.HI R5, RZ, 0x8, R178 ;  /* 0x00000008ff057819 */ /* 0x000fe400000116b2 */
[----:B------:R-:W-:Y:S01]  /*6560*/  F2FP.RELU.F16.F32.PACK_AB R0, R182, R183 ;  /* 0x000000b7b600723e */ /* 0x000fe200000008ff */
[----:B------:R1:W-:Y:S01]  /*6570*/  STS [R235+0x20400], R2 ;  /* 0x02040002eb007388 */ /* 0x0003e20000000800 */
[----:B------:R-:W-:Y:S01]  /*6580*/  LOP3.LUT R5, R5, 0xffff, RZ, 0xc0, !PT ;  /* 0x0000ffff05057812 */ /* 0x000fe200078ec0ff */
[----:B------:R-:W-:Y:S01]  /*6590*/  @!P1 FADD.FTZ R184, -R184, -RZ ;  /* 0x800000ffb8b89221 */ /* 0x000fe20000010100 */
[----:B------:R-:W-:Y:S02]  /*65a0*/  ISETP.LE.U32.AND P5, PT, R175, UR13, PT ;  /* 0x0000000daf007c0c */ /* 0x000fe4000bfa3070 */
[----:B------:R-:W-:Y:S02]  /*65b0*/  ISETP.LE.U32.AND P1, PT, R5, UR13, PT ;  /* 0x0000000d05007c0c */ /* 0x000fe4000bf23070 */
[----:B------:R-:W-:Y:S02]  /*65c0*/  F2FP.RELU.F16.F32.PACK_AB R5, R225, R226 ;  /* 0x000000e2e105723e */ /* 0x000fe400000008ff */
[----:B---3--:R-:W-:Y:S02]  /*65d0*/  F2FP.RELU.F16.F32.PACK_AB R3, R193, R195 ;  /* 0x000000c3c103723e */ /* 0x008fe400000008ff */
[----:B------:R-:W-:Y:S02]  /*65e0*/  ISETP.LE.U32.AND P0, PT, R176, UR13, PT ;  /* 0x0000000db0007c0c */ /* 0x000fe4000bf03070 */
[----:B--2---:R-:W-:Y:S01]  /*65f0*/  F2FP.RELU.F16.F32.PACK_AB R4, R224, R227 ;  /* 0x000000e3e004723e */ /* 0x004fe200000008ff */
[----:B------:R2:W-:Y:S01]  /*6600*/  STS [R235+0x20000], R3 ;  /* 0x02000003eb007388 */ /* 0x0005e20000000800 */
[----:B------:R-:W-:Y:S01]  /*6610*/  SEL R217, R181, 0xffffffc0, !P3 ;  /* 0xffffffc0b5d97807 */ /* 0x000fe20005800000 */
[----:B------:R-:W-:Y:S01]  /*6620*/  @!P5 FADD.FTZ R189, -R189, -RZ ;  /* 0x800000ffbdbdd221 */ /* 0x000fe20000010100 */
[----:B------:R-:W-:Y:S01]  /*6630*/  FSETP.GE.FTZ.AND P2, PT, R207, RZ, PT ;  /* 0x000000ffcf00720b */ /* 0x000fe20003f56000 */
[----:B------:R3:W-:Y:S01]  /*6640*/  STS [R232+0x21000], R5 ;  /* 0x02100005e8007388 */ /* 0x0007e20000000800 */
[----:B------:R-:W-:Y:S01]  /*6650*/  @!P1 FADD.FTZ R188, -R188, -RZ ;  /* 0x800000ffbcbc9221 */ /* 0x000fe20000010100 */
[----:B------:R-:W-:Y:S02]  /*6660*/  FSETP.GE.FTZ.AND P1, PT, R206, RZ, PT ;  /* 0x000000ffce00720b */ /* 0x000fe40003f36000 */
[----:B------:R4:W-:Y:S01]  /*6670*/  STS [R232+0x21400], R4 ;  /* 0x02140004e8007388 */ /* 0x0009e20000000800 */
[----:B------:R-:W-:Y:S01]  /*6680*/  FSETP.GE.FTZ.AND P4, PT, R195, RZ, PT ;  /* 0x000000ffc300720b */ /* 0x000fe20003f96000 */
[----:B------:R-:W-:Y:S01]  /*6690*/  @!P0 FADD.FTZ R190, -R190, -RZ ;  /* 0x800000ffbebe8221 */ /* 0x000fe20000010100 */
[----:B-1----:R-:W-:Y:S02]  /*66a0*/  F2FP.RELU.F16.F32.PACK_AB R2, R191, R194 ;  /* 0x000000c2bf02723e */ /* 0x002fe400000008ff */
[----:B--2---:R-:W-:Y:S02]  /*66b0*/  F2FP.RELU.F16.F32.PACK_AB R3, R186, R187 ;  /* 0x000000bbba03723e */ /* 0x004fe400000008ff */
[----:B---3--:R-:W-:Y:S02]  /*66c0*/  F2FP.RELU.F16.F32.PACK_AB R5, R203, R202 ;  /* 0x000000cacb05723e */ /* 0x008fe400000008ff */
[----:B----4-:R-:W-:Y:S03]  /*66d0*/  F2FP.RELU.F16.F32.PACK_AB R4, R204, R223 ;  /* 0x000000dfcc04723e */ /* 0x010fe600000008ff */
        /* <DEDUP_REMOVED lines=17> */
[----:B------:R-:W-:Y:S01]  /*67f0*/  LDSM.16.M88.4 R164, [R213+0x14800] ;  /* 0x01480000d5a4783b */ /* 0x000fe20000000200 */
[C-C-:B------:R-:W-:Y:S07]  /*6800*/  IMAD.IADD R208, R217.reuse, 0x1, R0.reuse ;  /* 0x00000001d9d07824 */ /* 0x140fee00078e0200 */
[----:B------:R-:W1:Y:S01]  /*6810*/  LDSM.16.M88.4 R32, [R0+0x8000] ;  /* 0x008000000020783b */ /* 0x000e620000000200 */
[----:B--2---:R-:W-:Y:S07]  /*6820*/  IMAD.IADD R2, R218, 0x1, R0 ;  /* 0x00000001da027824 */ /* 0x004fee00078e0200 */
        /* <DEDUP_REMOVED lines=31> */
[C---:B------:R-:W-:Y:S05]  /*6a20*/  HMMA.16816.F32 R16, R172.reuse, R178, R16 ;  /* 0x000000b2ac10723c */ /* 0x040fea0000001810 */
[C---:B------:R-:W-:Y:S01]  /*6a30*/  LEA R180, P0, R247.reuse, R176, 0x2 ;  /* 0x000000b0f7b47211 */ /* 0x040fe200078010ff */
[-C--:B---3--:R-:W-:Y:S05]  /*6a40*/  HMMA.16816.F32 R20, R172, R168.reuse, R20 ;  /* 0x000000a8ac14723c */ /* 0x088fea0000001814 */
[----:B------:R-:W-:Y:S01]  /*6a50*/  LEA.HI.X.SX32 R181, R247, R177, 0x2, P0 ;  /* 0x000000b1f7b57211 */ /* 0x000fe200000f16ff */
[C---:B------:R-:W-:Y:S04]  /*6a60*/  HMMA.16816.F32 R24, R164.reuse, R168, R24 ;  /* 0x000000a8a418723c */ /* 0x040fe80000001818 */
[----:B------:R-:W2:Y:S01]  /*6a70*/  LDG.E R178, desc[UR6][R180.64] ;  /* 0x00000006b4b27981 */ /* 0x000ea2000c1e1900 */
[----:B------:R-:W-:Y:S01]  /*6a80*/  FSETP.GE.FTZ.AND P0, PT, R205, RZ, PT ;  /* 0x000000ffcd00720b */ /* 0x000fe20003f16000 */
[-C--:B------:R-:W-:Y:S02]  /*6a90*/  HMMA.16816.F32 R28, R164, R170.reuse, R28 ;  /* 0x000000aaa41c723c */ /* 0x080fe4000000181c */
[----:B------:R-:W-:Y:S04]  /*6aa0*/  LDSM.16.M88.4 R164, [R3+0x8000] ;  /* 0x0080000003a4783b */ /* 0x000fe80000000200 */
[----:B------:R-:W-:Y:S04]  /*6ab0*/  HMMA.16816.F32 R32, R172, R170, R32 ;  /* 0x000000aaac20723c */ /* 0x000fe80000001820 */
[----:B------:R-:W1:Y:S08]  /*6ac0*/  LDSM.16.M88.4 R168, [R215+0x14000] ;  /* 0x01400000d7a8783b */ /* 0x000e700000000200 */
[----:B------:R-:W3:Y:S08]  /*6ad0*/  LDSM.16.M88.4 R172, [R3+0x9000] ;  /* 0x0090000003ac783b */ /* 0x000ef00000000200 */
        /* <DEDUP_REMOVED lines=51> */
[C---:B--2---:R-:W-:Y:S01]  /*6e10*/  FADD.FTZ R172, -R178.reuse, R4 ;  /* 0x00000004b2ac7221 */ /* 0x044fe20000010100 */
        /* <DEDUP_REMOVED lines=22> */
[-C--:B------:R-:W-:Y:S02]  /*6f80*/  FSEL R17, R17, R178.reuse, P0 ;  /* 0x000000b211117208 */ /* 0x080fe40000000000 */
[----:B------:R-:W-:Y:S03]  /*6f90*/  FSETP.GE.FTZ.AND P0, PT, R182, RZ, PT ;  /* 0x000000ffb600720b */ /* 0x000fe60003f16000 */
[----:B------:R-:W-:Y:S01]  /*6fa0*/  FMUL.FTZ R17, R193, R17 ;  /* 0x00000011c1117220 */ /* 0x000fe20000410000 */
[-C--:B-1----:R-:W-:Y:S06]  /*6fb0*/  HMMA.16816.F32 R20, R164, R168.reuse, R20 ;  /* 0x000000a8a414723c */ /* 0x082fec0000001814 */
[C---:B------:R-:W-:Y:S06]  /*6fc0*/  HMMA.16816.F32 R24, R172.reuse, R168, R24 ;  /* 0x000000a8ac18723c */ /* 0x040fec0000001818 */
[-C--:B------:R-:W-:Y:S06]  /*6fd0*/  HMMA.16816.F32 R28, R172, R170.reuse, R28 ;  /* 0x000000aaac1c723c */ /* 0x080fec000000181c */
[----:B------:R-:W-:Y:S05]  /*6fe0*/  HMMA.16816.F32 R32, R164, R170, R32 ;  /* 0x000000aaa420723c */ /* 0x000fea0000001820 */
[----:B------:R-:W-:Y:S02]  /*6ff0*/  LEA R172, R219, UR4, 0x1 ;  /* 0x00000004dbac7c11 */ /* 0x000fe4000f8e08ff */
[----:B------:R-:W-:Y:S04]  /*7000*/  F2FP.F16.F32.PACK_AB R164, R206, R207 ;  /* 0x000000cfcea4723e */ /* 0x000fe800000000ff */
[C---:B------:R-:W-:Y:S02]  /*7010*/  VIADD R6, R172.reuse, 0x8000 ;  /* 0x00008000ac067836 */ /* 0x040fe40000000000 */
[----:B------:R-:W-:Y:S02]  /*7020*/  VIADD R176, R172, 0x8040 ;  /* 0x00008040acb07836 */ /* 0x000fe40000000000 */
[----:B------:R-:W-:Y:S02]  /*7030*/  @P3 VIADD R176, R6, 0xffffffc0 ;  /* 0xffffffc006b03836 */ /* 0x000fe40000000000 */
[C---:B------:R-:W-:Y:S01]  /*7040*/  FADD.FTZ R6, -R178.reuse, R16 ;  /* 0x00000010b2067221 */ /* 0x040fe20000010100 */
[----:B------:R-:W-:Y:S04]  /*7050*/  FADD.FTZ R16, -R178, R20 ;  /* 0x00000014b2107221 */ /* 0x000fe80000010100 */
[-C--:B------:R-:W-:Y:S01]  /*7060*/  FSEL R20, R6, R178.reuse, P4 ;  /* 0x000000b206147208 */ /* 0x080fe20002000000 */
[----:B------:R-:W-:Y:S01]  /*7070*/  FADD.FTZ R6, -R178, R21 ;  /* 0x00000015b2067221 */ /* 0x000fe20000010100 */
[----:B------:R-:W-:Y:S02]  /*7080*/  FSEL R16, R16, R178, P2 ;  /* 0x000000b210107208 */ /* 0x000fe40001000000 */
[----:B------:R-:W-:Y:S01]  /*7090*/  FSETP.GE.FTZ.AND P2, PT, R183, RZ, PT ;  /* 0x000000ffb700720b */ /* 0x000fe20003f56000 */
[----:B------:R-:W-:Y:S01]  /*70a0*/  FMUL.FTZ R21, R195, R20 ;  /* 0x00000014c3157220 */ /* 0x000fe20000410000 */
[----:B------:R-:W-:Y:S01]  /*70b0*/  FSEL R6, R6, R178, P1 ;  /* 0x000000b206067208 */ /* 0x000fe20000800000 */
[----:B------:R-:W-:Y:S01]  /*70c0*/  FMUL.FTZ R20, R187, R16 ;  /* 0x00000010bb147220 */ /* 0x000fe20000410000 */
[----:B------:R-:W-:Y:S01]  /*70d0*/  PLOP3.LUT P1, PT, PT, PT, UP3, 0x80, 0x0 ;  /* 0x000000000000781c */ /* 0x000fe20003f2f038 */
[----:B------:R-:W-:Y:S01]  /*70e0*/  FADD.FTZ R16, -R178, R32 ;  /* 0x00000020b2107221 */ /* 0x000fe20000010100 */
[----:B------:R-:W-:Y:S01]  /*70f0*/  F2FP.F16.F32.PACK_AB R32, R17, R21 ;  /* 0x000000151120723e */ /* 0x000fe200000000ff */
[----:B------:R-:W-:Y:S03]  /*7100*/  FMUL.FTZ R6, R186, R6 ;  /* 0x00000006ba067220 */ /* 0x000fe60000410000 */
        /* <DEDUP_REMOVED lines=64> */
.L_x_1672:
[C---:B---3--:R-:W-:Y:S01]  /*7510*/  FADD.FTZ R7, -R177.reuse, R19 ;  /* 0x00000013b1077221 */ /* 0x048fe20000010100 */
[----:B------:R-:W-:Y:S01]  /*7520*/  FSETP.GE.FTZ.AND P5, PT, R196, RZ, PT ;  /* 0x000000ffc400720b */ /* 0x000fe20003fb6000 */
[----:B------:R-:W-:Y:S01]  /*7530*/  FADD.FTZ R6, -R177, R18 ;  /* 0x00000012b1067221 */ /* 0x000fe20000010100 */
[----:B------:R-:W-:Y:S01]  /*7540*/  FSETP.GE.FTZ.AND P0, PT, R197, RZ, PT ;  /* 0x000000ffc500720b */ /* 0x000fe20003f16000 */
[----:B------:R-:W-:Y:S01]  /*7550*/  FMUL.FTZ R165, R222, R165 ;  /* 0x000000a5dea57220 */ /* 0x000fe20000410000 */
[-C--:B------:R-:W-:Y:S01]  /*7560*/  FSEL R7, R7, R177.reuse, P5 ;  /* 0x000000b107077208 */ /* 0x080fe20002800000 */
[----:B------:R-:W-:Y:S01]  /*7570*/  FADD.FTZ R22, -R177, R22 ;  /* 0x00000016b1167221 */ /* 0x000fe20000010100 */
[----:B------:R-:W-:Y:S01]  /*7580*/  FSEL R6, R6, R177, P0 ;  /* 0x000000b106067208 */ /* 0x000fe20000000000 */
[----:B------:R-:W-:Y:S01]  /*7590*/  STS [R232+0x1c000], R164 ;  /* 0x01c000a4e8007388 */ /* 0x000fe20000000800 */
[----:B------:R-:W-:Y:S01]  /*75a0*/  FSETP.GE.FTZ.AND P4, PT, R194, RZ, PT ;  /* 0x000000ffc200720b */ /* 0x000fe20003f96000 */
[----:B------:R-:W-:Y:S01]  /*75b0*/  FMUL.FTZ R19, R196, R7 ;  /* 0x00000007c4137220 */ /* 0x000fe20000410000 */
[----:B------:R-:W-:Y:S01]  /*75c0*/  F2FP.F16.F32.PACK_AB R7, R165, R205 ;  /* 0x000000cda507723e */ /* 0x000fe200000000ff */
[----:B------:R-:W-:Y:S01]  /*75d0*/  FMUL.FTZ R20, R197, R6 ;  /* 0x00000006c5147220 */ /* 0x000fe20000410000 */
[-C--:B------:R-:W-:Y:S01]  /*75e0*/  FSEL R6, R22, R177.reuse, P4 ;  /* 0x000000b116067208 */ /* 0x080fe20002000000 */
[----:B------:R-:W-:Y:S01]  /*75f0*/  FADD.FTZ R23, -R177, R23 ;  /* 0x00000017b1177221 */ /* 0x000fe20000010100 */
[----:B------:R-:W-:Y:S01]  /*7600*/  FSETP.GE.FTZ.AND P2, PT, R191, RZ, PT ;  /* 0x000000ffbf00720b */ /* 0x000fe20003f56000 */
[----:B------:R1:W-:Y:S01]  /*7610*/  STS [R232+0x1c400], R7 ;  /* 0x01c40007e8007388 */ /* 0x0003e20000000800 */
[----:B------:R-:W-:Y:S01]  /*7620*/  FSETP.GE.FTZ.AND P0, PT, R184, RZ, PT ;  /* 0x000000ffb800720b */ /* 0x000fe20003f16000 */
[----:B------:R-:W-:Y:S01]  /*7630*/  FMUL.FTZ R18, R194, R6 ;  /* 0x00000006c2127220 */ /* 0x000fe20000410000 */
[----:B------:R-:W-:Y:S01]  /*7640*/  F2FP.F16.F32.PACK_AB R6, R19, R20 ;  /* 0x000000141306723e */ /* 0x000fe200000000ff */
[----:B------:R-:W-:Y:S01]  /*7650*/  FADD.FTZ R34, -R177, R34 ;  /* 0x00000022b1227221 */ /* 0x000fe20000010100 */
[----:B------:R-:W-:Y:S01]  /*7660*/  FSEL R23, R23, R177, P2 ;  /* 0x000000b117177208 */ /* 0x000fe20001000000 */
[----:B-----5:R-:W-:Y:S01]  /*7670*/  FADD.FTZ R13, -R5, R13 ;  /* 0x0000000d050d7221 */ /* 0x020fe20000010100 */
[----:B------:R-:W-:Y:S01]  /*7680*/  FSETP.GE.FTZ.AND P2, PT, R185, RZ, PT ;  /* 0x000000ffb900720b */ /* 0x000fe20003f56000 */
[----:B------:R2:W-:Y:S01]  /*7690*/  STS [R235+0x1c400], R6 ;  /* 0x01c40006eb007388 */ /* 0x0005e20000000800 */
[----:B------:R-:W-:Y:S01]  /*76a0*/  FSETP.GE.FTZ.AND P4, PT, R226, RZ, PT ;  /* 0x000000ffe200720b */ /* 0x000fe20003f96000 */
[----:B------:R-:W-:Y:S01]  /*76b0*/  FMUL.FTZ R16, R191, R23 ;  /* 0x00000017bf107220 */ /* 0x000fe20000410000 */
[----:B------:R-:W-:Y:S01]  /*76c0*/  FSEL R34, R34, R177, P2 ;  /* 0x000000b122227208 */ /* 0x000fe20001000000 */
[----:B------:R-:W-:Y:S01]  /*76d0*/  FADD.FTZ R24, -R5, R24 ;  /* 0x0000001805187221 */ /* 0x000fe20000010100 */
[----:B------:R-:W-:Y:S01]  /*76e0*/  FSETP.GE.FTZ.AND P2, PT, R225, RZ, PT ;  /* 0x000000ffe100720b */ /* 0x000fe20003f56000 */
[----:B------:R-:W-:Y:S01]  /*76f0*/  @P0 FADD.FTZ R177, -R177, R35 ;  /* 0x00000023b1b10221 */ /* 0x000fe20000010100 */
[----:B------:R-:W-:Y:S01]  /*7700*/  F2FP.F16.F32.PACK_AB R16, R16, R18 ;  /* 0x000000121010723e */ /* 0x000fe200000000ff */
[C---:B------:R-:W-:Y:S01]  /*7710*/  FADD.FTZ R18, -R5.reuse, R8 ;  /* 0x0000000805127221 */ /* 0x040fe20000010100 */
[C---:B------:R-:W-:Y:S01]  /*7720*/  FADD.FTZ R8, -R5.reuse, R9 ;  /* 0x0000000905087221 */ /* 0x040fe20000010100 */
[----:B------:R-:W-:Y:S01]  /*7730*/  FSETP.GE.FTZ.AND P0, PT, R202, RZ, PT ;  /* 0x000000ffca00720b */ /* 0x000fe20003f16000 */
[C---:B------:R-:W-:Y:S01]  /*7740*/  FADD.FTZ R25, -R5.reuse, R25 ;  /* 0x0000001905197221 */ /* 0x040fe20000010100 */
[C---:B------:R-:W-:Y:S01]  /*7750*/  FADD.FTZ R28, -R5.reuse, R28 ;  /* 0x0000001c051c7221 */ /* 0x040fe20000010100 */
[-C--:B------:R-:W-:Y:S01]  /*7760*/  FSEL R9, R18, R5.reuse, P4 ;  /* 0x0000000512097208 */ /* 0x080fe20002000000 */
[----:B------:R-:W-:Y:S01]  /*7770*/  STS [R235+0x1c000], R32 ;  /* 0x01c00020eb007388 */ /* 0x000fe20000000800 */
[----:B------:R-:W-:Y:S01]  /*7780*/  FSEL R8, R8, R5, P2 ;  /* 0x0000000508087208 */ /* 0x000fe20001000000 */
[----:B------:R-:W-:Y:S01]  /*7790*/  FADD.FTZ R11, -R4, R11 ;  /* 0x0000000b040b7221 */ /* 0x000fe20000010100 */
[----:B-1----:R-:W-:Y:S01]  /*77a0*/  FADD.FTZ R7, -R5, R12 ;  /* 0x0000000c05077221 */ /* 0x002fe20000010100 */
[----:B------:R-:W-:Y:S01]  /*77b0*/  FMUL.FTZ R9, R226, R9 ;  /* 0x00000009e2097220 */ /* 0x000fe20000410000 */
[----:B------:R-:W-:Y:S01]  /*77c0*/  FSETP.GE.FTZ.AND P2, PT, R203, RZ, PT ;  /* 0x000000ffcb00720b */ /* 0x000fe20003f56000 */
[----:B------:R-:W-:Y:S01]  /*77d0*/  FADD.FTZ R14, -R4, R14 ;  /* 0x0000000e040e7221 */ /* 0x000fe20000010100 */
[----:B------:R-:W-:Y:S01]  /*77e0*/  FSETP.GE.FTZ.AND P4, PT, R198, RZ, PT ;  /* 0x000000ffc600720b */ /* 0x000fe20003f96000 */
[----:B------:R-:W-:Y:S01]  /*77f0*/  FADD.FTZ R26, -R4, R26 ;  /* 0x0000001a041a7221 */ /* 0x000fe20000010100 */
[-C--:B------:R-:W-:Y:S01]  /*7800*/  FSEL R7, R7, R5.reuse, P0 ;  /* 0x0000000507077208 */ /* 0x080fe20000000000 */
[----:B------:R-:W-:Y:S01]  /*7810*/  FMUL.FTZ R34, R185, R34 ;  /* 0x00000022b9227220 */ /* 0x000fe20000410000 */
[----:B------:R-:W-:Y:S01]  /*7820*/  FSETP.GE.FTZ.AND P0, PT, R188, RZ, PT ;  /* 0x000000ffbc00720b */ /* 0x000fe20003f16000 */
[----:B--2---:R-:W-:Y:S01]  /*7830*/  FMUL.FTZ R6, R225, R8 ;  /* 0x00000008e1067220 */ /* 0x004fe20000410000 */
[----:B------:R-:W-:Y:S01]  /*7840*/  FSEL R13, R13, R5, P2 ;  /* 0x000000050d0d7208 */ /* 0x000fe20001000000 */
[----:B------:R-:W-:Y:S01]  /*7850*/  FMUL.FTZ R7, R202, R7 ;  /* 0x00000007ca077220 */ /* 0x000fe20000410000 */
[----:B------:R-:W-:Y:S01]  /*7860*/  FSETP.GE.FTZ.AND P5, PT, R199, RZ, PT ;  /* 0x000000ffc700720b */ /* 0x000fe20003fb6000 */
[----:B------:R-:W-:Y:S01]  /*7870*/  FMUL.FTZ R177, R184, R177 ;  /* 0x000000b1b8b17220 */ /* 0x000fe20000410000 */
[----:B------:R-:W-:Y:S01]  /*7880*/  F2FP.F16.F32.PACK_AB R6, R6, R9 ;  /* 0x000000090606723e */ /* 0x000fe200000000ff */
[----:B------:R-:W-:Y:S01]  /*7890*/  FMUL.FTZ R13, R203, R13 ;  /* 0x0000000dcb0d7220 */ /* 0x000fe20000410000 */
[----:B------:R-:W-:Y:S01]  /*78a0*/  FSETP.GE.FTZ.AND P2, PT, R189, RZ, PT ;  /* 0x000000ffbd00720b */ /* 0x000fe20003f56000 */
[----:B------:R-:W-:Y:S01]  /*78b0*/  IMAD.MOV.U32 R222, RZ, RZ, R238 ;  /* 0x000000ffffde7224 */ /* 0x000fe200078e00ee */
[-C--:B------:R-:W-:Y:S01]  /*78c0*/  FSEL R25, R25, R5.reuse, P4 ;  /* 0x0000000519197208 */ /* 0x080fe20002000000 */
[----:B------:R1:W-:Y:S01]  /*78d0*/  STS [R232+0x1d000], R6 ;  /* 0x01d00006e8007388 */ /* 0x0003e20000000800 */
[-C--:B------:R-:W-:Y:S02]  /*78e0*/  FSEL R24, R24, R5.reuse, P5 ;  /* 0x0000000518187208 */ /* 0x080fe40002800000 */
[----:B------:R-:W-:Y:S01]  /*78f0*/  FSEL R28, R28, R5, P2 ;  /* 0x000000051c1c7208 */ /* 0x000fe20001000000 */
[----:B------:R-:W-:Y:S01]  /*7900*/  @P0 FADD.FTZ R5, -R5, R29 ;  /* 0x0000001d05050221 */ /* 0x000fe20000010100 */
[----:B------:R-:W-:Y:S01]  /*7910*/  FSETP.GE.FTZ.AND P0, PT, R224, RZ, PT ;  /* 0x000000ffe000720b */ /* 0x000fe20003f16000 */
[----:B------:R-:W-:Y:S01]  /*7920*/  FMUL.FTZ R24, R199, R24 ;  /* 0x00000018c7187220 */ /* 0x000fe20000410000 */
[----:B------:R-:W-:Y:S01]  /*7930*/  FSETP.GE.FTZ.AND P2, PT, R227, RZ, PT ;  /* 0x000000ffe300720b */ /* 0x000fe20003f56000 */
[----:B------:R-:W-:Y:S01]  /*7940*/  FMUL.FTZ R8, R188, R5 ;  /* 0x00000005bc087220 */ /* 0x000fe20000410000 */
[C---:B------:R-:W-:Y:S01]  /*7950*/  FADD.FTZ R5, -R4.reuse, R10 ;  /* 0x0000000a04057221 */ /* 0x040fe20000010100 */
[----:B------:R-:W-:Y:S01]  /*7960*/  F2FP.F16.F32.PACK_AB R10, R13, R7 ;  /* 0x000000070d0a723e */ /* 0x000fe200000000ff */
[C---:B------:R-:W-:Y:S01]  /*7970*/  FADD.FTZ R13, -R4.reuse, R15 ;  /* 0x0000000f040d7221 */ /* 0x040fe20000010100 */
[-C--:B------:R-:W-:Y:S01]  /*7980*/  FSEL R11, R11, R4.reuse, P0 ;  /* 0x000000040b0b7208 */ /* 0x080fe20000000000 */
[----:B------:R-:W-:Y:S01]  /*7990*/  FADD.FTZ R7, -R4, R27 ;  /* 0x0000001b04077221 */ /* 0x000fe20000010100 */
[-C--:B------:R-:W-:Y:S01]  /*79a0*/  FSEL R5, R5, R4.reuse, P2 ;  /* 0x0000000405057208 */ /* 0x080fe20001000000 */
[----:B------:R-:W-:Y:S01]  /*79b0*/  FMUL.FTZ R9, R198, R25 ;  /* 0x00000019c6097220 */ /* 0x000fe20000410000 */
        /* <DEDUP_REMOVED lines=8> */
[-C--:B------:R-:W-:Y:S02]  /*7a40*/  FSEL R11, R14, R4.reuse, P2 ;  /* 0x000000040e0b7208 */ /* 0x080fe40001000000 */
[----:B------:R-:W-:Y:S01]  /*7a50*/  FSEL R7, R7, R4, P4 ;  /* 0x0000000407077208 */ /* 0x000fe20002000000 */
[----:B------:R-:W-:Y:S01]  /*7a60*/  FMUL.FTZ R15, R204, R13 ;  /* 0x0000000dcc0f7220 */ /* 0x000fe20000410000 */
[----:B------:R-:W-:Y:S01]  /*7a70*/  FSETP.GE.FTZ.AND P0, PT, R190, RZ, PT ;  /* 0x000000ffbe00720b */ /* 0x000fe20003f16000 */
[----:B------:R-:W-:Y:S01]  /*7a80*/  FMUL.FTZ R18, R223, R11 ;  /* 0x0000000bdf127220 */ /* 0x000fe20000410000 */
[----:B------:R-:W-:Y:S01]  /*7a90*/  FSETP.GE.FTZ.AND P5, PT, R201, RZ, PT ;  /* 0x000000ffc900720b */ /* 0x000fe20003fb6000 */
[----:B------:R-:W-:Y:S01]  /*7aa0*/  FMUL.FTZ R13, R200, R7 ;  /* 0x00000007c80d7220 */ /* 0x000fe20000410000 */
[----:B------:R-:W-:Y:S01]  /*7ab0*/  F2FP.F16.F32.PACK_AB R7, R19, R20 ;  /* 0x000000141307723e */ /* 0x000fe200000000ff */
[----:B------:R-:W-:Y:S01]  /*7ac0*/  IMAD.MOV.U32 R223, RZ, RZ, R237 ;  /* 0x000000ffffdf7224 */ /* 0x000fe200078e00ed */
[----:B-1----:R-:W-:Y:S02]  /*7ad0*/  F2FP.F16.F32.PACK_AB R6, R15, R18 ;  /* 0x000000120f06723e */ /* 0x002fe400000000ff */
[----:B------:R-:W-:Y:S01]  /*7ae0*/  FSEL R11, R26, R4, P5 ;  /* 0x000000041a0b7208 */ /* 0x000fe20002800000 */
[----:B------:R-:W-:Y:S01]  /*7af0*/  STS [R232+0x1d400], R7 ;  /* 0x01d40007e8007388 */ /* 0x000fe20000000800 */
[----:B------:R-:W-:Y:S02]  /*7b00*/  FSETP.GE.FTZ.AND P2, PT, R192, RZ, PT ;  /* 0x000000ffc000720b */ /* 0x000fe40003f56000 */
[----:B------:R-:W-:Y:S02]  /*7b10*/  F2FP.F16.F32.PACK_AB R17, R178, R166 ;  /* 0x000000a6b211723e */ /* 0x000fe400000000ff */
[----:B------:R-:W-:Y:S01]  /*7b20*/  STS [R235+0x1d000], R10 ;  /* 0x01d0000aeb007388 */ /* 0x000fe20000000800 */
[----:B------:R-:W-:Y:S01]  /*7b30*/  FSEL R5, R5, R4, P2 ;  /* 0x0000000405057208 */ /* 0x000fe20001000000 */
[----:B------:R-:W-:Y:S01]  /*7b40*/  @P0 FADD.FTZ R4, -R4, R31 ;  /* 0x0000001f04040221 */ /* 0x000fe20000010100 */
[----:B------:R-:W-:Y:S02]  /*7b50*/  FMUL.FTZ R14, R201, R11 ;  /* 0x0000000bc90e7220 */ /* 0x000fe40000410000 */
[----:B------:R-:W-:Y:S01]  /*7b60*/  STS [R235+0x1d400], R6 ;  /* 0x01d40006eb007388 */ /* 0x000fe20000000800 */
[----:B------:R-:W-:Y:S01]  /*7b70*/  F2FP.F16.F32.PACK_AB R12, R177, R34 ;  /* 0x00000022b10c723e */ /* 0x000fe200000000ff */
[----:B------:R-:W-:Y:S01]  /*7b80*/  FMUL.FTZ R11, R192, R5 ;  /* 0x00000005c00b7220 */ /* 0x000fe20000410000 */
[----:B------:R-:W-:Y:S02]  /*7b90*/  FMUL.FTZ R4, R190, R4 ;  /* 0x00000004be047220 */ /* 0x000fe40000410000 */
[----:B------:R-:W-:Y:S01]  /*7ba0*/  STS [R233+0x1c000], R33 ;  /* 0x01c00021e9007388 */ /* 0x000fe20000000800 */
[----:B------:R-:W-:Y:S02]  /*7bb0*/  F2FP.F16.F32.PACK_AB R9, R9, R24 ;  /* 0x000000180909723e */ /* 0x000fe400000000ff */
[----:B------:R-:W-:Y:S02]  /*7bc0*/  F2FP.F16.F32.PACK_AB R5, R13, R14 ;  /* 0x0000000e0d05723e */ /* 0x000fe400000000ff */
[----:B------:R-:W-:Y:S01]  /*7bd0*/  STS [R233+0x1c400], R16 ;  /* 0x01c40010e9007388 */ /* 0x000fe20000000800 */
[----:B------:R-:W-:Y:S02]  /*7be0*/  F2FP.F16.F32.PACK_AB R8, R8, R28 ;  /* 0x0000001c0808723e */ /* 0x000fe400000000ff */
[----:B------:R-:W-:Y:S02]  /*7bf0*/  F2FP.F16.F32.PACK_AB R4, R4, R11 ;  /* 0x0000000b0404723e */ /* 0x000fe400000000ff */
        /* <DEDUP_REMOVED lines=108> */
[CC--:B------:R-:W-:Y:S02]  /*82c0*/  LEA R6, P0, R7.reuse, R242.reuse, 0x1 ;  /* 0x000000f207067211 */ /* 0x0c0fe400078008ff */
[----:B------:R-:W-:Y:S02]  /*82d0*/  LEA.HI R4, R4, R5, RZ, 0x3 ;  /* 0x0000000504047211 */ /* 0x000fe400078f18ff */
[----:B------:R-:W-:Y:S02]  /*82e0*/  SHF.R.S32.HI R10, RZ, 0x1f, R7 ;  /* 0x0000001fff0a7819 */ /* 0x000fe40000011407 */
[----:B------:R-:W-:Y:S05]  /*82f0*/  SHF.R.S32.HI R4, RZ, 0x3, R4 ;  /* 0x00000003ff047819 */ /* 0x000fea0000011404 */
[----:B------:R-:W-:Y:S05]  /*8300*/  IMAD.SHL.U32 R4, R4, 0x40, RZ ;  /* 0x0000004004047824 */ /* 0x000fea00078e00ff */
[----:B------:R-:W-:Y:S04]  /*8310*/  LOP3.LUT R4, R4, 0x1c0, RZ, 0xc0, !PT ;  /* 0x000001c004047812 */ /* 0x000fe800078ec0ff */
[----:B------:R-:W-:Y:S02]  /*8320*/  LOP3.LUT R8, R4, 0x38, R230, 0xf8, !PT ;  /* 0x0000003804087812 */ /* 0x000fe400078ef8e6 */
[----:B------:R-:W-:Y:S02]  /*8330*/  SHF.R.U32.HI R5, RZ, 0x3, R4 ;  /* 0x00000003ff057819 */ /* 0x000fe40000011604 */
        /* <DEDUP_REMOVED lines=33> */
.L_x_1673:
        /* <DEDUP_REMOVED lines=52> */
[----:B--2---:R-:W2:Y:S03]  /*8890*/  LDC R0, c[0x0][0x270] ;  /* 0x00009c00ff007b82 */ /* 0x004ea60000000800 */
[----:B------:R-:W-:Y:S01]  /*88a0*/  LDSM.16.M88.4 R196, [R2+0x1f000] ;  /* 0x01f0000002c4783b */ /* 0x000fe20000000200 */
        /* <DEDUP_REMOVED lines=28> */
[----:B------:R-:W1:Y:S05]  /*8a70*/  LDSM.16.MT88.4 R184, [R209+0x3800] ;  /* 0x00380000d1b8783b */ /* 0x000e6a0000004200 */
        /* <DEDUP_REMOVED lines=21> */
[-C--:B-1----:R-:W-:Y:S05]  /*8bd0*/  HMMA.16816.F32 R4, R168, R184.reuse, R4 ;  /* 0x000000b8a804723c */ /* 0x082fea0000001804 */
[----:B------:R-:W-:Y:S01]  /*8be0*/  IMAD R167, R0, UR35, RZ ;  /* 0x0000002300a77c24 */ /* 0x000fe2000f8e02ff */
        /* <DEDUP_REMOVED lines=19> */
[CC--:B--2---:R-:W-:Y:S01]  /*8d20*/  LEA R172, P1, R166.reuse, R2.reuse, 0x2 ;  /* 0x00000002a6ac7211 */ /* 0x0c4fe200078210ff */
        /* <DEDUP_REMOVED lines=326> */
[----:B------:R-:W1:Y:S01]  /*a190*/  S2R R63, SR_TID.X ;  /* 0x00000000003f7919 */ /* 0x000e620000002100 */
        /* <DEDUP_REMOVED lines=9> */
[----:B------:R-:W-:Y:S01]  /*a230*/  F2FP.F16.F32.PACK_AB R30, R30, R174 ;  /* 0x000000ae1e1e723e */ /* 0x000fe200000000ff */
[----:B------:R-:W-:Y:S01]  /*a240*/  FMUL.FTZ R66, R66, UR8 ;  /* 0x0000000842427c20 */ /* 0x000fe20008410000 */
        /* <DEDUP_REMOVED lines=54> */
[----:B------:R-:W-:Y:S01]  /*a5b0*/  UISETP.NE.AND UP0, UPT, UR36, -0x1, UPT ;  /* 0xffffffff2400788c */ /* 0x000fe2000bf05270 */
[----:B------:R-:W-:Y:S01]  /*a5c0*/  FMUL.FTZ R94, R94, UR8 ;  /* 0x000000085e5e7c20 */ /* 0x000fe20008410000 */
[----:B------:R-:W-:Y:S01]  /*a5d0*/  FMUL.FTZ R0, R95, UR8 ;  /* 0x000000085f007c20 */ /* 0x000fe20008410000 */
[----:B------:R-:W-:-:S02]  /*a5e0*/  F2FP.F16.F32.PACK_AB R4, R4, R96 ;  /* 0x000000600404723e */ /* 0x000fc400000000ff */
[----:B------:R-:W-:Y:S02]  /*a5f0*/  F2FP.F16.F32.PACK_AB R3, R3, R98 ;  /* 0x000000620303723e */ /* 0x000fe400000000ff */
[----:B------:R-:W-:Y:S02]  /*a600*/  F2FP.F16.F32.PACK_AB R6, R6, R88 ;  /* 0x000000580606723e */ /* 0x000fe400000000ff */
[----:B------:R-:W-:Y:S02]  /*a610*/  F2FP.F16.F32.PACK_AB R5, R5, R90 ;  /* 0x0000005a0505723e */ /* 0x000fe400000000ff */
[----:B-1----:R-:W-:Y:S01]  /*a620*/  SHF.R.S32.HI R61, RZ, 0x1f, R63 ;  /* 0x0000001fff3d7819 */ /* 0x002fe2000001143f */
[----:B------:R-:W-:Y:S01]  /*a630*/  @UP0 ULDC.64 UR12, c[0x0][0x450] ;  /* 0x00011400000c0ab9 */ /* 0x000fe20000000a00 */
[----:B------:R-:W-:Y:S02]  /*a640*/  F2FP.F16.F32.PACK_AB R2, R2, R92 ;  /* 0x0000005c0202723e */ /* 0x000fe400000000ff */
[----:B------:R-:W-:-:S02]  /*a650*/  F2FP.F16.F32.PACK_AB R0, R0, R94 ;  /* 0x0000005e0000723e */ /* 0x000fc400000000ff */
[----:B------:R-:W-:Y:S01]  /*a660*/  LEA.HI R61, R61, R63, RZ, 0x3 ;  /* 0x0000003f3d3d7211 */ /* 0x000fe200078f18ff */
[----:B------:R-:W-:Y:S01]  /*a670*/  @UP0 UIADD3 UR5, UR33, UR36, URZ ;  /* 0x0000002421050290 */ /* 0x000fe2000fffe03f */
[----:B------:R-:W-:Y:S01]  /*a680*/  PLOP3.LUT P0, PT, PT, PT, UP0, 0x80, 0x0 ;  /* 0x000000000000781c */ /* 0x000fe20003f0f008 */
        /* <DEDUP_REMOVED lines=63> */
[----:B------:R1:W-:Y:S01]  /*aa80*/  STS [R180+0xe400], R0 ;  /* 0x00e40000b4007388 */ /* 0x0003e20000000800 */
[----:B------:R-:W-:-:S02]  /*aa90*/  @UP0 UIMAD.WIDE.U32 UR10, UR5, UR12, URZ ;  /* 0x0000000c050a02a5 */ /* 0x000fc4000f8e003f */
[----:B------:R-:W-:-:S04]  /*aaa0*/  @UP0 UIMAD UR5, UR5, UR13, URZ ;  /* 0x0000000d050502a4 */ /* 0x000fc8000f8e023f */
[----:B------:R-:W-:Y:S01]  /*aab0*/  @UP0 UIADD3 UR20, UR11, UR5, URZ ;  /* 0x000000050b140290 */ /* 0x000fe2000fffe03f */
[----:B------:R-:W-:Y:S01]  /*aac0*/  @UP0 UMOV UR19, UR10 ;  /* 0x0000000a00130c82 */ /* 0x000fe20008000000 */
[----:B-1----:R-:W-:-:S04]  /*aad0*/  SHF.R.S32.HI R0, RZ, 0x3, R61 ;  /* 0x00000003ff007819 */ /* 0x002fc8000001143d */
[----:B------:R-:W-:-:S04]  /*aae0*/  SHF.L.U32 R2, R0, 0x6, RZ ;  /* 0x0000000600027819 */ /* 0x000fc800000006ff */
        /* <DEDUP_REMOVED lines=17> */
.L_x_1675:
        /* <DEDUP_REMOVED lines=24> */
.L_x_1676:
        /* <DEDUP_REMOVED lines=54> */
.L_x_1678:
[----:B------:R-:W-:Y:S05]  /*b0e0*/  BSYNC B0 ;  /* 0x0000000000007941 */ /* 0x000fea0003800000 */
.L_x_1677:
        /* <DEDUP_REMOVED lines=18> */
.L_x_1680:
[----:B------:R-:W-:Y:S05]  /*b210*/  BSYNC B0 ;  /* 0x0000000000007941 */ /* 0x000fea0003800000 */
.L_x_1679:
        /* <DEDUP_REMOVED lines=20> */
.L_x_1682:
[----:B------:R-:W-:Y:S05]  /*b360*/  BSYNC B0 ;  /* 0x0000000000007941 */ /* 0x000fea0003800000 */
.L_x_1681:
        /* <DEDUP_REMOVED lines=20> */
.L_x_1684:
[----:B------:R-:W-:Y:S05]  /*b4b0*/  BSYNC B0 ;  /* 0x0000000000007941 */ /* 0x000fea0003800000 */
.L_x_1683:
        /* <DEDUP_REMOVED lines=32> */
.L_x_1686:
[----:B------:R-:W-:Y:S05]  /*b6c0*/  BSYNC B0 ;  /* 0x0000000000007941 */ /* 0x000fea0003800000 */
.L_x_1685:
        /* <DEDUP_REMOVED lines=18> */
.L_x_1688:
[----:B------:R-:W-:Y:S05]  /*b7f0*/  BSYNC B0 ;  /* 0x0000000000007941 */ /* 0x000fea0003800000 */
.L_x_1687:
        /* <DEDUP_REMOVED lines=18> */
.L_x_1690:
[----:B------:R-:W-:Y:S05]  /*b920*/  BSYNC B0 ;  /* 0x0000000000007941 */ /* 0x000fea0003800000 */
.L_x_1689:
        /* <DEDUP_REMOVED lines=18> */
.L_x_1645:
        /* <DEDUP_REMOVED lines=25> */
.L_x_1692:
        /* <DEDUP_REMOVED lines=23> */
.L_x_1693:
        /* <DEDUP_REMOVED lines=40> */
.L_x_1695:
[----:B------:R-:W-:Y:S05]  /*bfd0*/  BSYNC B0 ;  /* 0x0000000000007941 */ /* 0x000fea0003800000 */
.L_x_1694:
        /* <DEDUP_REMOVED lines=18> */
.L_x_1697:
[----:B------:R-:W-:Y:S05]  /*c100*/  BSYNC B0 ;  /* 0x0000000000007941 */ /* 0x000fea0003800000 */
.L_x_1696:
        /* <DEDUP_REMOVED lines=18> */
.L_x_1699:
[----:B------:R-:W-:Y:S05]  /*c230*/  BSYNC B0 ;  /* 0x0000000000007941 */ /* 0x000fea0003800000 */
.L_x_1698:
        /* <DEDUP_REMOVED lines=18> */
.L_x_1701:
[----:B------:R-:W-:Y:S05]  /*c360*/  BSYNC B0 ;  /* 0x0000000000007941 */ /* 0x000fea0003800000 */
.L_x_1700:
        /* <DEDUP_REMOVED lines=30> */
.L_x_1703:
[----:B------:R-:W-:Y:S05]  /*c550*/  BSYNC B0 ;  /* 0x0000000000007941 */ /* 0x000fea0003800000 */
.L_x_1702:
        /* <DEDUP_REMOVED lines=18> */
.L_x_1705:
[----:B------:R-:W-:Y:S05]  /*c680*/  BSYNC B0 ;  /* 0x0000000000007941 */ /* 0x000fea0003800000 */
.L_x_1704:
        /* <DEDUP_REMOVED lines=18> */
.L_x_1707:
[----:B------:R-:W-:Y:S05]  /*c7b0*/  BSYNC B0 ;  /* 0x0000000000007941 */ /* 0x000fea0003800000 */
.L_x_1706:
        /* <DEDUP_REMOVED lines=17> */
.L_x_1691:
[----:B------:R-:W-:Y:S05]  /*c8d0*/  BSYNC B1 ;  /* 0x0000000000017941 */ /* 0x000fea0003800000 */
.L_x_1640:
        /* <DEDUP_REMOVED lines=11> */
.L_x_1708:
[----:B------:R-:W-:Y:S05]  /*c990*/  EXIT ;  /* 0x000000000000794d */ /* 0x000fea0003800000 */
.L_x_1710:
        /* <DEDUP_REMOVED lines=14> */
.L_x_2090:


//--------------------- .text._ZN5flash44flash_bwd_dq_dk_dv_loop_seqk_parallel_kernelI23Flash_bwd_kernel_traitsILi128ELi64ELi128ELi8ELi2ELi4ELi2ELb0ELb0EN7cutlass6half_tE19Flash_kernel_traitsILi128ELi64ELi128ELi8ES3_EELb0ELb0ELb0ELb1ELb0ELb0ELb1EEEvNS_16Flash_bwd_paramsE --------------------------
	.section	.text._ZN5flash44flash_bwd_dq_dk_dv_loop_seqk_parallel_kernelI23Flash_bwd_kernel_traitsILi128ELi64ELi128ELi8ELi2ELi4ELi2ELb0ELb0EN7cutlass6half_tE19Flash_kernel_traitsILi128ELi64ELi128ELi8ES3_EELb0ELb0ELb0ELb1ELb0ELb0ELb1EEEvNS_16Flash_bwd_paramsE,"ax",@progbits
	.align	128
        .global         _ZN5flash44flash_bwd_dq_dk_dv_loop_seqk_parallel_kernelI23Flash_bwd_kernel_traitsILi128ELi64ELi128ELi8ELi2ELi4ELi2ELb0ELb0EN7cutlass6half_tE19Flash_kernel_traitsILi128ELi64ELi128ELi8ES3_EELb0ELb0ELb0ELb1ELb0ELb0ELb1EEEvNS_16Flash_bwd_paramsE
        .type           _ZN5flash44flash_bwd_dq_dk_dv_loop_seqk_parallel_kernelI23Flash_bwd_kernel_traitsILi128ELi64ELi128ELi8ELi2ELi4ELi2ELb0ELb0EN7cutlass6half_tE19Flash_kernel_traitsILi128ELi64ELi128ELi8ES3_EELb0ELb0ELb0ELb1ELb0ELb0ELb1EEEvNS_16Flash_bwd_paramsE,@function
        .size           _ZN5flash44flash_bwd_dq_dk_dv_loop_seqk_parallel_kernelI23Flash_bwd_kernel_traitsILi128ELi64ELi128ELi8ELi2ELi4ELi2ELb0ELb0EN7cutlass6half_tE19Flash_kernel_traitsILi128ELi64ELi128ELi8ES3_EELb0ELb0ELb0ELb1ELb0ELb0ELb1EEEvNS_16Flash_bwd_paramsE,(.L_x_2091 - _ZN5flash44flash_bwd_dq_dk_dv_loop_seqk_parallel_kernelI23Flash_bwd_kernel_traitsILi128ELi64ELi128ELi8ELi2ELi4ELi2ELb0ELb0EN7cutlass6half_tE19Flash_kernel_traitsILi128ELi64ELi128ELi8ES3_EELb0ELb0ELb0ELb1ELb0ELb0ELb1EEEvNS_16Flash_bwd_paramsE)
        .other          _ZN5flash44flash_bwd_dq_dk_dv_loop_seqk_parallel_kernelI23Flash_bwd_kernel_traitsILi128ELi64ELi128ELi8ELi2ELi4ELi2ELb0ELb0EN7cutlass6half_tE19Flash_kernel_traitsILi128ELi64ELi128ELi8ES3_EELb0ELb0ELb0ELb1ELb0ELb0ELb1EEEvNS_16Flash_bwd_paramsE,@"STO_CUDA_ENTRY STV_DEFAULT"
_ZN5flash44flash_bwd_dq_dk_dv_loop_seqk_parallel_kernelI23Flash_bwd_kernel_traitsILi128ELi64ELi128ELi8ELi2ELi4ELi2ELb0ELb0EN7cutlass6half_tE19Flash_kernel_traitsILi128ELi64ELi128ELi8ES3_EELb0ELb0ELb0ELb1ELb0ELb0ELb1EEEvNS_16Flash_bwd_paramsE:
.text._ZN5flash44flash_bwd_dq_dk_dv_loop_seqk_parallel_kernelI23Flash_bwd_kernel_traitsILi128ELi64ELi128ELi8ELi2ELi4ELi2ELb0ELb0EN7cutlass6half_tE19Flash_kernel_traitsILi128ELi64ELi128ELi8ES3_EELb0ELb0ELb0ELb1ELb0ELb0ELb1EEEvNS_16Flash_bwd_paramsE:
        /* <DEDUP_REMOVED lines=75> */
[----:B------:R-:W-:Y:S01]  /*04b0*/  LOP3.LUT R0, R8, 0x1, RZ, 0xc0, !PT ;  /* 0x0000000108007812 */ /* 0x000fe200078ec0ff */
[----:B------:R-:W-:Y:S01]  /*04c0*/  STL [R1+0x44], R20 ;  /* 0x0000441401007387 */ /* 0x000fe20000100800 */
[----:B------:R-:W-:-:S02]  /*04d0*/  LOP3.LUT R214, R214, R210, RZ, 0x3c, !PT ;  /* 0x000000d2d6d67212 */ /* 0x000fc400078e3cff */
        /* <DEDUP_REMOVED lines=93> */
.L_x_1781:
        /* <DEDUP_REMOVED lines=67> */
.L_x_1711:
        /* <DEDUP_REMOVED lines=14> */
[----:B------:R-:W-:Y:S02]  /*0fc0*/  USHF.L.U32 UR19, UR46, 0x7, URZ ;  /* 0x000000072e137899 */ /* 0x000fe4000800063f */
[----:B------:R-:W-:Y:S01]  /*0fd0*/  UIMAD UR22, UR46, UR11, UR10 ;  /* 0x0000000b2e1672a4 */ /* 0x000fe2000f8e020a */
[----:B------:R-:W-:-:S02]  /*0fe0*/  ULDC UR59, c[0x0][0x2d4] ;  /* 0x0000b500003b7ab9 */ /* 0x000fc40000000800 */
[----:B------:R-:W-:Y:S01]  /*0ff0*/  @!UP1 ULDC.64 UR10, c[0x0][0x418] ;  /* 0x00010600000a9ab9 */ /* 0x000fe20000000a00 */
[----:B------:R-:W-:Y:S02]  /*1000*/  USEL UR35, UR19, URZ, UP2 ;  /* 0x0000003f13237287 */ /* 0x000fe40009000000 */
[----:B------:R-:W-:Y:S01]  /*1010*/  USHF.R.S32.HI UR23, URZ, 0x1f, UR59 ;  /* 0x0000001f3f177899 */ /* 0x000fe2000801143b */
[----:B------:R-:W-:Y:S01]  /*1020*/  ULDC UR41, c[0x0][0x2dc] ;  /* 0x0000b70000297ab9 */ /* 0x000fe20000000800 */
[----:B------:R-:W-:Y:S01]  /*1030*/  ULDC UR61, c[0x0][0x270] ;  /* 0x00009c00003d7ab9 */ /* 0x000fe20000000800 */
[----:B------:R-:W-:Y:S02]  /*1040*/  @!UP1 UIMAD.WIDE.U32 UR38, UR46, UR10, URZ ;  /* 0x0000000a2e2692a5 */ /* 0x000fe4000f8e003f */
[----:B------:R-:W-:Y:S01]  /*1050*/  USHF.L.U64.HI UR16, UR46, 0x7, UR58 ;  /* 0x000000072e107899 */ /* 0x000fe2000801023a */
[----:B-1----:R-:W-:Y:S01]  /*1060*/  IABS R5, R6 ;  /* 0x0000000600057213 */ /* 0x002fe20000000000 */
[----:B------:R-:W-:Y:S01]  /*1070*/  ULDC.U8 UR20, c[0x0][0x3d8] ;  /* 0x0000f60000147ab9 */ /* 0x000fe20000000000 */
[----:B------:R-:W-:Y:S01]  /*1080*/  ULDC.64 UR24, c[0x0][0x240] ;  /* 0x0000900000187ab9 */ /* 0x000fe20000000a00 */
[----:B------:R-:W-:Y:S01]  /*1090*/  UISETP.NE.AND UP3, UPT, UR20, URZ, UPT ;  /* 0x0000003f1400728c */ /* 0x000fe2000bf65270 */
[----:B------:R-:W1:Y:S01]  /*10a0*/  I2F.RP R2, R5 ;  /* 0x0000000500027306 */ /* 0x000e620000209400 */
[----:B------:R-:W-:Y:S01]  /*10b0*/  UIMAD.WIDE.U32 UR26, UR5, UR24, URZ ;  /* 0x00000018051a72a5 */ /* 0x000fe2000f8e003f */
        /* <DEDUP_REMOVED lines=38> */
[----:B------:R-:W-:Y:S02]  /*1320*/  @UP1 UIADD3 UR48, UR13, UR16, URZ ;  /* 0x000000100d301290 */ /* 0x000fe4000fffe03f */
[----:B------:R-:W-:Y:S02]  /*1330*/  @UP3 USEL UR16, UR8, UR5, !UP1 ;  /* 0x0000000508103287 */ /* 0x000fe4000c800000 */
[----:B------:R-:W-:Y:S01]  /*1340*/  IMAD.HI.U32 R0, R0, R2, RZ ;  /* 0x0000000200007227 */ /* 0x000fe200078e00ff */
[----:B------:R-:W-:Y:S01]  /*1350*/  UIADD3 UR8, UR12, -0x40, URZ ;  /* 0xffffffc00c087890 */ /* 0x000fe2000fffe03f */
[----:B------:R-:W-:Y:S02]  /*1360*/  @UP3 ULDC UR19, c[0x0][0x2e4] ;  /* 0x0000b90000133ab9 */ /* 0x000fe40000000800 */
[----:B------:R-:W-:Y:S01]  /*1370*/  IMAD.MOV R3, RZ, RZ, -R0 ;  /* 0x000000ffff037224 */ /* 0x000fe200078e0a00 */
[----:B------:R-:W-:-:S02]  /*1380*/  @!UP3 UIMAD UR13, UR46, UR61, UR57 ;  /* 0x0000003d2e0db2a4 */ /* 0x000fc4000f8e0239 */
[----:B------:R-:W-:Y:S01]  /*1390*/  @UP3 UIMAD UR26, UR57, UR19, UR16 ;  /* 0x00000013391a32a4 */ /* 0x000fe2000f8e0210 */
[C---:B------:R-:W-:Y:S01]  /*13a0*/  IMAD R2, R5.reuse, R3, R2 ;  /* 0x0000000305027224 */ /* 0x040fe200078e0202 */
[----:B------:R-:W-:Y:S02]  /*13b0*/  USHF.R.S32.HI UR16, URZ, 0x1f, UR8 ;  /* 0x0000001f3f107899 */ /* 0x000fe40008011408 */
[----:B------:R-:W-:Y:S02]  /*13c0*/  UIADD3 UR12, UP2, UR8, UR35, URZ ;  /* 0x00000023080c7290 */ /* 0x000fe4000ff5e03f */
[----:B------:R-:W-:Y:S01]  /*13d0*/  ISETP.GT.U32.AND P1, PT, R5, R2, PT ;  /* 0x000000020500720c */ /* 0x000fe20003f24070 */
[----:B------:R-:W-:Y:S01]  /*13e0*/  @!UP3 UIMAD UR26, UR13, UR40, URZ ;  /* 0x000000280d1ab2a4 */ /* 0x000fe2000f8e023f */
[----:B------:R-:W-:Y:S01]  /*13f0*/  ULDC.U8 UR21, c[0x0][0x480] ;  /* 0x0001200000157ab9 */ /* 0x000fe20000000000 */
[----:B------:R-:W-:Y:S02]  /*1400*/  UIADD3.X UR13, UR16, UR36, URZ, UP2, !UPT ;  /* 0x00000024100d7290 */ /* 0x000fe400097fe43f */
[----:B------:R-:W-:-:S02]  /*1410*/  UIMAD UR11, UR11, UR12, URZ ;  /* 0x0000000c0b0b72a4 */ /* 0x000fc4000f8e023f */
[----:B------:R-:W-:Y:S02]  /*1420*/  @UP0 UIADD3 UR32, UR18, UR33, URZ ;  /* 0x0000002112200290 */ /* 0x000fe4000fffe03f */
[----:B------:R-:W-:Y:S02]  /*1430*/  @UP0 UIADD3 UR29, UR18, UR33, URZ ;  /* 0x00000021121d0290 */ /* 0x000fe4000fffe03f */
[----:B------:R-:W-:Y:S02]  /*1440*/  UIMAD UR51, UR57, UR41, URZ ;  /* 0x00000029393372a4 */ /* 0x000fe4000f8e023f */
[----:B------:R-:W-:Y:S01]  /*1450*/  @!P1 IMAD.IADD R2, R2, 0x1, -R5 ;  /* 0x0000000102029824 */ /* 0x000fe200078e0a05 */
[----:B------:R-:W-:Y:S01]  /*1460*/  @!P1 IADD3 R0, R0, 0x1, RZ ;  /* 0x0000000100009810 */ /* 0x000fe20007ffe0ff */
[----:B------:R-:W-:Y:S01]  /*1470*/  UISETP.NE.AND UP4, UPT, UR21, URZ, UPT ;  /* 0x0000003f1500728c */ /* 0x000fe2000bf85270 */
[----:B------:R-:W-:Y:S01]  /*1480*/  PLOP3.LUT P1, PT, PT, PT, UP0, 0x80, 0x0 ;  /* 0x000000000000781c */ /* 0x000fe20003f2f008 */
[----:B------:R-:W-:Y:S01]  /*1490*/  @UP0 ULDC.64 UR22, c[0x0][0x250] ;  /* 0x0000940000160ab9 */ /* 0x000fe20000000a00 */
[----:B------:R-:W-:Y:S01]  /*14a0*/  ISETP.GE.U32.AND P0, PT, R2, R5, PT ;  /* 0x000000050200720c */ /* 0x000fe20003f06070 */
[----:B------:R-:W-:Y:S01]  /*14b0*/  @UP0 ULDC.64 UR20, c[0x0][0x248] ;  /* 0x0000920000140ab9 */ /* 0x000fe20000000a00 */
[----:B------:R-:W-:Y:S01]  /*14c0*/  LOP3.LUT R2, R6, UR57, RZ, 0x3c, !PT ;  /* 0x0000003906027c12 */ /* 0x000fe2000f8e3cff */
[----:B------:R-:W-:-:S02]  /*14d0*/  UIMAD.WIDE.U32 UR40, UR10, UR12, URZ ;  /* 0x0000000c0a2872a5 */ /* 0x000fc4000f8e003f */
[----:B------:R-:W-:Y:S01]  /*14e0*/  UIMAD UR12, UR10, UR13, UR11 ;  /* 0x0000000d0a0c72a4 */ /* 0x000fe2000f8e020b */
[----:B------:R-:W-:Y:S01]  /*14f0*/  ISETP.GE.AND P2, PT, R2, RZ, PT ;  /* 0x000000ff0200720c */ /* 0x000fe20003f46270 */
[----:B------:R-:W-:Y:S02]  /*1500*/  @UP0 UIMAD.WIDE.U32 UR14, UR32, UR20, URZ ;  /* 0x00000014200e02a5 */ /* 0x000fe4000f8e003f */
[----:B------:R-:W-:Y:S02]  /*1510*/  @UP0 UIMAD.WIDE.U32 UR10, UR29, UR22, URZ ;  /* 0x000000161d0a02a5 */ /* 0x000fe4000f8e003f */
[----:B------:R-:W-:Y:S02]  /*1520*/  UIMAD UR28, UR5, UR25, URZ ;  /* 0x00000019051c72a4 */ /* 0x000fe4000f8e023f */
[----:B------:R-:W-:Y:S01]  /*1530*/  @P0 VIADD R0, R0, 0x1 ;  /* 0x0000000100000836 */ /* 0x000fe20000000000 */
[----:B------:R-:W-:Y:S01]  /*1540*/  @UP0 UIMAD UR32, UR32, UR21, URZ ;  /* 0x00000015202002a4 */ /* 0x000fe2000f8e023f */
[----:B------:R-:W-:Y:S01]  /*1550*/  PLOP3.LUT P0, PT, PT, PT, UP3, 0x80, 0x0 ;  /* 0x000000000000781c */ /* 0x000fe20003f0f038 */
[----:B------:R-:W-:Y:S01]  /*1560*/  @UP0 UIMAD UR13, UR29, UR23, URZ ;  /* 0x000000171d0d02a4 */ /* 0x000fe2000f8e023f */
[----:B------:R-:W-:Y:S01]  /*1570*/  IMAD.MOV.U32 R16, RZ, RZ, R0 ;  /* 0x000000ffff107224 */ /* 0x000fe200078e0000 */
[----:B------:R-:W-:-:S02]  /*1580*/  USEL UR53, UR50, URZ, UP4 ;  /* 0x0000003f32357287 */ /* 0x000fc4000a000000 */
[----:B------:R-:W-:Y:S02]  /*1590*/  USHF.R.S32.HI UR44, URZ, 0x1f, UR34 ;  /* 0x0000001f3f2c7899 */ /* 0x000fe40008011422 */
[----:B------:R-:W-:Y:S01]  /*15a0*/  @UP1 UIADD3 UR47, UR27, UR28, URZ ;  /* 0x0000001c1b2f1290 */ /* 0x000fe2000fffe03f */
        /* <DEDUP_REMOVED lines=23> */
.L_x_1713:
        /* <DEDUP_REMOVED lines=13> */
.L_x_1714:
        /* <DEDUP_REMOVED lines=11> */
.L_x_1715:
[----:B------:R-:W-:-:S04]  /*18a0*/  UIMAD UR5, UR46, UR61, UR57 ;  /* 0x0000003d2e0572a4 */ /* 0x000fc8000f8e0239 */
[----:B------:R-:W-:-:S12]  /*18b0*/  UIMAD UR5, UR5, UR59, URZ ;  /* 0x0000003b050572a4 */ /* 0x000fd8000f8e023f */
.L_x_1716:
[----:B------:R-:W1:Y:S01]  /*18c0*/  S2R R4, SR_TID.X ;  /* 0x0000000000047919 */ /* 0x000e620000002100 */
[----:B------:R-:W2:Y:S01]  /*18d0*/  LDC.64 R12, c[0x0][0x420] ;  /* 0x00010800ff0c7b82 */ /* 0x000ea20000000a00 */
[----:B------:R-:W-:Y:S01]  /*18e0*/  ULDC UR11, c[0x0][0x2dc] ;  /* 0x0000b700000b7ab9 */ /* 0x000fe20000000800 */
[----:B------:R-:W-:Y:S01]  /*18f0*/  SHF.R.S32.HI R233, RZ, 0x1f, R232 ;  /* 0x0000001fffe97819 */ /* 0x000fe200000114e8 */
[----:B------:R-:W-:Y:S01]  /*1900*/  UIMAD UR12, UR11, UR61, URZ ;  /* 0x0000003d0b0c72a4 */ /* 0x000fe2000f8e023f */
[----:B------:R-:W-:Y:S01]  /*1910*/  BSSY B1, `(.L_x_1712) ;  /* 0x0000a8f000017945 */ /* 0x000fe20003800000 */
[----:B------:R-:W-:Y:S02]  /*1920*/  USHF.R.S32.HI UR14, URZ, 0x1f, UR57 ;  /* 0x0000001f3f0e7899 */ /* 0x000fe40008011439 */
        /* <DEDUP_REMOVED lines=11> */
[----:B------:R-:W-:Y:S02]  /*19e0*/  SHF.R.S32.HI R3, RZ, 0x5, R3 ;  /* 0x00000005ff037819 */ /* 0x000fe40000011403 */
[----:B------:R-:W-:Y:S01]  /*19f0*/  SHF.R.S32.HI R2, RZ, 0x3, R2 ;  /* 0x00000003ff027819 */ /* 0x000fe20000011402 */
[----:B------:R-:W-:Y:S01]  /*1a00*/  IMAD.IADD R0, R4, 0x1, -R0 ;  /* 0x0000000104007824 */ /* 0x000fe200078e0a00 */
[----:B------:R-:W-:Y:S01]  /*1a10*/  IADD3 R4, P0, R232, UR10, RZ ;  /* 0x0000000ae8047c10 */ /* 0x000fe2000ff1e0ff */
[----:B------:R-:W-:Y:S01]  /*1a20*/  ULDC.64 UR10, c[0x0][0x428] ;  /* 0x00010a00000a7ab9 */ /* 0x000fe20000000a00 */
[----:B------:R-:W-:Y:S01]  /*1a30*/  SHF.R.S32.HI R22, RZ, 0x1f, R2 ;  /* 0x0000001fff167819 */ /* 0x000fe20000011402 */
[----:B------:R-:W-:Y:S01]  /*1a40*/  IMAD R14, R3, UR12, R0 ;  /* 0x0000000c030e7c24 */ /* 0x000fe2000f8e0200 */
[----:B------:R-:W-:Y:S01]  /*1a50*/  IADD3 R0, P1, R2, UR8, RZ ;  /* 0x0000000802007c10 */ /* 0x000fe2000ff3e0ff */
[----:B------:R-:W-:Y:S01]  /*1a60*/  UIMAD UR5, UR14, UR10, URZ ;  /* 0x0000000a0e0572a4 */ /* 0x000fe2000f8e023f */
[----:B------:R-:W-:Y:S01]  /*1a70*/  IADD3.X R5, R233, UR49, RZ, P0, !PT ;  /* 0x00000031e9057c10 */ /* 0x000fe200087fe4ff */
[----:B--2---:R-:W-:Y:S01]  /*1a80*/  IMAD R3, R12, UR16, RZ ;  /* 0x000000100c037c24 */ /* 0x004fe2000f8e02ff */
[----:B------:R-:W-:Y:S01]  /*1a90*/  IADD3.X R6, R22, UR16, RZ, P1, !PT ;  /* 0x0000001016067c10 */ /* 0x000fe20008ffe4ff */
[----:B------:R-:W-:-:S02]  /*1aa0*/  UIMAD UR13, UR57, UR11, UR5 ;  /* 0x0000000b390d72a4 */ /* 0x000fc4000f8e0205 */
[----:B------:R-:W-:Y:S01]  /*1ab0*/  IMAD R3, R13, UR8, R3 ;  /* 0x000000080d037c24 */ /* 0x000fe2000f8e0203 */
[----:B------:R-:W-:Y:S01]  /*1ac0*/  USHF.L.U32 UR5, UR12, 0x6, URZ ;  /* 0x000000060c057899 */ /* 0x000fe2000800063f */
[----:B------:R-:W-:Y:S02]  /*1ad0*/  IMAD R6, R6, UR24, RZ ;  /* 0x0000001806067c24 */ /* 0x000fe4000f8e02ff */
[----:B------:R-:W-:-:S04]  /*1ae0*/  IMAD.WIDE.U32 R4, R12, UR8, R4 ;  /* 0x000000080c047c25 */ /* 0x000fc8000f8e0004 */
[C---:B------:R-:W-:Y:S02]  /*1af0*/  IMAD R8, R0.reuse, UR25, R6 ;  /* 0x0000001900087c24 */ /* 0x040fe4000f8e0206 */
[----:B------:R-:W-:-:S04]  /*1b00*/  IMAD.WIDE.U32 R6, R0, UR24, R232 ;  /* 0x0000001800067c25 */ /* 0x000fc8000f8e00e8 */
[----:B------:R-:W-:Y:S01]  /*1b10*/  IMAD.U32 R0, RZ, RZ, UR10 ;  /* 0x0000000aff007e24 */ /* 0x000fe2000f8e00ff */
[----:B------:R-:W-:Y:S01]  /*1b20*/  ULDC.64 UR10, c[0x0][0x258] ;  /* 0x00009600000a7ab9 */ /* 0x000fe20000000a00 */
[----:B------:R-:W-:Y:S01]  /*1b30*/  IADD3 R6, P0, R6, UR55, RZ ;  /* 0x0000003706067c10 */ /* 0x000fe2000ff1e0ff */
[----:B------:R-:W-:Y:S01]  /*1b40*/  UIMAD UR8, UR14, UR10, URZ ;  /* 0x0000000a0e0872a4 */ /* 0x000fe2000f8e023f */
[----:B------:R-:W-:Y:S02]  /*1b50*/  IMAD.IADD R5, R5, 0x1, R3 ;  /* 0x0000000105057824 */ /* 0x000fe400078e0203 */
[----:B------:R-:W-:Y:S01]  /*1b60*/  IADD3.X R7, R7, UR47, R8, P0, !PT ;  /* 0x0000002f07077c10 */ /* 0x000fe200087fe408 */
[----:B------:R-:W-:Y:S01]  /*1b70*/  UIMAD UR11, UR57, UR11, UR8 ;  /* 0x0000000b390b72a4 */ /* 0x000fe2000f8e0208 */
[----:B------:R-:W-:Y:S01]  /*1b80*/  IMAD.WIDE.U32 R4, R0, UR57, R4 ;  /* 0x0000003900047c25 */ /* 0x000fe2000f8e0004 */
[----:B------:R-:W-:Y:S01]  /*1b90*/  USHF.R.S32.HI UR8, URZ, 0x1f, UR5 ;  /* 0x0000001f3f087899 */ /* 0x000fe20008011405 */
[----:B------:R-:W-:Y:S01]  /*1ba0*/  PLOP3.LUT P0, PT, PT, PT, UP2, 0x80, 0x0 ;  /* 0x000000000000781c */ /* 0x000fe20003f0f028 */
[----:B------:R-:W-:Y:S01]  /*1bb0*/  UIADD3 UR5, UP1, UP0, UR40, UR5, UR51 ;  /* 0x0000000528057290 */ /* 0x000fe2000f83e033 */
[----:B------:R-:W-:Y:S01]  /*1bc0*/  IMAD.U32 R0, RZ, RZ, UR10 ;  /* 0x0000000aff007e24 */ /* 0x000fe2000f8e00ff */
[----:B------:R-:W-:Y:S01]  /*1bd0*/  ULDC.64 UR14, c[0x0][0x400] ;  /* 0x00010000000e7ab9 */ /* 0x000fe20000000a00 */
[----:B------:R-:W-:Y:S01]  /*1be0*/  VIADD R5, R5, UR13 ;  /* 0x0000000d05057c36 */ /* 0x000fe20008000000 */
[----:B------:R-:W-:Y:S01]  /*1bf0*/  UIADD3.X UR8, UR50, UR8, UR54, UP1, UP0 ;  /* 0x0000000832087290 */ /* 0x000fe20008fe0436 */
[----:B------:R-:W-:Y:S01]  /*1c00*/  IMAD.WIDE.U32 R6, R0, UR57, R6 ;  /* 0x0000003900067c25 */ /* 0x000fe2000f8e0006 */
[----:B------:R-:W-:Y:S01]  /*1c10*/  UIADD3 UR10, UP1, UP0, UR52, UR5, UR56 ;  /* 0x00000005340a7290 */ /* 0x000fe2000f83e038 */
[----:B------:R-:W-:-:S02]  /*1c20*/  ULDC.64 UR40, c[0x0][0x478] ;  /* 0x00011e0000287ab9 */ /* 0x000fc40000000a00 */
[-C--:B------:R-:W-:Y:S01]  /*1c30*/  IMAD R0, R22, R12.reuse, RZ ;  /* 0x0000000c16007224 */ /* 0x080fe200078e02ff */
[----:B------:R-:W-:Y:S01]  /*1c40*/  UIADD3.X UR5, UR53, UR8, UR48, UP1, UP0 ;  /* 0x0000000835057290 */ /* 0x000fe20008fe0430 */
[----:B------:R-:W-:Y:S01]  /*1c50*/  IMAD.WIDE.U32 R4, R2, R12, R4 ;  /* 0x0000000c02047225 */ /* 0x000fe200078e0004 */
[----:B------:R-:W-:Y:S01]  /*1c60*/  UIMAD.WIDE UR12, UR30, 0x4, UR42 ;  /* 0x000000041e0c78a5 */ /* 0x000fe2000f8e022a */
[----:B------:R-:W-:Y:S01]  /*1c70*/  LEA R10, P4, R6, UR26, 0x1 ;  /* 0x0000001a060a7c11 */ /* 0x000fe2000f8808ff */
[----:B------:R-:W-:Y:S01]  /*1c80*/  UIMAD.WIDE UR30, UR31, 0x4, UR40 ;  /* 0x000000041f1e78a5 */ /* 0x000fe2000f8e0228 */
[----:B------:R-:W-:Y:S01]  /*1c90*/  IMAD R3, R2, R13, R0 ;  /* 0x0000000d02037224 */ /* 0x000fe200078e0200 */
[----:B------:R-:W-:Y:S01]  /*1ca0*/  IADD3 R0, P2, R14, UR10, RZ ;  /* 0x0000000a0e007c10 */ /* 0x000fe2000ff5e0ff */
[----:B------:R-:W-:Y:S01]  /*1cb0*/  VIADD R15, R7, UR11 ;  /* 0x0000000b070f7c36 */ /* 0x000fe20008000000 */
[----:B------:R-:W-:Y:S01]  /*1cc0*/  LEA R8, P3, R4, UR28, 0x1 ;  /* 0x0000001c04087c11 */ /* 0x000fe2000f8608ff */
[----:B------:R-:W-:Y:S01]  /*1cd0*/  IMAD.IADD R3, R5, 0x1, R3 ;  /* 0x0000000105037824 */ /* 0x000fe200078e0203 */
[----:B------:R-:W-:-:S02]  /*1ce0*/  LEA R224, P1, R0, UR14, 0x2 ;  /* 0x0000000e00e07c11 */ /* 0x000fc4000f8210ff */
[----:B------:R-:W-:Y:S02]  /*1cf0*/  LEA.HI.X.SX32 R14, R14, UR5, 0x1, P2 ;  /* 0x000000050e0e7c11 */ /* 0x000fe400090f0eff */
[----:B------:R-:W-:Y:S02]  /*1d00*/  LEA.HI.X R9, R4, UR29, R3, 0x1, P3 ;  /* 0x0000001d04097c11 */ /* 0x000fe400098f0c03 */
[----:B------:R-:W-:Y:S02]  /*1d10*/  LEA.HI.X R225, R0, UR15, R14, 0x2, P1 ;  /* 0x0000000f00e17c11 */ /* 0x000fe400088f140e */
[----:B------:R-:W-:Y:S01]  /*1d20*/  LEA.HI.X R11, R6, UR27, R15, 0x1, P4 ;  /* 0x0000001b060b7c11 */ /* 0x000fe2000a0f0c0f */
[----:B------:R-:W-:Y:S06]  /*1d30*/  @!P0 BRA `(.L_x_1717) ;  /* 0x0000009400908947 */ /* 0x000fec0003800000 */
[----:B------:R-:W2:Y:S01]  /*1d40*/  LDL R18, [R1+0x10] ;  /* 0x0000100001127983 */ /* 0x000ea20000100800 */
[----:B------:R-:W-:Y:S01]  /*1d50*/  PLOP3.LUT P0, PT, PT, PT, UP4, 0x80, 0x0 ;  /* 0x000000000000781c */ /* 0x000fe20003f0f048 */
[----:B------:R-:W-:Y:S01]  /*1d60*/  UMOV UR10, UR38 ;  /* 0x00000026000a7c82 */ /* 0x000fe20008000000 */
[----:B------:R-:W-:Y:S01]  /*1d70*/  VIADD R19, R2, 0x20 ;  /* 0x0000002002137836 */ /* 0x000fe20000000000 */
[----:B------:R-:W-:Y:S01]  /*1d80*/  UIMAD UR5, UR10, -0x40, UR37 ;  /* 0xffffffc00a0578a4 */ /* 0x000fe2000f8e0225 */
[----:B------:R-:W-:Y:S01]  /*1d90*/  BSSY B0, `(.L_x_1718) ;  /* 0x0000020000007945 */ /* 0x000fe20003800000 */
[----:B------:R-:W-:Y:S01]  /*1da0*/  ULEA.HI UR8, UR10, UR10, URZ, 0x1 ;  /* 0x0000000a0a087291 */ /* 0x000fe2000f8f083f */
[----:B------:R-:W-:Y:S01]  /*1db0*/  IMAD.MOV.U32 R242, RZ, RZ, R8 ;  /* 0x000000fffff27224 */ /* 0x000fe200078e0008 */
[----:B------:R-:W-:Y:S01]  /*1dc0*/  UMOV UR14, UR12 ;  /* 0x0000000c000e7c82 */ /* 0x000fe20008000000 */
[----:B------:R-:W-:-:S05]  /*1dd0*/  UMOV UR16, UR30 ;  /* 0x0000001e00107c82 */ /* 0x000fca0008000000 */
[----:B------:R-:W-:Y:S01]  /*1de0*/  @P0 BAR.SYNC.DEFER_BLOCKING 0x0 ;  /* 0x0000000000000b1d */ /* 0x000fe20000010000 */
[----:B------:R-:W-:Y:S01]  /*1df0*/  ISETP.GE.AND P4, PT, R2, UR5, PT ;  /* 0x0000000502007c0c */ /* 0x000fe2000bf86270 */
[----:B------:R-:W-:Y:S01]  /*1e00*/  ULOP3.LUT UR8, UR8, 0xfffffffe, URZ, 0xc0, !UPT ;  /* 0xfffffffe08087892 */ /* 0x000fe2000f8ec03f */
[----:B------:R-:W-:Y:S01]  /*1e10*/  ISETP.GE.AND P2, PT, R19, UR5, PT ;  /* 0x0000000513007c0c */ /* 0x000fe2000bf46270 */
[----:B------:R-:W-:Y:S02]  /*1e20*/  IMAD.MOV.U32 R243, RZ, RZ, R9 ;  /* 0x000000fffff37224 */ /* 0x000fe400078e0009 */
[----:B------:R-:W-:Y:S01]  /*1e30*/  UIADD3 UR8, UR10, -UR8, URZ ;  /* 0x800000080a087290 */ /* 0x000fe2000fffe03f */
[----:B------:R-:W-:Y:S01]  /*1e40*/  VIADD R14, R232, 0x40 ;  /* 0x00000040e80e7836 */ /* 0x000fe20000000000 */
[----:B------:R-:W-:Y:S02]  /*1e50*/  UMOV UR15, UR31 ;  /* 0x0000001f000f7c82 */ /* 0x000fe40008000000 */
        /* <DEDUP_REMOVED lines=19> */
.L_x_1719:
[----:B------:R-:W-:Y:S05]  /*1f90*/  BSYNC B0 ;  /* 0x0000000000007941 */ /* 0x000fea0003800000 */
.L_x_1718:
        /* <DEDUP_REMOVED lines=29> */
.L_x_1721:
[----:B------:R-:W-:Y:S05]  /*2170*/  BSYNC B0 ;  /* 0x0000000000007941 */ /* 0x000fea0003800000 */
.L_x_1720:
        /* <DEDUP_REMOVED lines=12> */
.L_x_1723:
        /* <DEDUP_REMOVED lines=20> */
.L_x_1724:
[----:B------:R-:W-:Y:S05]  /*2380*/  BSYNC B0 ;  /* 0x0000000000007941 */ /* 0x000fea0003800000 */
.L_x_1722:
        /* <DEDUP_REMOVED lines=13> */
.L_x_1726:
        /* <DEDUP_REMOVED lines=29> */
.L_x_1727:
[----:B------:R-:W-:Y:S05]  /*2630*/  BSYNC B0 ;  /* 0x0000000000007941 */ /* 0x000fea0003800000 */
.L_x_1725:
        /* <DEDUP_REMOVED lines=10> */
[----:B------:R-:W-:Y:S02]  /*26e0*/  ISETP.GE.AND P5, PT, R2, UR8, PT ;  /* 0x0000000802007c0c */ /* 0x000fe4000bfa6270 */
[----:B------:R-:W-:Y:S01]  /*26f0*/  IADD3.X R7, R5, UR32, R3, P0, !PT ;  /* 0x0000002005077c10 */ /* 0x000fe200087fe403 */
[----:B------:R-:W-:-:S04]  /*2700*/  IMAD R3, R17, UR24, RZ ;  /* 0x0000001811037c24 */ /* 0x000fc8000f8e02ff */
[C---:B------:R-:W-:Y:S02]  /*2710*/  IMAD R3, R16.reuse, UR25, R3 ;  /* 0x0000001910037c24 */ /* 0x040fe4000f8e0203 */
[----:B------:R-:W-:-:S04]  /*2720*/  IMAD.WIDE.U32 R6, R16, UR24, R6 ;  /* 0x0000001810067c25 */ /* 0x000fc8000f8e0006 */
[----:B------:R1:W-:Y:S01]  /*2730*/  @P5 STS.128 [R0+0xc000], RZ ;  /* 0x00c000ff00005388 */ /* 0x0003e20000000c00 */
[----:B------:R-:W-:-:S03]  /*2740*/  IMAD.IADD R10, R7, 0x1, R3 ;  /* 0x00000001070a7824 */ /* 0x000fc600078e0203 */
[----:B------:R1:W-:Y:S01]  /*2750*/  @P5 STS.128 [R0+0x10000], RZ ;  /* 0x010000ff00005388 */ /* 0x0003e20000000c00 */
[C---:B-----5:R-:W-:Y:S02]  /*2760*/  VIADD R8, R23.reuse, 0x8 ;  /* 0x0000000817087836 */ /* 0x060fe40000000000 */
[C---:B------:R-:W-:Y:S02]  /*2770*/  VIADD R4, R23.reuse, 0x20 ;  /* 0x0000002017047836 */ /* 0x040fe40000000000 */
[----:B------:R-:W-:Y:S01]  /*2780*/  VIADD R11, R23, 0x28 ;  /* 0x00000028170b7836 */ /* 0x000fe20000000000 */
[----:B------:R-:W-:Y:S02]  /*2790*/  ISETP.GE.AND P1, PT, R8, UR5, PT ;  /* 0x0000000508007c0c */ /* 0x000fe4000bf26270 */
[----:B------:R-:W-:Y:S02]  /*27a0*/  ISETP.GE.AND P0, PT, R4, UR5, PT ;  /* 0x0000000504007c0c */ /* 0x000fe4000bf06270 */
[----:B------:R-:W-:-:S02]  /*27b0*/  P2R R21, PR, RZ, 0x2 ;  /* 0x00000002ff157803 */ /* 0x000fc40000000000 */
[----:B------:R-:W-:Y:S02]  /*27c0*/  P2R R20, PR, RZ, 0x1 ;  /* 0x00000001ff147803 */ /* 0x000fe40000000000 */
[----:B------:R-:W-:Y:S02]  /*27d0*/  ISETP.GE.AND P1, PT, R23, UR5, PT ;  /* 0x0000000517007c0c */ /* 0x000fe4000bf26270 */
[----:B------:R-:W-:Y:S02]  /*27e0*/  ISETP.GE.AND P0, PT, R11, UR5, PT ;  /* 0x000000050b007c0c */ /* 0x000fe4000bf06270 */
[----:B------:R-:W-:Y:S02]  /*27f0*/  P2R R18, PR, RZ, 0x2 ;  /* 0x00000002ff127803 */ /* 0x000fe40000000000 */
        /* <DEDUP_REMOVED lines=28> */
.L_x_1729:
[----:B------:R-:W-:Y:S05]  /*29c0*/  BSYNC B0 ;  /* 0x0000000000007941 */ /* 0x000fea0003800000 */
.L_x_1728:
        /* <DEDUP_REMOVED lines=33> */
.L_x_1731:
[----:B------:R-:W-:Y:S05]  /*2be0*/  BSYNC B0 ;  /* 0x0000000000007941 */ /* 0x000fea0003800000 */
.L_x_1730:
        /* <DEDUP_REMOVED lines=34> */
.L_x_1733:
[----:B------:R-:W-:Y:S05]  /*2e10*/  BSYNC B0 ;  /* 0x0000000000007941 */ /* 0x000fea0003800000 */
.L_x_1732:
        /* <DEDUP_REMOVED lines=33> */
.L_x_1735:
[----:B------:R-:W-:Y:S05]  /*3030*/  BSYNC B0 ;  /* 0x0000000000007941 */ /* 0x000fea0003800000 */
.L_x_1734:
        /* <DEDUP_REMOVED lines=42> */
.L_x_1737:
[----:B------:R-:W-:Y:S05]  /*32e0*/  BSYNC B0 ;  /* 0x0000000000007941 */ /* 0x000fea0003800000 */
.L_x_1736:
        /* <DEDUP_REMOVED lines=32> */
.L_x_1739:
[----:B------:R-:W-:Y:S05]  /*34f0*/  BSYNC B0 ;  /* 0x0000000000007941 */ /* 0x000fea0003800000 */
.L_x_1738:
        /* <DEDUP_REMOVED lines=32> */
.L_x_1741:
[----:B------:R-:W-:Y:S05]  /*3700*/  BSYNC B0 ;  /* 0x0000000000007941 */ /* 0x000fea0003800000 */
.L_x_1740:
        /* <DEDUP_REMOVED lines=32> */
.L_x_1743:
[----:B------:R-:W-:Y:S05]  /*3910*/  BSYNC B0 ;  /* 0x0000000000007941 */ /* 0x000fea0003800000 */
.L_x_1742:
[----:B------:R-:W-:Y:S01]  /*3920*/  ULDC.64 UR22, c[0x0][0x3c8] ;  /* 0x0000f20000167ab9 */ /* 0x000fe20000000a00 */
[----:B------:R-:W-:Y:S01]  /*3930*/  USHF.R.S32.HI UR8, URZ, 0x1f, UR57 ;  /* 0x0000001f3f087899 */ /* 0x000fe20008011439 */
[----:B------:R-:W-:Y:S01]  /*3940*/  ISETP.NE.AND P2, PT, R15, RZ, PT ;  /* 0x000000ff0f00720c */ /* 0x000fe20003f45270 */
[----:B------:R-:W-:Y:S01]  /*3950*/  UISETP.NE.U32.AND UP1, UPT, UR22, URZ, UPT ;  /* 0x0000003f1600728c */ /* 0x000fe2000bf25070 */
[----:B------:R-:W-:Y:S01]  /*3960*/  SHF.R.S32.HI R7, RZ, 0x1f, R23 ;  /* 0x0000001fff077819 */ /* 0x000fe20000011417 */
[----:B-1----:R-:W5:Y:S01]  /*3970*/  LDL R8, [R1+0x44] ;  /* 0x0000440001087983 */ /* 0x002f620000100800 */
[----:B------:R-:W-:Y:S01]  /*3980*/  SHF.R.S32.HI R5, RZ, 0x1f, R11 ;  /* 0x0000001fff057819 */ /* 0x000fe2000001140b */
[----:B------:R-:W-:Y:S01]  /*3990*/  UISETP.NE.AND.EX UP1, UPT, UR23, URZ, UPT, UP1 ;  /* 0x0000003f1700728c */ /* 0x000fe2000bf25310 */
[----:B------:R-:W-:Y:S01]  /*39a0*/  ISETP.NE.AND P6, PT, R18, RZ, PT ;  /* 0x000000ff1200720c */ /* 0x000fe20003fc5270 */
[----:B------:R-:W-:Y:S01]  /*39b0*/  IMAD.MOV.U32 R9, RZ, RZ, 0x7f800000 ;  /* 0x7f800000ff097424 */ /* 0x000fe200078e00ff */
[----:B------:R-:W-:-:S02]  /*39c0*/  ISETP.NE.AND P5, PT, R21, RZ, PT ;  /* 0x000000ff1500720c */ /* 0x000fc40003fa5270 */
[----:B------:R-:W-:Y:S01]  /*39d0*/  ISETP.NE.AND P4, PT, R20, RZ, PT ;  /* 0x000000ff1400720c */ /* 0x000fe20003f85270 */
[----:B------:R-:W-:Y:S01]  /*39e0*/  IMAD.MOV.U32 R13, RZ, RZ, 0x7f800000 ;  /* 0x7f800000ff0d7424 */ /* 0x000fe200078e00ff */
[----:B------:R-:W-:Y:S01]  /*39f0*/  PLOP3.LUT P0, PT, PT, PT, UP1, 0x80, 0x0 ;  /* 0x000000000000781c */ /* 0x000fe20003f0f018 */
[----:B------:R-:W-:Y:S01]  /*3a00*/  IMAD.MOV.U32 R12, RZ, RZ, 0x7f800000 ;  /* 0x7f800000ff0c7424 */ /* 0x000fe200078e00ff */
[----:B------:R-:W0:Y:S01]  /*3a10*/  LDGDEPBAR ;  /* 0x00000000000079af */ /* 0x000e220000000000 */
        /* <DEDUP_REMOVED lines=15> */
[----:B--234-:R-:W-:Y:S01]  /*3b10*/  SHF.L.U64.HI R0, R23, 0x2, R7 ;  /* 0x0000000217007819 */ /* 0x01cfe20000010207 */
[----:B------:R-:W-:Y:S01]  /*3b20*/  @UP1 ULDC UR5, c[0x0][0x2e8] ;  /* 0x0000ba0000051ab9 */ /* 0x000fe20000000800 */
[----:B------:R-:W-:Y:S01]  /*3b30*/  IMAD.MOV.U32 R238, RZ, RZ, R222 ;  /* 0x000000ffffee7224 */ /* 0x000fe200078e00de */
[----:B------:R-:W-:Y:S01]  /*3b40*/  CS2R R158, SRZ ;  /* 0x00000000009e7805 */ /* 0x000fe2000001ff00 */
[----:B------:R-:W-:Y:S01]  /*3b50*/  IMAD.U32 R3, RZ, RZ, UR23 ;  /* 0x00000017ff037e24 */ /* 0x000fe2000f8e00ff */
[----:B------:R-:W-:-:S02]  /*3b60*/  CS2R R156, SRZ ;  /* 0x00000000009c7805 */ /* 0x000fc4000001ff00 */
[----:B------:R-:W-:Y:S02]  /*3b70*/  CS2R R162, SRZ ;  /* 0x0000000000a27805 */ /* 0x000fe4000001ff00 */
[----:B------:R-:W-:Y:S02]  /*3b80*/  CS2R R160, SRZ ;  /* 0x0000000000a07805 */ /* 0x000fe4000001ff00 */
[----:B------:R-:W-:Y:S01]  /*3b90*/  CS2R R154, SRZ ;  /* 0x00000000009a7805 */ /* 0x000fe2000001ff00 */
[----:B------:R1:W2:Y:S01]  /*3ba0*/  @P0 LDG.E R6, desc[UR6][R2.64] ;  /* 0x0000000602060981 */ /* 0x0002a2000c1e1900 */
        /* <DEDUP_REMOVED lines=24> */
[----:B-1----:R-:W-:Y:S01]  /*3d30*/  IMAD.SHL.U32 R2, R23, 0x4, RZ ;  /* 0x0000000417027824 */ /* 0x002fe200078e00ff */
[----:B------:R-:W-:Y:S02]  /*3d40*/  CS2R R104, SRZ ;  /* 0x0000000000687805 */ /* 0x000fe4000001ff00 */
[----:B------:R-:W-:Y:S02]  /*3d50*/  CS2R R102, SRZ ;  /* 0x0000000000667805 */ /* 0x000fe4000001ff00 */
[----:B------:R-:W-:-:S02]  /*3d60*/  CS2R R100, SRZ ;  /* 0x0000000000647805 */ /* 0x000fc4000001ff00 */
[----:B------:R-:W-:Y:S02]  /*3d70*/  CS2R R94, SRZ ;  /* 0x00000000005e7805 */ /* 0x000fe4000001ff00 */
[----:B------:R-:W-:Y:S02]  /*3d80*/  IADD3 R2, P1, R2, UR14, RZ ;  /* 0x0000000e02027c10 */ /* 0x000fe4000ff3e0ff */
[----:B------:R-:W-:Y:S02]  /*3d90*/  CS2R R92, SRZ ;  /* 0x00000000005c7805 */ /* 0x000fe4000001ff00 */
[----:B------:R-:W-:Y:S02]  /*3da0*/  CS2R R98, SRZ ;  /* 0x0000000000627805 */ /* 0x000fe4000001ff00 */
[----:B------:R-:W-:Y:S02]  /*3db0*/  CS2R R96, SRZ ;  /* 0x0000000000607805 */ /* 0x000fe4000001ff00 */
[----:B------:R-:W-:-:S02]  /*3dc0*/  IADD3.X R3, R0, UR13, RZ, P1, !PT ;  /* 0x0000000d00037c10 */ /* 0x000fc40008ffe4ff */
[----:B------:R-:W-:Y:S02]  /*3dd0*/  CS2R R90, SRZ ;  /* 0x00000000005a7805 */ /* 0x000fe4000001ff00 */
[C---:B------:R-:W-:Y:S02]  /*3de0*/  @!P2 LEA R4, P1, R11.reuse, UR14, 0x2 ;  /* 0x0000000e0b04ac11 */ /* 0x040fe4000f8210ff */
[----:B------:R-:W-:Y:S02]  /*3df0*/  CS2R R88, SRZ ;  /* 0x0000000000587805 */ /* 0x000fe4000001ff00 */
[----:B------:R-:W-:Y:S01]  /*3e00*/  CS2R R86, SRZ ;  /* 0x0000000000567805 */ /* 0x000fe2000001ff00 */
[----:B------:R-:W3:Y:S01]  /*3e10*/  @!P6 LDG.E R13, desc[UR6][R2.64] ;  /* 0x00000006020de981 */ /* 0x000ee2000c1e1900 */
[----:B------:R-:W-:Y:S02]  /*3e20*/  @!P2 LEA.HI.X R5, R11, UR13, R5, 0x2, P1 ;  /* 0x0000000d0b05ac11 */ /* 0x000fe400088f1405 */
[----:B------:R-:W-:-:S02]  /*3e30*/  CS2R R84, SRZ ;  /* 0x0000000000547805 */ /* 0x000fc4000001ff00 */
[----:B------:R-:W-:Y:S01]  /*3e40*/  CS2R R78, SRZ ;  /* 0x00000000004e7805 */ /* 0x000fe2000001ff00 */
[----:B------:R-:W4:Y:S01]  /*3e50*/  @!P5 LDG.E R12, desc[UR6][R2.64+0x20] ;  /* 0x00002006020cd981 */ /* 0x000f22000c1e1900 */
[----:B------:R-:W-:Y:S02]  /*3e60*/  CS2R R76, SRZ ;  /* 0x00000000004c7805 */ /* 0x000fe4000001ff00 */
[----:B------:R-:W-:Y:S02]  /*3e70*/  CS2R R82, SRZ ;  /* 0x0000000000527805 */ /* 0x000fe4000001ff00 */
[----:B------:R-:W-:Y:S01]  /*3e80*/  CS2R R80, SRZ ;  /* 0x0000000000507805 */ /* 0x000fe2000001ff00 */
[----:B------:R-:W5:Y:S01]  /*3e90*/  @!P2 LDG.E R9, desc[UR6][R4.64] ;  /* 0x000000060409a981 */ /* 0x000f62000c1e1900 */
[----:B------:R-:W-:Y:S02]  /*3ea0*/  CS2R R74, SRZ ;  /* 0x00000000004a7805 */ /* 0x000fe4000001ff00 */
[----:B------:R-:W-:-:S02]  /*3eb0*/  CS2R R72, SRZ ;  /* 0x0000000000487805 */ /* 0x000fc4000001ff00 */
[----:B------:R-:W-:Y:S01]  /*3ec0*/  CS2R R70, SRZ ;  /* 0x0000000000467805 */ /* 0x000fe2000001ff00 */
[----:B------:R1:W5:Y:S01]  /*3ed0*/  @!P4 LDG.E R10, desc[UR6][R2.64+0x80] ;  /* 0x00008006020ac981 */ /* 0x000362000c1e1900 */
        /* <DEDUP_REMOVED lines=17> */
[----:B------:R-:W-:Y:S01]  /*3ff0*/  ULDC UR20, c[0x0][0x2dc] ;  /* 0x0000b70000147ab9 */ /* 0x000fe20000000800 */
[----:B------:R-:W-:Y:S01]  /*4000*/  ULDC UR11, c[0x0][0x2ec] ;  /* 0x0000bb00000b7ab9 */ /* 0x000fe20000000800 */
[----:B------:R-:W5:Y:S01]  /*4010*/  LDL R5, [R1+0x28] ;  /* 0x0000280001057983 */ /* 0x000f620000100800 */
[----:B------:R-:W2:Y:S01]  /*4020*/  @P0 MUFU.RCP R0, UR5 ;  /* 0x0000000500000d08 */ /* 0x000ea20008001000 */
[----:B-1----:R-:W-:-:S02]  /*4030*/  IMAD.U32 R2, RZ, RZ, UR17 ;  /* 0x00000011ff027e24 */ /* 0x002fc4000f8e00ff */
[----:B------:R-:W-:Y:S02]  /*4040*/  VIADD R3, R218, 0x2000 ;  /* 0x00002000da037836 */ /* 0x000fe40000000000 */
[----:B------:R-:W-:-:S03]  /*4050*/  VIADD R4, R219, 0x2000 ;  /* 0x00002000db047836 */ /* 0x000fc60000000000 */
[----:B------:R-:W-:Y:S02]  /*4060*/  SEL R3, R3, R218, !P3 ;  /* 0x000000da03037207 */ /* 0x000fe40005800000 */
[----:B------:R-:W-:Y:S01]  /*4070*/  SEL R4, R4, R219, !P3 ;  /* 0x000000db04047207 */ /* 0x000fe20005800000 */
[----:B------:R-:W-:Y:S01]  /*4080*/  UMOV UR5, URZ ;  /* 0x0000003f00057c82 */ /* 0x000fe20008000000 */
[----:B------:R-:W-:Y:S02]  /*4090*/  LEA R211, R3, UR4, 0x1 ;  /* 0x0000000403d37c11 */ /* 0x000fe4000f8e08ff */
[----:B------:R-:W-:Y:S01]  /*40a0*/  LEA R212, R4, UR4, 0x1 ;  /* 0x0000000404d47c11 */ /* 0x000fe2000f8e08ff */
[----:B--2---:R-:W-:Y:S01]  /*40b0*/  @P0 FMUL.FTZ R0, R6, R0 ;  /* 0x0000000006000220 */ /* 0x004fe20000410000 */
[----:B------:R-:W-:-:S04]  /*40c0*/  IMAD.SHL.U32 R6, R23, 0x4, RZ ;  /* 0x0000000417067824 */ /* 0x000fc800078e00ff */
[----:B------:R-:W-:Y:S01]  /*40d0*/  @P0 R2UR UR8, R0 ;  /* 0x00000000000802ca */ /* 0x000fe200000e0000 */
[C---:B------:R-:W-:Y:S01]  /*40e0*/  VIADD R0, R23.reuse, 0xffffffc0 ;  /* 0xffffffc017007836 */ /* 0x040fe20000000000 */
[----:B------:R1:W-:Y:S02]  /*40f0*/  STL [R1+0x24], R6 ;  /* 0x0000240601007387 */ /* 0x0003e40000100800 */
[----:B-1----:R-:W-:Y:S02]  /*4100*/  SHF.L.U64.HI R6, R23, 0x2, R7 ;  /* 0x0000000217067819 */ /* 0x002fe40000010207 */
[----:B---3--:R-:W-:Y:S04]  /*4110*/  STL [R1+0x8], R13 ;  /* 0x0000080d01007387 */ /* 0x008fe80000100800 */
[----:B----4-:R-:W-:Y:S04]  /*4120*/  STL [R1+0xc], R12 ;  /* 0x00000c0c01007387 */ /* 0x010fe80000100800 */
[----:B-----5:R-:W-:Y:S04]  /*4130*/  STL [R1], R10 ;  /* 0x0000000a01007387 */ /* 0x020fe80000100800 */
[----:B------:R-:W-:Y:S04]  /*4140*/  STL [R1+0x4], R9 ;  /* 0x0000040901007387 */ /* 0x000fe80000100800 */
[----:B------:R-:W-:Y:S01]  /*4150*/  STL [R1+0x20], R6 ;  /* 0x0000200601007387 */ /* 0x000fe20000100800 */
[----:B------:R-:W-:Y:S01]  /*4160*/  IMAD R5, R2, 0x80, R5 ;  /* 0x0000008002057824 */ /* 0x000fe200078e0205 */
[----:B------:R-:W-:-:S04]  /*4170*/  SHF.R.S32.HI R2, RZ, 0x1f, R0 ;  /* 0x0000001fff027819 */ /* 0x000fc80000011400 */
[C---:B------:R-:W-:Y:S01]  /*4180*/  SHF.L.U64.HI R2, R0.reuse, 0x2, R2 ;  /* 0x0000000200027819 */ /* 0x040fe20000010202 */
[----:B------:R-:W-:-:S04]  /*4190*/  IMAD.SHL.U32 R0, R0, 0x4, RZ ;  /* 0x0000000400007824 */ /* 0x000fc800078e00ff */
[----:B------:R-:W-:Y:S04]  /*41a0*/  STL [R1+0x1c], R2 ;  /* 0x00001c0201007387 */ /* 0x000fe80000100800 */
[----:B------:R1:W-:Y:S02]  /*41b0*/  STL [R1+0x18], R0 ;  /* 0x0000180001007387 */ /* 0x0003e40000100800 */
[----:B-1----:R-:W-:-:S05]  /*41c0*/  IADD3 R0, R23, -UR37, -R5 ;  /* 0x8000002517007c10 */ /* 0x002fca000fffe805 */
[----:B------:R-:W-:-:S05]  /*41d0*/  VIADD R0, R0, UR9 ;  /* 0x0000000900007c36 */ /* 0x000fca0008000000 */
[----:B------:R1:W-:Y:S01]  /*41e0*/  STL [R1+0x14], R0 ;  /* 0x0000140001007387 */ /* 0x0003e20000100800 */
[C---:B------:R-:W-:Y:S02]  /*41f0*/  LOP3.LUT P2, RZ, R8.reuse, 0x2, RZ, 0xc0, !PT ;  /* 0x0000000208ff7812 */ /* 0x040fe4000784c0ff */
[C---:B------:R-:W-:Y:S02]  /*4200*/  LOP3.LUT P1, RZ, R8.reuse, 0x4, RZ, 0xc0, !PT ;  /* 0x0000000408ff7812 */ /* 0x040fe4000782c0ff */
[----:B------:R-:W-:Y:S02]  /*4210*/  LOP3.LUT P0, RZ, R8, 0x2, RZ, 0xc0, !PT ;  /* 0x0000000208ff7812 */ /* 0x000fe4000780c0ff */
[----:B------:R-:W-:Y:S02]  /*4220*/  SEL R221, R221, 0xffffffe0, !P2 ;  /* 0xffffffe0dddd7807 */ /* 0x000fe40005000000 */
[----:B------:R-:W-:Y:S02]  /*4230*/  SEL R217, R217, 0xffffffc0, !P1 ;  /* 0xffffffc0d9d97807 */ /* 0x000fe40004800000 */
[----:B------:R-:W-:Y:S01]  /*4240*/  SEL R220, R220, 0xffffffe0, !P0 ;  /* 0xffffffe0dcdc7807 */ /* 0x000fe20004000000 */
[----:B------:R-:W-:Y:S01]  /*4250*/  @UP1 UMOV UR5, UR8 ;  /* 0x0000000800051c82 */ /* 0x000fe20008000000 */
[----:B------:R-:W-:-:S05]  /*4260*/  ULDC UR8, c[0x0][0x39c] ;  /* 0x0000e70000087ab9 */ /* 0x000fca0000000800 */
.L_x_1746:
[----:B------:R-:W0:Y:S01]  /*4270*/  LDGDEPBAR ;  /* 0x00000000000079af */ /* 0x000e220000000000 */
[C---:B-1----:R-:W-:Y:S01]  /*4280*/  IADD3 R0, R212.reuse, R221, RZ ;  /* 0x000000ddd4007210 */ /* 0x042fe20007ffe0ff */
[----:B------:R-:W-:Y:S01]  /*4290*/  IMAD.IADD R2, R212, 0x1, R217 ;  /* 0x00000001d4027824 */ /* 0x000fe200078e02d9 */
[----:B------:R-:W-:Y:S05]  /*42a0*/  USHF.L.U32 UR12, UR17, 0x7, URZ ;  /* 0x00000007110c7899 */ /* 0x000fea000800063f */
[----:B------:R-:W2:Y:S01]  /*42b0*/  LDL R206, [R1+0x28] ;  /* 0x0000280001ce7983 */ /* 0x000ea20000100800 */
[----:B------:R-:W-:Y:S01]  /*42c0*/  IADD3 R3, R0, R217, RZ ;  /* 0x000000d900037210 */ /* 0x000fe20007ffe0ff */
[----:B------:R-:W-:Y:S02]  /*42d0*/  UIADD3 UR12, UR12, 0x80, URZ ;  /* 0x000000800c0c7890 */ /* 0x000fe4000fffe03f */
[----:B------:R-:W3:Y:S02]  /*42e0*/  LDL R205, [R1+0x14] ;  /* 0x0000140001cd7983 */ /* 0x000ee40000100800 */
[----:B------:R-:W-:Y:S02]  /*42f0*/  UISETP.GE.AND UP0, UPT, UR12, UR9, UPT ;  /* 0x000000090c00728c */ /* 0x000fe4000bf06270 */
[----:B------:R-:W4:Y:S04]  /*4300*/  LDL R204, [R1+0x8] ;  /* 0x0000080001cc7983 */ /* 0x000f280000100800 */
[----:B------:R-:W-:Y:S01]  /*4310*/  STL [R1+0x9c], R56 ;  /* 0x00009c3801007387 */ /* 0x000fe20000100800 */
[----:B------:R-:W-:Y:S02]  /*4320*/  PLOP3.LUT P6, PT, PT, PT, UP0, 0x80, 0x0 ;  /* 0x000000000000781c */ /* 0x000fe40003fcf008 */
[----:B------:R-:W-:Y:S01]  /*4330*/  PLOP3.LUT P0, PT, PT, PT, UP0, 0x80, 0x0 ;  /* 0x000000000000781c */ /* 0x000fe20003f0f008 */
[----:B------:R-:W-:Y:S01]  /*4340*/  STL [R1+0x98], R55 ;  /* 0x0000983701007387 */ /* 0x000fe20000100800 */
        /* <DEDUP_REMOVED lines=20> */
[----:B----4-:R-:W-:Y:S01]  /*4490*/  FSETP.NEU.FTZ.AND P2, PT, R204, -INF , PT ;  /* 0xff800000cc00780b */ /* 0x010fe20003f5d000 */
[----:B------:R-:W-:Y:S04]  /*44a0*/  DEPBAR.LE SB0, 0x0 ;  /* 0x000080000000791a */ /* 0x000fe80000000000 */
[----:B------:R-:W-:Y:S06]  /*44b0*/  BAR.SYNC.DEFER_BLOCKING 0x0 ;  /* 0x0000000000007b1d */ /* 0x000fec0000010000 */
[----:B------:R-:W-:Y:S08]  /*44c0*/  LDSM.16.M88.4 R32, [R212] ;  /* 0x00000000d420783b */ /* 0x000ff00000000200 */
[----:B------:R-:W1:Y:S08]  /*44d0*/  LDSM.16.M88.4 R16, [R214+UR4+0xc000] ;  /* 0x00c00004d610783b */ /* 0x000e700008000200 */
[----:B------:R-:W4:Y:S08]  /*44e0*/  LDSM.16.M88.4 R28, [R212+0x1000] ;  /* 0x00100000d41c783b */ /* 0x000f300000000200 */
[----:B------:R-:W2:Y:S08]  /*44f0*/  LDSM.16.M88.4 R164, [R214+UR4+0xc800] ;  /* 0x00c80004d6a4783b */ /* 0x000eb00008000200 */
[----:B------:R-:W-:Y:S08]  /*4500*/  LDSM.16.M88.4 R168, [R0] ;  /* 0x0000000000a8783b */ /* 0x000ff00000000200 */
[----:B------:R-:W3:Y:S01]  /*4510*/  LDSM.16.M88.4 R172, [R213] ;  /* 0x00000000d5ac783b */ /* 0x000ee20000000200 */
        /* <DEDUP_REMOVED lines=8> */
[-C--:B--2---:R-:W-:Y:S06]  /*45a0*/  HMMA.16816.F32 R20, R32, R164.reuse, RZ ;  /* 0x000000a42014723c */ /* 0x084fec00000018ff */
[C---:B------:R-:W-:Y:S01]  /*45b0*/  HMMA.16816.F32 R24, R28.reuse, R164, RZ ;  /* 0x000000a41c18723c */ /* 0x040fe200000018ff */
[----:B------:R-:W-:Y:S05]  /*45c0*/  LDSM.16.M88.4 R192, [R216+0x800] ;  /* 0x00080000d8c0783b */ /* 0x000fea0000000200 */
[-C--:B------:R-:W-:Y:S03]  /*45d0*/  HMMA.16816.F32 R28, R28, R166.reuse, RZ ;  /* 0x000000a61c1c723c */ /* 0x080fe600000018ff */
[----:B------:R-:W-:Y:S03]  /*45e0*/  LDSM.16.M88.4 R196, [R3] ;  /* 0x0000000003c4783b */ /* 0x000fe60000000200 */
[----:B------:R-:W-:Y:S05]  /*45f0*/  HMMA.16816.F32 R32, R32, R166, RZ ;  /* 0x000000a62020723c */ /* 0x000fea00000018ff */
[----:B------:R-:W2:Y:S01]  /*4600*/  LDSM.16.M88.4 R164, [R2+0x1000] ;  /* 0x0010000002a4783b */ /* 0x000ea20000000200 */
[-C--:B---3--:R-:W-:Y:S06]  /*4610*/  HMMA.16816.F32 R4, R168, R172.reuse, R4 ;  /* 0x000000aca804723c */ /* 0x088fec0000001804 */
[C---:B-1----:R-:W-:Y:S01]  /*4620*/  HMMA.16816.F32 R8, R176.reuse, R172, R8 ;  /* 0x000000acb008723c */ /* 0x042fe20000001808 */
[----:B------:R-:W1:Y:S05]  /*4630*/  LDSM.16.M88.4 R200, [R215] ;  /* 0x00000000d7c8783b */ /* 0x000e6a0000000200 */
[-C--:B------:R-:W-:Y:S06]  /*4640*/  HMMA.16816.F32 R12, R176, R174.reuse, R12 ;  /* 0x000000aeb00c723c */ /* 0x080fec000000180c */
[C---:B------:R-:W-:Y:S01]  /*4650*/  HMMA.16816.F32 R16, R168.reuse, R174, R16 ;  /* 0x000000aea810723c */ /* 0x040fe20000001810 */
[----:B------:R-:W-:Y:S05]  /*4660*/  LDSM.16.M88.4 R172, [R215+0x800] ;  /* 0x00080000d7ac783b */ /* 0x000fea0000000200 */
[-C--:B----4-:R-:W-:Y:S06]  /*4670*/  HMMA.16816.F32 R20, R168, R180.reuse, R20 ;  /* 0x000000b4a814723c */ /* 0x090fec0000001814 */
[C---:B------:R-:W-:Y:S06]  /*4680*/  HMMA.16816.F32 R24, R176.reuse, R180, R24 ;  /* 0x000000b4b018723c */ /* 0x040fec0000001818 */
[-C--:B------:R-:W-:Y:S01]  /*4690*/  HMMA.16816.F32 R28, R176, R182.reuse, R28 ;  /* 0x000000b6b01c723c */ /* 0x080fe2000000181c */
[----:B------:R-:W-:Y:S05]  /*46a0*/  LDSM.16.M88.4 R176, [R212+0x2000] ;  /* 0x00200000d4b0783b */ /* 0x000fea0000000200 */
[----:B------:R-:W-:Y:S03]  /*46b0*/  HMMA.16816.F32 R32, R168, R182, R32 ;  /* 0x000000b6a820723c */ /* 0x000fe60000001820 */
[----:B------:R-:W3:Y:S03]  /*46c0*/  LDSM.16.M88.4 R168, [R3+0x1000] ;  /* 0x0010000003a8783b */ /* 0x000ee60000000200 */
[-C--:B------:R-:W-:Y:S05]  /*46d0*/  HMMA.16816.F32 R4, R184, R188.reuse, R4 ;  /* 0x000000bcb804723c */ /* 0x080fea0000001804 */
[----:B------:R-:W4:Y:S01]  /*46e0*/  LDSM.16.M88.4 R180, [R214+UR4+0x10000] ;  /* 0x01000004d6b4783b */ /* 0x000f220008000200 */
[C---:B--2---:R-:W-:Y:S06]  /*46f0*/  HMMA.16816.F32 R8, R164.reuse, R188, R8 ;  /* 0x000000bca408723c */ /* 0x044fec0000001808 */
[-C--:B------:R-:W-:Y:S06]  /*4700*/  HMMA.16816.F32 R12, R164, R190.reuse, R12 ;  /* 0x000000bea40c723c */ /* 0x080fec000000180c */
[C---:B------:R-:W-:Y:S01]  /*4710*/  HMMA.16816.F32 R16, R184.reuse, R190, R16 ;  /* 0x000000beb810723c */ /* 0x040fe20000001810 */
[----:B------:R-:W-:Y:S05]  /*4720*/  LDSM.16.M88.4 R188, [R0+0x2000] ;  /* 0x0020000000bc783b */ /* 0x000fea0000000200 */
[-C--:B------:R-:W-:Y:S06]  /*4730*/  HMMA.16816.F32 R20, R184, R192.reuse, R20 ;  /* 0x000000c0b814723c */ /* 0x080fec0000001814 */
[C---:B------:R-:W-:Y:S06]  /*4740*/  HMMA.16816.F32 R24, R164.reuse, R192, R24 ;  /* 0x000000c0a418723c */ /* 0x040fec0000001818 */
[-C--:B------:R-:W-:Y:S01]  /*4750*/  HMMA.16816.F32 R28, R164, R194.reuse, R28 ;  /* 0x000000c2a41c723c */ /* 0x080fe2000000181c */
[----:B------:R-:W2:Y:S05]  /*4760*/  LDSM.16.M88.4 R164, [R212+0x3000] ;  /* 0x00300000d4a4783b */ /* 0x000eaa0000000200 */
[----:B------:R-:W-:Y:S03]  /*4770*/  HMMA.16816.F32 R32, R184, R194, R32 ;  /* 0x000000c2b820723c */ /* 0x000fe60000001820 */
[----:B------:R-:W2:Y:S03]  /*4780*/  LDSM.16.M88.4 R184, [R214+UR4+0x10800] ;  /* 0x01080004d6b8783b */ /* 0x000ea60008000200 */
[-C--:B-1----:R-:W-:Y:S05]  /*4790*/  HMMA.16816.F32 R4, R196, R200.reuse, R4 ;  /* 0x000000c8c404723c */ /* 0x082fea0000001804 */
        /* <DEDUP_REMOVED lines=13> */
[C---:B--2---:R-:W-:Y:S06]  /*4870*/  HMMA.16816.F32 R8, R164.reuse, R180, R8 ;  /* 0x000000b4a408723c */ /* 0x044fec0000001808 */
[-C--:B------:R-:W-:Y:S01]  /*4880*/  HMMA.16816.F32 R12, R164, R182.reuse, R12 ;  /* 0x000000b6a40c723c */ /* 0x080fe2000000180c */
[----:B---3--:R-:W-:Y:S05]  /*4890*/  MOV R0, UR10 ;  /* 0x0000000a00007c02 */ /* 0x008fea0008000f00 */
[C---:B------:R-:W-:Y:S01]  /*48a0*/  HMMA.16816.F32 R16, R176.reuse, R182, R16 ;  /* 0x000000b6b010723c */ /* 0x040fe20000001810 */
[----:B------:R-:W-:Y:S04]  /*48b0*/  LDSM.16.M88.4 R180, [R3+0x2000] ;  /* 0x0020000003b4783b */ /* 0x000fe80000000200 */
[----:B------:R-:W-:Y:S01]  /*48c0*/  IMAD R0, R0, 0x40, R205 ;  /* 0x0000004000007824 */ /* 0x000fe200078e02cd */
        /* <DEDUP_REMOVED lines=14> */
[----:B------:R3:W1:Y:S05]  /*49b0*/  LDSM.16.M88.4 R168, [R3+0x3000] ;  /* 0x0030000003a8783b */ /* 0x00066a0000000200 */
[----:B------:R-:W-:Y:S06]  /*49c0*/  HMMA.16816.F32 R32, R188, R174, R32 ;  /* 0x000000aebc20723c */ /* 0x000fec0000001820 */
[-C--:B----4-:R-:W-:Y:S06]  /*49d0*/  HMMA.16816.F32 R4, R196, R200.reuse, R4 ;  /* 0x000000c8c404723c */ /* 0x090fec0000001804 */
[C---:B--2---:R-:W-:Y:S06]  /*49e0*/  HMMA.16816.F32 R8, R164.reuse, R200, R8 ;  /* 0x000000c8a408723c */ /* 0x044fec0000001808 */
[-C--:B------:R-:W-:Y:S05]  /*49f0*/  HMMA.16816.F32 R12, R164, R202.reuse, R12 ;  /* 0x000000caa40c723c */ /* 0x080fea000000180c */
[C---:B---3--:R-:W-:Y:S01]  /*4a00*/  IADD3 R3, R0.reuse, 0x7, RZ ;  /* 0x0000000700037810 */ /* 0x048fe20007ffe0ff */
[C---:B------:R-:W-:Y:S04]  /*4a10*/  HMMA.16816.F32 R16, R196.reuse, R202, R16 ;  /* 0x000000cac410723c */ /* 0x040fe80000001810 */
[----:B------:R-:W-:Y:S02]  /*4a20*/  ISETP.GE.AND P3, PT, R3, RZ, PT ;  /* 0x000000ff0300720c */ /* 0x000fe40003f66270 */
[-C--:B------:R-:W-:Y:S06]  /*4a30*/  HMMA.16816.F32 R20, R196, R176.reuse, R20 ;  /* 0x000000b0c414723c */ /* 0x080fec0000001814 */
[C---:B------:R-:W-:Y:S05]  /*4a40*/  HMMA.16816.F32 R24, R164.reuse, R176, R24 ;  /* 0x000000b0a418723c */ /* 0x040fea0000001818 */
[----:B------:R-:W-:Y:S01]  /*4a50*/  @!P3 IADD3 R3, -R0, -0x7, RZ ;  /* 0xfffffff90003b810 */ /* 0x000fe20007ffe1ff */
[-C--:B------:R-:W-:Y:S01]  /*4a60*/  HMMA.16816.F32 R28, R164, R178.reuse, R28 ;  /* 0x000000b2a41c723c */ /* 0x080fe2000000181c */
[----:B------:R-:W-:Y:S05]  /*4a70*/  PLOP3.LUT P3, PT, PT, PT, UP0, 0x80, 0x0 ;  /* 0x000000000000781c */ /* 0x000fea0003f6f008 */
[----:B------:R-:W-:Y:S06]  /*4a80*/  HMMA.16816.F32 R32, R196, R178, R32 ;  /* 0x000000b2c420723c */ /* 0x000fec0000001820 */
[-C--:B-1----:R-:W-:Y:S06]  /*4a90*/  HMMA.16816.F32 R4, R180, R184.reuse, R4 ;  /* 0x000000b8b404723c */ /* 0x082fec0000001804 */
[C---:B------:R-:W-:Y:S06]  /*4aa0*/  HMMA.16816.F32 R8, R168.reuse, R184, R8 ;  /* 0x000000b8a808723c */ /* 0x040fec0000001808 */
        /* <DEDUP_REMOVED lines=18> */
[----:B------:R-:W-:Y:S01]  /*4bd0*/  MUFU.TANH R228, R15 ;  /* 0x0000000f00e47308 */ /* 0x000fe20000002400 */
[----:B------:R-:W-:Y:S01]  /*4be0*/  FMUL.FTZ R17, R17, UR8 ;  /* 0x0000000811117c20 */ /* 0x000fe20008410000 */
[----:B------:R-:W-:Y:S08]  /*4bf0*/  FMUL.FTZ R18, R18, UR8 ;  /* 0x0000000812127c20 */ /* 0x000ff00008410000 */
[----:B------:R3:W-:Y:S01]  /*4c00*/  MUFU.TANH R207, R13 ;  /* 0x0000000d00cf7308 */ /* 0x0007e20000002400 */
[----:B--2---:R-:W2:Y:S09]  /*4c10*/  LDL R9, [R1+0xc] ;  /* 0x00000c0001097983 */ /* 0x004eb20000100800 */
[----:B------:R4:W-:Y:S10]  /*4c20*/  MUFU.TANH R223, R12 ;  /* 0x0000000c00df7308 */ /* 0x0009f40000002400 */
[----:B------:R-:W-:Y:S01]  /*4c30*/  MUFU.TANH R55, R5 ;  /* 0x0000000500377308 */ /* 0x000fe20000002400 */
[----:B---3--:R-:W3:Y:S09]  /*4c40*/  LDL R13, [R1] ;  /* 0x00000000010d7983 */ /* 0x008ef20000100800 */
[----:B------:R-:W1:Y:S01]  /*4c50*/  MUFU.TANH R48, R6 ;  /* 0x0000000600307308 */ /* 0x000e620000002400 */
[----:B----4-:R-:W4:Y:S09]  /*4c60*/  LDL R12, [R1+0x4] ;  /* 0x00000400010c7983 */ /* 0x010f320000100800 */
[----:B------:R1:W1:Y:S10]  /*4c70*/  MUFU.TANH R47, R7 ;  /* 0x00000007002f7308 */ /* 0x0002740000002400 */
[----:B------:R1:W-:Y:S10]  /*4c80*/  MUFU.TANH R227, R8 ;  /* 0x0000000800e37308 */ /* 0x0003f40000002400 */
[----:B------:R1:W-:Y:S02]  /*4c90*/  MUFU.TANH R231, R10 ;  /* 0x0000000a00e77308 */ /* 0x0003e40000002400 */
[----:B-1----:R-:W1:Y:S08]  /*4ca0*/  LDSM.16.M88.4 R4, [R215+0x4800] ;  /* 0x00480000d704783b */ /* 0x002e700000000200 */
[----:B------:R1:W-:Y:S01]  /*4cb0*/  MUFU.TANH R41, R19 ;  /* 0x0000001300297308 */ /* 0x0003e20000002400 */
[----:B------:R-:W-:Y:S05]  /*4cc0*/  IMAD.U32 R8, RZ, RZ, UR17 ;  /* 0x00000011ff087e24 */ /* 0x000fea000f8e00ff */
[----:B------:R-:W-:Y:S04]  /*4cd0*/  LEA R8, R8, R206, 0x7 ;  /* 0x000000ce08087211 */ /* 0x000fe800078e38ff */
[----:B------:R-:W-:Y:S01]  /*4ce0*/  MUFU.TANH R230, R11 ;  /* 0x0000000b00e67308 */ /* 0x000fe20000002400 */
[----:B------:R-:W-:Y:S01]  /*4cf0*/  VIADD R10, R0, 0x8 ;  /* 0x00000008000a7836 */ /* 0x000fe20000000000 */
[C---:B------:R-:W-:Y:S01]  /*4d00*/  @P5 ISETP.GE.AND P5, PT, R8.reuse, UR9, PT ;  /* 0x0000000908005c0c */ /* 0x040fe2000bfa6270 */
[----:B------:R-:W-:Y:S03]  /*4d10*/  @P0 VIADD R2, R8, 0x1 ;  /* 0x0000000108020836 */ /* 0x000fe60000000000 */
[----:B------:R-:W-:Y:S02]  /*4d20*/  ISETP.GE.AND P0, PT, R10, RZ, PT ;  /* 0x000000ff0a00720c */ /* 0x000fe40003f06270 */
[----:B------:R-:W-:Y:S02]  /*4d30*/  @P6 ISETP.GE.AND P6, PT, R2, UR9, PT ;  /* 0x0000000902006c0c */ /* 0x000fe4000bfc6270 */
[----:B------:R1:W-:Y:S01]  /*4d40*/  MUFU.TANH R51, R16 ;  /* 0x0000001000337308 */ /* 0x0003e20000002400 */
[----:B------:R-:W-:Y:S02]  /*4d50*/  IABS R2, R0 ;  /* 0x0000000000027213 */ /* 0x000fe40000000000 */
[----:B-1----:R-:W-:Y:S02]  /*4d60*/  I2FP.F32.S32 R19, R3 ;  /* 0x0000000300137245 */ /* 0x002fe40000201400 */
[----:B------:R-:W-:Y:S05]  /*4d70*/  I2FP.F32.S32 R15, R2 ;  /* 0x00000002000f7245 */ /* 0x000fea0000201400 */
[----:B------:R-:W-:Y:S01]  /*4d80*/  MUFU.TANH R229, R14 ;  /* 0x0000000e00e57308 */ /* 0x000fe20000002400 */
[----:B------:R-:W-:Y:S01]  /*4d90*/  FFMA.FTZ R2, R15, -UR5, R248 ;  /* 0x800000050f027c23 */ /* 0x000fe200080100f8 */
[----:B------:R-:W-:Y:S02]  /*4da0*/  @!P0 IADD3 R10, -R0, -0x8, RZ ;  /* 0xfffffff8000a8810 */ /* 0x000fe40007ffe1ff */
[----:B------:R-:W-:Y:S01]  /*4db0*/  PLOP3.LUT P0, PT, PT, PT, UP0, 0x80, 0x0 ;  /* 0x000000000000781c */ /* 0x000fe20003f0f008 */
[-C--:B------:R-:W-:Y:S05]  /*4dc0*/  HMMA.16816.F32 R20, R180, R4.reuse, R20 ;  /* 0x00000004b414723c */ /* 0x080fea0000001814 */
[----:B------:R-:W-:Y:S01]  /*4dd0*/  MUFU.TANH R252, R17 ;  /* 0x0000001100fc7308 */ /* 0x000fe20000002400 */
[C---:B------:R-:W-:Y:S09]  /*4de0*/  HMMA.16816.F32 R24, R168.reuse, R4, R24 ;  /* 0x00000004a818723c */ /* 0x040ff20000001818 */
[----:B------:R-:W-:Y:S01]  /*4df0*/  MUFU.TANH R42, R18 ;  /* 0x00000012002a7308 */ /* 0x000fe20000002400 */
[-C--:B------:R-:W-:Y:S03]  /*4e00*/  HMMA.16816.F32 R28, R168, R6.reuse, R28 ;  /* 0x00000006a81c723c */ /* 0x080fe6000000181c */
[----:B------:R-:W-:Y:S01]  /*4e10*/  FMUL.FTZ R5, R204, 1.4426950216293334961 ;  /* 0x3fb8aa3bcc057820 */ /* 0x000fe20000410000 */
[----:B------:R-:W-:Y:S02]  /*4e20*/  IADD3 R4, R0, -0x1, RZ ;  /* 0xffffffff00047810 */ /* 0x000fe40007ffe0ff */
[----:B------:R-:W-:Y:S01]  /*4e30*/  HMMA.16816.F32 R32, R180, R6, R32 ;  /* 0x00000006b420723c */ /* 0x000fe20000001820 */
[----:B------:R-:W4:Y:S04]  /*4e40*/  LDL R180, [R1+0x24] ;  /* 0x0000240001b47983 */ /* 0x000f280000100800 */
[----:B------:R-:W-:Y:S01]  /*4e50*/  FSEL R5, R5, RZ, P2 ;  /* 0x000000ff05057208 */ /* 0x000fe20001000000 */
[----:B------:R-:W-:Y:S01]  /*4e60*/  FMUL.FTZ R20, R20, UR8 ;  /* 0x0000000814147c20 */ /* 0x000fe20008410000 */
[----:B------:R-:W-:Y:S01]  /*4e70*/  PLOP3.LUT P2, PT, PT, PT, UP0, 0x80, 0x0 ;  /* 0x000000000000781c */ /* 0x000fe20003f4f008 */
[----:B------:R-:W-:Y:S01]  /*4e80*/  FMUL.FTZ R21, R21, UR8 ;  /* 0x0000000815157c20 */ /* 0x000fe20008410000 */
[----:B------:R-:W-:Y:S01]  /*4e90*/  ISETP.GE.AND P4, PT, R4, RZ, PT ;  /* 0x000000ff0400720c */ /* 0x000fe20003f86270 */
        /* <DEDUP_REMOVED lines=9> */
[----:B------:R-:W-:Y:S01]  /*4f30*/  @P2 FSEL R2, R2, -INF , !P5 ;  /* 0xff80000002022808 */ /* 0x000fe20006800000 */
[----:B------:R-:W-:Y:S01]  /*4f40*/  FMUL.FTZ R29, R29, UR8 ;  /* 0x000000081d1d7c20 */ /* 0x000fe20008410000 */
[----:B------:R-:W-:Y:S01]  /*4f50*/  @!P4 IADD3 R4, -R0, 0x1, RZ ;  /* 0x000000010004c810 */ /* 0x000fe20007ffe1ff */
[----:B------:R-:W-:Y:S01]  /*4f60*/  FMUL.FTZ R30, R30, UR8 ;  /* 0x000000081e1e7c20 */ /* 0x000fe20008410000 */
[----:B------:R-:W-:Y:S01]  /*4f70*/  PLOP3.LUT P2, PT, PT, PT, UP0, 0x80, 0x0 ;  /* 0x000000000000781c */ /* 0x000fe20003f4f008 */
[----:B------:R-:W-:Y:S01]  /*4f80*/  FFMA.FTZ R2, R2, UR11, -R5 ;  /* 0x0000000b02027c23 */ /* 0x000fe20008010805 */
[----:B------:R-:W-:Y:S02]  /*4f90*/  I2FP.F32.S32 R16, R4 ;  /* 0x0000000400107245 */ /* 0x000fe40000201400 */
[----:B------:R-:W-:Y:S01]  /*4fa0*/  MUFU.TANH R37, R22 ;  /* 0x0000001600257308 */ /* 0x000fe20000002400 */
[----:B-1----:R-:W-:Y:S01]  /*4fb0*/  I2FP.F32.S32 R20, R10 ;  /* 0x0000000a00147245 */ /* 0x002fe20000201400 */
[----:B------:R-:W-:Y:S02]  /*4fc0*/  VIADD R10, R0, 0x28 ;  /* 0x00000028000a7836 */ /* 0x000fe40000000000 */
[----:B------:R-:W-:Y:S01]  /*4fd0*/  FMUL.FTZ R32, R32, UR8 ;  /* 0x0000000820207c20 */ /* 0x000fe20008410000 */
[----:B------:R-:W-:Y:S01]  /*4fe0*/  FMUL.FTZ R33, R33, UR8 ;  /* 0x0000000821217c20 */ /* 0x000fe20008410000 */
[----:B------:R-:W-:Y:S01]  /*4ff0*/  FMUL.FTZ R34, R34, UR8 ;  /* 0x0000000822227c20 */ /* 0x000fe20008410000 */
[----:B------:R-:W-:Y:S01]  /*5000*/  FFMA.FTZ R3, R20, -UR5, R48 ;  /* 0x8000000514037c23 */ /* 0x000fe20008010030 */
[----:B------:R-:W-:Y:S02]  /*5010*/  FMUL.FTZ R35, R35, UR8 ;  /* 0x0000000823237c20 */ /* 0x000fe40008410000 */
[----:B------:R1:W1:Y:S01]  /*5020*/  MUFU.EX2 R21, R2 ;  /* 0x0000000200157308 */ /* 0x0002620000000800 */
[----:B------:R-:W-:Y:S01]  /*5030*/  FMUL.FTZ R31, R31, UR8 ;  /* 0x000000081f1f7c20 */ /* 0x000fe20008410000 */
[----:B------:R-:W-:Y:S08]  /*5040*/  @P3 FSEL R3, R3, -INF , !P5 ;  /* 0xff80000003033808 */ /* 0x000ff00006800000 */
[----:B------:R-:W4:Y:S10]  /*5050*/  MUFU.TANH R36, R23 ;  /* 0x0000001700247308 */ /* 0x000f340000002400 */
[----:B------:R-:W4:Y:S01]  /*5060*/  MUFU.TANH R202, R24 ;  /* 0x0000001800ca7308 */ /* 0x000f220000002400 */
[----:B-1----:R-:W-:Y:S01]  /*5070*/  FFMA.FTZ R2, R19, -UR5, R47 ;  /* 0x8000000513027c23 */ /* 0x002fe2000801002f */
[----:B------:R-:W-:Y:S04]  /*5080*/  IMAD.MOV.U32 R182, RZ, RZ, R21 ;  /* 0x000000ffffb67224 */ /* 0x000fe800078e0015 */
[----:B------:R-:W-:Y:S04]  /*5090*/  @P2 FSEL R2, R2, -INF , !P6 ;  /* 0xff80000002022808 */ /* 0x000fe80007000000 */
[----:B------:R-:W1:Y:S10]  /*50a0*/  MUFU.TANH R199, R25 ;  /* 0x0000001900c77308 */ /* 0x000e740000002400 */
[----:B------:R-:W1:Y:S10]  /*50b0*/  MUFU.TANH R206, R26 ;  /* 0x0000001a00ce7308 */ /* 0x000e740000002400 */
[----:B------:R-:W1:Y:S10]  /*50c0*/  MUFU.TANH R205, R27 ;  /* 0x0000001b00cd7308 */ /* 0x000e740000002400 */
[----:B------:R-:W1:Y:S10]  /*50d0*/  MUFU.TANH R198, R28 ;  /* 0x0000001c00c67308 */ /* 0x000e740000002400 */
[----:B------:R-:W1:Y:S10]  /*50e0*/  MUFU.TANH R197, R29 ;  /* 0x0000001d00c57308 */ /* 0x000e740000002400 */
[----:B-----5:R-:W-:Y:S10]  /*50f0*/  MUFU.TANH R239, R32 ;  /* 0x0000002000ef7308 */ /* 0x020ff40000002400 */
[----:B------:R-:W1:Y:S10]  /*5100*/  MUFU.TANH R244, R33 ;  /* 0x0000002100f47308 */ /* 0x000e740000002400 */
[----:B------:R-:W-:Y:S10]  /*5110*/  MUFU.TANH R246, R34 ;  /* 0x0000002200f67308 */ /* 0x000ff40000002400 */
[----:B------:R-:W1:Y:S10]  /*5120*/  MUFU.TANH R245, R35 ;  /* 0x0000002300f57308 */ /* 0x000e740000002400 */
[----:B------:R-:W-:Y:S10]  /*5130*/  MUFU.TANH R204, R30 ;  /* 0x0000001e00cc7308 */ /* 0x000ff40000002400 */
[----:B------:R-:W1:Y:S01]  /*5140*/  MUFU.TANH R203, R31 ;  /* 0x0000001f00cb7308 */ /* 0x000e620000002400 */
[C---:B--2---:R-:W-:Y:S01]  /*5150*/  FMUL.FTZ R11, R9.reuse, 1.4426950216293334961 ;  /* 0x3fb8aa3b090b7820 */ /* 0x044fe20000410000 */
[----:B------:R-:W-:Y:S01]  /*5160*/  FSETP.NEU.FTZ.AND P4, PT, R9, -INF , PT ;  /* 0xff8000000900780b */ /* 0x000fe20003f9d000 */
[----:B------:R-:W-:Y:S03]  /*5170*/  FFMA.FTZ R9, R16, -UR5, R55 ;  /* 0x8000000510097c23 */ /* 0x000fe60008010037 */
[----:B------:R-:W-:Y:S02]  /*5180*/  FSEL R4, R11, RZ, P4 ;  /* 0x000000ff0b047208 */ /* 0x000fe40002000000 */
[----:B------:R-:W-:Y:S02]  /*5190*/  @P0 FSEL R9, R9, -INF , !P6 ;  /* 0xff80000009090808 */ /* 0x000fe40007000000 */
[----:B------:R-:W-:Y:S01]  /*51a0*/  IADD3 R11, R0, 0x1f, RZ ;  /* 0x0000001f000b7810 */ /* 0x000fe20007ffe0ff */
[--C-:B------:R-:W-:Y:S01]  /*51b0*/  FFMA.FTZ R3, R3, UR11, -R4.reuse ;  /* 0x0000000b03037c23 */ /* 0x100fe20008010804 */
[----:B------:R-:W-:Y:S01]  /*51c0*/  ISETP.GE.AND P0, PT, R10, RZ, PT ;  /* 0x000000ff0a00720c */ /* 0x000fe20003f06270 */
[----:B------:R-:W-:Y:S01]  /*51d0*/  FFMA.FTZ R9, R9, UR11, -R5 ;  /* 0x0000000b09097c23 */ /* 0x000fe20008010805 */
[----:B------:R-:W-:Y:S01]  /*51e0*/  ISETP.GE.AND P4, PT, R11, RZ, PT ;  /* 0x000000ff0b00720c */ /* 0x000fe20003f86270 */
[----:B------:R2:W-:Y:S01]  /*51f0*/  MUFU.EX2 R49, R3 ;  /* 0x0000000300317308 */ /* 0x0005e20000000800 */
[C---:B---3--:R-:W-:Y:S09]  /*5200*/  FSETP.NEU.FTZ.AND P3, PT, R13.reuse, -INF , PT ;  /* 0xff8000000d00780b */ /* 0x048ff20003f7d000 */
[----:B------:R3:W1:Y:S01]  /*5210*/  MUFU.EX2 R56, R9 ;  /* 0x0000000900387308 */ /* 0x0006620000000800 */
[----:B------:R-:W-:Y:S01]  /*5220*/  @!P0 IADD3 R10, -R0, -0x28, RZ ;  /* 0xffffffd8000a8810 */ /* 0x000fe20007ffe1ff */
[----:B----4-:R-:W-:Y:S01]  /*5230*/  FMUL.FTZ R14, R12, 1.4426950216293334961 ;  /* 0x3fb8aa3b0c0e7820 */ /* 0x010fe20000410000 */
[----:B------:R-:W-:Y:S02]  /*5240*/  @!P4 IADD3 R11, -R0, -0x1f, RZ ;  /* 0xffffffe1000bc810 */ /* 0x000fe40007ffe1ff */
[----:B------:R-:W-:Y:S02]  /*5250*/  FSETP.NEU.FTZ.AND P4, PT, R12, -INF , PT ;  /* 0xff8000000c00780b */ /* 0x000fe40003f9d000 */
[----:B------:R-:W-:Y:S01]  /*5260*/  I2FP.F32.S32 R10, R10 ;  /* 0x0000000a000a7245 */ /* 0x000fe20000201400 */
[----:B--2---:R-:W-:Y:S01]  /*5270*/  FFMA.FTZ R3, R2, UR11, -R4 ;  /* 0x0000000b02037c23 */ /* 0x004fe20008010804 */
[----:B------:R-:W-:Y:S01]  /*5280*/  VIADD R2, R0, 0x20 ;  /* 0x0000002000027836 */ /* 0x000fe20000000000 */
[----:B------:R-:W-:Y:S02]  /*5290*/  PLOP3.LUT P0, PT, PT, PT, UP0, 0x80, 0x0 ;  /* 0x000000000000781c */ /* 0x000fe40003f0f008 */
[----:B------:R2:W4:Y:S01]  /*52a0*/  MUFU.EX2 R46, R3 ;  /* 0x00000003002e7308 */ /* 0x0005220000000800 */
[----:B------:R-:W-:Y:S01]  /*52b0*/  FFMA.FTZ R10, R10, -UR5, R231 ;  /* 0x800000050a0a7c23 */ /* 0x000fe200080100e7 */
[----:B------:R-:W-:Y:S02]  /*52c0*/  ISETP.GE.AND P2, PT, R2, RZ, PT ;  /* 0x000000ff0200720c */ /* 0x000fe40003f46270 */
[----:B---3--:R-:W-:Y:S02]  /*52d0*/  IADD3 R9, R0, 0x27, RZ ;  /* 0x0000002700097810 */ /* 0x008fe40007ffe0ff */
[----:B------:R-:W-:Y:S05]  /*52e0*/  I2FP.F32.S32 R12, R11 ;  /* 0x0000000b000c7245 */ /* 0x000fea0000201400 */
[C---:B------:R-:W-:Y:S01]  /*52f0*/  FFMA.FTZ R11, R12.reuse, -UR5, R226 ;  /* 0x800000050c0b7c23 */ /* 0x040fe200080100e2 */
[----:B------:R-:W-:Y:S01]  /*5300*/  FFMA.FTZ R6, R12, -UR5, R228 ;  /* 0x800000050c067c23 */ /* 0x000fe200080100e4 */
[C---:B------:R-:W-:Y:S02]  /*5310*/  IADD3 R12, R0.reuse, 0x10, RZ ;  /* 0x00000010000c7810 */ /* 0x040fe40007ffe0ff */
[----:B------:R-:W-:Y:S02]  /*5320*/  @!P2 IADD3 R2, -R0, -0x20, RZ ;  /* 0xffffffe00002a810 */ /* 0x000fe40007ffe1ff */
[----:B------:R-:W-:Y:S01]  /*5330*/  PLOP3.LUT P2, PT, PT, PT, UP0, 0x80, 0x0 ;  /* 0x000000000000781c */ /* 0x000fe20003f4f008 */
[----:B--2---:R-:W-:Y:S01]  /*5340*/  FMUL.FTZ R3, R13, 1.4426950216293334961 ;  /* 0x3fb8aa3b0d037820 */ /* 0x004fe20000410000 */
[----:B------:R-:W-:Y:S02]  /*5350*/  I2FP.F32.S32 R13, R2 ;  /* 0x00000002000d7245 */ /* 0x000fe40000201400 */
[----:B------:R-:W-:Y:S02]  /*5360*/  @P0 FSEL R11, R11, -INF , !P6 ;  /* 0xff8000000b0b0808 */ /* 0x000fe40007000000 */
[----:B------:R-:W-:Y:S01]  /*5370*/  FSEL R3, R3, RZ, P3 ;  /* 0x000000ff03037208 */ /* 0x000fe20001800000 */
[----:B------:R-:W-:Y:S01]  /*5380*/  FFMA.FTZ R2, R13, -UR5, R227 ;  /* 0x800000050d027c23 */ /* 0x000fe200080100e3 */
[----:B------:R-:W-:Y:S01]  /*5390*/  ISETP.GE.AND P3, PT, R9, RZ, PT ;  /* 0x000000ff0900720c */ /* 0x000fe20003f66270 */
[----:B------:R-:W-:Y:S01]  /*53a0*/  FFMA.FTZ R7, R13, -UR5, R229 ;  /* 0x800000050d077c23 */ /* 0x000fe200080100e5 */
[----:B------:R-:W-:Y:S01]  /*53b0*/  PLOP3.LUT P0, PT, PT, PT, UP0, 0x80, 0x0 ;  /* 0x000000000000781c */ /* 0x000fe20003f0f008 */
[--C-:B------:R-:W-:Y:S02]  /*53c0*/  FFMA.FTZ R11, R11, UR11, -R3.reuse ;  /* 0x0000000b0b0b7c23 */ /* 0x100fe40008010803 */
[----:B------:R-:W-:Y:S02]  /*53d0*/  @P2 FSEL R2, R2, -INF , !P5 ;  /* 0xff80000002022808 */ /* 0x000fe40006800000 */
[----:B------:R-:W-:Y:S01]  /*53e0*/  PLOP3.LUT P2, PT, PT, PT, UP0, 0x80, 0x0 ;  /* 0x000000000000781c */ /* 0x000fe20003f4f008 */
[----:B------:R2:W-:Y:S02]  /*53f0*/  MUFU.EX2 R193, R11 ;  /* 0x0000000b00c17308 */ /* 0x0005e40000000800 */
[----:B------:R-:W-:Y:S03]  /*5400*/  FFMA.FTZ R2, R2, UR11, -R3 ;  /* 0x0000000b02027c23 */ /* 0x000fe60008010803 */
[----:B------:R-:W-:Y:S02]  /*5410*/  @!P3 IADD3 R9, -R0, -0x27, RZ ;  /* 0xffffffd90009b810 */ /* 0x000fe40007ffe1ff */
[----:B------:R-:W-:Y:S03]  /*5420*/  PLOP3.LUT P3, PT, PT, PT, UP0, 0x80, 0x0 ;  /* 0x000000000000781c */ /* 0x000fe60003f6f008 */
[----:B------:R3:W-:Y:S01]  /*5430*/  MUFU.EX2 R194, R2 ;  /* 0x0000000200c27308 */ /* 0x0007e20000000800 */
[----:B------:R-:W-:Y:S05]  /*5440*/  I2FP.F32.S32 R9, R9 ;  /* 0x0000000900097245 */ /* 0x000fea0000201400 */
[----:B------:R-:W-:Y:S01]  /*5450*/  FFMA.FTZ R9, R9, -UR5, R230 ;  /* 0x8000000509097c23 */ /* 0x000fe200080100e6 */
[----:B--2---:R-:W-:Y:S01]  /*5460*/  @P0 VIADD R11, R8, 0x8 ;  /* 0x00000008080b0836 */ /* 0x004fe20000000000 */
[----:B------:R-:W-:Y:S03]  /*5470*/  PLOP3.LUT P0, PT, PT, PT, UP0, 0x80, 0x0 ;  /* 0x000000000000781c */ /* 0x000fe60003f0f008 */
[----:B------:R-:W-:Y:S02]  /*5480*/  @P2 FSEL R9, R9, -INF , !P6 ;  /* 0xff80000009092808 */ /* 0x000fe40007000000 */
[----:B------:R-:W-:Y:S02]  /*5490*/  @P3 FSEL R10, R10, -INF , !P5 ;  /* 0xff8000000a0a3808 */ /* 0x000fe40006800000 */
[----:B------:R-:W-:Y:S02]  /*54a0*/  PLOP3.LUT P3, PT, PT, PT, UP0, 0x80, 0x0 ;  /* 0x000000000000781c */ /* 0x000fe40003f6f008 */
[----:B---3--:R-:W-:Y:S02]  /*54b0*/  FSEL R2, R14, RZ, P4 ;  /* 0x000000ff0e027208 */ /* 0x008fe40002000000 */
[----:B------:R-:W-:Y:S02]  /*54c0*/  PLOP3.LUT P4, PT, PT, PT, UP0, 0x80, 0x0 ;  /* 0x000000000000781c */ /* 0x000fe40003f8f008 */
[----:B------:R-:W-:Y:S01]  /*54d0*/  PLOP3.LUT P6, PT, PT, PT, UP0, 0x80, 0x0 ;  /* 0x000000000000781c */ /* 0x000fe20003fcf008 */
[--C-:B------:R-:W-:Y:S01]  /*54e0*/  FFMA.FTZ R9, R9, UR11, -R2.reuse ;  /* 0x0000000b09097c23 */ /* 0x100fe20008010802 */
[--C-:B------:R-:W-:Y:S03]  /*54f0*/  FFMA.FTZ R10, R10, UR11, -R2.reuse ;  /* 0x0000000b0a0a7c23 */ /* 0x100fe60008010802 */
[----:B------:R2:W-:Y:S06]  /*5500*/  MUFU.EX2 R200, R9 ;  /* 0x0000000900c87308 */ /* 0x0005ec0000000800 */
[----:B------:R-:W-:Y:S04]  /*5510*/  @P4 ISETP.GE.AND P4, PT, R11, UR9, PT ;  /* 0x000000090b004c0c */ /* 0x000fe8000bf86270 */
[----:B------:R3:W-:Y:S01]  /*5520*/  MUFU.EX2 R201, R10 ;  /* 0x0000000a00c97308 */ /* 0x0007e20000000800 */
[----:B------:R-:W-:Y:S02]  /*5530*/  @P6 IADD3 R11, R8, 0x9, RZ ;  /* 0x00000009080b6810 */ /* 0x000fe40007ffe0ff */
[----:B------:R-:W-:Y:S02]  /*5540*/  PLOP3.LUT P6, PT, PT, PT, UP0, 0x80, 0x0 ;  /* 0x000000000000781c */ /* 0x000fe40003fcf008 */
[C---:B--2---:R-:W-:Y:S04]  /*5550*/  IADD3 R9, R0.reuse, 0x17, RZ ;  /* 0x0000001700097810 */ /* 0x044fe80007ffe0ff */
[----:B------:R-:W-:Y:S01]  /*5560*/  ISETP.GE.AND P2, PT, R9, RZ, PT ;  /* 0x000000ff0900720c */ /* 0x000fe20003f46270 */
[----:B---3--:R-:W-:Y:S05]  /*5570*/  VIADD R10, R0, 0x18 ;  /* 0x00000018000a7836 */ /* 0x008fea0000000000 */
[----:B------:R-:W-:Y:S07]  /*5580*/  ISETP.GE.AND P5, PT, R10, RZ, PT ;  /* 0x000000ff0a00720c */ /* 0x000fee0003fa6270 */
[C---:B------:R-:W-:Y:S02]  /*5590*/  @!P2 IADD3 R9, -R0.reuse, -0x17, RZ ;  /* 0xffffffe90009a810 */ /* 0x040fe40007ffe1ff */
[----:B------:R-:W-:Y:S02]  /*55a0*/  PLOP3.LUT P2, PT, PT, PT, UP0, 0x80, 0x0 ;  /* 0x000000000000781c */ /* 0x000fe40003f4f008 */
[----:B------:R-:W-:Y:S02]  /*55b0*/  I2FP.F32.S32 R18, R9 ;  /* 0x0000000900127245 */ /* 0x000fe40000201400 */
[----:B------:R-:W-:Y:S02]  /*55c0*/  @!P5 IADD3 R10, -R0, -0x18, RZ ;  /* 0xffffffe8000ad810 */ /* 0x000fe40007ffe1ff */
[----:B------:R-:W-:Y:S02]  /*55d0*/  PLOP3.LUT P5, PT, PT, PT, UP0, 0x80, 0x0 ;  /* 0x000000000000781c */ /* 0x000fe40003faf008 */
[----:B------:R-:W-:Y:S01]  /*55e0*/  I2FP.F32.S32 R17, R10 ;  /* 0x0000000a00117245 */ /* 0x000fe20000201400 */
[----:B------:R-:W-:Y:S04]  /*55f0*/  FFMA.FTZ R10, R18, -UR5, R207 ;  /* 0x80000005120a7c23 */ /* 0x000fe800080100cf */
[----:B------:R-:W-:Y:S02]  /*5600*/  @P2 FSEL R7, R7, -INF , !P4 ;  /* 0xff80000007072808 */ /* 0x000fe40006000000 */
[----:B------:R-:W-:Y:S01]  /*5610*/  PLOP3.LUT P2, PT, PT, PT, UP0, 0x80, 0x0 ;  /* 0x000000000000781c */ /* 0x000fe20003f4f008 */
[----:B------:R-:W-:Y:S02]  /*5620*/  FFMA.FTZ R9, R17, -UR5, R223 ;  /* 0x8000000511097c23 */ /* 0x000fe400080100df */
[--C-:B------:R-:W-:Y:S03]  /*5630*/  FFMA.FTZ R7, R7, UR11, -R2.reuse ;  /* 0x0000000b07077c23 */ /* 0x100fe60008010802 */
[----:B------:R-:W-:Y:S01]  /*5640*/  @P3 FSEL R9, R9, -INF , !P4 ;  /* 0xff80000009093808 */ /* 0x000fe20006000000 */
[----:B------:R2:W-:Y:S01]  /*5650*/  MUFU.EX2 R196, R7 ;  /* 0x0000000700c47308 */ /* 0x0005e20000000800 */
[----:B------:R-:W-:Y:S02]  /*5660*/  PLOP3.LUT P3, PT, PT, PT, UP0, 0x80, 0x0 ;  /* 0x000000000000781c */ /* 0x000fe40003f6f008 */
[----:B------:R-:W-:Y:S01]  /*5670*/  @P5 ISETP.GE.AND P5, PT, R11, UR9, PT ;  /* 0x000000090b005c0c */ /* 0x000fe2000bfa6270 */
[--C-:B------:R-:W-:Y:S01]  /*5680*/  FFMA.FTZ R9, R9, UR11, -R3.reuse ;  /* 0x0000000b09097c23 */ /* 0x100fe20008010803 */
[----:B------:R-:W-:Y:S02]  /*5690*/  IADD3 R11, R0, -0x10, RZ ;  /* 0xfffffff0000b7810 */ /* 0x000fe40007ffe0ff */
[----:B------:R-:W-:Y:S03]  /*56a0*/  @P0 FSEL R10, R10, -INF , !P5 ;  /* 0xff8000000a0a0808 */ /* 0x000fe60006800000 */
[----:B------:R3:W-:Y:S02]  /*56b0*/  MUFU.EX2 R190, R9 ;  /* 0x0000000900be7308 */ /* 0x0007e40000000800 */
[----:B------:R-:W-:Y:S02]  /*56c0*/  FFMA.FTZ R10, R10, UR11, -R3 ;  /* 0x0000000b0a0a7c23 */ /* 0x000fe40008010803 */
[----:B------:R-:W-:Y:S06]  /*56d0*/  @P3 FSEL R6, R6, -INF , !P5 ;  /* 0xff80000006063808 */ /* 0x000fec0006800000 */
[----:B------:R1:W-:Y:S01]  /*56e0*/  MUFU.EX2 R189, R10 ;  /* 0x0000000a00bd7308 */ /* 0x0003e20000000800 */
[----:B--2---:R-:W-:Y:S01]  /*56f0*/  FFMA.FTZ R7, R6, UR11, -R2 ;  /* 0x0000000b06077c23 */ /* 0x004fe20008010802 */
[----:B------:R-:W-:Y:S08]  /*5700*/  IADD3 R6, R0, -0x8, RZ ;  /* 0xfffffff800067810 */ /* 0x000ff00007ffe0ff */
[----:B------:R2:W-:Y:S01]  /*5710*/  MUFU.EX2 R195, R7 ;  /* 0x0000000700c37308 */ /* 0x0005e20000000800 */
[----:B------:R-:W-:Y:S02]  /*5720*/  ISETP.GE.AND P3, PT, R6, RZ, PT ;  /* 0x000000ff0600720c */ /* 0x000fe40003f66270 */
[----:B---3--:R-:W-:Y:S02]  /*5730*/  @P2 IADD3 R9, R8, 0x10, RZ ;  /* 0x0000001008092810 */ /* 0x008fe40007ffe0ff */
[----:B------:R-:W-:Y:S02]  /*5740*/  ISETP.GE.AND P2, PT, R11, RZ, PT ;  /* 0x000000ff0b00720c */ /* 0x000fe40003f46270 */
[----:B------:R-:W-:Y:S01]  /*5750*/  @P6 ISETP.GE.AND P6, PT, R9, UR9, PT ;  /* 0x0000000909006c0c */ /* 0x000fe2000bfc6270 */
[C---:B-1----:R-:W-:Y:S06]  /*5760*/  VIADD R10, R0.reuse, 0xffffffef ;  /* 0xffffffef000a7836 */ /* 0x042fec0000000000 */
[C---:B------:R-:W-:Y:S02]  /*5770*/  @!P3 IADD3 R6, -R0.reuse, 0x8, RZ ;  /* 0x000000080006b810 */ /* 0x040fe40007ffe1ff */
[----:B------:R-:W-:Y:S01]  /*5780*/  PLOP3.LUT P3, PT, PT, PT, UP0, 0x80, 0x0 ;  /* 0x000000000000781c */ /* 0x000fe20003f6f008 */
[C---:B--2---:R-:W-:Y:S01]  /*5790*/  VIADD R7, R0.reuse, 0xfffffff7 ;  /* 0xfffffff700077836 */ /* 0x044fe20000000000 */
[----:B------:R-:W-:Y:S02]  /*57a0*/  I2FP.F32.S32 R14, R6 ;  /* 0x00000006000e7245 */ /* 0x000fe40000201400 */
[----:B------:R-:W-:Y:S02]  /*57b0*/  @!P2 IADD3 R11, -R0, 0x10, RZ ;  /* 0x00000010000ba810 */ /* 0x000fe40007ffe1ff */
[----:B------:R-:W-:Y:S01]  /*57c0*/  ISETP.GE.AND P0, PT, R7, RZ, PT ;  /* 0x000000ff0700720c */ /* 0x000fe20003f06270 */
[----:B------:R-:W-:Y:S01]  /*57d0*/  FFMA.FTZ R6, R14, -UR5, R51 ;  /* 0x800000050e067c23 */ /* 0x000fe20008010033 */
[----:B------:R-:W-:Y:S05]  /*57e0*/  ISETP.GE.AND P2, PT, R10, RZ, PT ;  /* 0x000000ff0a00720c */ /* 0x000fea0003f46270 */
[----:B------:R-:W-:Y:S02]  /*57f0*/  @P3 FSEL R6, R6, -INF , !P4 ;  /* 0xff80000006063808 */ /* 0x000fe40006000000 */
[----:B------:R-:W-:Y:S03]  /*5800*/  PLOP3.LUT P3, PT, PT, PT, UP0, 0x80, 0x0 ;  /* 0x000000000000781c */ /* 0x000fe60003f6f008 */
[----:B------:R-:W-:Y:S01]  /*5810*/  FFMA.FTZ R6, R6, UR11, -R5 ;  /* 0x0000000b06067c23 */ /* 0x000fe20008010805 */
[C---:B------:R-:W-:Y:S02]  /*5820*/  @!P0 IADD3 R7, -R0.reuse, 0x9, RZ ;  /* 0x0000000900078810 */ /* 0x040fe40007ffe1ff */
[----:B------:R-:W-:Y:S01]  /*5830*/  PLOP3.LUT P0, PT, PT, PT, UP0, 0x80, 0x0 ;  /* 0x000000000000781c */ /* 0x000fe20003f0f008 */
[----:B------:R1:W-:Y:S01]  /*5840*/  MUFU.EX2 R54, R6 ;  /* 0x0000000600367308 */ /* 0x0003e20000000800 */
[----:B------:R-:W-:Y:S01]  /*5850*/  I2FP.F32.S32 R13, R7 ;  /* 0x00000007000d7245 */ /* 0x000fe20000201400 */
[----:B------:R-:W-:Y:S01]  /*5860*/  FFMA.FTZ R7, R15, -UR5, R42 ;  /* 0x800000050f077c23 */ /* 0x000fe2000801002a */
[----:B------:R-:W-:Y:S02]  /*5870*/  @!P2 IADD3 R10, -R0, 0x11, RZ ;  /* 0x00000011000aa810 */ /* 0x000fe40007ffe1ff */
[----:B------:R-:W-:Y:S01]  /*5880*/  ISETP.GE.AND P2, PT, R12, RZ, PT ;  /* 0x000000ff0c00720c */ /* 0x000fe20003f46270 */
[----:B------:R-:W-:Y:S01]  /*5890*/  FFMA.FTZ R9, R13, -UR5, R252 ;  /* 0x800000050d097c23 */ /* 0x000fe200080100fc */
[----:B------:R-:W-:Y:S02]  /*58a0*/  @P3 FSEL R7, R7, -INF , !P4 ;  /* 0xff80000007073808 */ /* 0x000fe40006000000 */
[----:B------:R-:W-:Y:S02]  /*58b0*/  PLOP3.LUT P3, PT, PT, PT, UP0, 0x80, 0x0 ;  /* 0x000000000000781c */ /* 0x000fe40003f6f008 */
[----:B------:R-:W-:Y:S01]  /*58c0*/  PLOP3.LUT P4, PT, PT, PT, UP0, 0x80, 0x0 ;  /* 0x000000000000781c */ /* 0x000fe20003f8f008 */
[--C-:B------:R-:W-:Y:S01]  /*58d0*/  FFMA.FTZ R7, R7, UR11, -R4.reuse ;  /* 0x0000000b07077c23 */ /* 0x100fe20008010804 */
[----:B------:R-:W-:Y:S02]  /*58e0*/  @P0 FSEL R9, R9, -INF , !P5 ;  /* 0xff80000009090808 */ /* 0x000fe40006800000 */
[----:B------:R-:W-:Y:S01]  /*58f0*/  PLOP3.LUT P0, PT, PT, PT, UP0, 0x80, 0x0 ;  /* 0x000000000000781c */ /* 0x000fe20003f0f008 */
[----:B------:R2:W-:Y:S01]  /*5900*/  MUFU.EX2 R45, R7 ;  /* 0x00000007002d7308 */ /* 0x0005e20000000800 */
[----:B-1----:R-:W-:Y:S01]  /*5910*/  FFMA.FTZ R6, R16, -UR5, R41 ;  /* 0x8000000510067c23 */ /* 0x002fe20008010029 */
[----:B------:R-:W-:Y:S01]  /*5920*/  I2FP.F32.S32 R16, R11 ;  /* 0x0000000b00107245 */ /* 0x000fe20000201400 */
[----:B------:R-:W-:Y:S01]  /*5930*/  FFMA.FTZ R15, R9, UR11, -R5 ;  /* 0x0000000b090f7c23 */ /* 0x000fe20008010805 */
[C---:B------:R-:W-:Y:S02]  /*5940*/  @!P2 IADD3 R12, -R0.reuse, -0x10, RZ ;  /* 0xfffffff0000ca810 */ /* 0x040fe40007ffe1ff */
[----:B------:R-:W-:Y:S04]  /*5950*/  PLOP3.LUT P2, PT, PT, PT, UP0, 0x80, 0x0 ;  /* 0x000000000000781c */ /* 0x000fe80003f4f008 */
[----:B------:R1:W3:Y:S01]  /*5960*/  MUFU.EX2 R53, R15 ;  /* 0x0000000f00357308 */ /* 0x0002e20000000800 */
[----:B------:R-:W-:Y:S02]  /*5970*/  I2FP.F32.S32 R12, R12 ;  /* 0x0000000c000c7245 */ /* 0x000fe40000201400 */
[----:B------:R-:W-:Y:S02]  /*5980*/  IADD3 R9, R0, 0xf, RZ ;  /* 0x0000000f00097810 */ /* 0x000fe40007ffe0ff */
[----:B------:R-:W-:Y:S02]  /*5990*/  @P0 FSEL R6, R6, -INF , !P5 ;  /* 0xff80000006060808 */ /* 0x000fe40006800000 */
[----:B------:R-:W-:Y:S01]  /*59a0*/  PLOP3.LUT P5, PT, PT, PT, UP0, 0x80, 0x0 ;  /* 0x000000000000781c */ /* 0x000fe20003faf008 */
[----:B--2---:R-:W-:Y:S02]  /*59b0*/  FFMA.FTZ R7, R16, -UR5, R247 ;  /* 0x8000000510077c23 */ /* 0x004fe400080100f7 */
[--C-:B------:R-:W-:Y:S01]  /*59c0*/  FFMA.FTZ R6, R6, UR11, -R4.reuse ;  /* 0x0000000b06067c23 */ /* 0x100fe20008010804 */
[----:B------:R-:W-:Y:S03]  /*59d0*/  PLOP3.LUT P0, PT, PT, PT, UP0, 0x80, 0x0 ;  /* 0x000000000000781c */ /* 0x000fe60003f0f008 */
[----:B------:R2:W3:Y:S01]  /*59e0*/  MUFU.EX2 R44, R6 ;  /* 0x00000006002c7308 */ /* 0x0004e20000000800 */
[----:B------:R-:W-:Y:S02]  /*59f0*/  @P3 FSEL R7, R7, -INF , !P6 ;  /* 0xff80000007073808 */ /* 0x000fe40007000000 */
[----:B-1----:R-:W-:Y:S01]  /*5a00*/  I2FP.F32.S32 R15, R10 ;  /* 0x0000000a000f7245 */ /* 0x002fe20000201400 */
[----:B------:R-:W-:Y:S01]  /*5a10*/  @P4 VIADD R10, R8, 0x11 ;  /* 0x00000011080a4836 */ /* 0x000fe20000000000 */
[----:B------:R-:W-:Y:S01]  /*5a20*/  PLOP3.LUT P3, PT, PT, PT, UP0, 0x80, 0x0 ;  /* 0x000000000000781c */ /* 0x000fe20003f6f008 */
[----:B------:R-:W-:Y:S01]  /*5a30*/  FFMA.FTZ R7, R7, UR11, -R5 ;  /* 0x0000000b07077c23 */ /* 0x000fe20008010805 */
[----:B------:R-:W-:Y:S02]  /*5a40*/  ISETP.GE.AND P4, PT, R9, RZ, PT ;  /* 0x000000ff0900720c */ /* 0x000fe40003f86270 */
[----:B------:R-:W-:Y:S01]  /*5a50*/  @P5 ISETP.GE.AND P5, PT, R10, UR9, PT ;  /* 0x000000090a005c0c */ /* 0x000fe2000bfa6270 */
[----:B------:R1:W-:Y:S01]  /*5a60*/  MUFU.EX2 R52, R7 ;  /* 0x0000000700347308 */ /* 0x0003e20000000800 */
[C---:B------:R-:W-:Y:S01]  /*5a70*/  IADD3 R10, R0.reuse, -0x18, RZ ;  /* 0xffffffe8000a7810 */ /* 0x040fe20007ffe0ff */
[----:B--2---:R-:W-:Y:S08]  /*5a80*/  FFMA.FTZ R6, R15, -UR5, R249 ;  /* 0x800000050f067c23 */ /* 0x004ff000080100f9 */
[----:B------:R-:W-:Y:S02]  /*5a90*/  @!P4 IADD3 R9, -R0, -0xf, RZ ;  /* 0xfffffff10009c810 */ /* 0x000fe40007ffe1ff */
[----:B------:R-:W-:Y:S02]  /*5aa0*/  @P0 FSEL R6, R6, -INF , !P5 ;  /* 0xff80000006060808 */ /* 0x000fe40006800000 */
[----:B------:R-:W-:Y:S02]  /*5ab0*/  PLOP3.LUT P0, PT, PT, PT, UP0, 0x80, 0x0 ;  /* 0x000000000000781c */ /* 0x000fe40003f0f008 */
[----:B------:R-:W-:Y:S01]  /*5ac0*/  I2FP.F32.S32 R11, R9 ;  /* 0x00000009000b7245 */ /* 0x000fe20000201400 */
[----:B-1----:R-:W-:Y:S01]  /*5ad0*/  FFMA.FTZ R7, R14, -UR5, R37 ;  /* 0x800000050e077c23 */ /* 0x002fe20008010025 */
[----:B------:R-:W-:Y:S01]  /*5ae0*/  FFMA.FTZ R6, R6, UR11, -R5 ;  /* 0x0000000b06067c23 */ /* 0x000fe20008010805 */
[----:B------:R-:W-:Y:S03]  /*5af0*/  PLOP3.LUT P4, PT, PT, PT, UP0, 0x80, 0x0 ;  /* 0x000000000000781c */ /* 0x000fe60003f8f008 */
[----:B------:R1:W-:Y:S01]  /*5b00*/  MUFU.EX2 R50, R6 ;  /* 0x0000000600327308 */ /* 0x0003e20000000800 */
[----:B------:R-:W-:Y:S02]  /*5b10*/  @P3 FSEL R7, R7, -INF , !P6 ;  /* 0xff80000007073808 */ /* 0x000fe40007000000 */
[----:B------:R-:W-:Y:S03]  /*5b20*/  PLOP3.LUT P3, PT, PT, PT, UP0, 0x80, 0x0 ;  /* 0x000000000000781c */ /* 0x000fe60003f6f008 */
[----:B------:R-:W-:Y:S04]  /*5b30*/  FFMA.FTZ R7, R7, UR11, -R4 ;  /* 0x0000000b07077c23 */ /* 0x000fe80008010804 */
[----:B------:R2:W-:Y:S06]  /*5b40*/  MUFU.EX2 R43, R7 ;  /* 0x00000007002b7308 */ /* 0x0005ec0000000800 */
[----:B------:R-:W-:Y:S01]  /*5b50*/  @P3 IADD3 R9, R8, 0x18, RZ ;  /* 0x0000001808093810 */ /* 0x000fe20007ffe0ff */
[----:B-1----:R-:W-:Y:S01]  /*5b60*/  FFMA.FTZ R6, R13, -UR5, R36 ;  /* 0x800000050d067c23 */ /* 0x002fe20008010024 */
[----:B------:R-:W-:Y:S02]  /*5b70*/  PLOP3.LUT P3, PT, PT, PT, UP0, 0x80, 0x0 ;  /* 0x000000000000781c */ /* 0x000fe40003f6f008 */
[----:B------:R-:W-:Y:S01]  /*5b80*/  @P4 ISETP.GE.AND P4, PT, R9, UR9, PT ;  /* 0x0000000909004c0c */ /* 0x000fe2000bf86270 */
[----:B------:R-:W-:Y:S01]  /*5b90*/  VIADD R9, R0, 0xffffffe7 ;  /* 0xffffffe700097836 */ /* 0x000fe20000000000 */
[----:B------:R-:W-:Y:S02]  /*5ba0*/  @P0 FSEL R6, R6, -INF , !P5 ;  /* 0xff80000006060808 */ /* 0x000fe40006800000 */
[----:B------:R-:W-:Y:S03]  /*5bb0*/  PLOP3.LUT P0, PT, PT, PT, UP0, 0x80, 0x0 ;  /* 0x000000000000781c */ /* 0x000fe60003f0f008 */
[----:B------:R-:W-:Y:S01]  /*5bc0*/  FFMA.FTZ R6, R6, UR11, -R4 ;  /* 0x0000000b06067c23 */ /* 0x000fe20008010804 */
[----:B--2---:R-:W-:Y:S03]  /*5bd0*/  FFMA.FTZ R7, R12, -UR5, R202 ;  /* 0x800000050c077c23 */ /* 0x004fe600080100ca */
[----:B------:R1:W-:Y:S02]  /*5be0*/  MUFU.EX2 R40, R6 ;  /* 0x0000000600287308 */ /* 0x0003e40000000800 */
[----:B------:R-:W-:Y:S02]  /*5bf0*/  @P2 FSEL R7, R7, -INF , !P6 ;  /* 0xff80000007072808 */ /* 0x000fe40007000000 */
[----:B------:R-:W-:Y:S03]  /*5c00*/  PLOP3.LUT P2, PT, PT, PT, UP0, 0x80, 0x0 ;  /* 0x000000000000781c */ /* 0x000fe60003f4f008 */
[----:B------:R-:W-:Y:S04]  /*5c10*/  FFMA.FTZ R7, R7, UR11, -R3 ;  /* 0x0000000b07077c23 */ /* 0x000fe80008010803 */
[----:B------:R2:W-:Y:S01]  /*5c20*/  MUFU.EX2 R186, R7 ;  /* 0x0000000700ba7308 */ /* 0x0005e20000000800 */
[----:B-1----:R-:W-:Y:S05]  /*5c30*/  FFMA.FTZ R6, R11, -UR5, R199 ;  /* 0x800000050b067c23 */ /* 0x002fea00080100c7 */
[----:B------:R-:W-:Y:S02]  /*5c40*/  @P0 FSEL R6, R6, -INF , !P5 ;  /* 0xff80000006060808 */ /* 0x000fe40006800000 */
[----:B------:R-:W-:Y:S03]  /*5c50*/  PLOP3.LUT P0, PT, PT, PT, UP0, 0x80, 0x0 ;  /* 0x000000000000781c */ /* 0x000fe60003f0f008 */
[----:B------:R-:W-:Y:S01]  /*5c60*/  FFMA.FTZ R13, R6, UR11, -R3 ;  /* 0x0000000b060d7c23 */ /* 0x000fe20008010803 */
[----:B--2---:R-:W-:Y:S01]  /*5c70*/  FFMA.FTZ R7, R17, -UR5, R206 ;  /* 0x8000000511077c23 */ /* 0x004fe200080100ce */
[----:B------:R-:W-:Y:S02]  /*5c80*/  FFMA.FTZ R6, R18, -UR5, R205 ;  /* 0x8000000512067c23 */ /* 0x000fe400080100cd */
[----:B------:R-:W-:Y:S02]  /*5c90*/  MUFU.EX2 R185, R13 ;  /* 0x0000000d00b97308 */ /* 0x000fe40000000800 */
[----:B------:R-:W-:Y:S02]  /*5ca0*/  @P2 FSEL R7, R7, -INF , !P6 ;  /* 0xff80000007072808 */ /* 0x000fe40007000000 */
[----:B------:R-:W-:Y:S02]  /*5cb0*/  @P3 FSEL R6, R6, -INF , !P5 ;  /* 0xff80000006063808 */ /* 0x000fe40006800000 */
[----:B------:R-:W-:Y:S01]  /*5cc0*/  PLOP3.LUT P3, PT, PT, PT, UP0, 0x80, 0x0 ;  /* 0x000000000000781c */ /* 0x000fe20003f6f008 */
[--C-:B------:R-:W-:Y:S01]  /*5cd0*/  FFMA.FTZ R7, R7, UR11, -R2.reuse ;  /* 0x0000000b07077c23 */ /* 0x100fe20008010802 */
[----:B------:R-:W-:Y:S01]  /*5ce0*/  @P0 IADD3 R8, R8, 0x19, RZ ;  /* 0x0000001908080810 */ /* 0x000fe20007ffe0ff */
[----:B------:R-:W-:Y:S01]  /*5cf0*/  FFMA.FTZ R6, R6, UR11, -R2 ;  /* 0x0000000b06067c23 */ /* 0x000fe20008010802 */
[----:B------:R-:W-:Y:S01]  /*5d00*/  PLOP3.LUT P2, PT, PT, PT, UP0, 0x80, 0x0 ;  /* 0x000000000000781c */ /* 0x000fe20003f4f008 */
[----:B------:R1:W-:Y:S01]  /*5d10*/  MUFU.EX2 R192, R7 ;  /* 0x0000000700c07308 */ /* 0x0003e20000000800 */
[----:B------:R-:W-:Y:S02]  /*5d20*/  PLOP3.LUT P0, PT, PT, PT, UP0, 0x80, 0x0 ;  /* 0x000000000000781c */ /* 0x000fe40003f0f008 */
[----:B------:R-:W-:Y:S02]  /*5d30*/  ISETP.GE.AND P6, PT, R10, RZ, PT ;  /* 0x000000ff0a00720c */ /* 0x000fe40003fc6270 */
[----:B------:R-:W-:Y:S05]  /*5d40*/  ISETP.GE.AND P5, PT, R9, RZ, PT ;  /* 0x000000ff0900720c */ /* 0x000fea0003fa6270 */
[----:B------:R2:W-:Y:S01]  /*5d50*/  MUFU.EX2 R191, R6 ;  /* 0x0000000600bf7308 */ /* 0x0005e20000000800 */
[----:B------:R-:W-:Y:S05]  /*5d60*/  @P3 ISETP.GE.AND P3, PT, R8, UR9, PT ;  /* 0x0000000908003c0c */ /* 0x000fea000bf66270 */
[----:B------:R-:W-:Y:S01]  /*5d70*/  @!P6 IADD3 R10, -R0, 0x18, RZ ;  /* 0x00000018000ae810 */ /* 0x000fe20007ffe1ff */
[----:B-1----:R-:W-:Y:S01]  /*5d80*/  FFMA.FTZ R7, R20, -UR5, R198 ;  /* 0x8000000514077c23 */ /* 0x002fe200080100c6 */
[----:B------:R-:W-:Y:S02]  /*5d90*/  @!P5 IADD3 R9, -R0, 0x19, RZ ;  /* 0x000000190009d810 */ /* 0x000fe40007ffe1ff */
[----:B------:R-:W-:Y:S02]  /*5da0*/  PLOP3.LUT P5, PT, PT, PT, UP0, 0x80, 0x0 ;  /* 0x000000000000781c */ /* 0x000fe40003faf008 */
[----:B------:R-:W-:Y:S02]  /*5db0*/  @P2 FSEL R7, R7, -INF , !P4 ;  /* 0xff80000007072808 */ /* 0x000fe40006000000 */
[----:B------:R-:W-:Y:S01]  /*5dc0*/  PLOP3.LUT P2, PT, PT, PT, UP0, 0x80, 0x0 ;  /* 0x000000000000781c */ /* 0x000fe20003f4f008 */
[----:B--2---:R-:W-:Y:S01]  /*5dd0*/  FFMA.FTZ R6, R19, -UR5, R197 ;  /* 0x8000000513067c23 */ /* 0x004fe200080100c5 */
[----:B------:R-:W-:Y:S01]  /*5de0*/  I2FP.F32.S32 R0, R9 ;  /* 0x0000000900007245 */ /* 0x000fe20000201400 */
[----:B------:R-:W-:Y:S01]  /*5df0*/  FFMA.FTZ R8, R7, UR11, -R3 ;  /* 0x0000000b07087c23 */ /* 0x000fe20008010803 */
[----:B------:R-:W-:Y:S02]  /*5e00*/  I2FP.F32.S32 R7, R10 ;  /* 0x0000000a00077245 */ /* 0x000fe40000201400 */
[----:B------:R-:W-:Y:S01]  /*5e10*/  @P0 FSEL R6, R6, -INF , !P3 ;  /* 0xff80000006060808 */ /* 0x000fe20005800000 */
[----:B------:R-:W-:Y:S01]  /*5e20*/  FFMA.FTZ R0, R0, -UR5, R244 ;  /* 0x8000000500007c23 */ /* 0x000fe200080100f4 */
[----:B------:R-:W-:Y:S01]  /*5e30*/  PLOP3.LUT P0, PT, PT, PT, UP0, 0x80, 0x0 ;  /* 0x000000000000781c */ /* 0x000fe20003f0f008 */
[----:B------:R-:W-:Y:S01]  /*5e40*/  FFMA.FTZ R7, R7, -UR5, R239 ;  /* 0x8000000507077c23 */ /* 0x000fe200080100ef */
[----:B------:R-:W-:Y:S01]  /*5e50*/  MUFU.EX2 R184, R8 ;  /* 0x0000000800b87308 */ /* 0x000fe20000000800 */
[----:B------:R-:W-:Y:S03]  /*5e60*/  FFMA.FTZ R3, R6, UR11, -R3 ;  /* 0x0000000b06037c23 */ /* 0x000fe60008010803 */
[----:B------:R-:W-:Y:S02]  /*5e70*/  @P2 FSEL R7, R7, -INF , !P4 ;  /* 0xff80000007072808 */ /* 0x000fe40006000000 */
[----:B------:R-:W-:Y:S04]  /*5e80*/  PLOP3.LUT P2, PT, PT, PT, UP0, 0x80, 0x0 ;  /* 0x000000000000781c */ /* 0x000fe80003f4f008 */
[----:B------:R1:W-:Y:S01]  /*5e90*/  MUFU.EX2 R183, R3 ;  /* 0x0000000300b77308 */ /* 0x0003e20000000800 */
[--C-:B------:R-:W-:Y:S01]  /*5ea0*/  FFMA.FTZ R7, R7, UR11, -R5.reuse ;  /* 0x0000000b07077c23 */ /* 0x100fe20008010805 */
[----:B------:R-:W-:Y:S02]  /*5eb0*/  @P0 FSEL R0, R0, -INF , !P3 ;  /* 0xff80000000000808 */ /* 0x000fe40005800000 */
[----:B------:R-:W-:Y:S03]  /*5ec0*/  PLOP3.LUT P0, PT, PT, PT, UP0, 0x80, 0x0 ;  /* 0x000000000000781c */ /* 0x000fe60003f0f008 */
[----:B------:R-:W-:Y:S01]  /*5ed0*/  FFMA.FTZ R5, R0, UR11, -R5 ;  /* 0x0000000b00057c23 */ /* 0x000fe20008010805 */
[----:B------:R-:W-:Y:S02]  /*5ee0*/  FFMA.FTZ R0, R15, -UR5, R245 ;  /* 0x800000050f007c23 */ /* 0x000fe400080100f5 */
[----:B------:R-:W-:Y:S01]  /*5ef0*/  MUFU.EX2 R251, R7 ;  /* 0x0000000700fb7308 */ /* 0x000fe20000000800 */
[----:B-1----:R-:W-:Y:S06]  /*5f00*/  FFMA.FTZ R3, R16, -UR5, R246 ;  /* 0x8000000510037c23 */ /* 0x002fec00080100f6 */
[----:B------:R-:W-:Y:S03]  /*5f10*/  @P0 FSEL R0, R0, -INF , !P3 ;  /* 0xff80000000000808 */ /* 0x000fe60005800000 */
[----:B------:R1:W2:Y:S01]  /*5f20*/  MUFU.EX2 R250, R5 ;  /* 0x0000000500fa7308 */ /* 0x0002a20000000800 */
[----:B------:R-:W-:Y:S02]  /*5f30*/  IADD3 R180, P0, R180, UR16, RZ ;  /* 0x00000010b4b47c10 */ /* 0x000fe4000ff1e0ff */
[----:B------:R-:W-:Y:S02]  /*5f40*/  @P2 FSEL R3, R3, -INF , !P4 ;  /* 0xff80000003032808 */ /* 0x000fe40006000000 */
[----:B------:R-:W-:Y:S01]  /*5f50*/  PLOP3.LUT P2, PT, PT, PT, UP0, 0x80, 0x0 ;  /* 0x000000000000781c */ /* 0x000fe20003f4f008 */
[----:B------:R-:W-:Y:S02]  /*5f60*/  UISETP.GE.AND UP0, UPT, UR10, 0x1, UPT ;  /* 0x000000010a00788c */ /* 0x000fe4000bf06270 */
[--C-:B------:R-:W-:Y:S01]  /*5f70*/  FFMA.FTZ R3, R3, UR11, -R4.reuse ;  /* 0x0000000b03037c23 */ /* 0x100fe20008010804 */
[----:B------:R-:W-:Y:S01]  /*5f80*/  FFMA.FTZ R4, R0, UR11, -R4 ;  /* 0x0000000b00047c23 */ /* 0x000fe20008010804 */
[----:B------:R-:W-:Y:S02]  /*5f90*/  FFMA.FTZ R0, R11, -UR5, R203 ;  /* 0x800000050b007c23 */ /* 0x000fe400080100cb */
[----:B------:R4:W-:Y:S01]  /*5fa0*/  MUFU.EX2 R39, R3 ;  /* 0x0000000300277308 */ /* 0x0009e20000000800 */
[----:B-1----:R-:W-:Y:S05]  /*5fb0*/  F2FP.F16.F32.PACK_AB R5, R56, R182 ;  /* 0x000000b63805723e */ /* 0x002fea00000000ff */
[----:B------:R-:W-:Y:S04]  /*5fc0*/  @P2 FSEL R0, R0, -INF , !P3 ;  /* 0xff80000000002808 */ /* 0x000fe80005800000 */
[----:B------:R1:W2:Y:S01]  /*5fd0*/  MUFU.EX2 R38, R4 ;  /* 0x0000000400267308 */ /* 0x0002a20000000800 */
[----:B------:R-:W-:Y:S01]  /*5fe0*/  PLOP3.LUT P2, PT, PT, PT, UP0, 0x80, 0x0 ;  /* 0x000000000000781c */ /* 0x000fe20003f4f008 */
[----:B------:R2:W-:Y:S01]  /*5ff0*/  STS [R236+0x20000], R5 ;  /* 0x02000005ec007388 */ /* 0x0005e20000000800 */
[----:B----4-:R-:W-:Y:S05]  /*6000*/  FFMA.FTZ R3, R12, -UR5, R204 ;  /* 0x800000050c037c23 */ /* 0x010fea00080100cc */
[----:B------:R-:W-:Y:S02]  /*6010*/  @P5 FSEL R3, R3, -INF , !P4 ;  /* 0xff80000003035808 */ /* 0x000fe40006000000 */
[----:B-1----:R-:W-:Y:S03]  /*6020*/  F2FP.F16.F32.PACK_AB R4, R46, R49 ;  /* 0x000000312e04723e */ /* 0x002fe600000000ff */
[--C-:B------:R-:W-:Y:S01]  /*6030*/  FFMA.FTZ R6, R3, UR11, -R2.reuse ;  /* 0x0000000b03067c23 */ /* 0x100fe20008010802 */
[----:B---3--:R-:W-:Y:S01]  /*6040*/  F2FP.F16.F32.PACK_AB R3, R53, R54 ;  /* 0x000000363503723e */ /* 0x008fe200000000ff */
[----:B------:R-:W-:Y:S01]  /*6050*/  FFMA.FTZ R2, R0, UR11, -R2 ;  /* 0x0000000b00027c23 */ /* 0x000fe20008010802 */
[----:B------:R1:W-:Y:S01]  /*6060*/  STS [R236+0x20400], R4 ;  /* 0x02040004ec007388 */ /* 0x0003e20000000800 */
[----:B------:R-:W-:Y:S01]  /*6070*/  F2FP.F16.F32.PACK_AB R0, R189, R190 ;  /* 0x000000bebd00723e */ /* 0x000fe200000000ff */
[----:B------:R-:W-:Y:S02]  /*6080*/  MUFU.EX2 R188, R6 ;  /* 0x0000000600bc7308 */ /* 0x000fe40000000800 */
[----:B------:R3:W-:Y:S01]  /*6090*/  STS [R237+0x20000], R3 ;  /* 0x02000003ed007388 */ /* 0x0007e20000000800 */
[----:B--2---:R-:W-:Y:S05]  /*60a0*/  F2FP.F16.F32.PACK_AB R5, R44, R45 ;  /* 0x0000002d2c05723e */ /* 0x004fea00000000ff */
[----:B------:R2:W-:Y:S02]  /*60b0*/  STS [R237+0x20400], R5 ;  /* 0x02040005ed007388 */ /* 0x0005e40000000800 */
[----:B------:R4:W2:Y:S01]  /*60c0*/  MUFU.EX2 R187, R2 ;  /* 0x0000000200bb7308 */ /* 0x0008a20000000800 */
[----:B-1----:R-:W-:Y:S02]  /*60d0*/  F2FP.F16.F32.PACK_AB R4, R193, R194 ;  /* 0x000000c2c104723e */ /* 0x002fe400000000ff */
[----:B----4-:R-:W-:Y:S03]  /*60e0*/  F2FP.F16.F32.PACK_AB R2, R250, R251 ;  /* 0x000000fbfa02723e */ /* 0x010fe600000000ff */
[----:B------:R1:W-:Y:S01]  /*60f0*/  STS [R236+0x21000], R4 ;  /* 0x02100004ec007388 */ /* 0x0003e20000000800 */
[----:B---3--:R-:W-:Y:S02]  /*6100*/  F2FP.F16.F32.PACK_AB R3, R200, R201 ;  /* 0x000000c9c803723e */ /* 0x008fe400000000ff */
[----:B--2---:R-:W-:Y:S03]  /*6110*/  F2FP.F16.F32.PACK_AB R5, R195, R196 ;  /* 0x000000c4c305723e */ /* 0x004fe600000000ff */
[----:B------:R2:W-:Y:S04]  /*6120*/  STS [R236+0x21400], R3 ;  /* 0x02140003ec007388 */ /* 0x0005e80000000800 */
[----:B------:R3:W-:Y:S04]  /*6130*/  STS [R237+0x21000], R0 ;  /* 0x02100000ed007388 */ /* 0x0007e80000000800 */
[----:B------:R4:W-:Y:S01]  /*6140*/  STS [R237+0x21400], R5 ;  /* 0x02140005ed007388 */ /* 0x0009e20000000800 */
[----:B-1----:R-:W-:Y:S05]  /*6150*/  F2FP.F16.F32.PACK_AB R4, R50, R52 ;  /* 0x000000343204723e */ /* 0x002fea00000000ff */
[----:B------:R1:W-:Y:S01]  /*6160*/  STS [R234+0x20000], R4 ;  /* 0x02000004ea007388 */ /* 0x0003e20000000800 */
[----:B--2---:R-:W-:Y:S02]  /*6170*/  F2FP.F16.F32.PACK_AB R3, R40, R43 ;  /* 0x0000002b2803723e */ /* 0x004fe400000000ff */
[----:B---3--:R-:W-:Y:S03]  /*6180*/  F2FP.F16.F32.PACK_AB R0, R38, R39 ;  /* 0x000000272600723e */ /* 0x008fe600000000ff */
[----:B------:R2:W-:Y:S01]  /*6190*/  STS [R234+0x20400], R3 ;  /* 0x02040003ea007388 */ /* 0x0005e20000000800 */
[----:B----4-:R-:W-:Y:S03]  /*61a0*/  F2FP.F16.F32.PACK_AB R5, R185, R186 ;  /* 0x000000bab905723e */ /* 0x010fe600000000ff */
[----:B------:R3:W-:Y:S04]  /*61b0*/  STS [R235+0x20000], R2 ;  /* 0x02000002eb007388 */ /* 0x0007e80000000800 */
[----:B------:R4:W-:Y:S04]  /*61c0*/  STS [R235+0x20400], R0 ;  /* 0x02040000eb007388 */ /* 0x0009e80000000800 */
[----:B------:R-:W-:Y:S01]  /*61d0*/  STS [R234+0x21000], R5 ;  /* 0x02100005ea007388 */ /* 0x000fe20000000800 */
[----:B-1----:R-:W-:Y:S05]  /*61e0*/  F2FP.F16.F32.PACK_AB R4, R191, R192 ;  /* 0x000000c0bf04723e */ /* 0x002fea00000000ff */
[----:B------:R-:W-:Y:S01]  /*61f0*/  STS [R234+0x21400], R4 ;  /* 0x02140004ea007388 */ /* 0x000fe20000000800 */
[----:B--2---:R-:W-:Y:S02]  /*6200*/  F2FP.F16.F32.PACK_AB R3, R183, R184 ;  /* 0x000000b8b703723e */ /* 0x004fe400000000ff */
[----:B---3--:R-:W-:Y:S03]  /*6210*/  F2FP.F16.F32.PACK_AB R2, R187, R188 ;  /* 0x000000bcbb02723e */ /* 0x008fe600000000ff */
[----:B------:R-:W-:Y:S01]  /*6220*/  STS [R235+0x21000], R3 ;  /* 0x02100003eb007388 */ /* 0x000fe20000000800 */
[----:B----4-:R-:W-:Y:S03]  /*6230*/  LEA R0, R219, UR4, 0x1 ;  /* 0x00000004db007c11 */ /* 0x010fe6000f8e08ff */
[----:B------:R1:W-:Y:S04]  /*6240*/  STS [R235+0x21400], R2 ;  /* 0x02140002eb007388 */ /* 0x0003e80000000800 */
[----:B------:R-:W-:Y:S01]  /*6250*/  LDSM.16.M88.4 R32, [R0+0x8000] ;  /* 0x008000000020783b */ /* 0x000fe20000000200 */
[C---:B------:R-:W-:Y:S07]  /*6260*/  IMAD.IADD R208, R217.reuse, 0x1, R0 ;  /* 0x00000001d9d07824 */ /* 0x040fee00078e0200 */
[----:B------:R-:W2:Y:S08]  /*6270*/  LDSM.16.M88.4 R16, [R214+UR4+0x14000] ;  /* 0x01400004d610783b */ /* 0x000eb00008000200 */
[----:B------:R-:W3:Y:S01]  /*6280*/  LDSM.16.M88.4 R28, [R0+0x9000] ;  /* 0x00900000001c783b */ /* 0x000ee20000000200 */
[----:B-1----:R-:W-:Y:S07]  /*6290*/  IADD3 R2, R220, R0, RZ ;  /* 0x00000000dc027210 */ /* 0x002fee0007ffe0ff */
        /* <DEDUP_REMOVED lines=95> */
[----:B------:R-:W-:Y:S04]  /*6890*/  FADD.FTZ R5, -R178, R5 ;  /* 0x00000005b2057221 */ /* 0x000fe80000010100 */
[----:B------:R-:W-:Y:S01]  /*68a0*/  FMUL.FTZ R179, R182, R4 ;  /* 0x00000004b6b37220 */ /* 0x000fe20000410000 */
[----:B------:R-:W-:Y:S11]  /*68b0*/  FMUL.FTZ R182, R56, R5 ;  /* 0x0000000538b67220 */ /* 0x000ff60000410000 */
[----:B------:R-:W-:Y:S01]  /*68c0*/  @!UPT UIADD3 URZ, URZ, URZ, URZ ;  /* 0x0000003f3f3ff290 */ /* 0x000fe2000fffe03f */
[----:B------:R-:W-:Y:S01]  /*68d0*/  FADD.FTZ R16, -R178, R16 ;  /* 0x00000010b2107221 */ /* 0x000fe20000010100 */
[----:B------:R2:W5:Y:S01]  /*68e0*/  LDL.LU R56, [R1+0x9c] ;  /* 0x00009c0001387983 */ /* 0x0005620000300800 */
[----:B------:R-:W-:Y:S01]  /*68f0*/  FFMA.FTZ R4, -R248, R248, 1 ;  /* 0x3f800000f8047423 */ /* 0x000fe200000101f8 */
[----:B------:R-:W-:Y:S01]  /*6900*/  FADD.FTZ R17, -R178, R17 ;  /* 0x00000011b2117221 */ /* 0x000fe20000010100 */
[C---:B----4-:R-:W-:Y:S01]  /*6910*/  FADD.FTZ R6, -R177.reuse, R6 ;  /* 0x00000006b1067221 */ /* 0x050fe20000010100 */
[----:B------:R2:W5:Y:S01]  /*6920*/  LDG.E R5, desc[UR6][R180.64+0x80] ;  /* 0x00008006b4057981 */ /* 0x000562000c1e1900 */
[----:B------:R-:W-:Y:S01]  /*6930*/  FMUL.FTZ R4, R4, UR8 ;  /* 0x0000000804047c20 */ /* 0x000fe20008410000 */
[C---:B------:R-:W-:Y:S01]  /*6940*/  FADD.FTZ R7, -R177.reuse, R7 ;  /* 0x00000007b1077221 */ /* 0x040fe20000010100 */
[----:B------:R-:W-:Y:S02]  /*6950*/  FADD.FTZ R18, -R177, R18 ;  /* 0x00000012b1127221 */ /* 0x000fe40000010100 */
[----:B------:R-:W-:Y:S01]  /*6960*/  FMUL.FTZ R179, R4, R179 ;  /* 0x000000b304b37220 */ /* 0x000fe20000410000 */
[----:B------:R-:W-:Y:S01]  /*6970*/  FMUL.FTZ R7, R46, R7 ;  /* 0x000000072e077220 */ /* 0x000fe20000410000 */
[----:B------:R2:W5:Y:S01]  /*6980*/  LDG.E R4, desc[UR6][R180.64+0xa0] ;  /* 0x0000a006b4047981 */ /* 0x000562000c1e1900 */
[-C--:B-1----:R-:W-:Y:S06]  /*6990*/  HMMA.16816.F32 R20, R168, R164.reuse, R20 ;  /* 0x000000a4a814723c */ /* 0x082fec0000001814 */
[C---:B------:R-:W-:Y:S06]  /*69a0*/  HMMA.16816.F32 R24, R172.reuse, R164, R24 ;  /* 0x000000a4ac18723c */ /* 0x040fec0000001818 */
[-C--:B------:R-:W-:Y:S01]  /*69b0*/  HMMA.16816.F32 R28, R172, R166.reuse, R28 ;  /* 0x000000a6ac1c723c */ /* 0x080fe2000000181c */
[----:B------:R-:W-:Y:S04]  /*69c0*/  IMAD.U32 R164, RZ, RZ, UR4 ;  /* 0x00000004ffa47e24 */ /* 0x000fe8000f8e00ff */
[----:B------:R-:W-:Y:S01]  /*69d0*/  FFMA.FTZ R165, -R55, R55, 1 ;  /* 0x3f80000037a57423 */ /* 0x000fe20000010137 */
[----:B------:R-:W-:Y:S01]  /*69e0*/  HMMA.16816.F32 R32, R168, R166, R32 ;  /* 0x000000a6a820723c */ /* 0x000fe20000001820 */
[----:B------:R2:W5:Y:S04]  /*69f0*/  LDL.LU R55, [R1+0x98] ;  /* 0x0000980001377983 */ /* 0x0005680000300800 */
[----:B------:R-:W-:Y:S01]  /*6a00*/  SHF.L.U32 R172, R218, 0x1, RZ ;  /* 0x00000001daac7819 */ /* 0x000fe200000006ff */
[----:B------:R-:W-:Y:S01]  /*6a10*/  FMUL.FTZ R165, R165, UR8 ;  /* 0x00000008a5a57c20 */ /* 0x000fe20008410000 */
[----:B------:R-:W-:Y:S01]  /*6a20*/  FADD.FTZ R167, -R178, R20 ;  /* 0x00000014b2a77221 */ /* 0x000fe20000010100 */
[----:B------:R-:W-:Y:S02]  /*6a30*/  FMUL.FTZ R20, R54, R16 ;  /* 0x0000001036147220 */ /* 0x000fe40000410000 */
[----:B------:R2:W5:Y:S01]  /*6a40*/  LDL.LU R54, [R1+0x94] ;  /* 0x0000940001367983 */ /* 0x0005620000300800 */
[----:B------:R-:W-:Y:S01]  /*6a50*/  FMUL.FTZ R166, R53, R17 ;  /* 0x0000001135a67220 */ /* 0x000fe20000410000 */
[----:B------:R-:W-:Y:S01]  /*6a60*/  FFMA.FTZ R17, -R51, R51, 1 ;  /* 0x3f80000033117423 */ /* 0x000fe20000010133 */
[----:B------:R-:W-:Y:S01]  /*6a70*/  IADD3 R164, R172, 0x8000, R164 ;  /* 0x00008000aca47810 */ /* 0x000fe20007ffe0a4 */
[----:B------:R2:W5:Y:S01]  /*6a80*/  LDL.LU R53, [R1+0x90] ;  /* 0x0000900001357983 */ /* 0x0005620000300800 */
[----:B------:R-:W-:Y:S01]  /*6a90*/  FMUL.FTZ R165, R165, R182 ;  /* 0x000000b6a5a57220 */ /* 0x000fe20000410000 */
[----:B------:R-:W-:Y:S01]  /*6aa0*/  FMUL.FTZ R167, R52, R167 ;  /* 0x000000a734a77220 */ /* 0x000fe20000410000 */
[----:B------:R-:W-:Y:S01]  /*6ab0*/  FMUL.FTZ R17, R17, UR8 ;  /* 0x0000000811117c20 */ /* 0x000fe20008410000 */
[----:B------:R2:W5:Y:S01]  /*6ac0*/  LDL.LU R52, [R1+0x8c] ;  /* 0x00008c0001347983 */ /* 0x0005620000300800 */
[----:B------:R-:W-:Y:S01]  /*6ad0*/  IADD3 R176, R164, 0x40, RZ ;  /* 0x00000040a4b07810 */ /* 0x000fe20007ffe0ff */
[----:B------:R-:W-:Y:S01]  /*6ae0*/  FFMA.FTZ R16, -R252, R252, 1 ;  /* 0x3f800000fc107423 */ /* 0x000fe200000101fc */
[----:B------:R-:W-:Y:S01]  /*6af0*/  @P1 IADD3 R176, R164, -0x40, RZ ;  /* 0xffffffc0a4b01810 */ /* 0x000fe20007ffe0ff */
[----:B------:R2:W5:Y:S01]  /*6b00*/  LDL.LU R51, [R1+0x88] ;  /* 0x0000880001337983 */ /* 0x0005620000300800 */
[----:B------:R-:W-:Y:S01]  /*6b10*/  F2FP.F16.F32.PACK_AB R164, R165, R179 ;  /* 0x000000b3a5a4723e */ /* 0x000fe200000000ff */
[----:B------:R-:W-:Y:S01]  /*6b20*/  FFMA.FTZ R165, -R247, R247, 1 ;  /* 0x3f800000f7a57423 */ /* 0x000fe200000101f7 */
[----:B------:R-:W-:Y:S01]  /*6b30*/  FADD.FTZ R168, -R178, R21 ;  /* 0x00000015b2a87221 */ /* 0x000fe20000010100 */
[----:B------:R-:W-:Y:S01]  /*6b40*/  FMUL.FTZ R17, R17, R20 ;  /* 0x0000001411117220 */ /* 0x000fe20000410000 */
[----:B------:R-:W-:Y:S01]  /*6b50*/  FFMA.FTZ R20, -R249, R249, 1 ;  /* 0x3f800000f9147423 */ /* 0x000fe200000101f9 */
[----:B------:R-:W-:Y:S01]  /*6b60*/  FMUL.FTZ R21, R16, UR8 ;  /* 0x0000000810157c20 */ /* 0x000fe20008410000 */
[----:B------:R-:W-:Y:S01]  /*6b70*/  FMUL.FTZ R165, R165, UR8 ;  /* 0x00000008a5a57c20 */ /* 0x000fe20008410000 */
[----:B------:R-:W-:Y:S01]  /*6b80*/  FMUL.FTZ R168, R50, R168 ;  /* 0x000000a832a87220 */ /* 0x000fe20000410000 */
[----:B------:R-:W-:Y:S01]  /*6b90*/  FMUL.FTZ R20, R20, UR8 ;  /* 0x0000000814147c20 */ /* 0x000fe20008410000 */
[----:B------:R2:W5:Y:S01]  /*6ba0*/  LDL.LU R50, [R1+0x84] ;  /* 0x0000840001327983 */ /* 0x0005620000300800 */
[C---:B------:R-:W-:Y:S01]  /*6bb0*/  FADD.FTZ R32, -R178.reuse, R32 ;  /* 0x00000020b2207221 */ /* 0x040fe20000010100 */
[----:B------:R-:W-:Y:S01]  /*6bc0*/  FFMA.FTZ R16, -R239, R239, 1 ;  /* 0x3f800000ef107423 */ /* 0x000fe200000101ef */
[----:B------:R-:W-:Y:S01]  /*6bd0*/  FMUL.FTZ R21, R21, R166 ;  /* 0x000000a615157220 */ /* 0x000fe20000410000 */
[----:B------:R-:W-:Y:S01]  /*6be0*/  FMUL.FTZ R165, R165, R167 ;  /* 0x000000a7a5a57220 */ /* 0x000fe20000410000 */
[----:B------:R-:W-:Y:S01]  /*6bf0*/  FMUL.FTZ R166, R49, R6 ;  /* 0x0000000631a67220 */ /* 0x000fe20000410000 */
[----:B------:R-:W-:Y:S01]  /*6c00*/  FADD.FTZ R167, -R178, R33 ;  /* 0x00000021b2a77221 */ /* 0x000fe20000010100 */
[----:B------:R2:W5:Y:S01]  /*6c10*/  LDL.LU R49, [R1+0x80] ;  /* 0x0000800001317983 */ /* 0x0005620000300800 */
[----:B------:R-:W-:Y:S01]  /*6c20*/  FMUL.FTZ R33, R20, R168 ;  /* 0x000000a814217220 */ /* 0x000fe20000410000 */
[----:B------:R-:W-:Y:S01]  /*6c30*/  FMUL.FTZ R32, R251, R32 ;  /* 0x00000020fb207220 */ /* 0x000fe20000410000 */
[----:B------:R-:W-:Y:S01]  /*6c40*/  FMUL.FTZ R16, R16, UR8 ;  /* 0x0000000810107c20 */ /* 0x000fe20008410000 */
[----:B------:R-:W-:Y:S01]  /*6c50*/  FFMA.FTZ R6, -R48, R48, 1 ;  /* 0x3f80000030067423 */ /* 0x000fe20000010130 */
[----:B------:R-:W-:Y:S01]  /*6c60*/  FFMA.FTZ R20, -R47, R47, 1 ;  /* 0x3f8000002f147423 */ /* 0x000fe2000001012f */
[----:B------:R2:W5:Y:S01]  /*6c70*/  LDL.LU R48, [R1+0x7c] ;  /* 0x00007c0001307983 */ /* 0x0005620000300800 */
[----:B------:R-:W-:Y:S01]  /*6c80*/  FMUL.FTZ R16, R16, R32 ;  /* 0x0000002010107220 */ /* 0x000fe20000410000 */
[----:B------:R-:W-:Y:S01]  /*6c90*/  FMUL.FTZ R6, R6, UR8 ;  /* 0x0000000806067c20 */ /* 0x000fe20008410000 */
[----:B------:R-:W-:Y:S01]  /*6ca0*/  FMUL.FTZ R20, R20, UR8 ;  /* 0x0000000814147c20 */ /* 0x000fe20008410000 */
[----:B------:R2:W5:Y:S01]  /*6cb0*/  LDL.LU R47, [R1+0x78] ;  /* 0x00007800012f7983 */ /* 0x0005620000300800 */
[----:B------:R-:W-:Y:S01]  /*6cc0*/  FFMA.FTZ R32, -R244, R244, 1 ;  /* 0x3f800000f4207423 */ /* 0x000fe200000101f4 */
[----:B------:R-:W-:Y:S01]  /*6cd0*/  FMUL.FTZ R6, R6, R166 ;  /* 0x000000a606067220 */ /* 0x000fe20000410000 */
[----:B------:R-:W-:Y:S01]  /*6ce0*/  FMUL.FTZ R20, R20, R7 ;  /* 0x0000000714147220 */ /* 0x000fe20000410000 */
[----:B------:R2:W5:Y:S01]  /*6cf0*/  LDL.LU R46, [R1+0x74] ;  /* 0x00007400012e7983 */ /* 0x0005620000300800 */
[----:B------:R-:W-:Y:S01]  /*6d00*/  FMUL.FTZ R167, R250, R167 ;  /* 0x000000a7faa77220 */ /* 0x000fe20000410000 */
[----:B------:R-:W-:Y:S01]  /*6d10*/  FMUL.FTZ R32, R32, UR8 ;  /* 0x0000000820207c20 */ /* 0x000fe20008410000 */
[----:B------:R-:W-:Y:S01]  /*6d20*/  FADD.FTZ R7, -R177, R19 ;  /* 0x00000013b1077221 */ /* 0x000fe20000010100 */
[----:B------:R-:W-:Y:S01]  /*6d30*/  F2FP.F16.F32.PACK_AB R20, R20, R6 ;  /* 0x000000061414723e */ /* 0x000fe200000000ff */
[----:B------:R-:W-:Y:S01]  /*6d40*/  FMUL.FTZ R6, R45, R18 ;  /* 0x000000122d067220 */ /* 0x000fe20000410000 */
[----:B------:R-:W-:Y:S01]  /*6d50*/  FMUL.FTZ R32, R32, R167 ;  /* 0x000000a720207220 */ /* 0x000fe20000410000 */
[----:B------:R2:W5:Y:S01]  /*6d60*/  LDL.LU R45, [R1+0x70] ;  /* 0x00007000012d7983 */ /* 0x0005620000300800 */
[----:B------:R-:W-:Y:S01]  /*6d70*/  FMUL.FTZ R7, R44, R7 ;  /* 0x000000072c077220 */ /* 0x000fe20000410000 */
[C---:B------:R-:W-:Y:S01]  /*6d80*/  FADD.FTZ R34, -R177.reuse, R34 ;  /* 0x00000022b1227221 */ /* 0x040fe20000010100 */
[C---:B------:R-:W-:Y:S01]  /*6d90*/  FADD.FTZ R35, -R177.reuse, R35 ;  /* 0x00000023b1237221 */ /* 0x040fe20000010100 */
[----:B------:R2:W5:Y:S01]  /*6da0*/  LDL.LU R44, [R1+0x6c] ;  /* 0x00006c00012c7983 */ /* 0x0005620000300800 */
[----:B------:R-:W-:Y:S01]  /*6db0*/  F2FP.F16.F32.PACK_AB R32, R32, R16 ;  /* 0x000000102020723e */ /* 0x000fe200000000ff */
[----:B------:R-:W-:Y:S01]  /*6dc0*/  FADD.FTZ R16, -R177, R22 ;  /* 0x00000016b1107221 */ /* 0x000fe20000010100 */
[----:B------:R-:W-:Y:S01]  /*6dd0*/  F2FP.F16.F32.PACK_AB R21, R21, R17 ;  /* 0x000000111515723e */ /* 0x000fe200000000ff */
[----:B------:R-:W-:Y:S01]  /*6de0*/  FADD.FTZ R17, -R177, R23 ;  /* 0x00000017b1117221 */ /* 0x000fe20000010100 */
[----:B------:R-:W-:Y:S01]  /*6df0*/  FFMA.FTZ R23, -R42, R42, 1 ;  /* 0x3f8000002a177423 */ /* 0x000fe2000001012a */
[----:B------:R-:W-:Y:S01]  /*6e00*/  FMUL.FTZ R16, R43, R16 ;  /* 0x000000102b107220 */ /* 0x000fe20000410000 */
[----:B------:R-:W-:Y:S01]  /*6e10*/  FFMA.FTZ R22, -R41, R41, 1 ;  /* 0x3f80000029167423 */ /* 0x000fe20000010129 */
[----:B------:R2:W5:Y:S01]  /*6e20*/  LDL.LU R43, [R1+0x68] ;  /* 0x00006800012b7983 */ /* 0x0005620000300800 */
[----:B------:R-:W-:Y:S01]  /*6e30*/  FMUL.FTZ R17, R40, R17 ;  /* 0x0000001128117220 */ /* 0x000fe20000410000 */
[----:B------:R-:W-:Y:S01]  /*6e40*/  FMUL.FTZ R23, R23, UR8 ;  /* 0x0000000817177c20 */ /* 0x000fe20008410000 */
[----:B------:R-:W-:Y:S01]  /*6e50*/  FMUL.FTZ R22, R22, UR8 ;  /* 0x0000000816167c20 */ /* 0x000fe20008410000 */
        /* <DEDUP_REMOVED lines=9> */
[----:B------:R-:W-:Y:S01]  /*6ef0*/  FFMA.FTZ R35, -R37, R37, 1 ;  /* 0x3f80000025237423 */ /* 0x000fe20000010125 */
[----:B------:R-:W-:Y:S01]  /*6f00*/  FFMA.FTZ R166, -R246, R246, 1 ;  /* 0x3f800000f6a67423 */ /* 0x000fe200000101f6 */
[----:B------:R-:W-:Y:S01]  /*6f10*/  FFMA.FTZ R165, -R245, R245, 1 ;  /* 0x3f800000f5a57423 */ /* 0x000fe200000101f5 */
[----:B------:R2:W5:Y:S01]  /*6f20*/  LDL.LU R39, [R1+0x58] ;  /* 0x0000580001277983 */ /* 0x0005620000300800 */
[----:B------:R-:W-:Y:S01]  /*6f30*/  FMUL.FTZ R35, R35, UR8 ;  /* 0x0000000823237c20 */ /* 0x000fe20008410000 */
[----:B------:R-:W-:Y:S01]  /*6f40*/  FMUL.FTZ R34, R34, UR8 ;  /* 0x0000000822227c20 */ /* 0x000fe20008410000 */
[----:B------:R-:W-:Y:S01]  /*6f50*/  FMUL.FTZ R166, R166, UR8 ;  /* 0x00000008a6a67c20 */ /* 0x000fe20008410000 */
[----:B------:R2:W5:Y:S01]  /*6f60*/  LDL.LU R38, [R1+0x54] ;  /* 0x0000540001267983 */ /* 0x0005620000300800 */
[----:B------:R-:W-:Y:S01]  /*6f70*/  FMUL.FTZ R165, R165, UR8 ;  /* 0x00000008a5a57c20 */ /* 0x000fe20008410000 */
[----:B------:R-:W-:Y:S01]  /*6f80*/  FMUL.FTZ R35, R35, R16 ;  /* 0x0000001023237220 */ /* 0x000fe20000410000 */
[----:B------:R-:W-:Y:S01]  /*6f90*/  FMUL.FTZ R34, R34, R17 ;  /* 0x0000001122227220 */ /* 0x000fe20000410000 */
[----:B------:R2:W5:Y:S01]  /*6fa0*/  LDL.LU R37, [R1+0x50] ;  /* 0x0000500001257983 */ /* 0x0005620000300800 */
[----:B------:R-:W-:Y:S01]  /*6fb0*/  FMUL.FTZ R166, R166, R6 ;  /* 0x00000006a6a67220 */ /* 0x000fe20000410000 */
[----:B------:R-:W-:Y:S02]  /*6fc0*/  FMUL.FTZ R165, R165, R7 ;  /* 0x00000007a5a57220 */ /* 0x000fe40000410000 */
[----:B------:R2:W5:Y:S01]  /*6fd0*/  LDL.LU R36, [R1+0x4c] ;  /* 0x00004c0001247983 */ /* 0x0005620000300800 */
[----:B------:R-:W-:Y:S05]  /*6fe0*/  @!P2 BRA `(.L_x_1744) ;  /* 0x0000000000e0a947 */ /* 0x000fea0003800000 */
[----:B------:R-:W1:Y:S01]  /*6ff0*/  LDC R19, c[0x0][0x240] ;  /* 0x00009000ff137b82 */ /* 0x000e620000000800 */
[C---:B------:R-:W-:Y:S01]  /*7000*/  ISETP.GE.AND P4, PT, R232.reuse, UR19, PT ;  /* 0x00000013e8007c0c */ /* 0x040fe2000bf86270 */
[----:B------:R-:W-:Y:S01]  /*7010*/  VIADD R6, R232, 0x40 ;  /* 0x00000040e8067836 */ /* 0x000fe20000000000 */
[----:B------:R-:W-:Y:S04]  /*7020*/  ULOP3.LUT UR12, UR10, 0x1, URZ, 0xc0, !UPT ;  /* 0x000000010a0c7892 */ /* 0x000fe8000f8ec03f */
[----:B------:R-:W-:Y:S01]  /*7030*/  ISETP.GE.AND P3, PT, R6, UR19, PT ;  /* 0x0000001306007c0c */ /* 0x000fe2000bf66270 */
[----:B------:R-:W3:Y:S01]  /*7040*/  LDC R167, c[0x0][0x244] ;  /* 0x00009100ffa77b82 */ /* 0x000ee20000000800 */
        /* <DEDUP_REMOVED lines=16> */
[----:B---3--:R-:W-:Y:S01]  /*7150*/  LEA.HI.X R18, R19, R18, R167, 0x5, P6 ;  /* 0x0000001213127211 */ /* 0x008fe200030f2ca7 */
        /* <DEDUP_REMOVED lines=33> */
.L_x_1744:
[----:B------:R1:W-:Y:S01]  /*7370*/  STS [R236+0x1c400], R20 ;  /* 0x01c40014ec007388 */ /* 0x0003e20000000800 */
[----:B----4-:R-:W-:Y:S01]  /*7380*/  F2FP.F16.F32.PACK_AB R6, R22, R23 ;  /* 0x000000171606723e */ /* 0x010fe200000000ff */
[C---:B-----5:R-:W-:Y:S01]  /*7390*/  FADD.FTZ R12, -R5.reuse, R12 ;  /* 0x0000000c050c7221 */ /* 0x060fe20000010100 */
[C---:B------:R-:W-:Y:S01]  /*73a0*/  FADD.FTZ R8, -R5.reuse, R8 ;  /* 0x0000000805087221 */ /* 0x040fe20000010100 */
[----:B------:R-:W-:Y:S01]  /*73b0*/  STS [R236+0x1c000], R164 ;  /* 0x01c000a4ec007388 */ /* 0x000fe20000000800 */
[C---:B------:R-:W-:Y:S01]  /*73c0*/  FADD.FTZ R7, -R5.reuse, R13 ;  /* 0x0000000d05077221 */ /* 0x040fe20000010100 */
[----:B------:R-:W-:Y:S01]  /*73d0*/  FMUL.FTZ R18, R190, R12 ;  /* 0x0000000cbe127220 */ /* 0x000fe20000410000 */
[----:B------:R-:W-:Y:S01]  /*73e0*/  FADD.FTZ R9, -R5, R9 ;  /* 0x0000000905097221 */ /* 0x000fe20000010100 */
[----:B------:R3:W-:Y:S01]  /*73f0*/  STS [R237+0x1c400], R6 ;  /* 0x01c40006ed007388 */ /* 0x0007e20000000800 */
[----:B------:R-:W-:Y:S01]  /*7400*/  FFMA.FTZ R13, -R227, R227, 1 ;  /* 0x3f800000e30d7423 */ /* 0x000fe200000101e3 */
[----:B------:R-:W-:Y:S01]  /*7410*/  FFMA.FTZ R12, -R226, R226, 1 ;  /* 0x3f800000e20c7423 */ /* 0x000fe200000101e2 */
[----:B------:R-:W-:Y:S01]  /*7420*/  FMUL.FTZ R19, R193, R9 ;  /* 0x00000009c1137220 */ /* 0x000fe20000410000 */
[----:B------:R-:W-:Y:S01]  /*7430*/  FMUL.FTZ R7, R189, R7 ;  /* 0x00000007bd077220 */ /* 0x000fe20000410000 */
[----:B------:R-:W-:Y:S01]  /*7440*/  FMUL.FTZ R13, R13, UR8 ;  /* 0x000000080d0d7c20 */ /* 0x000fe20008410000 */
[----:B------:R-:W-:Y:S01]  /*7450*/  FMUL.FTZ R12, R12, UR8 ;  /* 0x000000080c0c7c20 */ /* 0x000fe20008410000 */
[----:B------:R-:W-:Y:S01]  /*7460*/  FFMA.FTZ R9, -R223, R223, 1 ;  /* 0x3f800000df097423 */ /* 0x000fe200000101df */
[C---:B------:R-:W-:Y:S01]  /*7470*/  FADD.FTZ R24, -R5.reuse, R24 ;  /* 0x0000001805187221 */ /* 0x040fe20000010100 */
[----:B------:R-:W-:Y:S01]  /*7480*/  FADD.FTZ R25, -R5, R25 ;  /* 0x0000001905197221 */ /* 0x000fe20000010100 */
[----:B------:R-:W-:Y:S01]  /*7490*/  FMUL.FTZ R19, R12, R19 ;  /* 0x000000130c137220 */ /* 0x000fe20000410000 */
[----:B------:R-:W-:Y:S01]  /*74a0*/  FMUL.FTZ R9, R9, UR8 ;  /* 0x0000000809097c20 */ /* 0x000fe20008410000 */
[----:B------:R-:W-:Y:S01]  /*74b0*/  FFMA.FTZ R12, -R202, R202, 1 ;  /* 0x3f800000ca0c7423 */ /* 0x000fe200000101ca */
[C---:B------:R-:W-:Y:S01]  /*74c0*/  FADD.FTZ R28, -R5.reuse, R28 ;  /* 0x0000001c051c7221 */ /* 0x040fe20000010100 */
[----:B------:R-:W-:Y:S01]  /*74d0*/  FADD.FTZ R5, -R5, R29 ;  /* 0x0000001d05057221 */ /* 0x000fe20000010100 */
[----:B------:R-:W-:Y:S01]  /*74e0*/  FMUL.FTZ R18, R9, R18 ;  /* 0x0000001209127220 */ /* 0x000fe20000410000 */
[----:B------:R-:W-:Y:S01]  /*74f0*/  FMUL.FTZ R24, R186, R24 ;  /* 0x00000018ba187220 */ /* 0x000fe20000410000 */
[----:B-1----:R-:W-:Y:S01]  /*7500*/  FMUL.FTZ R20, R194, R8 ;  /* 0x00000008c2147220 */ /* 0x002fe20000410000 */
[----:B------:R-:W-:Y:S01]  /*7510*/  FFMA.FTZ R8, -R207, R207, 1 ;  /* 0x3f800000cf087423 */ /* 0x000fe200000101cf */
[----:B------:R-:W-:Y:S01]  /*7520*/  FMUL.FTZ R12, R12, UR8 ;  /* 0x000000080c0c7c20 */ /* 0x000fe20008410000 */
[----:B------:R-:W-:Y:S01]  /*7530*/  FMUL.FTZ R28, R184, R28 ;  /* 0x0000001cb81c7220 */ /* 0x000fe20000410000 */
[----:B------:R-:W-:Y:S01]  /*7540*/  FMUL.FTZ R20, R13, R20 ;  /* 0x000000140d147220 */ /* 0x000fe20000410000 */
[----:B------:R-:W-:Y:S01]  /*7550*/  FMUL.FTZ R8, R8, UR8 ;  /* 0x0000000808087c20 */ /* 0x000fe20008410000 */
[----:B------:R-:W-:Y:S01]  /*7560*/  FMUL.FTZ R5, R183, R5 ;  /* 0x00000005b7057220 */ /* 0x000fe20000410000 */
[----:B------:R-:W-:Y:S01]  /*7570*/  FMUL.FTZ R24, R12, R24 ;  /* 0x000000180c187220 */ /* 0x000fe20000410000 */
[----:B------:R-:W-:Y:S01]  /*7580*/  FADD.FTZ R10, -R4, R10 ;  /* 0x0000000a040a7221 */ /* 0x000fe20000010100 */
[----:B------:R-:W-:Y:S01]  /*7590*/  FMUL.FTZ R13, R8, R7 ;  /* 0x00000007080d7220 */ /* 0x000fe20000410000 */
[----:B------:R-:W-:Y:S01]  /*75a0*/  FFMA.FTZ R8, -R198, R198, 1 ;  /* 0x3f800000c6087423 */ /* 0x000fe200000101c6 */
[----:B------:R-:W-:Y:S01]  /*75b0*/  FFMA.FTZ R7, -R197, R197, 1 ;  /* 0x3f800000c5077423 */ /* 0x000fe200000101c5 */
[C---:B------:R-:W-:Y:S01]  /*75c0*/  FADD.FTZ R11, -R4.reuse, R11 ;  /* 0x0000000b040b7221 */ /* 0x040fe20000010100 */
[----:B---3--:R-:W-:Y:S01]  /*75d0*/  FADD.FTZ R6, -R4, R15 ;  /* 0x0000000f04067221 */ /* 0x008fe20000010100 */
[----:B------:R-:W-:Y:S01]  /*75e0*/  FMUL.FTZ R8, R8, UR8 ;  /* 0x0000000808087c20 */ /* 0x000fe20008410000 */
[----:B------:R-:W-:Y:S01]  /*75f0*/  FMUL.FTZ R7, R7, UR8 ;  /* 0x0000000807077c20 */ /* 0x000fe20008410000 */
[----:B------:R-:W-:Y:S01]  /*7600*/  F2FP.F16.F32.PACK_AB R12, R13, R18 ;  /* 0x000000120d0c723e */ /* 0x000fe200000000ff */
[----:B------:R-:W-:Y:S01]  /*7610*/  FFMA.FTZ R13, -R231, R231, 1 ;  /* 0x3f800000e70d7423 */ /* 0x000fe200000101e7 */
[----:B------:R-:W-:Y:S01]  /*7620*/  FMUL.FTZ R28, R8, R28 ;  /* 0x0000001c081c7220 */ /* 0x000fe20000410000 */
[----:B------:R-:W-:Y:S01]  /*7630*/  FMUL.FTZ R8, R7, R5 ;  /* 0x0000000507087220 */ /* 0x000fe20000410000 */
[----:B------:R-:W-:Y:S01]  /*7640*/  FFMA.FTZ R7, -R228, R228, 1 ;  /* 0x3f800000e4077423 */ /* 0x000fe200000101e4 */
[----:B------:R-:W-:Y:S01]  /*7650*/  FMUL.FTZ R18, R201, R10 ;  /* 0x0000000ac9127220 */ /* 0x000fe20000410000 */
[----:B------:R-:W-:Y:S01]  /*7660*/  FMUL.FTZ R13, R13, UR8 ;  /* 0x000000080d0d7c20 */ /* 0x000fe20008410000 */
[----:B------:R-:W-:Y:S01]  /*7670*/  F2FP.F16.F32.PACK_AB R5, R19, R20 ;  /* 0x000000141305723e */ /* 0x000fe200000000ff */
[----:B------:R-:W-:Y:S01]  /*7680*/  FMUL.FTZ R15, R200, R11 ;  /* 0x0000000bc80f7220 */ /* 0x000fe20000410000 */
[----:B------:R-:W-:Y:S01]  /*7690*/  FMUL.FTZ R6, R195, R6 ;  /* 0x00000006c3067220 */ /* 0x000fe20000410000 */
[----:B------:R-:W-:Y:S01]  /*76a0*/  FMUL.FTZ R7, R7, UR8 ;  /* 0x0000000807077c20 */ /* 0x000fe20008410000 */
[----:B------:R-:W-:Y:S01]  /*76b0*/  STS [R237+0x1c000], R21 ;  /* 0x01c00015ed007388 */ /* 0x000fe20000000800 */
[----:B------:R-:W-:Y:S01]  /*76c0*/  FFMA.FTZ R11, -R230, R230, 1 ;  /* 0x3f800000e60b7423 */ /* 0x000fe200000101e6 */
[----:B------:R-:W-:Y:S01]  /*76d0*/  FMUL.FTZ R18, R13, R18 ;  /* 0x000000120d127220 */ /* 0x000fe20000410000 */
[----:B------:R-:W-:Y:S01]  /*76e0*/  FMUL.FTZ R13, R7, R6 ;  /* 0x00000006070d7220 */ /* 0x000fe20000410000 */
[----:B------:R1:W-:Y:S01]  /*76f0*/  STS [R236+0x1d000], R5 ;  /* 0x01d00005ec007388 */ /* 0x0003e20000000800 */
[C---:B------:R-:W-:Y:S01]  /*7700*/  FADD.FTZ R14, -R4.reuse, R14 ;  /* 0x0000000e040e7221 */ /* 0x040fe20000010100 */
[----:B------:R-:W-:Y:S01]  /*7710*/  FMUL.FTZ R11, R11, UR8 ;  /* 0x000000080b0b7c20 */ /* 0x000fe20008410000 */
[----:B------:R-:W-:Y:S01]  /*7720*/  FADD.FTZ R30, -R4, R30 ;  /* 0x0000001e041e7221 */ /* 0x000fe20000010100 */
[----:B------:R-:W-:Y:S01]  /*7730*/  FFMA.FTZ R10, -R229, R229, 1 ;  /* 0x3f800000e50a7423 */ /* 0x000fe200000101e5 */
[----:B------:R-:W-:Y:S01]  /*7740*/  FFMA.FTZ R7, -R204, R204, 1 ;  /* 0x3f800000cc077423 */ /* 0x000fe200000101cc */
[C---:B------:R-:W-:Y:S01]  /*7750*/  FADD.FTZ R26, -R4.reuse, R26 ;  /* 0x0000001a041a7221 */ /* 0x040fe20000010100 */
[C---:B------:R-:W-:Y:S01]  /*7760*/  FADD.FTZ R27, -R4.reuse, R27 ;  /* 0x0000001b041b7221 */ /* 0x040fe20000010100 */
[----:B------:R-:W-:Y:S01]  /*7770*/  FMUL.FTZ R15, R11, R15 ;  /* 0x0000000f0b0f7220 */ /* 0x000fe20000410000 */
[----:B------:R-:W-:Y:S01]  /*7780*/  FADD.FTZ R4, -R4, R31 ;  /* 0x0000001f04047221 */ /* 0x000fe20000010100 */
[----:B------:R-:W-:Y:S01]  /*7790*/  FMUL.FTZ R14, R196, R14 ;  /* 0x0000000ec40e7220 */ /* 0x000fe20000410000 */
[----:B------:R-:W-:Y:S01]  /*77a0*/  FMUL.FTZ R10, R10, UR8 ;  /* 0x000000080a0a7c20 */ /* 0x000fe20008410000 */
[----:B------:R-:W-:Y:S01]  /*77b0*/  FMUL.FTZ R30, R188, R30 ;  /* 0x0000001ebc1e7220 */ /* 0x000fe20000410000 */
[----:B------:R-:W-:Y:S01]  /*77c0*/  FMUL.FTZ R7, R7, UR8 ;  /* 0x0000000807077c20 */ /* 0x000fe20008410000 */
[----:B------:R-:W-:Y:S01]  /*77d0*/  FFMA.FTZ R6, -R203, R203, 1 ;  /* 0x3f800000cb067423 */ /* 0x000fe200000101cb */
[----:B------:R-:W-:Y:S01]  /*77e0*/  FMUL.FTZ R14, R10, R14 ;  /* 0x0000000e0a0e7220 */ /* 0x000fe20000410000 */
[----:B------:R-:W-:Y:S01]  /*77f0*/  FMUL.FTZ R4, R187, R4 ;  /* 0x00000004bb047220 */ /* 0x000fe20000410000 */
[----:B------:R-:W-:Y:S01]  /*7800*/  FMUL.FTZ R30, R7, R30 ;  /* 0x0000001e071e7220 */ /* 0x000fe20000410000 */
[----:B------:R-:W-:Y:S01]  /*7810*/  FMUL.FTZ R6, R6, UR8 ;  /* 0x0000000806067c20 */ /* 0x000fe20008410000 */
[----:B------:R-:W-:Y:S01]  /*7820*/  F2FP.F16.F32.PACK_AB R7, R15, R18 ;  /* 0x000000120f07723e */ /* 0x000fe200000000ff */
[----:B------:R-:W-:Y:S01]  /*7830*/  FFMA.FTZ R11, -R206, R206, 1 ;  /* 0x3f800000ce0b7423 */ /* 0x000fe200000101ce */
[----:B------:R-:W-:Y:S01]  /*7840*/  FFMA.FTZ R10, -R205, R205, 1 ;  /* 0x3f800000cd0a7423 */ /* 0x000fe200000101cd */
[----:B------:R-:W-:Y:S01]  /*7850*/  FMUL.FTZ R4, R6, R4 ;  /* 0x0000000406047220 */ /* 0x000fe20000410000 */
[----:B------:R-:W-:Y:S01]  /*7860*/  FFMA.FTZ R9, -R199, R199, 1 ;  /* 0x3f800000c7097423 */ /* 0x000fe200000101c7 */
[----:B------:R-:W-:Y:S01]  /*7870*/  F2FP.F16.F32.PACK_AB R6, R13, R14 ;  /* 0x0000000e0d06723e */ /* 0x000fe200000000ff */
[----:B------:R-:W-:Y:S01]  /*7880*/  STS [R236+0x1d400], R7 ;  /* 0x01d40007ec007388 */ /* 0x000fe20000000800 */
[----:B------:R-:W-:Y:S01]  /*7890*/  FMUL.FTZ R25, R185, R25 ;  /* 0x00000019b9197220 */ /* 0x000fe20000410000 */
[----:B------:R-:W-:Y:S01]  /*78a0*/  FMUL.FTZ R11, R11, UR8 ;  /* 0x000000080b0b7c20 */ /* 0x000fe20008410000 */
[----:B------:R-:W-:Y:S01]  /*78b0*/  FMUL.FTZ R10, R10, UR8 ;  /* 0x000000080a0a7c20 */ /* 0x000fe20008410000 */
[----:B------:R-:W-:Y:S01]  /*78c0*/  FMUL.FTZ R9, R9, UR8 ;  /* 0x0000000809097c20 */ /* 0x000fe20008410000 */
[----:B------:R-:W-:Y:S01]  /*78d0*/  FMUL.FTZ R26, R192, R26 ;  /* 0x0000001ac01a7220 */ /* 0x000fe20000410000 */
[----:B------:R-:W-:Y:S01]  /*78e0*/  FMUL.FTZ R27, R191, R27 ;  /* 0x0000001bbf1b7220 */ /* 0x000fe20000410000 */
[----:B------:R-:W-:Y:S01]  /*78f0*/  F2FP.F16.F32.PACK_AB R17, R34, R35 ;  /* 0x000000232211723e */ /* 0x000fe200000000ff */
[----:B------:R-:W-:Y:S01]  /*7900*/  STS [R237+0x1d000], R12 ;  /* 0x01d0000ced007388 */ /* 0x000fe20000000800 */
[----:B------:R-:W-:Y:S01]  /*7910*/  FMUL.FTZ R9, R9, R25 ;  /* 0x0000001909097220 */ /* 0x000fe20000410000 */
[----:B------:R-:W-:Y:S01]  /*7920*/  FMUL.FTZ R26, R11, R26 ;  /* 0x0000001a0b1a7220 */ /* 0x000fe20000410000 */
[----:B------:R-:W-:Y:S01]  /*7930*/  FMUL.FTZ R27, R10, R27 ;  /* 0x0000001b0a1b7220 */ /* 0x000fe20000410000 */
[----:B------:R-:W-:Y:S01]  /*7940*/  STS [R237+0x1d400], R6 ;  /* 0x01d40006ed007388 */ /* 0x000fe20000000800 */
[----:B------:R-:W-:Y:S02]  /*7950*/  F2FP.F16.F32.PACK_AB R16, R165, R166 ;  /* 0x000000a6a510723e */ /* 0x000fe400000000ff */
[----:B------:R-:W-:Y:S01]  /*7960*/  F2FP.F16.F32.PACK_AB R9, R9, R24 ;  /* 0x000000180909723e */ /* 0x000fe200000000ff */
[----:B------:R-:W-:Y:S01]  /*7970*/  STS [R234+0x1c000], R33 ;  /* 0x01c00021ea007388 */ /* 0x000fe20000000800 */
[----:B-1----:R-:W-:Y:S02]  /*7980*/  F2FP.F16.F32.PACK_AB R5, R27, R26 ;  /* 0x0000001a1b05723e */ /* 0x002fe400000000ff */
[----:B------:R-:W-:Y:S01]  /*7990*/  F2FP.F16.F32.PACK_AB R8, R8, R28 ;  /* 0x0000001c0808723e */ /* 0x000fe200000000ff */
[----:B------:R-:W-:Y:S01]  /*79a0*/  STS [R234+0x1c400], R17 ;  /* 0x01c40011ea007388 */ /* 0x000fe20000000800 */
[----:B------:R-:W-:Y:S03]  /*79b0*/  F2FP.F16.F32.PACK_AB R4, R4, R30 ;  /* 0x0000001e0404723e */ /* 0x000fe600000000ff */
        /* <DEDUP_REMOVED lines=9> */
[----:B------:R-:W3:Y:S04]  /*7a50*/  LDSM.16.MT88.4 R12, [R210+0x22000] ;  /* 0x02200000d20c783b */ /* 0x000ee80000004200 */
[----:B------:R-:W4:Y:S04]  /*7a60*/  LDSM.16.MT88.4 R16, [R176] ;  /* 0x00000000b010783b */ /* 0x000f280000004200 */
[----:B------:R-:W2:Y:S04]  /*7a70*/  LDSM.16.MT88.4 R20, [R172+UR4+0xa000] ;  /* 0x00a00004ac14783b */ /* 0x000ea80008004200 */
[----:B------:R-:W2:Y:S04]  /*7a80*/  LDSM.16.MT88.4 R24, [R176+0x2000] ;  /* 0x00200000b018783b */ /* 0x000ea80000004200 */
[----:B------:R-:W-:Y:S04]  /*7a90*/  LDSM.16.MT88.4 R28, [R210+0x20800] ;  /* 0x02080000d21c783b */ /* 0x000fe80000004200 */
[----:B------:R-:W2:Y:S04]  /*7aa0*/  LDSM.16.MT88.4 R32, [R172+UR4+0x8800] ;  /* 0x00880004ac20783b */ /* 0x000ea80008004200 */
[----:B------:R-:W2:Y:S04]  /*7ab0*/  LDSM.16.MT88.4 R164, [R210+0x22800] ;  /* 0x02280000d2a4783b */ /* 0x000ea80000004200 */
[----:B------:R-:W-:Y:S04]  /*7ac0*/  LDSM.16.MT88.4 R168, [R176+0x3000] ;  /* 0x00300000b0a8783b */ /* 0x000fe80000004200 */
[----:B------:R2:W5:Y:S01]  /*7ad0*/  LDL R239, [R1+0x10] ;  /* 0x0000100001ef7983 */ /* 0x0005620000100800 */
[-C--:B-1----:R-:W-:Y:S06]  /*7ae0*/  HMMA.16816.F32 R36, R4, R8.reuse, R36 ;  /* 0x000000080424723c */ /* 0x082fec0000001824 */
[C---:B---3--:R-:W-:Y:S06]  /*7af0*/  HMMA.16816.F32 R40, R12.reuse, R8, R40 ;  /* 0x000000080c28723c */ /* 0x048fec0000001828 */
[-C--:B------:R-:W-:Y:S06]  /*7b00*/  HMMA.16816.F32 R44, R12, R10.reuse, R44 ;  /* 0x0000000a0c2c723c */ /* 0x080fec000000182c */
[C---:B------:R-:W-:Y:S01]  /*7b10*/  HMMA.16816.F32 R48, R4.reuse, R10, R48 ;  /* 0x0000000a0430723c */ /* 0x040fe20000001830 */
[----:B------:R-:W1:Y:S05]  /*7b20*/  LDSM.16.MT88.4 R8, [R176+0x800] ;  /* 0x00080000b008783b */ /* 0x000e6a0000004200 */
[-C--:B----4-:R-:W-:Y:S06]  /*7b30*/  HMMA.16816.F32 R52, R4, R16.reuse, R52 ;  /* 0x000000100434723c */ /* 0x090fec0000001834 */
[C---:B------:R-:W-:Y:S06]  /*7b40*/  HMMA.16816.F32 R56, R12.reuse, R16, R56 ;  /* 0x000000100c38723c */ /* 0x040fec0000001838 */
[-C--:B------:R-:W-:Y:S06]  /*7b50*/  HMMA.16816.F32 R60, R12, R18.reuse, R60 ;  /* 0x000000120c3c723c */ /* 0x080fec000000183c */
[C---:B------:R-:W-:Y:S01]  /*7b60*/  HMMA.16816.F32 R64, R4.reuse, R18, R64 ;  /* 0x000000120440723c */ /* 0x040fe20000001840 */
[----:B------:R-:W3:Y:S05]  /*7b70*/  LDSM.16.MT88.4 R16, [R172+UR4+0xa800] ;  /* 0x00a80004ac10783b */ /* 0x000eea0008004200 */
        /* <DEDUP_REMOVED lines=27> */
[-C--:B--2---:R-:W-:Y:S06]  /*7d30*/  HMMA.16816.F32 R84, R28, R20.reuse, R84 ;  /* 0x000000141c54723c */ /* 0x084fec0000001854 */
        /* <DEDUP_REMOVED lines=52> */
[C---:B------:R-:W-:Y:S02]  /*8080*/  @!P3 LEA R7, P5, R12.reuse, R5, 0x5 ;  /* 0x000000050c07b211 */ /* 0x040fe400078a28ff */
[CC--:B------:R-:W-:Y:S04]  /*8090*/  LEA R4, P0, R5.reuse, R242.reuse, 0x1 ;  /* 0x000000f205047211 */ /* 0x0c0fe800078008ff */
[----:B------:R-:W-:Y:S02]  /*80a0*/  LEA.HI.X.SX32 R5, R5, R243, 0x1, P0 ;  /* 0x000000f305057211 */ /* 0x000fe400000f0eff */
[----:B------:R-:W-:Y:S01]  /*80b0*/  @!P3 LEA R8, P0, R7, R242, 0x1 ;  /* 0x000000f20708b211 */ /* 0x000fe200078008ff */
[----:B------:R-:W-:Y:S01]  /*80c0*/  IMAD.MOV.U32 R242, RZ, RZ, R4 ;  /* 0x000000fffff27224 */ /* 0x000fe200078e0004 */
[C---:B---3--:R-:W-:Y:S02]  /*80d0*/  @!P3 LEA.HI.X R9, R12.reuse, R9, R6, 0x5, P5 ;  /* 0x000000090c09b211 */ /* 0x048fe400028f2c06 */
[----:B-----5:R-:W-:Y:S02]  /*80e0*/  LEA R6, R239, UR4, 0x1 ;  /* 0x00000004ef067c11 */ /* 0x020fe4000f8e08ff */
[C---:B------:R-:W-:Y:S02]  /*80f0*/  @!P4 LEA R10, P5, R12.reuse, R4, 0x6 ;  /* 0x000000040c0ac211 */ /* 0x040fe400078a30ff */
        /* <DEDUP_REMOVED lines=24> */
.L_x_1745:
        /* <DEDUP_REMOVED lines=40> */
[----:B------:R-:W1:Y:S05]  /*8500*/  LDSM.16.MT88.4 R176, [R209+0x5800] ;  /* 0x00580000d1b0783b */ /* 0x000e6a0000004200 */
[----:B------:R-:W-:Y:S01]  /*8510*/  HMMA.16816.F32 R32, R168, R182, R32 ;  /* 0x000000b6a820723c */ /* 0x000fe20000001820 */
[----:B------:R-:W-:Y:S04]  /*8520*/  LDSM.16.M88.4 R168, [R0+0x1e000] ;  /* 0x01e0000000a8783b */ /* 0x000fe80000000200 */
[----:B------:R-:W1:Y:S01]  /*8530*/  LDSM.16.MT88.4 R180, [R209+0x2000] ;  /* 0x00200000d1b4783b */ /* 0x000e620000004200 */
[-C--:B------:R-:W-:Y:S06]  /*8540*/  HMMA.16816.F32 R4, R184, R188.reuse, R4 ;  /* 0x000000bcb804723c */ /* 0x080fec0000001804 */
[C---:B------:R-:W-:Y:S06]  /*8550*/  HMMA.16816.F32 R8, R192.reuse, R188, R8 ;  /* 0x000000bcc008723c */ /* 0x040fec0000001808 */
[-C--:B------:R-:W-:Y:S06]  /*8560*/  HMMA.16816.F32 R12, R192, R190.reuse, R12 ;  /* 0x000000bec00c723c */ /* 0x080fec000000180c */
[C---:B------:R-:W-:Y:S01]  /*8570*/  HMMA.16816.F32 R16, R184.reuse, R190, R16 ;  /* 0x000000beb810723c */ /* 0x040fe20000001810 */
[----:B------:R-:W1:Y:S05]  /*8580*/  LDSM.16.M88.4 R188, [R0+0x1f000] ;  /* 0x01f0000000bc783b */ /* 0x000e6a0000000200 */
[-C--:B---3--:R-:W-:Y:S06]  /*8590*/  HMMA.16816.F32 R20, R184, R196.reuse, R20 ;  /* 0x000000c4b814723c */ /* 0x088fec0000001814 */
[C---:B------:R-:W-:Y:S06]  /*85a0*/  HMMA.16816.F32 R24, R192.reuse, R196, R24 ;  /* 0x000000c4c018723c */ /* 0x040fec0000001818 */
[-C--:B------:R-:W-:Y:S01]  /*85b0*/  HMMA.16816.F32 R28, R192, R198.reuse, R28 ;  /* 0x000000c6c01c723c */ /* 0x080fe2000000181c */
[----:B------:R-:W3:Y:S05]  /*85c0*/  LDSM.16.MT88.4 R192, [R209+0x6000] ;  /* 0x00600000d1c0783b */ /* 0x000eea0000004200 */
[----:B------:R-:W-:Y:S01]  /*85d0*/  HMMA.16816.F32 R32, R184, R198, R32 ;  /* 0x000000c6b820723c */ /* 0x000fe20000001820 */
[----:B------:R-:W-:Y:S04]  /*85e0*/  LDSM.16.MT88.4 R184, [R209+0x2800] ;  /* 0x00280000d1b8783b */ /* 0x000fe80000004200 */
[----:B------:R-:W-:Y:S01]  /*85f0*/  LDSM.16.M88.4 R196, [R2+0x1f000] ;  /* 0x01f0000002c4783b */ /* 0x000fe20000000200 */
[-C--:B------:R-:W-:Y:S06]  /*8600*/  HMMA.16816.F32 R4, R164, R172.reuse, R4 ;  /* 0x000000aca404723c */ /* 0x080fec0000001804 */
[C---:B------:R-:W-:Y:S06]  /*8610*/  HMMA.16816.F32 R8, R200.reuse, R172, R8 ;  /* 0x000000acc808723c */ /* 0x040fec0000001808 */
[-C--:B------:R-:W-:Y:S06]  /*8620*/  HMMA.16816.F32 R12, R200, R174.reuse, R12 ;  /* 0x000000aec80c723c */ /* 0x080fec000000180c */
[C---:B------:R-:W-:Y:S01]  /*8630*/  HMMA.16816.F32 R16, R164.reuse, R174, R16 ;  /* 0x000000aea410723c */ /* 0x040fe20000001810 */
[----:B------:R-:W3:Y:S05]  /*8640*/  LDSM.16.M88.4 R172, [R2+0x1e000] ;  /* 0x01e0000002ac783b */ /* 0x000eea0000000200 */
[-C--:B-1----:R-:W-:Y:S06]  /*8650*/  HMMA.16816.F32 R20, R164, R176.reuse, R20 ;  /* 0x000000b0a414723c */ /* 0x082fec0000001814 */
[C---:B------:R-:W-:Y:S06]  /*8660*/  HMMA.16816.F32 R24, R200.reuse, R176, R24 ;  /* 0x000000b0c818723c */ /* 0x040fec0000001818 */
[-C--:B------:R-:W-:Y:S01]  /*8670*/  HMMA.16816.F32 R28, R200, R178.reuse, R28 ;  /* 0x000000b2c81c723c */ /* 0x080fe2000000181c */
[----:B------:R-:W-:Y:S05]  /*8680*/  LDSM.16.MT88.4 R200, [R209+0x7000] ;  /* 0x00700000d1c8783b */ /* 0x000fea0000004200 */
        /* <DEDUP_REMOVED lines=11> */
[----:B------:R-:W-:Y:S05]  /*8740*/  LDSM.16.M88.4 R188, [R3+0x1f000] ;  /* 0x01f0000003bc783b */ /* 0x000fea0000000200 */
[----:B------:R-:W-:Y:S01]  /*8750*/  HMMA.16816.F32 R32, R168, R194, R32 ;  /* 0x000000c2a820723c */ /* 0x000fe20000001820 */
[----:B------:R-:W-:Y:S04]  /*8760*/  LDSM.16.M88.4 R168, [R3+0x1e000] ;  /* 0x01e0000003a8783b */ /* 0x000fe80000000200 */
        /* <DEDUP_REMOVED lines=23> */
[-C--:B------:R-:W-:Y:S05]  /*88e0*/  HMMA.16816.F32 R4, R168, R184.reuse, R4 ;  /* 0x000000b8a804723c */ /* 0x080fea0000001804 */
[----:B----4-:R-:W-:Y:S01]  /*88f0*/  @P2 IADD3 R166, P0, R230, UR14, RZ ;  /* 0x0000000ee6a62c10 */ /* 0x010fe2000ff1e0ff */
        /* <DEDUP_REMOVED lines=29> */
[----:B----4-:R-:W-:Y:S04]  /*8ad0*/  @P2 STL [R1], R226 ;  /* 0x000000e201002387 */ /* 0x010fe80000100800 */
        /* <DEDUP_REMOVED lines=420> */
.L_x_1747:
        /* <DEDUP_REMOVED lines=23> */
.L_x_1748:
        /* <DEDUP_REMOVED lines=56> */
.L_x_1750:
[----:B------:R-:W-:Y:S05]  /*aa10*/  BSYNC B0 ;  /* 0x0000000000007941 */ /* 0x000fea0003800000 */
.L_x_1749:
        /* <DEDUP_REMOVED lines=18> */
.L_x_1752:
[----:B------:R-:W-:Y:S05]  /*ab40*/  BSYNC B0 ;  /* 0x0000000000007941 */ /* 0x000fea0003800000 */
.L_x_1751:
        /* <DEDUP_REMOVED lines=20> */
.L_x_1754:
[----:B------:R-:W-:Y:S05]  /*ac90*/  BSYNC B0 ;  /* 0x0000000000007941 */ /* 0x000fea0003800000 */
.L_x_1753:
        /* <DEDUP_REMOVED lines=20> */
.L_x_1756:
[----:B------:R-:W-:Y:S05]  /*ade0*/  BSYNC B0 ;  /* 0x0000000000007941 */ /* 0x000fea0003800000 */
.L_x_1755:
        /* <DEDUP_REMOVED lines=32> */
.L_x_1758:
[----:B------:R-:W-:Y:S05]  /*aff0*/  BSYNC B0 ;  /* 0x0000000000007941 */ /* 0x000fea0003800000 */
.L_x_1757:
        /* <DEDUP_REMOVED lines=18> */
.L_x_1760:
[----:B------:R-:W-:Y:S05]  /*b120*/  BSYNC B0 ;  /* 0x0000000000007941 */ /* 0x000fea0003800000 */
.L_x_1759:
        /* <DEDUP_REMOVED lines=18> */
.L_x_1762:
[----:B------:R-:W-:Y:S05]  /*b250*/  BSYNC B0 ;  /* 0x0000000000007941 */ /* 0x000fea0003800000 */
.L_x_1761:
        /* <DEDUP_REMOVED lines=18> */
.L_x_1717:
        /* <DEDUP_REMOVED lines=25> */
.L_x_1764:
        /* <DEDUP_REMOVED lines=23> */
.L_x_1765:
        /* <DEDUP_REMOVED lines=40> */
.L_x_1767:
[----:B------:R-:W-:Y:S05]  /*b900*/  BSYNC B0 ;  /* 0x0000000000007941 */ /* 0x000fea0003800000 */
.L_x_1766:
        /* <DEDUP_REMOVED lines=18> */
.L_x_1769:
[----:B------:R-:W-:Y:S05]  /*ba30*/  BSYNC B0 ;  /* 0x0000000000007941 */ /* 0x000fea0003800000 */
.L_x_1768:
        /* <DEDUP_REMOVED lines=18> */
.L_x_1771:
[----:B------:R-:W-:Y:S05]  /*bb60*/  BSYNC B0 ;  /* 0x0000000000007941 */ /* 0x000fea0003800000 */
.L_x_1770:
        /* <DEDUP_REMOVED lines=18> */
.L_x_1773:
[----:B------:R-:W-:Y:S05]  /*bc90*/  BSYNC B0 ;  /* 0x0000000000007941 */ /* 0x000fea0003800000 */
.L_x_1772:
        /* <DEDUP_REMOVED lines=30> */
.L_x_1775:
[----:B------:R-:W-:Y:S05]  /*be80*/  BSYNC B0 ;  /* 0x0000000000007941 */ /* 0x000fea0003800000 */
.L_x_1774:
        /* <DEDUP_REMOVED lines=18> */
.L_x_1777:
[----:B------:R-:W-:Y:S05]  /*bfb0*/  BSYNC B0 ;  /* 0x0000000000007941 */ /* 0x000fea0003800000 */
.L_x_1776:
        /* <DEDUP_REMOVED lines=18> */
.L_x_1779:
[----:B------:R-:W-:Y:S05]  /*c0e0*/  BSYNC B0 ;  /* 0x0000000000007941 */ /* 0x000fea0003800000 */
.L_x_1778:
        /* <DEDUP_REMOVED lines=17> */
.L_x_1763:
[----:B------:R-:W-:Y:S05]  /*c200*/  BSYNC B1 ;  /* 0x0000000000017941 */ /* 0x000fea0003800000 */
.L_x_1712:
        /* <DEDUP_REMOVED lines=11> */
.L_x_1780:
[----:B------:R-:W-:Y:S05]  /*c2c0*/  EXIT ;  /* 0x000000000000794d */ /* 0x000fea0003800000 */
.L_x_1782:
        /* <DEDUP_REMOVED lines=11> */
.L_x_2091:


//--------------------- .text._ZN5flash44flash_bwd_dq_dk_dv_loop_seqk_parallel_kernelI23Flash_bwd_kernel_traitsILi128ELi64ELi128ELi8ELi2ELi4ELi2ELb0ELb0EN7cutlass6half_tE19Flash_kernel_traitsILi128ELi64ELi128ELi8ES3_EELb1ELb0ELb1ELb0ELb0ELb1ELb0EEEvNS_16Flash_bwd_paramsE --------------------------
	.section	.text._ZN5flash44flash_bwd_dq_dk_dv_loop_seqk_parallel_kernelI23Flash_bwd_kernel_traitsILi128ELi64ELi128ELi8ELi2ELi4ELi2ELb0ELb0EN7cutlass6half_tE19Flash_kernel_traitsILi128ELi64ELi128ELi8ES3_EELb1ELb0ELb1ELb0ELb0ELb1ELb0EEEvNS_16Flash_bwd_paramsE,"ax",@progbits
	.align	128
        .global         _ZN5flash44flash_bwd_dq_dk_dv_loop_seqk_parallel_kernelI23Flash_bwd_kernel_traitsILi128ELi64ELi128ELi8ELi2ELi4ELi2ELb0ELb0EN7cutlass6half_tE19Flash_kernel_traitsILi128ELi64ELi128ELi8ES3_EELb1ELb0ELb1ELb0ELb0ELb1ELb0EEEvNS_16Flash_bwd_paramsE
        .type           _ZN5flash44flash_bwd_dq_dk_dv_loop_seqk_parallel_kernelI23Flash_bwd_kernel_traitsILi128ELi64ELi128ELi8ELi2ELi4ELi2ELb0ELb0EN7cutlass6half_tE19Flash_kernel_traitsILi128ELi64ELi128ELi8ES3_EELb1ELb0ELb1ELb0ELb0ELb1ELb0EEEvNS_16Flash_bwd_paramsE,@function
        .size           _ZN5flash44flash_bwd_dq_dk_dv_loop_seqk_parallel_kernelI23Flash_bwd_kernel_traitsILi128ELi64ELi128ELi8ELi2ELi4ELi2ELb0ELb0EN7cutlass6half_tE19Flash_kernel_traitsILi128ELi64ELi128ELi8ES3_EELb1ELb0ELb1ELb0ELb0ELb1ELb0EEEvNS_16Flash_bwd_paramsE,(.L_x_2092 - _ZN5flash44flash_bwd_dq_dk_dv_loop_seqk_parallel_kernelI23Flash_bwd_kernel_traitsILi128ELi64ELi128ELi8ELi2ELi4ELi2ELb0ELb0EN7cutlass6half_tE19Flash_kernel_traitsILi128ELi64ELi128ELi8ES3_EELb1ELb0ELb1ELb0ELb0ELb1ELb0EEEvNS_16Flash_bwd_paramsE)
        .other          _ZN5flash44flash_bwd_dq_dk_dv_loop_seqk_parallel_kernelI23Flash_bwd_kernel_traitsILi128ELi64ELi128ELi8ELi2ELi4ELi2ELb0ELb0EN7cutlass6half_tE19Flash_kernel_traitsILi128ELi64ELi128ELi8ES3_EELb1ELb0ELb1ELb0ELb0ELb1ELb0EEEvNS_16Flash_bwd_paramsE,@"STO_CUDA_ENTRY STV_DEFAULT"
_ZN5flash44flash_bwd_dq_dk_dv_loop_seqk_parallel_kernelI23Flash_bwd_kernel_traitsILi128ELi64ELi128ELi8ELi2ELi4ELi2ELb0ELb0EN7cutlass6half_tE19Flash_kernel_traitsILi128ELi64ELi128ELi8ES3_EELb1ELb0ELb1ELb0ELb0ELb1ELb0EEEvNS_16Flash_bwd_paramsE:
.text._ZN5flash44flash_bwd_dq_dk_dv_loop_seqk_parallel_kernelI23Flash_bwd_kernel_traitsILi128ELi64ELi128ELi8ELi2ELi4ELi2ELb0ELb0EN7cutlass6half_tE19Flash_kernel_traitsILi128ELi64ELi128ELi8ES3_EELb1ELb0ELb1ELb0ELb0ELb1ELb0EEEvNS_16Flash_bwd_paramsE:
        /* <DEDUP_REMOVED lines=17> */
[----:B------:R-:W-:Y:S01]  /*0110*/  ULDC.64 UR8, c[0x0][0x208] ;  /* 0x0000820000087ab9 */ /* 0x000fe20000000a00 */
[----:B------:R-:W-:Y:S01]  /*0120*/  IMAD.MOV.U32 R234, RZ, RZ, -0x10 ;  /* 0xfffffff0ffea7424 */ /* 0x000fe200078e00ff */
[----:B------:R-:W-:Y:S01]  /*0130*/  ULDC UR59, c[0x0][0x394] ;  /* 0x0000e500003b7ab9 */ /* 0x000fe20000000800 */
[----:B------:R-:W-:Y:S02]  /*0140*/  UMOV UR60, 0xffffc000 ;  /* 0xffffc000003c7882 */ /* 0x000fe40000000000 */
[----:B------:R-:W4:Y:S08]  /*0150*/  S2UR UR56, SR_CTAID.Z ;  /* 0x00000000003879c3 */ /* 0x000f300000002700 */
[----:B------:R-:W5:Y:S01]  /*0160*/  S2UR UR46, SR_CTAID.Y ;  /* 0x00000000002e79c3 */ /* 0x000f620000002600 */
[----:B---3--:R-:W-:Y:S01]  /*0170*/  ULEA UR4, UR4, UR5, 0x18 ;  /* 0x0000000504047291 */ /* 0x008fe2000f8ec03f */
[----:B--2---:R-:W-:Y:S01]  /*0180*/  SHF.R.S32.HI R2, RZ, 0x1f, R7 ;  /* 0x0000001fff027819 */ /* 0x004fe20000011407 */
[----:B----4-:R-:W-:-:S03]  /*0190*/  USHF.R.S32.HI UR5, URZ, 0x1f, UR56 ;  /* 0x0000001f3f057899 */ /* 0x010fc60008011438 */
[CC--:B------:R-:W-:Y:S02]  /*01a0*/  LEA.HI R4, R2.reuse, R7.reuse, RZ, 0x5 ;  /* 0x0000000702047211 */ /* 0x0c0fe400078f28ff */
[CC--:B-1----:R-:W-:Y:S02]  /*01b0*/  LEA.HI R0, R2.reuse, R7.reuse, RZ, 0x2 ;  /* 0x0000000702007211 */ /* 0x0c2fe400078f10ff */
[CC--:B------:R-:W-:Y:S01]  /*01c0*/  LEA.HI R238, R2.reuse, R7.reuse, RZ, 0x3 ;  /* 0x0000000702ee7211 */ /* 0x0c0fe200078f18ff */
[----:B-----5:R-:W-:Y:S01]  /*01d0*/  USHF.L.U32 UR6, UR46, 0x7, URZ ;  /* 0x000000072e067899 */ /* 0x020fe2000800063f */
        /* <DEDUP_REMOVED lines=65> */
[----:B------:R-:W-:Y:S01]  /*05f0*/  IMAD.SHL.U32 R246, R246, 0x8, RZ ;  /* 0x00000008f6f67824 */ /* 0x000fe200078e00ff */
[----:B------:R-:W-:Y:S01]  /*0600*/  LOP3.LUT R209, R4, 0x18, R7, 0xf8, !PT ;  /* 0x0000001804d17812 */ /* 0x000fe200078ef807 */
[----:B------:R-:W-:Y:S01]  /*0610*/  IMAD.SHL.U32 R4, R9, 0x8, RZ ;  /* 0x0000000809047824 */ /* 0x000fe200078e00ff */
[----:B------:R-:W-:-:S02]  /*0620*/  LOP3.LUT R7, R2, 0x10, R5, 0xf8, !PT ;  /* 0x0000001002077812 */ /* 0x000fc400078ef805 */
        /* <DEDUP_REMOVED lines=56> */
.L_x_1829:
        /* <DEDUP_REMOVED lines=16> */
[----:B-1----:R-:W-:Y:S01]  /*0ab0*/  IMAD.U32 R2, RZ, RZ, UR6 ;  /* 0x00000006ff027e24 */ /* 0x002fe2000f8e00ff */
        /* <DEDUP_REMOVED lines=50> */
.L_x_1783:
        /* <DEDUP_REMOVED lines=18> */
[----:B------:R-:W-:Y:S02]  /*0f00*/  USHF.R.S32.HI UR32, URZ, 0x1f, UR58 ;  /* 0x0000001f3f207899 */ /* 0x000fe4000801143a */
[----:B------:R-:W-:Y:S02]  /*0f10*/  @!UP2 UIMAD.WIDE.U32 UR30, UR46, UR10, URZ ;  /* 0x0000000a2e1ea2a5 */ /* 0x000fe4000f8e003f */
[----:B------:R-:W-:Y:S01]  /*0f20*/  USHF.L.U32 UR14, UR46, 0x7, URZ ;  /* 0x000000072e0e7899 */ /* 0x000fe2000800063f */
[----:B------:R-:W-:Y:S01]  /*0f30*/  @UP1 ULDC.64 UR18, c[0x0][0x248] ;  /* 0x0000920000121ab9 */ /* 0x000fe20000000a00 */
[----:B------:R-:W-:Y:S01]  /*0f40*/  ULDC.U8 UR33, c[0x0][0x3d8] ;  /* 0x0000f60000217ab9 */ /* 0x000fe20000000000 */
[----:B------:R-:W-:Y:S01]  /*0f50*/  UIADD3 UR44, UR21, UR22, URZ ;  /* 0x00000016152c7290 */ /* 0x000fe2000fffe03f */
[----:B-1----:R-:W-:Y:S01]  /*0f60*/  IABS R5, R6 ;  /* 0x0000000600057213 */ /* 0x002fe20000000000 */
[----:B------:R-:W-:Y:S01]  /*0f70*/  UISETP.NE.AND UP3, UPT, UR33, URZ, UPT ;  /* 0x0000003f2100728c */ /* 0x000fe2000bf65270 */
[----:B------:R-:W-:Y:S01]  /*0f80*/  ISETP.NE.AND P3, PT, R6, RZ, PT ;  /* 0x000000ff0600720c */ /* 0x000fe20003f65270 */
[----:B------:R-:W-:Y:S01]  /*0f90*/  ULDC.64 UR38, c[0x0][0x240] ;  /* 0x0000900000267ab9 */ /* 0x000fe20000000a00 */
[----:B------:R-:W1:Y:S01]  /*0fa0*/  I2F.RP R2, R5 ;  /* 0x0000000500027306 */ /* 0x000e620000209400 */
[----:B------:R-:W-:Y:S01]  /*0fb0*/  ULDC UR43, c[0x0][0x2dc] ;  /* 0x0000b700002b7ab9 */ /* 0x000fe20000000800 */
[----:B------:R-:W-:Y:S01]  /*0fc0*/  ULDC UR61, c[0x0][0x270] ;  /* 0x00009c00003d7ab9 */ /* 0x000fe20000000800 */
[----:B------:R-:W-:-:S02]  /*0fd0*/  USEL UR34, UR14, URZ, UP0 ;  /* 0x0000003f0e227287 */ /* 0x000fc40008000000 */
[----:B--2---:R-:W-:Y:S02]  /*0fe0*/  UIMAD.WIDE.U32 UR28, UR7, UR12, URZ ;  /* 0x0000000c071c72a5 */ /* 0x004fe4000f8e003f */
[----:B------:R-:W-:Y:S02]  /*0ff0*/  UIMAD.WIDE.U32 UR14, UR6, UR38, URZ ;  /* 0x00000026060e72a5 */ /* 0x000fe4000f8e003f */
[----:B------:R-:W-:Y:S02]  /*1000*/  UIMAD UR48, UR7, UR13, UR29 ;  /* 0x0000000d073072a4 */ /* 0x000fe4000f8e021d */
[----:B------:R-:W-:Y:S01]  /*1010*/  @!UP2 UIMAD UR7, UR57, UR10, URZ ;  /* 0x0000000a3907a2a4 */ /* 0x000fe2000f8e023f */
[----:B------:R-:W-:Y:S01]  /*1020*/  @UP2 ULDC.64 UR12, c[0x0][0x420] ;  /* 0x00010800000c2ab9 */ /* 0x000fe20000000a00 */
[----:B------:R-:W-:Y:S01]  /*1030*/  UIADD3 UR10, UR16, 0x80, UR26 ;  /* 0x00000080100a7890 */ /* 0x000fe2000fffe01a */
[----:B-1----:R-:W1:Y:S01]  /*1040*/  MUFU.RCP R2, R2 ;  /* 0x0000000200027308 */ /* 0x002e620000001000 */
[----:B------:R-:W-:-:S02]  /*1050*/  @!UP2 UIMAD UR25, UR46, UR11, UR7 ;  /* 0x0000000b2e19a2a4 */ /* 0x000fc4000f8e0207 */
[----:B------:R-:W-:Y:S02]  /*1060*/  UIADD3 UR7, UR16, 0x3f, URZ ;  /* 0x0000003f10077890 */ /* 0x000fe4000fffe03f */
[----:B------:R-:W-:Y:S02]  /*1070*/  @UP2 UIMAD.WIDE.U32 UR36, UR6, UR12, URZ ;  /* 0x0000000c062422a5 */ /* 0x000fe4000f8e003f */
[----:B------:R-:W-:Y:S01]  /*1080*/  USHF.R.S32.HI UR11, URZ, 0x1f, UR7 ;  /* 0x0000001f3f0b7899 */ /* 0x000fe20008011407 */
[----:B------:R-:W-:Y:S01]  /*1090*/  ULDC UR12, c[0x0][0x394] ;  /* 0x0000e500000c7ab9 */ /* 0x000fe20000000800 */
[----:B------:R-:W-:Y:S02]  /*10a0*/  @UP2 UIMAD UR47, UR6, UR13, UR37 ;  /* 0x0000000d062f22a4 */ /* 0x000fe4000f8e0225 */
[----:B------:R-:W-:Y:S02]  /*10b0*/  UIADD3 UR10, UR10, UR12, -UR5 ;  /* 0x0000000c0a0a7290 */ /* 0x000fe4000fffe805 */
[----:B------:R-:W-:-:S02]  /*10c0*/  @UP1 UIADD3 UR12, UR35, UR40, URZ ;  /* 0x00000028230c1290 */ /* 0x000fc4000fffe03f */
[----:B------:R-:W-:Y:S01]  /*10d0*/  ULEA.HI UR29, UR11, UR7, URZ, 0x6 ;  /* 0x000000070b1d7291 */ /* 0x000fe2000f8f303f */
[----:B-1----:R-:W-:Y:S01]  /*10e0*/  VIADD R2, R2, 0xffffffe ;  /* 0x0ffffffe02027836 */ /* 0x002fe20000000000 */
[----:B------:R-:W-:Y:S02]  /*10f0*/  UIADD3 UR7, UR10, 0x3f, URZ ;  /* 0x0000003f0a077890 */ /* 0x000fe4000fffe03f */
[----:B------:R-:W-:Y:S01]  /*1100*/  @UP1 UIMAD.WIDE.U32 UR10, UR12, UR18, URZ ;  /* 0x000000120c0a12a5 */ /* 0x000fe2000f8e003f */
[----:B------:R-:W1:Y:S01]  /*1110*/  F2I.FTZ.U32.TRUNC.NTZ R3, R2 ;  /* 0x0000000200037305 */ /* 0x000e62000021f000 */
[----:B------:R-:W-:Y:S01]  /*1120*/  @UP1 UIMAD UR12, UR12, UR19, URZ ;  /* 0x000000130c0c12a4 */ /* 0x000fe2000f8e023f */
[----:B------:R-:W-:Y:S01]  /*1130*/  ULDC.U8 UR13, c[0x0][0x480] ;  /* 0x00012000000d7ab9 */ /* 0x000fe20000000000 */
[----:B------:R-:W-:Y:S02]  /*1140*/  UIMAD UR23, UR6, UR39, URZ ;  /* 0x00000027061772a4 */ /* 0x000fe4000f8e023f */
[----:B------:R-:W-:-:S02]  /*1150*/  @UP1 UIADD3 UR50, UR11, UR12, URZ ;  /* 0x0000000c0b321290 */ /* 0x000fc4000fffe03f */
[----:B------:R-:W-:Y:S01]  /*1160*/  USHF.R.S32.HI UR12, URZ, 0x1f, UR7 ;  /* 0x0000001f3f0c7899 */ /* 0x000fe20008011407 */
[----:B------:R-:W-:Y:S01]  /*1170*/  @UP1 UMOV UR49, UR10 ;  /* 0x0000000a00311c82 */ /* 0x000fe20008000000 */
[----:B------:R-:W-:Y:S02]  /*1180*/  UISETP.NE.AND UP4, UPT, UR13, URZ, UPT ;  /* 0x0000003f0d00728c */ /* 0x000fe4000bf85270 */
[----:B------:R-:W-:Y:S01]  /*1190*/  ULEA.HI UR22, UR12, UR7, URZ, 0x6 ;  /* 0x000000070c167291 */ /* 0x000fe2000f8f303f */
[----:B-1----:R-:W-:Y:S01]  /*11a0*/  IMAD.MOV R0, RZ, RZ, -R3 ;  /* 0x000000ffff007224 */ /* 0x002fe200078e0a03 */
[----:B------:R-:W-:Y:S01]  /*11b0*/  UIMAD UR7, UR32, UR46, URZ ;  /* 0x0000002e200772a4 */ /* 0x000fe2000f8e023f */
[----:B------:R-:W-:Y:S01]  /*11c0*/  IMAD.MOV.U32 R2, RZ, RZ, RZ ;  /* 0x000000ffff027224 */ /* 0x000fe200078e00ff */
[----:B------:R-:W-:Y:S01]  /*11d0*/  UIMAD.WIDE UR10, UR43, UR61, URZ ;  /* 0x0000003d2b0a72a5 */ /* 0x000fe2000f8e023f */
[----:B------:R-:W-:Y:S01]  /*11e0*/  IMAD R0, R0, R5, RZ ;  /* 0x0000000500007224 */ /* 0x000fe200078e02ff */
[----:B------:R-:W-:-:S02]  /*11f0*/  UIMAD.WIDE.U32 UR12, UR46, UR58, URZ ;  /* 0x0000003a2e0c72a5 */ /* 0x000fc4000f8e003f */
[----:B------:R-:W-:Y:S01]  /*1200*/  UIMAD UR7, UR57, UR58, UR7 ;  /* 0x0000003a390772a4 */ /* 0x000fe2000f8e0207 */
[----:B------:R-:W-:Y:S01]  /*1210*/  IMAD.HI.U32 R0, R3, R0, R2 ;  /* 0x0000000003007227 */ /* 0x000fe200078e0002 */
[----:B------:R-:W-:Y:S01]  /*1220*/  MOV R2, R4 ;  /* 0x0000000400027202 */ /* 0x000fe20000000f00 */
[----:B------:R-:W-:Y:S02]  /*1230*/  USEL UR55, UR20, UR14, !UP2 ;  /* 0x0000000e14377287 */ /* 0x000fe4000d000000 */
[----:B------:R-:W-:Y:S02]  /*1240*/  @UP2 UIADD3 UR44, UR15, UR23, URZ ;  /* 0x000000170f2c2290 */ /* 0x000fe4000fffe03f */
[----:B------:R-:W-:Y:S01]  /*1250*/  IMAD.HI.U32 R0, R0, R2, RZ ;  /* 0x0000000200007227 */ /* 0x000fe200078e00ff */
[----:B------:R-:W-:Y:S02]  /*1260*/  USHF.L.U64.HI UR24, UR46, 0x7, UR57 ;  /* 0x000000072e187899 */ /* 0x000fe40008010239 */
[----:B------:R-:W-:Y:S01]  /*1270*/  UIMAD.WIDE.U32 UR14, UR10, UR12, URZ ;  /* 0x0000000c0a0e72a5 */ /* 0x000fe2000f8e003f */
[----:B------:R-:W-:Y:S01]  /*1280*/  IMAD.MOV R3, RZ, RZ, -R0 ;  /* 0x000000ffff037224 */ /* 0x000fe200078e0a00 */
[----:B------:R-:W-:-:S02]  /*1290*/  UIMAD UR23, UR11, UR12, URZ ;  /* 0x0000000c0b1772a4 */ /* 0x000fc4000f8e023f */
[----:B------:R-:W-:Y:S01]  /*12a0*/  UIADD3 UR20, UR13, UR7, URZ ;  /* 0x000000070d147290 */ /* 0x000fe2000fffe03f */
[C---:B------:R-:W-:Y:S01]  /*12b0*/  IMAD R2, R5.reuse, R3, R2 ;  /* 0x0000000305027224 */ /* 0x040fe200078e0202 */
[----:B------:R-:W-:Y:S01]  /*12c0*/  ULDC UR41, c[0x0][0x2c4] ;  /* 0x0000b10000297ab9 */ /* 0x000fe20000000800 */
[----:B------:R-:W-:Y:S02]  /*12d0*/  USHF.R.S32.HI UR12, URZ, 0x6, UR29 ;  /* 0x000000063f0c7899 */ /* 0x000fe4000801141d */
[----:B------:R-:W-:Y:S01]  /*12e0*/  USHF.R.S32.HI UR7, URZ, 0x6, UR22 ;  /* 0x000000063f077899 */ /* 0x000fe20008011416 */
[----:B------:R-:W-:Y:S01]  /*12f0*/  ISETP.GT.U32.AND P1, PT, R5, R2, PT ;  /* 0x000000020500720c */ /* 0x000fe20003f24070 */
[----:B------:R-:W-:Y:S02]  /*1300*/  @UP3 UIMAD UR21, UR46, UR41, URZ ;  /* 0x000000292e1532a4 */ /* 0x000fe4000f8e023f */
[----:B------:R-:W-:Y:S02]  /*1310*/  USEL UR24, UR24, URZ, UP0 ;  /* 0x0000003f18187287 */ /* 0x000fe40008000000 */
[----:B------:R-:W-:-:S02]  /*1320*/  UISETP.LT.AND UP0, UPT, UR12, UR7, UPT ;  /* 0x000000070c00728c */ /* 0x000fc4000bf01270 */
[----:B------:R-:W-:Y:S01]  /*1330*/  @UP3 USEL UR21, UR21, UR6, !UP2 ;  /* 0x0000000615153287 */ /* 0x000fe2000d000000 */
[----:B------:R-:W-:Y:S01]  /*1340*/  @UP3 ULDC UR13, c[0x0][0x2e4] ;  /* 0x0000b900000d3ab9 */ /* 0x000fe20000000800 */
[----:B------:R-:W-:Y:S02]  /*1350*/  USEL UR33, UR12, UR7, UP0 ;  /* 0x000000070c217287 */ /* 0x000fe40008000000 */
[----:B------:R-:W-:Y:S02]  /*1360*/  @UP3 UIMAD UR32, UR56, UR13, UR21 ;  /* 0x0000000d382032a4 */ /* 0x000fe4000f8e0215 */
[----:B------:R-:W-:Y:S01]  /*1370*/  @!P1 IMAD.IADD R2, R2, 0x1, -R5 ;  /* 0x0000000102029824 */ /* 0x000fe200078e0a05 */
[----:B------:R-:W-:Y:S01]  /*1380*/  UIMAD.WIDE.U32 UR12, UR10, UR6, URZ ;  /* 0x000000060a0c72a5 */ /* 0x000fe2000f8e003f */
[----:B------:R-:W-:Y:S01]  /*1390*/  @!P1 IADD3 R0, R0, 0x1, RZ ;  /* 0x0000000100009810 */ /* 0x000fe20007ffe0ff */
[----:B------:R-:W-:Y:S01]  /*13a0*/  ULEA UR7, UR33, 0xffffffc0, 0x6 ;  /* 0xffffffc021077891 */ /* 0x000fe2000f8e303f */
[----:B------:R-:W-:Y:S01]  /*13b0*/  PLOP3.LUT P1, PT, PT, PT, UP1, 0x80, 0x0 ;  /* 0x000000000000781c */ /* 0x000fe20003f2f018 */
[----:B------:R-:W-:Y:S01]  /*13c0*/  UIMAD UR20, UR10, UR20, UR23 ;  /* 0x000000140a1472a4 */ /* 0x000fe2000f8e0217 */
[----:B------:R-:W-:Y:S01]  /*13d0*/  ISETP.GE.U32.AND P0, PT, R2, R5, PT ;  /* 0x000000050200720c */ /* 0x000fe20003f06070 */
[----:B------:R-:W-:Y:S01]  /*13e0*/  USEL UR54, UR14, UR12, !UP2 ;  /* 0x0000000c0e367287 */ /* 0x000fe2000d000000 */
[----:B------:R-:W-:Y:S01]  /*13f0*/  LOP3.LUT R2, R6, UR56, RZ, 0x3c, !PT ;  /* 0x0000003806027c12 */ /* 0x000fe2000f8e3cff */
[----:B------:R-:W-:-:S02]  /*1400*/  USHF.R.S32.HI UR23, URZ, 0x1f, UR7 ;  /* 0x0000001f3f177899 */ /* 0x000fc40008011407 */
[----:B------:R-:W-:Y:S01]  /*1410*/  UIADD3 UR14, UP0, UR7, UR34, URZ ;  /* 0x00000022070e7290 */ /* 0x000fe2000ff1e03f */
[----:B------:R-:W-:Y:S01]  /*1420*/  ISETP.GE.AND P2, PT, R2, RZ, PT ;  /* 0x000000ff0200720c */ /* 0x000fe20003f46270 */
[----:B------:R-:W-:Y:S02]  /*1430*/  UIMAD UR12, UR11, UR6, URZ ;  /* 0x000000060b0c72a4 */ /* 0x000fe4000f8e023f */
[----:B------:R-:W-:Y:S02]  /*1440*/  UIMAD UR45, UR56, UR43, URZ ;  /* 0x0000002b382d72a4 */ /* 0x000fe4000f8e023f */
[----:B------:R-:W-:Y:S02]  /*1450*/  UIADD3 UR43, UR15, UR20, URZ ;  /* 0x000000140f2b7290 */ /* 0x000fe4000fffe03f */
[----:B------:R-:W-:Y:S01]  /*1460*/  UIADD3.X UR15, UR23, UR24, URZ, UP0, !UPT ;  /* 0x00000018170f7290 */ /* 0x000fe200087fe43f */
[----:B------:R-:W-:Y:S01]  /*1470*/  @P0 VIADD R0, R0, 0x1 ;  /* 0x0000000100000836 */ /* 0x000fe20000000000 */
[----:B------:R-:W-:Y:S01]  /*1480*/  UIMAD UR11, UR11, UR14, URZ ;  /* 0x0000000e0b0b72a4 */ /* 0x000fe2000f8e023f */
[----:B------:R-:W-:Y:S01]  /*1490*/  PLOP3.LUT P0, PT, PT, PT, UP3, 0x80, 0x0 ;  /* 0x000000000000781c */ /* 0x000fe20003f0f038 */
[----:B------:R-:W-:-:S02]  /*14a0*/  @UP1 UIADD3 UR27, UR35, UR40, URZ ;  /* 0x00000028231b1290 */ /* 0x000fc4000fffe03f */
[----:B------:R-:W-:Y:S01]  /*14b0*/  @!UP2 UIADD3 UR47, UR31, UR25, URZ ;  /* 0x000000191f2fa290 */ /* 0x000fe2000fffe03f */
[----:B------:R-:W-:Y:S01]  /*14c0*/  @!P2 IADD3 R0, -R0, RZ, RZ ;  /* 0x000000ff0000a210 */ /* 0x000fe20007ffe1ff */
[----:B------:R-:W-:Y:S01]  /*14d0*/  @UP2 UIADD3 UR43, UR13, UR12, URZ ;  /* 0x0000000c0d2b2290 */ /* 0x000fe2000fffe03f */
[----:B------:R-:W-:Y:S01]  /*14e0*/  @!P3 LOP3.LUT R0, RZ, R6, RZ, 0x33, !PT ;  /* 0x00000006ff00b212 */ /* 0x000fe200078e33ff */
[----:B------:R-:W-:Y:S01]  /*14f0*/  UIMAD.WIDE.U32 UR24, UR10, UR14, URZ ;  /* 0x0000000e0a1872a5 */ /* 0x000fe2000f8e003f */
[----:B------:R-:W-:Y:S01]  /*1500*/  @UP1 ULDC.64 UR12, c[0x0][0x250] ;  /* 0x00009400000c1ab9 */ /* 0x000fe20000000a00 */
[----:B------:R-:W-:Y:S02]  /*1510*/  UIMAD UR14, UR10, UR15, UR11 ;  /* 0x0000000f0a0e72a4 */ /* 0x000fe4000f8e020b */
[----:B------:R-:W-:Y:S02]  /*1520*/  @UP1 UIMAD.WIDE.U32 UR10, UR27, UR12, URZ ;  /* 0x0000000c1b0a12a5 */ /* 0x000fe4000f8e003f */
[----:B------:R-:W-:-:S02]  /*1530*/  @!UP3 UIMAD UR22, UR46, UR61, UR56 ;  /* 0x0000003d2e16b2a4 */ /* 0x000fc4000f8e0238 */
[----:B------:R-:W-:Y:S02]  /*1540*/  @UP1 UIMAD UR15, UR27, UR13, URZ ;  /* 0x0000000d1b0f12a4 */ /* 0x000fe4000f8e023f */
[----:B------:R-:W-:Y:S02]  /*1550*/  @!UP3 UIMAD UR32, UR22, UR41, URZ ;  /* 0x000000291620b2a4 */ /* 0x000fe4000f8e023f */
[----:B------:R-:W-:Y:S02]  /*1560*/  USEL UR53, UR48, URZ, UP4 ;  /* 0x0000003f30357287 */ /* 0x000fe4000a000000 */
[----:B------:R-:W-:Y:S02]  /*1570*/  USHF.R.S32.HI UR42, URZ, 0x1f, UR26 ;  /* 0x0000001f3f2a7899 */ /* 0x000fe4000801141a */
[----:B------:R-:W-:Y:S02]  /*1580*/  USHF.R.S32.HI UR51, URZ, 0x1f, UR45 ;  /* 0x0000001f3f337899 */ /* 0x000fe4000801142d */
[----:B------:R-:W-:-:S02]  /*1590*/  USEL UR52, UR28, URZ, UP4 ;  /* 0x0000003f1c347287 */ /* 0x000fc4000a000000 */
        /* <DEDUP_REMOVED lines=16> */
.L_x_1785:
        /* <DEDUP_REMOVED lines=13> */
.L_x_1786:
        /* <DEDUP_REMOVED lines=11> */
.L_x_1787:
[----:B------:R-:W-:-:S04]  /*1820*/  UIMAD UR6, UR46, UR61, UR56 ;  /* 0x0000003d2e0672a4 */ /* 0x000fc8000f8e0238 */
[----:B------:R-:W-:-:S12]  /*1830*/  UIMAD UR6, UR6, UR58, URZ ;  /* 0x0000003a060672a4 */ /* 0x000fd8000f8e023f */
.L_x_1788:
[----:B------:R-:W-:Y:S01]  /*1840*/  SHF.R.S32.HI R40, RZ, 0x1f, R238 ;  /* 0x0000001fff287819 */ /* 0x000fe200000114ee */
[----:B------:R-:W1:Y:S01]  /*1850*/  LDC.64 R8, c[0x0][0x420] ;  /* 0x00010800ff087b82 */ /* 0x000e620000000a00 */
[----:B------:R-:W-:Y:S01]  /*1860*/  IADD3 R4, P0, R238, UR7, RZ ;  /* 0x00000007ee047c10 */ /* 0x000fe2000ff1e0ff */
[----:B------:R-:W2:Y:S01]  /*1870*/  S2R R41, SR_TID.X ;  /* 0x0000000000297919 */ /* 0x000ea20000002100 */
[--C-:B------:R-:W-:Y:S01]  /*1880*/  SHF.R.S32.HI R247, RZ, 0x1f, R246.reuse ;  /* 0x0000001ffff77819 */ /* 0x100fe200000114f6 */
[----:B------:R-:W-:Y:S01]  /*1890*/  UIADD3 UR36, UR26, UR16, URZ ;  /* 0x000000101a247290 */ /* 0x000fe2000fffe03f */
[----:B------:R-:W-:Y:S01]  /*18a0*/  IADD3.X R2, R40, UR23, RZ, P0, !PT ;  /* 0x0000001728027c10 */ /* 0x000fe200087fe4ff */
[----:B------:R-:W-:Y:S01]  /*18b0*/  ULDC UR37, c[0x0][0x398] ;  /* 0x0000e60000257ab9 */ /* 0x000fe20000000800 */
[----:B------:R-:W-:Y:S01]  /*18c0*/  UIADD3 UR31, UR7, UR6, URZ ;  /* 0x00000006071f7290 */ /* 0x000fe2000fffe03f */
[----:B------:R-:W-:Y:S01]  /*18d0*/  BSSY B1, `(.L_x_1784) ;  /* 0x000096a000017945 */ /* 0x000fe20003800000 */
[----:B------:R-:W-:Y:S01]  /*18e0*/  UIADD3 UR32, UR7, UR32, URZ ;  /* 0x0000002007207290 */ /* 0x000fe2000fffe03f */
[----:B------:R-:W-:Y:S01]  /*18f0*/  IMAD R5, R2, UR38, RZ ;  /* 0x0000002602057c24 */ /* 0x000fe2000f8e02ff */
[----:B------:R-:W-:Y:S01]  /*1900*/  ULDC UR11, c[0x0][0x2dc] ;  /* 0x0000b700000b7ab9 */ /* 0x000fe20000000800 */
[----:B------:R-:W-:Y:S01]  /*1910*/  IMAD.WIDE.U32 R2, R4, UR38, R246 ;  /* 0x0000002604027c25 */ /* 0x000fe2000f8e00f6 */
[----:B------:R-:W-:Y:S01]  /*1920*/  UIMAD UR22, UR11, UR61, URZ ;  /* 0x0000003d0b1672a4 */ /* 0x000fe2000f8e023f */
[----:B------:R-:W-:-:S02]  /*1930*/  ULDC.64 UR20, c[0x0][0x428] ;  /* 0x00010a0000147ab9 */ /* 0x000fc40000000a00 */
[----:B------:R-:W-:Y:S01]  /*1940*/  IMAD R5, R4, UR39, R5 ;  /* 0x0000002704057c24 */ /* 0x000fe2000f8e0205 */
[----:B------:R-:W-:Y:S01]  /*1950*/  IADD3 R4, P0, R2, UR55, RZ ;  /* 0x0000003702047c10 */ /* 0x000fe2000ff1e0ff */
[----:B------:R-:W-:Y:S01]  /*1960*/  USHF.R.S32.HI UR28, URZ, 0x1f, UR56 ;  /* 0x0000001f3f1c7899 */ /* 0x000fe20008011438 */
[----:B------:R-:W-:Y:S02]  /*1970*/  ULDC.64 UR14, c[0x0][0x258] ;  /* 0x00009600000e7ab9 */ /* 0x000fe40000000a00 */
[----:B------:R-:W-:Y:S01]  /*1980*/  IADD3.X R5, R3, UR44, R5, P0, !PT ;  /* 0x0000002c03057c10 */ /* 0x000fe200087fe405 */
[----:B------:R-:W-:Y:S01]  /*1990*/  UIMAD UR11, UR28, UR20, URZ ;  /* 0x000000141c0b72a4 */ /* 0x000fe2000f8e023f */
[----:B------:R-:W-:Y:S01]  /*19a0*/  IADD3 R2, P0, R246, UR10, RZ ;  /* 0x0000000af6027c10 */ /* 0x000fe2000ff1e0ff */
[----:B-1----:R-:W-:Y:S01]  /*19b0*/  IMAD R6, R8, UR23, RZ ;  /* 0x0000001708067c24 */ /* 0x002fe2000f8e02ff */
[----:B------:R-:W-:Y:S01]  /*19c0*/  USHF.L.U32 UR10, UR22, 0x6, URZ ;  /* 0x00000006160a7899 */ /* 0x000fe2000800063f */
[----:B------:R-:W-:Y:S01]  /*19d0*/  IMAD.U32 R7, RZ, RZ, UR14 ;  /* 0x0000000eff077e24 */ /* 0x000fe2000f8e00ff */
[----:B------:R-:W-:Y:S01]  /*19e0*/  IADD3.X R3, R247, UR47, RZ, P0, !PT ;  /* 0x0000002ff7037c10 */ /* 0x000fe200087fe4ff */
[----:B------:R-:W-:Y:S01]  /*19f0*/  IMAD R6, R9, UR7, R6 ;  /* 0x0000000709067c24 */ /* 0x000fe2000f8e0206 */
[----:B------:R-:W-:Y:S01]  /*1a00*/  UIADD3 UR27, UP2, UP0, UR24, UR10, UR45 ;  /* 0x0000000a181b7290 */ /* 0x000fe2000f85e02d */
[----:B------:R-:W-:Y:S01]  /*1a10*/  IMAD.WIDE.U32 R4, R7, UR56, R4 ;  /* 0x0000003807047c25 */ /* 0x000fe2000f8e0004 */
[----:B------:R-:W-:-:S02]  /*1a20*/  USHF.R.S32.HI UR10, URZ, 0x1f, UR10 ;  /* 0x0000001f3f0a7899 */ /* 0x000fc4000801140a */
[----:B------:R-:W-:Y:S01]  /*1a30*/  UIMAD UR30, UR56, UR21, UR11 ;  /* 0x00000015381e72a4 */ /* 0x000fe2000f8e020b */
[----:B------:R-:W-:Y:S01]  /*1a40*/  IMAD.WIDE.U32 R2, R8, UR7, R2 ;  /* 0x0000000708027c25 */ /* 0x000fe2000f8e0002 */
[----:B------:R-:W-:Y:S01]  /*1a50*/  UIADD3 UR7, UR36, -UR37, -UR5 ;  /* 0x8000002524077290 */ /* 0x000fe2000fffe805 */
[----:B--2---:R-:W-:Y:S01]  /*1a60*/  SHF.R.S32.HI R42, RZ, 0x1f, R41 ;  /* 0x0000001fff2a7819 */ /* 0x004fe20000011429 */
[----:B------:R-:W-:Y:S01]  /*1a70*/  UIMAD UR11, UR28, UR14, URZ ;  /* 0x0000000e1c0b72a4 */ /* 0x000fe2000f8e023f */
[----:B------:R-:W-:Y:S01]  /*1a80*/  IMAD.IADD R3, R3, 0x1, R6 ;  /* 0x0000000103037824 */ /* 0x000fe200078e0206 */
[----:B------:R-:W-:Y:S01]  /*1a90*/  USHF.R.S32.HI UR23, URZ, 0x1f, UR7 ;  /* 0x0000001f3f177899 */ /* 0x000fe20008011407 */
[----:B------:R-:W-:Y:S01]  /*1aa0*/  IMAD.U32 R6, RZ, RZ, UR20 ;  /* 0x00000014ff067e24 */ /* 0x000fe2000f8e00ff */
[----:B------:R-:W-:Y:S01]  /*1ab0*/  LEA.HI R10, R42, R41, RZ, 0x5 ;  /* 0x000000292a0a7211 */ /* 0x000fe200078f28ff */
[----:B------:R-:W-:Y:S02]  /*1ac0*/  UIMAD UR15, UR56, UR15, UR11 ;  /* 0x0000000f380f72a4 */ /* 0x000fe4000f8e020b */
[----:B------:R-:W-:Y:S01]  /*1ad0*/  ULEA.HI UR23, UR23, UR7, URZ, 0x6 ;  /* 0x0000000717177291 */ /* 0x000fe2000f8f303f */
[----:B------:R-:W-:Y:S01]  /*1ae0*/  IMAD.WIDE.U32 R2, R6, UR56, R2 ;  /* 0x0000003806027c25 */ /* 0x000fe2000f8e0002 */
[----:B------:R-:W-:Y:S01]  /*1af0*/  LOP3.LUT R6, R10, 0xffffffe0, RZ, 0xc0, !PT ;  /* 0xffffffe00a067812 */ /* 0x000fe200078ec0ff */
[----:B------:R-:W-:Y:S01]  /*1b00*/  UIADD3.X UR7, UR48, UR10, UR51, UP2, UP0 ;  /* 0x0000000a30077290 */ /* 0x000fe200097e0433 */
[----:B------:R-:W-:Y:S01]  /*1b10*/  SHF.R.S32.HI R10, RZ, 0x5, R10 ;  /* 0x00000005ff0a7819 */ /* 0x000fe2000001140a */
[----:B------:R-:W-:Y:S01]  /*1b20*/  USHF.R.S32.HI UR23, URZ, 0x6, UR23 ;  /* 0x000000063f177899 */ /* 0x000fe20008011417 */
[----:B------:R-:W-:Y:S01]  /*1b30*/  VIADD R3, R3, UR30 ;  /* 0x0000001e03037c36 */ /* 0x000fe20008000000 */
[----:B------:R-:W-:Y:S01]  /*1b40*/  UIADD3 UR14, UP3, UP2, UR52, UR27, UR54 ;  /* 0x0000001b340e7290 */ /* 0x000fe2000fa7e036 */
[----:B------:R-:W-:Y:S01]  /*1b50*/  IMAD.IADD R36, R41, 0x1, -R6 ;  /* 0x0000000129247824 */ /* 0x000fe200078e0a06 */
[----:B------:R-:W-:Y:S01]  /*1b60*/  UISETP.LT.AND UP0, UPT, URZ, UR23, UPT ;  /* 0x000000173f00728c */ /* 0x000fe2000bf01270 */
[----:B------:R-:W-:Y:S01]  /*1b70*/  IMAD.WIDE.U32 R2, R238, R8, R2 ;  /* 0x00000008ee027225 */ /* 0x000fe200078e0002 */
[----:B------:R-:W-:-:S02]  /*1b80*/  UIADD3.X UR7, UR53, UR7, UR43, UP3, UP2 ;  /* 0x0000000735077290 */ /* 0x000fc40009fe442b */
[----:B------:R-:W-:Y:S01]  /*1b90*/  USEL UR23, URZ, UR23, !UP0 ;  /* 0x000000173f177287 */ /* 0x000fe2000c000000 */
[----:B------:R-:W-:Y:S01]  /*1ba0*/  IMAD R7, R10, UR22, R36 ;  /* 0x000000160a077c24 */ /* 0x000fe2000f8e0224 */
[----:B------:R-:W-:Y:S01]  /*1bb0*/  ULDC.64 UR44, c[0x0][0x478] ;  /* 0x00011e00002c7ab9 */ /* 0x000fe20000000a00 */
[----:B------:R-:W-:Y:S01]  /*1bc0*/  IMAD R10, R40, R8, RZ ;  /* 0x00000008280a7224 */ /* 0x000fe200078e02ff */
[----:B------:R-:W-:Y:S01]  /*1bd0*/  UISETP.GT.AND UP0, UPT, UR33, UR23, UPT ;  /* 0x000000172100728c */ /* 0x000fe2000bf04270 */
[----:B------:R-:W-:Y:S01]  /*1be0*/  VIADD R5, R5, UR15 ;  /* 0x0000000f05057c36 */ /* 0x000fe20008000000 */
[C---:B------:R-:W-:Y:S01]  /*1bf0*/  IADD3 R6, P0, R7.reuse, UR14, RZ ;  /* 0x0000000e07067c10 */ /* 0x040fe2000ff1e0ff */
[----:B------:R-:W-:Y:S01]  /*1c00*/  IMAD R10, R238, R9, R10 ;  /* 0x00000009ee0a7224 */ /* 0x000fe200078e020a */
[----:B------:R-:W-:Y:S01]  /*1c10*/  ULDC.64 UR20, c[0x0][0x400] ;  /* 0x0001000000147ab9 */ /* 0x000fe20000000a00 */
[----:B------:R-:W-:Y:S01]  /*1c20*/  UIMAD.WIDE UR10, UR31, 0x4, UR44 ;  /* 0x000000041f0a78a5 */ /* 0x000fe2000f8e022c */
[----:B------:R-:W-:Y:S01]  /*1c30*/  LEA.HI.X.SX32 R7, R7, UR7, 0x1, P0 ;  /* 0x0000000707077c11 */ /* 0x000fe200080f0eff */
[----:B------:R-:W-:Y:S01]  /*1c40*/  ULDC.64 UR28, c[0x0][0x210] ;  /* 0x00008400001c7ab9 */ /* 0x000fe20000000a00 */
[----:B------:R-:W-:Y:S01]  /*1c50*/  PLOP3.LUT P0, PT, PT, PT, UP0, 0x80, 0x0 ;  /* 0x000000000000781c */ /* 0x000fe20003f0f008 */
[----:B------:R-:W-:Y:S01]  /*1c60*/  ULDC.64 UR24, c[0x0][0x3e0] ;  /* 0x0000f80000187ab9 */ /* 0x000fe20000000a00 */
[----:B------:R-:W-:Y:S01]  /*1c70*/  LEA R201, P2, R6, UR20, 0x2 ;  /* 0x0000001406c97c11 */ /* 0x000fe2000f8410ff */
[----:B------:R-:W-:Y:S01]  /*1c80*/  IMAD.IADD R3, R3, 0x1, R10 ;  /* 0x0000000103037824 */ /* 0x000fe200078e020a */
[----:B------:R-:W-:Y:S01]  /*1c90*/  LEA R230, P4, R4, UR28, 0x1 ;  /* 0x0000001c04e67c11 */ /* 0x000fe2000f8808ff */
[----:B------:R-:W-:Y:S01]  /*1ca0*/  ULDC.64 UR44, c[0x0][0x2b0] ;  /* 0x0000ac00002c7ab9 */ /* 0x000fe20000000a00 */
[----:B------:R-:W-:Y:S01]  /*1cb0*/  LEA R228, P3, R2, UR24, 0x1 ;  /* 0x0000001802e47c11 */ /* 0x000fe2000f8608ff */
[----:B------:R-:W-:Y:S01]  /*1cc0*/  UIADD3 UR6, UR33, -0x1, URZ ;  /* 0xffffffff21067890 */ /* 0x000fe2000fffe03f */
[----:B------:R-:W-:Y:S01]  /*1cd0*/  LEA.HI.X R200, R6, UR21, R7, 0x2, P2 ;  /* 0x0000001506c87c11 */ /* 0x000fe200090f1407 */
[----:B------:R-:W-:Y:S01]  /*1ce0*/  UIMAD.WIDE UR14, UR32, 0x4, UR44 ;  /* 0x00000004200e78a5 */ /* 0x000fe2000f8e022c */
[----:B------:R-:W-:Y:S01]  /*1cf0*/  LEA.HI.X R231, R4, UR29, R5, 0x1, P4 ;  /* 0x0000001d04e77c11 */ /* 0x000fe2000a0f0c05 */
[----:B------:R-:W-:Y:S01]  /*1d00*/  UMOV UR21, UR10 ;  /* 0x0000000a00157c82 */ /* 0x000fe20008000000 */
[----:B------:R-:W-:Y:S01]  /*1d10*/  LEA.HI.X R229, R2, UR25, R3, 0x1, P3 ;  /* 0x0000001902e57c11 */ /* 0x000fe200098f0c03 */
[----:B------:R-:W-:Y:S01]  /*1d20*/  UMOV UR20, UR11 ;  /* 0x0000000b00147c82 */ /* 0x000fe20008000000 */
[----:B------:R-:W-:Y:S07]  /*1d30*/  @P0 BRA `(.L_x_1789) ;  /* 0x0000000c00140947 */ /* 0x000fee0003800000 */
        /* <DEDUP_REMOVED lines=19> */
.L_x_1790:
        /* <DEDUP_REMOVED lines=19> */
.L_x_1791:
        /* <DEDUP_REMOVED lines=35> */
.L_x_1793:
[----:B------:R-:W-:Y:S05]  /*21d0*/  BSYNC B0 ;  /* 0x0000000000007941 */ /* 0x000fea0003800000 */
.L_x_1792:
        /* <DEDUP_REMOVED lines=15> */
.L_x_1795:
[----:B------:R-:W-:Y:S05]  /*22d0*/  BSYNC B0 ;  /* 0x0000000000007941 */ /* 0x000fea0003800000 */
.L_x_1794:
        /* <DEDUP_REMOVED lines=15> */
.L_x_1797:
[----:B------:R-:W-:Y:S05]  /*23d0*/  BSYNC B0 ;  /* 0x0000000000007941 */ /* 0x000fea0003800000 */
.L_x_1796:
        /* <DEDUP_REMOVED lines=15> */
.L_x_1799:
[----:B------:R-:W-:Y:S05]  /*24d0*/  BSYNC B0 ;  /* 0x0000000000007941 */ /* 0x000fea0003800000 */
.L_x_1798:
        /* <DEDUP_REMOVED lines=27> */
.L_x_1801:
[----:B------:R-:W-:Y:S05]  /*2690*/  BSYNC B0 ;  /* 0x0000000000007941 */ /* 0x000fea0003800000 */
.L_x_1800:
        /* <DEDUP_REMOVED lines=15> */
.L_x_1803:
[----:B------:R-:W-:Y:S05]  /*2790*/  BSYNC B0 ;  /* 0x0000000000007941 */ /* 0x000fea0003800000 */
.L_x_1802:
        /* <DEDUP_REMOVED lines=15> */
.L_x_1805:
[----:B------:R-:W-:Y:S05]  /*2890*/  BSYNC B0 ;  /* 0x0000000000007941 */ /* 0x000fea0003800000 */
.L_x_1804:
        /* <DEDUP_REMOVED lines=13> */
[----:B------:R1:W-:Y:S01]  /*2970*/  STG.E.128 desc[UR8][R2.64+0x80], RZ ;  /* 0x000080ff02007986 */ /* 0x0003e2000c101d08 */
[----:B------:R-:W-:Y:S05]  /*2980*/  BRA `(.L_x_1806) ;  /* 0x0000008400787947 */ /* 0x000fea0003800000 */
.L_x_1789:
[----:B------:R-:W-:Y:S01]  /*2990*/  UIMAD UR7, UR6, -0x40, UR16 ;  /* 0xffffffc0060778a4 */ /* 0x000fe2000f8e0210 */
[----:B------:R-:W-:Y:S01]  /*29a0*/  VIADD R3, R238, 0x20 ;  /* 0x00000020ee037836 */ /* 0x000fe20000000000 */
[----:B------:R-:W-:Y:S01]  /*29b0*/  UIMAD UR22, UR42, UR18, URZ ;  /* 0x000000122a1672a4 */ /* 0x000fe2000f8e023f */
[----:B------:R-:W-:Y:S01]  /*29c0*/  IMAD.U32 R4, RZ, RZ, UR18 ;  /* 0x00000012ff047e24 */ /* 0x000fe2000f8e00ff */
[----:B------:R-:W-:Y:S01]  /*29d0*/  UIMAD UR10, UR17, -0x80, UR5 ;  /* 0xffffff80110a78a4 */ /* 0x000fe2000f8e0205 */
[----:B------:R-:W-:Y:S01]  /*29e0*/  IMAD.WIDE.U32 R6, R8, 0x40, RZ ;  /* 0x0000004008067825 */ /* 0x000fe200078e00ff */
[C---:B------:R-:W-:Y:S01]  /*29f0*/  ISETP.GE.AND P5, PT, R3.reuse, UR7, PT ;  /* 0x0000000703007c0c */ /* 0x040fe2000bfa6270 */
[----:B------:R-:W-:Y:S02]  /*2a00*/  UIMAD UR22, UR26, UR19, UR22 ;  /* 0x000000131a1672a4 */ /* 0x000fe4000f8e0216 */
[----:B------:R-:W-:Y:S01]  /*2a10*/  IMAD.WIDE.U32 R4, R4, UR26, R246 ;  /* 0x0000001a04047c25 */ /* 0x000fe2000f8e00f6 */
[----:B------:R-:W-:Y:S01]  /*2a20*/  UIMAD UR11, UR42, UR12, URZ ;  /* 0x0000000c2a0b72a4 */ /* 0x000fe2000f8e023f */
[----:B------:R-:W-:Y:S01]  /*2a30*/  ISETP.GE.AND P3, PT, R3, UR10, PT ;  /* 0x0000000a03007c0c */ /* 0x000fe2000bf66270 */
[----:B------:R-:W-:Y:S01]  /*2a40*/  ULDC.64 UR24, c[0x0][0x260] ;  /* 0x0000980000187ab9 */ /* 0x000fe20000000a00 */
[----:B------:R-:W-:Y:S01]  /*2a50*/  IMAD.U32 R2, RZ, RZ, UR12 ;  /* 0x0000000cff027e24 */ /* 0x000fe2000f8e00ff */
[----:B------:R-:W-:Y:S01]  /*2a60*/  UIMAD UR11, UR26, UR13, UR11 ;  /* 0x0000000d1a0b72a4 */ /* 0x000fe2000f8e020b */
[----:B------:R-:W-:-:S02]  /*2a70*/  VIADD R11, R238, 0x40 ;  /* 0x00000040ee0b7836 */ /* 0x000fc40000000000 */
[----:B------:R-:W-:Y:S02]  /*2a80*/  IMAD.SHL.U32 R13, R9, 0x40, RZ ;  /* 0x00000040090d7824 */ /* 0x000fe400078e00ff */
[----:B------:R-:W-:Y:S01]  /*2a90*/  @!P5 IADD3 R10, P4, R228, R6, RZ ;  /* 0x00000006e40ad210 */ /* 0x000fe20007f9e0ff */
[----:B------:R-:W-:Y:S01]  /*2aa0*/  IMAD.U32 R8, RZ, RZ, UR22 ;  /* 0x00000016ff087e24 */ /* 0x000fe2000f8e00ff */
[----:B------:R-:W-:Y:S01]  /*2ab0*/  IADD3 R6, P1, R4, UR49, RZ ;  /* 0x0000003104067c10 */ /* 0x000fe2000ff3e0ff */
[----:B------:R-:W-:Y:S01]  /*2ac0*/  IMAD.WIDE.U32 R2, R2, UR26, R246 ;  /* 0x0000001a02027c25 */ /* 0x000fe2000f8e00f6 */
[----:B------:R-:W-:Y:S01]  /*2ad0*/  ISETP.GE.AND P2, PT, R11, UR10, PT ;  /* 0x0000000a0b007c0c */ /* 0x000fe2000bf46270 */
[----:B------:R-:W-:Y:S01]  /*2ae0*/  ULDC.64 UR26, c[0x0][0x268] ;  /* 0x00009a00001a7ab9 */ /* 0x000fe20000000a00 */
[----:B------:R-:W-:Y:S01]  /*2af0*/  @!P5 IADD3.X R11, R229, R7, R13, P4, !PT ;  /* 0x00000007e50bd210 */ /* 0x000fe200027fe40d */
[----:B------:R-:W-:Y:S01]  /*2b00*/  VIADD R9, R238, 0x60 ;  /* 0x00000060ee097836 */ /* 0x000fe20000000000 */
[----:B------:R-:W-:Y:S01]  /*2b10*/  IADD3.X R7, R5, UR50, R8, P1, !PT ;  /* 0x0000003205077c10 */ /* 0x000fe20008ffe408 */
[----:B------:R-:W-:Y:S01]  /*2b20*/  IMAD.U32 R5, RZ, RZ, UR11 ;  /* 0x0000000bff057e24 */ /* 0x000fe2000f8e00ff */
[----:B------:R-:W-:Y:S01]  /*2b30*/  IADD3 R4, P1, R2, UR34, RZ ;  /* 0x0000002202047c10 */ /* 0x000fe2000ff3e0ff */
[----:B------:R-:W-:Y:S01]  /*2b40*/  IMAD R2, R12, UR24, RZ ;  /* 0x000000180c027c24 */ /* 0x000fe2000f8e02ff */
[----:B------:R-:W-:Y:S01]  /*2b50*/  ISETP.GE.AND P0, PT, R9, UR10, PT ;  /* 0x0000000a09007c0c */ /* 0x000fe2000bf06270 */
[----:B------:R-:W-:Y:S01]  /*2b60*/  IMAD.SHL.U32 R8, R238, 0x40, RZ ;  /* 0x00000040ee087824 */ /* 0x000fe200078e00ff */
[----:B------:R-:W-:Y:S01]  /*2b70*/  IADD3.X R5, R3, UR41, R5, P1, !PT ;  /* 0x0000002903057c10 */ /* 0x000fe20008ffe405 */
[----:B------:R-:W-:Y:S01]  /*2b80*/  IMAD R9, R0, UR25, R2 ;  /* 0x0000001900097c24 */ /* 0x000fe2000f8e0202 */
[----:B------:R-:W-:Y:S01]  /*2b90*/  ISETP.GE.AND P4, PT, R238, UR10, PT ;  /* 0x0000000aee007c0c */ /* 0x000fe2000bf86270 */
[----:B------:R-:W-:Y:S01]  /*2ba0*/  IMAD.WIDE.U32 R2, R0, UR24, R6 ;  /* 0x0000001800027c25 */ /* 0x000fe2000f8e0006 */
[----:B------:R-:W-:Y:S01]  /*2bb0*/  LOP3.LUT R8, R8, 0x1c0, RZ, 0xc0, !PT ;  /* 0x000001c008087812 */ /* 0x000fe200078ec0ff */
[----:B------:R-:W-:Y:S01]  /*2bc0*/  ULEA.HI UR10, UR6, UR6, URZ, 0x1 ;  /* 0x00000006060a7291 */ /* 0x000fe2000f8f083f */
[----:B------:R-:W1:Y:S01]  /*2bd0*/  @!P2 LDC.64 R30, c[0x0][0x218] ;  /* 0x00008600ff1eab82 */ /* 0x000e620000000a00 */
[----:B------:R-:W-:Y:S01]  /*2be0*/  IMAD R6, R12, UR26, RZ ;  /* 0x0000001a0c067c24 */ /* 0x000fe2000f8e02ff */
[----:B------:R-:W-:Y:S01]  /*2bf0*/  LOP3.LUT R7, R8, 0x38, R246, 0xf8, !PT ;  /* 0x0000003808077812 */ /* 0x000fe200078ef8f6 */
[----:B------:R-:W-:Y:S01]  /*2c00*/  IMAD.IADD R3, R3, 0x1, R9 ;  /* 0x0000000103037824 */ /* 0x000fe200078e0209 */
[----:B------:R-:W-:Y:S01]  /*2c10*/  SHF.R.U32.HI R8, RZ, 0x3, R8 ;  /* 0x00000003ff087819 */ /* 0x000fe20000011608 */
[----:B------:R-:W-:Y:S01]  /*2c20*/  IMAD R12, R0, UR27, R6 ;  /* 0x0000001b000c7c24 */ /* 0x000fe2000f8e0206 */
[----:B------:R-:W-:Y:S01]  /*2c30*/  @!P3 IADD3 R6, P6, R238, 0x20, RZ ;  /* 0x00000020ee06b810 */ /* 0x000fe20007fde0ff */
[----:B------:R-:W-:Y:S01]  /*2c40*/  IMAD.WIDE.U32 R4, R0, UR26, R4 ;  /* 0x0000001a00047c25 */ /* 0x000fe2000f8e0004 */
[----:B------:R-:W-:Y:S01]  /*2c50*/  @!P2 IADD3 R0, P1, R238, 0x40, RZ ;  /* 0x00000040ee00a810 */ /* 0x000fe20007f3e0ff */
[----:B------:R-:W-:Y:S01]  /*2c60*/  ULOP3.LUT UR10, UR10, 0xfffffffe, URZ, 0xc0, !UPT ;  /* 0xfffffffe0a0a7892 */ /* 0x000fe2000f8ec03f */
[----:B------:R-:W-:Y:S01]  /*2c70*/  LOP3.LUT R17, R7, R8, RZ, 0x3c, !PT ;  /* 0x0000000807117212 */ /* 0x000fe200078e3cff */
[--C-:B------:R-:W-:Y:S01]  /*2c80*/  @!P3 IMAD.X R9, RZ, RZ, R40.reuse, P6 ;  /* 0x000000ffff09b224 */ /* 0x100fe200030e0628 */
[----:B------:R-:W-:Y:S01]  /*2c90*/  PLOP3.LUT P6, PT, PT, PT, UP4, 0x80, 0x0 ;  /* 0x000000000000781c */ /* 0x000fe20003fcf048 */
[----:B------:R-:W-:Y:S01]  /*2ca0*/  @!P2 IMAD.X R7, RZ, RZ, R40, P1 ;  /* 0x000000ffff07a224 */ /* 0x000fe200008e0628 */
[----:B------:R-:W-:Y:S01]  /*2cb0*/  UIADD3 UR10, UR6, -UR10, URZ ;  /* 0x8000000a060a7290 */ /* 0x000fe2000fffe03f */
[----:B------:R-:W-:Y:S01]  /*2cc0*/  @!P3 IMAD R9, R9, UR18, RZ ;  /* 0x000000120909bc24 */ /* 0x000fe2000f8e02ff */
[----:B------:R-:W-:Y:S01]  /*2cd0*/  USHF.L.U32 UR22, UR39, 0x6, URZ ;  /* 0x0000000627167899 */ /* 0x000fe2000800063f */
[----:B------:R-:W-:Y:S01]  /*2ce0*/  @!P2 IMAD R8, R7, UR18, RZ ;  /* 0x000000120708ac24 */ /* 0x000fe2000f8e02ff */
[----:B------:R-:W-:Y:S01]  /*2cf0*/  UISETP.NE.AND UP0, UPT, UR10, 0x1, UPT ;  /* 0x000000010a00788c */ /* 0x000fe2000bf05270 */
[----:B------:R-:W-:Y:S01]  /*2d00*/  @!P3 IMAD R34, R6, UR19, R9 ;  /* 0x000000130622bc24 */ /* 0x000fe2000f8e0209 */
[----:B------:R-:W-:Y:S01]  /*2d10*/  UIMAD.WIDE.U32 UR10, UR38, 0x40, URZ ;  /* 0x00000040260a78a5 */ /* 0x000fe2000f8e003f */
[--C-:B------:R-:W-:Y:S01]  /*2d20*/  @!P4 IMAD.MOV.U32 R26, RZ, RZ, R2.reuse ;  /* 0x000000ffff1ac224 */ /* 0x100fe200078e0002 */
[----:B------:R-:W2:Y:S01]  /*2d30*/  @!P4 LDC.64 R24, c[0x0][0x218] ;  /* 0x00008600ff18cb82 */ /* 0x000ea20000000a00 */
[----:B------:R-:W-:-:S02]  /*2d40*/  @!P2 IMAD.MOV.U32 R20, RZ, RZ, R2 ;  /* 0x000000ffff14a224 */ /* 0x000fc400078e0002 */
[----:B------:R-:W-:-:S05]  /*2d50*/  IMAD.MOV.U32 R242, RZ, RZ, 0x7f800000 ;  /* 0x7f800000fff27424 */ /* 0x000fca00078e00ff */
[----:B------:R-:W-:Y:S01]  /*2d60*/  @P6 BAR.SYNC.DEFER_BLOCKING 0x0 ;  /* 0x0000000000006b1d */ /* 0x000fe20000010000 */
[--C-:B------:R-:W-:Y:S01]  /*2d70*/  @!P0 IMAD.MOV.U32 R18, RZ, RZ, R2.reuse ;  /* 0x000000ffff128224 */ /* 0x100fe200078e0002 */
[----:B------:R-:W-:Y:S01]  /*2d80*/  @!P3 IADD3 R16, P6, R238, 0x20, RZ ;  /* 0x00000020ee10b810 */ /* 0x000fe20007fde0ff */
[----:B------:R-:W-:Y:S01]  /*2d90*/  @!P3 IMAD.WIDE.U32 R6, R6, UR18, R2 ;  /* 0x000000120606bc25 */ /* 0x000fe2000f8e0002 */
[----:B------:R-:W-:-:S04]  /*2da0*/  @!P0 IADD3 R2, P1, R238, 0x60, RZ ;  /* 0x00000060ee028810 */ /* 0x000fc80007f3e0ff */
[----:B------:R-:W3:Y:S01]  /*2db0*/  @!P4 LDC.64 R28, c[0x0][0x220] ;  /* 0x00008800ff1ccb82 */ /* 0x000ee20000000a00 */
[--C-:B------:R-:W-:Y:S02]  /*2dc0*/  @!P2 IMAD.MOV.U32 R21, RZ, RZ, R3.reuse ;  /* 0x000000ffff15a224 */ /* 0x100fe400078e0003 */
[----:B------:R-:W-:Y:S02]  /*2dd0*/  IMAD.MOV.U32 R243, RZ, RZ, 0x7f800000 ;  /* 0x7f800000fff37424 */ /* 0x000fe400078e00ff */
[----:B------:R-:W-:Y:S02]  /*2de0*/  IMAD.MOV.U32 R240, RZ, RZ, 0x7f800000 ;  /* 0x7f800000fff07424 */ /* 0x000fe400078e00ff */
[----:B------:R-:W-:Y:S02]  /*2df0*/  IMAD.MOV.U32 R241, RZ, RZ, 0x7f800000 ;  /* 0x7f800000fff17424 */ /* 0x000fe400078e00ff */
[----:B------:R-:W-:Y:S02]  /*2e00*/  IMAD.MOV.U32 R219, RZ, RZ, 0x20 ;  /* 0x00000020ffdb7424 */ /* 0x000fe400078e00ff */
[----:B------:R-:W-:Y:S01]  /*2e10*/  IMAD.MOV.U32 R217, RZ, RZ, 0x40 ;  /* 0x00000040ffd97424 */ /* 0x000fe200078e00ff */
[----:B------:R-:W-:Y:S01]  /*2e20*/  UIADD3 UR36, -UR5, 0x80, UR36 ;  /* 0x0000008005247890 */ /* 0x000fe2000fffe124 */
[--C-:B------:R-:W-:Y:S01]  /*2e30*/  @!P4 IMAD.MOV.U32 R27, RZ, RZ, R3.reuse ;  /* 0x000000ffff1bc224 */ /* 0x100fe200078e0003 */
[----:B------:R-:W-:Y:S01]  /*2e40*/  ULDC UR28, c[0x0][0x394] ;  /* 0x0000e500001c7ab9 */ /* 0x000fe20000000800 */
[----:B------:R-:W-:Y:S01]  /*2e50*/  @!P0 IMAD.MOV.U32 R19, RZ, RZ, R3 ;  /* 0x000000ffff138224 */ /* 0x000fe200078e0003 */
[----:B------:R-:W-:Y:S01]  /*2e60*/  CS2R R158, SRZ ;  /* 0x00000000009e7805 */ /* 0x000fe2000001ff00 */
[----:B------:R-:W-:Y:S01]  /*2e70*/  @!P0 IMAD.X R3, RZ, RZ, R40, P1 ;  /* 0x000000ffff038224 */ /* 0x000fe200008e0628 */
[----:B------:R-:W-:Y:S01]  /*2e80*/  @!P2 IADD3 R22, P1, R238, 0x40, RZ ;  /* 0x00000040ee16a810 */ /* 0x000fe20007f3e0ff */
[C---:B------:R-:W-:Y:S01]  /*2e90*/  @!P2 IMAD R38, R0.reuse, UR19, R8 ;  /* 0x000000130026ac24 */ /* 0x040fe2000f8e0208 */
[----:B------:R-:W-:Y:S01]  /*2ea0*/  CS2R R156, SRZ ;  /* 0x00000000009c7805 */ /* 0x000fe2000001ff00 */
[----:B------:R-:W-:Y:S01]  /*2eb0*/  @!P2 IMAD.WIDE.U32 R20, R0, UR18, R20 ;  /* 0x000000120014ac25 */ /* 0x000fe2000f8e0014 */
[----:B------:R-:W-:-:S02]  /*2ec0*/  CS2R R162, SRZ ;  /* 0x0000000000a27805 */ /* 0x000fc4000001ff00 */
[----:B------:R-:W-:Y:S02]  /*2ed0*/  CS2R R160, SRZ ;  /* 0x0000000000a07805 */ /* 0x000fe4000001ff00 */
[----:B------:R-:W-:Y:S01]  /*2ee0*/  CS2R R154, SRZ ;  /* 0x00000000009a7805 */ /* 0x000fe2000001ff00 */
[----:B------:R-:W-:Y:S01]  /*2ef0*/  IMAD R0, R244, 0x200, R17 ;  /* 0x00000200f4007824 */ /* 0x000fe200078e0211 */
[----:B------:R-:W-:Y:S01]  /*2f00*/  CS2R R152, SRZ ;  /* 0x0000000000987805 */ /* 0x000fe2000001ff00 */
[--C-:B------:R-:W-:Y:S01]  /*2f10*/  @!P3 IMAD.X R8, RZ, RZ, R40.reuse, P6 ;  /* 0x000000ffff08b224 */ /* 0x100fe200030e0628 */
[----:B------:R-:W-:Y:S01]  /*2f20*/  ISETP.GE.AND P6, PT, R238, UR7, PT ;  /* 0x00000007ee007c0c */ /* 0x000fe2000bfc6270 */
[----:B------:R-:W-:Y:S01]  /*2f30*/  @!P2 IMAD.X R23, RZ, RZ, R40, P1 ;  /* 0x000000ffff17a224 */ /* 0x000fe200008e0628 */
[----:B------:R-:W-:Y:S01]  /*2f40*/  PLOP3.LUT P1, PT, PT, PT, UP0, 0x80, 0x0 ;  /* 0x000000000000781c */ /* 0x000fe20003f2f008 */
[----:B------:R-:W-:Y:S01]  /*2f50*/  @!P0 IMAD R3, R3, UR18, RZ ;  /* 0x0000001203038c24 */ /* 0x000fe2000f8e02ff */
[----:B------:R-:W-:Y:S01]  /*2f60*/  CS2R R150, SRZ ;  /* 0x0000000000967805 */ /* 0x000fe2000001ff00 */
[----:B------:R-:W-:Y:S01]  /*2f70*/  VIADD R9, R0, 0x2000 ;  /* 0x0000200000097836 */ /* 0x000fe20000000000 */
[----:B------:R-:W-:Y:S01]  /*2f80*/  CS2R R148, SRZ ;  /* 0x0000000000947805 */ /* 0x000fe2000001ff00 */
[C---:B------:R-:W-:Y:S01]  /*2f90*/  @!P0 IMAD R37, R2.reuse, UR19, R3 ;  /* 0x0000001302258c24 */ /* 0x040fe2000f8e0203 */
[----:B------:R-:W-:Y:S01]  /*2fa0*/  CS2R R142, SRZ ;  /* 0x00000000008e7805 */ /* 0x000fe2000001ff00 */
[----:B------:R-:W-:Y:S01]  /*2fb0*/  @!P0 IMAD.WIDE.U32 R18, R2, UR18, R18 ;  /* 0x0000001202128c25 */ /* 0x000fe2000f8e0012 */
[----:B------:R-:W-:-:S02]  /*2fc0*/  SEL R2, R9, R0, !P1 ;  /* 0x0000000009027207 */ /* 0x000fc40004800000 */
[----:B------:R-:W-:Y:S02]  /*2fd0*/  CS2R R140, SRZ ;  /* 0x00000000008c7805 */ /* 0x000fe4000001ff00 */
[----:B------:R-:W-:Y:S01]  /*2fe0*/  LEA R0, R0, UR4, 0x1 ;  /* 0x0000000400007c11 */ /* 0x000fe2000f8e08ff */
[----:B------:R-:W-:Y:S01]  /*2ff0*/  IMAD.IADD R5, R5, 0x1, R12 ;  /* 0x0000000105057824 */ /* 0x000fe200078e020c */
[----:B------:R-:W-:Y:S01]  /*3000*/  LEA R227, R2, UR4, 0x1 ;  /* 0x0000000402e37c11 */ /* 0x000fe2000f8e08ff */
[----:B------:R-:W-:Y:S01]  /*3010*/  @!P3 IMAD R8, R8, UR12, RZ ;  /* 0x0000000c0808bc24 */ /* 0x000fe2000f8e02ff */
[----:B------:R-:W-:Y:S01]  /*3020*/  CS2R R146, SRZ ;  /* 0x0000000000927805 */ /* 0x000fe2000001ff00 */
[----:B------:R-:W-:Y:S01]  /*3030*/  @P6 STS.128 [R0+0x8000], RZ ;  /* 0x008000ff00006388 */ /* 0x000fe20000000c00 */
[----:B------:R-:W-:Y:S01]  /*3040*/  @!P3 IMAD.MOV.U32 R12, RZ, RZ, R4 ;  /* 0x000000ffff0cb224 */ /* 0x000fe200078e0004 */
[----:B------:R-:W-:Y:S01]  /*3050*/  CS2R R144, SRZ ;  /* 0x0000000000907805 */ /* 0x000fe2000001ff00 */
[----:B------:R-:W-:Y:S01]  /*3060*/  @!P3 IMAD.MOV.U32 R13, RZ, RZ, R5 ;  /* 0x000000ffff0db224 */ /* 0x000fe200078e0005 */
[----:B------:R-:W-:Y:S01]  /*3070*/  @P6 STS.128 [R0+0xa000], RZ ;  /* 0x00a000ff00006388 */ /* 0x000fe20000000c00 */
[C---:B------:R-:W-:Y:S01]  /*3080*/  @!P3 IMAD R39, R16.reuse, UR13, R8 ;  /* 0x0000000d1027bc24 */ /* 0x040fe2000f8e0208 */
[----:B------:R-:W-:Y:S01]  /*3090*/  CS2R R138, SRZ ;  /* 0x00000000008a7805 */ /* 0x000fe2000001ff00 */
[----:B------:R-:W-:Y:S01]  /*30a0*/  IMAD.U32 R8, RZ, RZ, UR22 ;  /* 0x00000016ff087e24 */ /* 0x000fe2000f8e00ff */
[----:B------:R-:W-:Y:S01]  /*30b0*/  @!PT LDS RZ, [RZ] ;  /* 0x00000000fffff984 */ /* 0x000fe20000000800 */
[----:B------:R-:W-:Y:S01]  /*30c0*/  @!PT LDS RZ, [RZ] ;  /* 0x00000000fffff984 */ /* 0x000fe20000000800 */
[----:B------:R-:W-:Y:S01]  /*30d0*/  @!PT LDS RZ, [RZ] ;  /* 0x00000000fffff984 */ /* 0x000fe20000000800 */
[----:B------:R-:W-:Y:S01]  /*30e0*/  @!P6 LDGSTS.E.BYPASS.LTC128B.128 [R0+0x8000], desc[UR8][R228.64] ;  /* 0x08000000e400efae */ /* 0x000fe2000b901d48 */
[----:B------:R-:W-:Y:S01]  /*30f0*/  @!P2 IMAD R3, R23, UR12, RZ ;  /* 0x0000000c1703ac24 */ /* 0x000fe2000f8e02ff */
[----:B------:R-:W-:Y:S01]  /*3100*/  CS2R R136, SRZ ;  /* 0x0000000000887805 */ /* 0x000fe2000001ff00 */
[----:B------:R-:W-:Y:S01]  /*3110*/  @!P3 IMAD.WIDE.U32 R16, R16, UR12, R12 ;  /* 0x0000000c1010bc25 */ /* 0x000fe2000f8e000c */
[----:B------:R-:W-:Y:S01]  /*3120*/  @!P6 LDGSTS.E.BYPASS.LTC128B.128 [R0+0xa000], desc[UR8][R228.64+0x80] ;  /* 0x0a000080e400efae */ /* 0x000fe2000b901d48 */
[----:B------:R-:W4:Y:S01]  /*3130*/  @!P3 LDC.64 R12, c[0x0][0x218] ;  /* 0x00008600ff0cbb82 */ /* 0x000f220000000a00 */
[----:B------:R-:W-:Y:S01]  /*3140*/  CS2R R134, SRZ ;  /* 0x0000000000867805 */ /* 0x000fe2000001ff00 */
[----:B------:R-:W-:Y:S01]  /*3150*/  @!P2 IMAD R35, R22, UR13, R3 ;  /* 0x0000000d1623ac24 */ /* 0x000fe2000f8e0203 */
[----:B------:R-:W-:Y:S01]  /*3160*/  @P5 STS.128 [R0+0x9000], RZ ;  /* 0x009000ff00005388 */ /* 0x000fe20000000c00 */
[----:B------:R-:W-:Y:S01]  /*3170*/  @!P2 IMAD.MOV.U32 R14, RZ, RZ, R4 ;  /* 0x000000ffff0ea224 */ /* 0x000fe200078e0004 */
[----:B------:R-:W-:Y:S01]  /*3180*/  CS2R R132, SRZ ;  /* 0x0000000000847805 */ /* 0x000fe2000001ff00 */
[----:B------:R-:W-:Y:S01]  /*3190*/  @!P2 IMAD.MOV.U32 R15, RZ, RZ, R5 ;  /* 0x000000ffff0fa224 */ /* 0x000fe200078e0005 */
[----:B------:R-:W-:Y:S01]  /*31a0*/  @P5 STS.128 [R0+0xb000], RZ ;  /* 0x00b000ff00005388 */ /* 0x000fe20000000c00 */
[----:B------:R-:W-:Y:S01]  /*31b0*/  @!P4 IMAD R9, R40, UR12, RZ ;  /* 0x0000000c2809cc24 */ /* 0x000fe2000f8e02ff */
[----:B------:R-:W-:Y:S01]  /*31c0*/  CS2R R126, SRZ ;  /* 0x00000000007e7805 */ /* 0x000fe2000001ff00 */
[----:B------:R-:W-:Y:S01]  /*31d0*/  @!P2 IMAD.WIDE.U32 R22, R22, UR12, R14 ;  /* 0x0000000c1616ac25 */ /* 0x000fe2000f8e000e */
[----:B------:R-:W-:Y:S01]  /*31e0*/  @!PT LDS RZ, [RZ] ;  /* 0x00000000fffff984 */ /* 0x000fe20000000800 */
[----:B------:R-:W-:Y:S01]  /*31f0*/  @!PT LDS RZ, [RZ] ;  /* 0x00000000fffff984 */ /* 0x000fe20000000800 */
[----:B------:R-:W-:Y:S01]  /*3200*/  @!PT LDS RZ, [RZ] ;  /* 0x00000000fffff984 */ /* 0x000fe20000000800 */
[----:B------:R-:W-:Y:S01]  /*3210*/  @!P5 LDGSTS.E.BYPASS.LTC128B.128 [R0+0x9000], desc[UR8][R10.64] ;  /* 0x090000000a00dfae */ /* 0x000fe2000b901d48 */
[----:B------:R-:W-:-:S02]  /*3220*/  CS2R R124, SRZ ;  /* 0x00000000007c7805 */ /* 0x000fc4000001ff00 */
[----:B------:R-:W-:Y:S01]  /*3230*/  CS2R R130, SRZ ;  /* 0x0000000000827805 */ /* 0x000fe2000001ff00 */
[----:B------:R-:W-:Y:S01]  /*3240*/  @!P0 IMAD.MOV.U32 R32, RZ, RZ, R4 ;  /* 0x000000ffff208224 */ /* 0x000fe200078e0004 */
[----:B------:R1:W-:Y:S01]  /*3250*/  @!P5 LDGSTS.E.BYPASS.LTC128B.128 [R0+0xb000], desc[UR8][R10.64+0x80] ;  /* 0x0b0000800a00dfae */ /* 0x0003e2000b901d48 */
[--C-:B------:R-:W-:Y:S01]  /*3260*/  @!P0 IMAD.MOV.U32 R33, RZ, RZ, R5.reuse ;  /* 0x000000ffff218224 */ /* 0x100fe200078e0005 */
[----:B------:R-:W-:Y:S01]  /*3270*/  CS2R R128, SRZ ;  /* 0x0000000000807805 */ /* 0x000fe2000001ff00 */
[----:B------:R-:W-:Y:S01]  /*3280*/  @!P3 IMAD.IADD R7, R7, 0x1, R34 ;  /* 0x000000010707b824 */ /* 0x000fe200078e0222 */
[----:B------:R-:W-:Y:S01]  /*3290*/  @P6 STS [R227], RZ ;  /* 0x000000ffe3006388 */ /* 0x000fe20000000800 */
[----:B------:R-:W-:Y:S01]  /*32a0*/  @!P4 IMAD.WIDE.U32 R4, R238, UR12, R4 ;  /* 0x0000000cee04cc25 */ /* 0x000fe2000f8e0004 */
        /* <DEDUP_REMOVED lines=20> */
[----:B------:R-:W-:Y:S01]  /*33f0*/  CS2R R96, SRZ ;  /* 0x0000000000607805 */ /* 0x000fe2000001ff00 */
[----:B-1----:R-:W-:Y:S01]  /*3400*/  @!P4 IMAD R10, R40, UR18, RZ ;  /* 0x00000012280acc24 */ /* 0x002fe2000f8e02ff */
[----:B------:R-:W-:Y:S01]  /*3410*/  @P6 STS [R227+0x2008], RZ ;  /* 0x002008ffe3006388 */ /* 0x000fe20000000800 */
[C---:B------:R-:W-:Y:S01]  /*3420*/  @!P4 IMAD R11, R238.reuse, UR13, R9 ;  /* 0x0000000dee0bcc24 */ /* 0x040fe2000f8e0209 */
[----:B------:R-:W-:Y:S01]  /*3430*/  CS2R R90, SRZ ;  /* 0x00000000005a7805 */ /* 0x000fe2000001ff00 */
[----:B------:R-:W-:Y:S01]  /*3440*/  @!P4 IMAD R10, R238, UR19, R10 ;  /* 0x00000013ee0acc24 */ /* 0x000fe2000f8e020a */
        /* <DEDUP_REMOVED lines=12> */
[----:B------:R-:W-:Y:S02]  /*3510*/  @!P5 IADD3 R2, P6, R230, UR10, RZ ;  /* 0x0000000ae602dc10 */ /* 0x000fe4000ffde0ff */
[----:B------:R-:W-:Y:S02]  /*3520*/  CS2R R80, SRZ ;  /* 0x0000000000507805 */ /* 0x000fe4000001ff00 */
        /* <DEDUP_REMOVED lines=9> */
[----:B------:R-:W-:Y:S01]  /*35c0*/  @P5 STS [R227+0x1008], RZ ;  /* 0x001008ffe3005388 */ /* 0x000fe20000000800 */
[----:B------:R-:W-:Y:S01]  /*35d0*/  @!P0 IMAD.X R8, RZ, RZ, R40, P6 ;  /* 0x000000ffff088224 */ /* 0x000fe200030e0628 */
[----:B------:R-:W-:-:S02]  /*35e0*/  CS2R R60, SRZ ;  /* 0x00000000003c7805 */ /* 0x000fc4000001ff00 */
[----:B------:R-:W-:Y:S01]  /*35f0*/  CS2R R66, SRZ ;  /* 0x0000000000427805 */ /* 0x000fe2000001ff00 */
[----:B------:R-:W-:Y:S01]  /*3600*/  @P5 STS [R227+0x100c], RZ ;  /* 0x00100cffe3005388 */ /* 0x000fe20000000800 */
[----:B------:R-:W-:Y:S01]  /*3610*/  @!P0 IMAD R9, R8, UR12, RZ ;  /* 0x0000000c08098c24 */ /* 0x000fe2000f8e02ff */
        /* <DEDUP_REMOVED lines=11> */
[----:B------:R-:W-:Y:S01]  /*36d0*/  CS2R R48, SRZ ;  /* 0x0000000000307805 */ /* 0x000fe2000001ff00 */
[----:B------:R-:W-:Y:S01]  /*36e0*/  UMOV UR19, UR28 ;  /* 0x0000001c00137c82 */ /* 0x000fe20008000000 */
[----:B------:R-:W-:Y:S01]  /*36f0*/  UIADD3 UR36, UR36, -UR37, URZ ;  /* 0x8000002524247290 */ /* 0x000fe2000fffe03f */
[----:B------:R-:W-:Y:S01]  /*3700*/  @P5 STS [R227+0x300c], RZ ;  /* 0x00300cffe3005388 */ /* 0x000fe20000000800 */
[----:B------:R-:W-:Y:S01]  /*3710*/  ULDC UR41, c[0x0][0x398] ;  /* 0x0000e60000297ab9 */ /* 0x000fe20000000800 */
[----:B------:R-:W-:Y:S01]  /*3720*/  ULDC UR39, c[0x0][0x2dc] ;  /* 0x0000b70000277ab9 */ /* 0x000fe20000000800 */
[----:B------:R-:W-:Y:S01]  /*3730*/  ULDC UR11, c[0x0][0x2ec] ;  /* 0x0000bb00000b7ab9 */ /* 0x000fe20000000800 */
[----:B------:R-:W-:Y:S01]  /*3740*/  @!PT LDS RZ, [RZ] ;  /* 0x00000000fffff984 */ /* 0x000fe20000000800 */
[----:B------:R-:W-:Y:S01]  /*3750*/  @!PT LDS RZ, [RZ] ;  /* 0x00000000fffff984 */ /* 0x000fe20000000800 */
[----:B------:R-:W-:Y:S01]  /*3760*/  @!PT LDS RZ, [RZ] ;  /* 0x00000000fffff984 */ /* 0x000fe20000000800 */
[----:B------:R-:W-:Y:S04]  /*3770*/  @!P5 LDGSTS.E.BYPASS.LTC128B.128 [R227+0x1000], desc[UR8][R2.64] ;  /* 0x0100000002e3dfae */ /* 0x000fe8000b901d48 */
[----:B------:R1:W-:Y:S01]  /*3780*/  @!P5 LDGSTS.E.BYPASS.LTC128B.128 [R227+0x3000], desc[UR8][R2.64+0x80] ;  /* 0x0300008002e3dfae */ /* 0x0003e2000b901d48 */
[----:B----4-:R-:W-:-:S03]  /*3790*/  @!P3 LEA R12, P5, R6, R12, 0x1 ;  /* 0x0000000c060cb211 */ /* 0x010fc600078a08ff */
[----:B------:R-:W-:Y:S01]  /*37a0*/  @P4 STS.128 [R0+0xc000], RZ ;  /* 0x00c000ff00004388 */ /* 0x000fe20000000c00 */
[----:B------:R-:W-:-:S03]  /*37b0*/  @!P3 LEA.HI.X R13, R6, R13, R7, 0x1, P5 ;  /* 0x0000000d060db211 */ /* 0x000fc600028f0c07 */
[----:B------:R-:W-:Y:S01]  /*37c0*/  @P4 STS.128 [R0+0x10000], RZ ;  /* 0x010000ff00004388 */ /* 0x000fe20000000c00 */
[----:B-1----:R-:W-:Y:S02]  /*37d0*/  @!P4 IMAD.WIDE.U32 R2, R238, UR18, R26 ;  /* 0x00000012ee02cc25 */ /* 0x002fe4000f8e001a */
[----:B------:R-:W1:Y:S02]  /*37e0*/  @!P0 LDC.64 R26, c[0x0][0x218] ;  /* 0x00008600ff1a8b82 */ /* 0x000e640000000a00 */
[----:B------:R-:W-:Y:S01]  /*37f0*/  @!P4 IMAD.IADD R10, R3, 0x1, R10 ;  /* 0x00000001030ac824 */ /* 0x000fe200078e020a */
[----:B--2---:R-:W-:Y:S01]  /*3800*/  @!P4 LEA R8, P6, R2, R24, 0x1 ;  /* 0x000000180208c211 */ /* 0x004fe200078c08ff */
[----:B------:R-:W-:Y:S02]  /*3810*/  @!P0 IMAD R24, R14, UR13, R9 ;  /* 0x0000000d0e188c24 */ /* 0x000fe4000f8e0209 */
[----:B------:R-:W-:Y:S01]  /*3820*/  @!P4 IMAD.IADD R3, R5, 0x1, R11 ;  /* 0x000000010503c824 */ /* 0x000fe200078e020b */
[----:B------:R-:W-:Y:S01]  /*3830*/  @!P4 LEA.HI.X R9, R2, R25, R10, 0x1, P6 ;  /* 0x000000190209c211 */ /* 0x000fe200030f0c0a */
[----:B------:R-:W-:Y:S01]  /*3840*/  @!P2 IMAD.IADD R2, R21, 0x1, R38 ;  /* 0x000000011502a824 */ /* 0x000fe200078e0226 */
[----:B---3--:R-:W-:Y:S01]  /*3850*/  @!P4 LEA R10, P5, R4, R28, 0x1 ;  /* 0x0000001c040ac211 */ /* 0x008fe200078a08ff */
[----:B------:R-:W-:Y:S01]  /*3860*/  @!P0 IMAD.WIDE.U32 R14, R14, UR12, R32 ;  /* 0x0000000c0e0e8c25 */ /* 0x000fe2000f8e0020 */
[----:B------:R-:W-:Y:S01]  /*3870*/  @!P2 LEA R6, P6, R20, R30, 0x1 ;  /* 0x0000001e1406a211 */ /* 0x000fe200078c08ff */
[----:B------:R-:W-:Y:S01]  /*3880*/  @!PT LDS RZ, [RZ] ;  /* 0x00000000fffff984 */ /* 0x000fe20000000800 */
[----:B------:R-:W-:Y:S01]  /*3890*/  @!PT LDS RZ, [RZ] ;  /* 0x00000000fffff984 */ /* 0x000fe20000000800 */
[----:B------:R-:W-:Y:S01]  /*38a0*/  @!PT LDS RZ, [RZ] ;  /* 0x00000000fffff984 */ /* 0x000fe20000000800 */
[----:B------:R-:W-:Y:S01]  /*38b0*/  @!P4 LDGSTS.E.BYPASS.LTC128B.128 [R0+0xc000], desc[UR8][R8.64] ;  /* 0x0c0000000800cfae */ /* 0x000fe2000b901d48 */
[----:B------:R-:W-:Y:S01]  /*38c0*/  @!P4 LEA.HI.X R11, R4, R29, R3, 0x1, P5 ;  /* 0x0000001d040bc211 */ /* 0x000fe200028f0c03 */
[----:B------:R-:W-:Y:S01]  /*38d0*/  @!P0 IMAD.IADD R3, R19, 0x1, R37 ;  /* 0x0000000113038824 */ /* 0x000fe200078e0225 */
[----:B------:R-:W-:Y:S01]  /*38e0*/  @!P2 LEA.HI.X R7, R20, R31, R2, 0x1, P6 ;  /* 0x0000001f1407a211 */ /* 0x000fe200030f0c02 */
[----:B------:R2:W-:Y:S01]  /*38f0*/  @!P4 LDGSTS.E.BYPASS.LTC128B.128 [R0+0x10000], desc[UR8][R8.64+0x80] ;  /* 0x100000800800cfae */ /* 0x0005e2000b901d48 */
[----:B------:R-:W3:Y:S01]  /*3900*/  @!P2 LDC.64 R4, c[0x0][0x220] ;  /* 0x00008800ff04ab82 */ /* 0x000ee20000000a00 */
[----:B------:R-:W-:-:S02]  /*3910*/  ULDC.U8 UR12, c[0x0][0x388] ;  /* 0x0000e200000c7ab9 */ /* 0x000fc40000000000 */
[----:B------:R-:W-:Y:S01]  /*3920*/  @P3 STS.128 [R0+0xd000], RZ ;  /* 0x00d000ff00003388 */ /* 0x000fe20000000c00 */
[----:B-1----:R-:W-:-:S03]  /*3930*/  @!P0 LEA R2, P5, R18, R26, 0x1 ;  /* 0x0000001a12028211 */ /* 0x002fc600078a08ff */
[----:B------:R-:W-:Y:S01]  /*3940*/  @P3 STS.128 [R0+0x11000], RZ ;  /* 0x011000ff00003388 */ /* 0x000fe20000000c00 */
[----:B------:R-:W-:-:S03]  /*3950*/  @!P0 LEA.HI.X R3, R18, R27, R3, 0x1, P5 ;  /* 0x0000001b12038211 */ /* 0x000fc600028f0c03 */
        /* <DEDUP_REMOVED lines=35> */
[----:B---3--:R-:W-:Y:S02]  /*3b90*/  @!P2 LEA R4, P5, R22, R4, 0x1 ;  /* 0x000000041604a211 */ /* 0x008fe400078a08ff */
[----:B-1----:R-:W-:Y:S01]  /*3ba0*/  @!P0 LEA R2, P4, R14, R12, 0x1 ;  /* 0x0000000c0e028211 */ /* 0x002fe200078808ff */
        /* <DEDUP_REMOVED lines=54> */
[----:B------:R-:W-:-:S04]  /*3f10*/  CS2R R42, SRZ ;  /* 0x00000000002a7805 */ /* 0x000fc8000001ff00 */
[----:B------:R-:W-:Y:S02]  /*3f20*/  SEL R0, R0, R218, !P1 ;  /* 0x000000da00007207 */ /* 0x000fe40004800000 */
[----:B------:R-:W-:Y:S02]  /*3f30*/  CS2R R40, SRZ ;  /* 0x0000000000287805 */ /* 0x000fe4000001ff00 */
[----:B------:R-:W-:Y:S02]  /*3f40*/  CS2R R38, SRZ ;  /* 0x0000000000267805 */ /* 0x000fe4000001ff00 */
[----:B------:R-:W-:Y:S02]  /*3f50*/  SEL R219, R219, 0xffffffe0, !P0 ;  /* 0xffffffe0dbdb7807 */ /* 0x000fe40004000000 */
[----:B------:R-:W-:Y:S02]  /*3f60*/  LEA R212, R0, UR4, 0x1 ;  /* 0x0000000400d47c11 */ /* 0x000fe4000f8e08ff */
[----:B------:R-:W-:-:S02]  /*3f70*/  SEL R217, R217, 0xffffffc0, !P2 ;  /* 0xffffffc0d9d97807 */ /* 0x000fc40005000000 */
[----:B--2---:R-:W-:Y:S02]  /*3f80*/  R2UR UR34, R9 ;  /* 0x00000000092272ca */ /* 0x004fe400000e0000 */
[----:B----4-:R-:W-:Y:S02]  /*3f90*/  IADD3 R248, P4, P3, R4, UR7, R36 ;  /* 0x0000000704f87c10 */ /* 0x010fe4000fb9e024 */
[----:B------:R-:W-:Y:S02]  /*3fa0*/  R2UR UR7, R8 ;  /* 0x00000000080772ca */ /* 0x000fe400000e0000 */
[----:B------:R-:W-:Y:S01]  /*3fb0*/  IADD3.X R245, R5, UR10, R2, P4, P3 ;  /* 0x0000000a05f57c10 */ /* 0x000fe2000a7e6402 */
[----:B------:R-:W-:Y:S01]  /*3fc0*/  VIADD R2, R220, 0x2000 ;  /* 0x00002000dc027836 */ /* 0x000fe20000000000 */
[----:B------:R-:W-:-:S04]  /*3fd0*/  CS2R R36, SRZ ;  /* 0x0000000000247805 */ /* 0x000fc8000001ff00 */
[----:B------:R-:W-:Y:S01]  /*3fe0*/  SEL R2, R2, R220, !P1 ;  /* 0x000000dc02027207 */ /* 0x000fe20004800000 */
[----:B------:R-:W-:-:S03]  /*3ff0*/  UIADD3 UR38, UR34, -0x4498517b, URZ ;  /* 0xbb67ae8522267890 */ /* 0x000fc6000fffe03f */
[----:B------:R-:W-:Y:S02]  /*4000*/  LEA R211, R2, UR4, 0x1 ;  /* 0x0000000402d37c11 */ /* 0x000fe4000f8e08ff */
[----:B------:R-:W-:Y:S01]  /*4010*/  LOP3.LUT R245, R245, UR7, RZ, 0x3c, !PT ;  /* 0x00000007f5f57c12 */ /* 0x000fe2000f8e3cff */
[----:B------:R-:W-:Y:S02]  /*4020*/  UIADD3 UR33, UR7, -0x61c88647, URZ ;  /* 0x9e3779b907217890 */ /* 0x000fe4000fffe03f */
[----:B------:R-:W-:Y:S02]  /*4030*/  UIADD3 UR37, UR7, 0x3c6ef372, URZ ;  /* 0x3c6ef37207257890 */ /* 0x000fe4000fffe03f */
[----:B------:R-:W-:Y:S02]  /*4040*/  UIADD3 UR32, UR34, 0x76cf5d0a, URZ ;  /* 0x76cf5d0a22207890 */ /* 0x000fe4000fffe03f */
[----:B------:R-:W-:Y:S02]  /*4050*/  UIADD3 UR31, UR7, -0x255992d5, URZ ;  /* 0xdaa66d2b071f7890 */ /* 0x000fe4000fffe03f */
[----:B------:R-:W-:-:S02]  /*4060*/  UIADD3 UR30, UR34, 0x32370b8f, URZ ;  /* 0x32370b8f221e7890 */ /* 0x000fc4000fffe03f */
[----:B------:R-:W-:Y:S02]  /*4070*/  UIADD3 UR29, UR7, 0x78dde6e4, URZ ;  /* 0x78dde6e4071d7890 */ /* 0x000fe4000fffe03f */
[----:B------:R-:W-:Y:S02]  /*4080*/  UIADD3 UR28, UR34, -0x126145ec, URZ ;  /* 0xed9eba14221c7890 */ /* 0x000fe4000fffe03f */
[----:B------:R-:W-:Y:S02]  /*4090*/  UIADD3 UR27, UR7, 0x1715609d, URZ ;  /* 0x1715609d071b7890 */ /* 0x000fe4000fffe03f */
[----:B------:R-:W-:Y:S02]  /*40a0*/  UIADD3 UR26, UR34, -0x56f99767, URZ ;  /* 0xa9066899221a7890 */ /* 0x000fe4000fffe03f */
[----:B------:R-:W-:Y:S02]  /*40b0*/  UIADD3 UR24, UR34, 0x646e171e, URZ ;  /* 0x646e171e22187890 */ /* 0x000fe4000fffe03f */
[----:B------:R-:W-:-:S12]  /*40c0*/  UIADD3 UR25, UR7, -0x4ab325aa, URZ ;  /* 0xb54cda5607197890 */ /* 0x000fd8000fffe03f */
.L_x_1811:
[----:B------:R-:W0:Y:S01]  /*40d0*/  LDGDEPBAR ;  /* 0x00000000000079af */ /* 0x000e220000000000 */
[C---:B------:R-:W-:Y:S01]  /*40e0*/  IADD3 R0, R212.reuse, R219, RZ ;  /* 0x000000dbd4007210 */ /* 0x040fe20007ffe0ff */
[----:B------:R-:W-:Y:S01]  /*40f0*/  IMAD.U32 R2, RZ, RZ, UR21 ;  /* 0x00000015ff027e24 */ /* 0x000fe2000f8e00ff */
[----:B------:R-:W-:Y:S01]  /*4100*/  MOV R237, R200 ;  /* 0x000000c800ed7202 */ /* 0x000fe20000000f00 */
[----:B------:R-:W-:Y:S01]  /*4110*/  IMAD.U32 R3, RZ, RZ, UR20 ;  /* 0x00000014ff037e24 */ /* 0x000fe2000f8e00ff */
[----:B------:R-:W-:Y:S01]  /*4120*/  USHF.L.U32 UR7, UR6, 0x6, URZ ;  /* 0x0000000606077899 */ /* 0x000fe2000800063f */
[----:B------:R-:W-:Y:S01]  /*4130*/  IMAD.MOV.U32 R236, RZ, RZ, R201 ;  /* 0x000000ffffec7224 */ /* 0x000fe200078e00c9 */
[C---:B------:R-:W-:Y:S01]  /*4140*/  LEA R2, P0, R239.reuse, R2, 0x2 ;  /* 0x00000002ef027211 */ /* 0x040fe200078010ff */
[----:B------:R-:W-:Y:S01]  /*4150*/  UMOV UR13, UR59 ;  /* 0x0000003b000d7c82 */ /* 0x000fe20008000000 */
[----:B------:R-:W-:Y:S02]  /*4160*/  UISETP.GE.AND UP0, UPT, UR7, UR36, UPT ;  /* 0x000000240700728c */ /* 0x000fe4000bf06270 */
[----:B------:R-:W-:Y:S04]  /*4170*/  LEA.HI.X.SX32 R3, R239, R3, 0x2, P0 ;  /* 0x00000003ef037211 */ /* 0x000fe800000f16ff */
        /* <DEDUP_REMOVED lines=120> */
.L_x_1807:
        /* <DEDUP_REMOVED lines=132> */
.L_x_1808:
[C---:B------:R-:W-:Y:S01]  /*5140*/  FSETP.NEU.FTZ.AND P0, PT, R242.reuse, -INF , PT ;  /* 0xff800000f200780b */ /* 0x040fe20003f1d000 */
[----:B------:R-:W-:Y:S01]  /*5150*/  FMUL.FTZ R164, R242, 1.4426950216293334961 ;  /* 0x3fb8aa3bf2a47820 */ /* 0x000fe20000410000 */
[----:B------:R-:W-:Y:S01]  /*5160*/  FSETP.NEU.FTZ.AND P1, PT, R240, -INF , PT ;  /* 0xff800000f000780b */ /* 0x000fe20003f3d000 */
[----:B------:R-:W-:Y:S04]  /*5170*/  IMAD.WIDE.U32 R166, R248, -0x2daee0ad, RZ ;  /* 0xd2511f53f8a67825 */ /* 0x000fe800078e00ff */
[----:B------:R-:W-:Y:S01]  /*5180*/  FMUL.FTZ R2, R240, 1.4426950216293334961 ;  /* 0x3fb8aa3bf0027820 */ /* 0x000fe20000410000 */
[----:B------:R-:W-:Y:S01]  /*5190*/  UISETP.GT.AND UP3, UPT, UR6, UR23, UPT ;  /* 0x000000170600728c */ /* 0x000fe2000bf64270 */
[----:B------:R-:W-:Y:S01]  /*51a0*/  FSEL R164, R164, RZ, P0 ;  /* 0x000000ffa4a47208 */ /* 0x000fe20000000000 */
[C---:B------:R-:W-:Y:S01]  /*51b0*/  FMUL.FTZ R3, R243.reuse, 1.4426950216293334961 ;  /* 0x3fb8aa3bf3037820 */ /* 0x040fe20000410000 */
[----:B------:R-:W-:Y:S01]  /*51c0*/  FSETP.NEU.FTZ.AND P0, PT, R243, -INF , PT ;  /* 0xff800000f300780b */ /* 0x000fe20003f1d000 */
[----:B------:R-:W-:Y:S01]  /*51d0*/  FMUL.FTZ R0, R241, 1.4426950216293334961 ;  /* 0x3fb8aa3bf1007820 */ /* 0x000fe20000410000 */
[----:B------:R-:W-:Y:S01]  /*51e0*/  FSEL R2, R2, RZ, P1 ;  /* 0x000000ff02027208 */ /* 0x000fe20000800000 */
[--C-:B------:R-:W-:Y:S01]  /*51f0*/  FFMA.FTZ R16, R16, UR11, -R164.reuse ;  /* 0x0000000b10107c23 */ /* 0x100fe200080108a4 */
[----:B------:R-:W-:Y:S01]  /*5200*/  FSEL R3, R3, RZ, P0 ;  /* 0x000000ff03037208 */ /* 0x000fe20000000000 */
[----:B------:R-:W-:Y:S01]  /*5210*/  FFMA.FTZ R20, R20, UR11, -R164 ;  /* 0x0000000b14147c23 */ /* 0x000fe200080108a4 */
[----:B------:R-:W-:Y:S01]  /*5220*/  FSETP.NEU.FTZ.AND P0, PT, R241, -INF , PT ;  /* 0xff800000f100780b */ /* 0x000fe20003f1d000 */
[----:B------:R1:W-:Y:S01]  /*5230*/  MUFU.EX2 R205, R16 ;  /* 0x0000001000cd7308 */ /* 0x0003e20000000800 */
[----:B------:R-:W-:Y:S01]  /*5240*/  FFMA.FTZ R28, R28, UR11, -R2 ;  /* 0x0000000b1c1c7c23 */ /* 0x000fe20008010802 */
[--C-:B------:R-:W-:Y:S01]  /*5250*/  FFMA.FTZ R35, R35, UR11, -R3.reuse ;  /* 0x0000000b23237c23 */ /* 0x100fe20008010803 */
[----:B------:R-:W-:Y:S01]  /*5260*/  FSEL R0, R0, RZ, P0 ;  /* 0x000000ff00007208 */ /* 0x000fe20000000000 */
[--C-:B------:R-:W-:Y:S01]  /*5270*/  FFMA.FTZ R34, R34, UR11, -R3.reuse ;  /* 0x0000000b22227c23 */ /* 0x100fe20008010803 */
[--C-:B------:R-:W-:Y:S01]  /*5280*/  FFMA.FTZ R19, R19, UR11, -R3.reuse ;  /* 0x0000000b13137c23 */ /* 0x100fe20008010803 */
[--C-:B------:R-:W-:Y:S01]  /*5290*/  FFMA.FTZ R23, R23, UR11, -R3.reuse ;  /* 0x0000000b17177c23 */ /* 0x100fe20008010803 */
[--C-:B------:R-:W-:Y:S03]  /*52a0*/  FFMA.FTZ R18, R18, UR11, -R3.reuse ;  /* 0x0000000b12127c23 */ /* 0x100fe60008010803 */
[----:B------:R2:W-:Y:S01]  /*52b0*/  MUFU.EX2 R221, R20 ;  /* 0x0000001400dd7308 */ /* 0x0005e20000000800 */
[--C-:B------:R-:W-:Y:S01]  /*52c0*/  FFMA.FTZ R32, R32, UR11, -R164.reuse ;  /* 0x0000000b20207c23 */ /* 0x100fe200080108a4 */
[--C-:B------:R-:W-:Y:S01]  /*52d0*/  FFMA.FTZ R33, R33, UR11, -R164.reuse ;  /* 0x0000000b21217c23 */ /* 0x100fe200080108a4 */
[--C-:B------:R-:W-:Y:S01]  /*52e0*/  FFMA.FTZ R192, R17, UR11, -R164.reuse ;  /* 0x0000000b11c07c23 */ /* 0x100fe200080108a4 */
[----:B------:R-:W-:Y:S01]  /*52f0*/  FFMA.FTZ R190, R21, UR11, -R164 ;  /* 0x0000000b15be7c23 */ /* 0x000fe200080108a4 */
[--C-:B------:R-:W-:Y:S01]  /*5300*/  FFMA.FTZ R181, R8, UR11, -R2.reuse ;  /* 0x0000000b08b57c23 */ /* 0x100fe20008010802 */
[--C-:B------:R-:W-:Y:S01]  /*5310*/  FFMA.FTZ R177, R9, UR11, -R2.reuse ;  /* 0x0000000b09b17c23 */ /* 0x100fe20008010802 */
[--C-:B------:R-:W-:Y:S03]  /*5320*/  FFMA.FTZ R17, R12, UR11, -R2.reuse ;  /* 0x0000000b0c117c23 */ /* 0x100fe60008010802 */
[----:B------:R3:W-:Y:S01]  /*5330*/  MUFU.EX2 R223, R28 ;  /* 0x0000001c00df7308 */ /* 0x0007e20000000800 */
[----:B-1----:R-:W-:Y:S02]  /*5340*/  IMAD.U32 R16, RZ, RZ, UR17 ;  /* 0x00000011ff107e24 */ /* 0x002fe4000f8e00ff */
[----:B------:R-:W-:Y:S01]  /*5350*/  FFMA.FTZ R179, R13, UR11, -R2 ;  /* 0x0000000b0db37c23 */ /* 0x000fe20008010802 */
[--C-:B------:R-:W-:Y:S01]  /*5360*/  FFMA.FTZ R15, R15, UR11, -R0.reuse ;  /* 0x0000000b0f0f7c23 */ /* 0x100fe20008010800 */
[----:B------:R-:W-:Y:S01]  /*5370*/  FFMA.FTZ R185, R14, UR11, -R0 ;  /* 0x0000000b0eb97c23 */ /* 0x000fe20008010800 */
[----:B------:R-:W-:Y:S02]  /*5380*/  IMAD R16, R16, 0x4, R244 ;  /* 0x0000000410107824 */ /* 0x000fe400078e02f4 */
[--C-:B------:R-:W-:Y:S01]  /*5390*/  FFMA.FTZ R31, R31, UR11, -R0.reuse ;  /* 0x0000000b1f1f7c23 */ /* 0x100fe20008010800 */
[--C-:B------:R-:W-:Y:S01]  /*53a0*/  FFMA.FTZ R178, R10, UR11, -R0.reuse ;  /* 0x0000000b0ab27c23 */ /* 0x100fe20008010800 */
[----:B------:R-:W1:Y:S01]  /*53b0*/  MUFU.EX2 R226, R32 ;  /* 0x0000002000e27308 */ /* 0x000e620000000800 */
[----:B------:R-:W-:Y:S01]  /*53c0*/  FFMA.FTZ R180, R11, UR11, -R0 ;  /* 0x0000000b0bb47c23 */ /* 0x000fe20008010800 */
[----:B--2---:R-:W-:Y:S01]  /*53d0*/  LOP3.LUT R20, R167, UR34, R16, 0x96, !PT ;  /* 0x00000022a7147c12 */ /* 0x004fe2000f8e9610 */
[--C-:B------:R-:W-:Y:S01]  /*53e0*/  FFMA.FTZ R16, R7, UR11, -R3.reuse ;  /* 0x0000000b07107c23 */ /* 0x100fe20008010803 */
[--C-:B------:R-:W-:Y:S01]  /*53f0*/  FFMA.FTZ R7, R4, UR11, -R164.reuse ;  /* 0x0000000b04077c23 */ /* 0x100fe200080108a4 */
[----:B------:R-:W-:Y:S01]  /*5400*/  FFMA.FTZ R164, R5, UR11, -R164 ;  /* 0x0000000b05a47c23 */ /* 0x000fe200080108a4 */
[--C-:B------:R-:W-:Y:S01]  /*5410*/  FFMA.FTZ R24, R24, UR11, -R2.reuse ;  /* 0x0000000b18187c23 */ /* 0x100fe20008010802 */
[--C-:B------:R-:W-:Y:S03]  /*5420*/  FFMA.FTZ R25, R25, UR11, -R2.reuse ;  /* 0x0000000b19197c23 */ /* 0x100fe60008010802 */
[----:B------:R2:W-:Y:S01]  /*5430*/  MUFU.EX2 R191, R7 ;  /* 0x0000000700bf7308 */ /* 0x0005e20000000800 */
[--C-:B---3--:R-:W-:Y:S01]  /*5440*/  FFMA.FTZ R28, R22, UR11, -R3.reuse ;  /* 0x0000000b161c7c23 */ /* 0x108fe20008010803 */
[----:B------:R-:W-:Y:S01]  /*5450*/  FFMA.FTZ R3, R6, UR11, -R3 ;  /* 0x0000000b06037c23 */ /* 0x000fe20008010803 */
[----:B------:R-:W-:Y:S02]  /*5460*/  IMAD.U32 R6, RZ, RZ, UR6 ;  /* 0x00000006ff067e24 */ /* 0x000fe4000f8e00ff */
[----:B------:R-:W-:Y:S01]  /*5470*/  FFMA.FTZ R2, R29, UR11, -R2 ;  /* 0x0000000b1d027c23 */ /* 0x000fe20008010802 */
[--C-:B------:R-:W-:Y:S01]  /*5480*/  FFMA.FTZ R27, R27, UR11, -R0.reuse ;  /* 0x0000000b1b1b7c23 */ /* 0x100fe20008010800 */
[--C-:B------:R-:W-:Y:S01]  /*5490*/  FFMA.FTZ R26, R26, UR11, -R0.reuse ;  /* 0x0000000b1a1a7c23 */ /* 0x100fe20008010800 */
[----:B------:R-:W-:Y:S02]  /*54a0*/  IMAD R4, R6, 0x4, R251 ;  /* 0x0000000406047824 */ /* 0x000fe400078e02fb */
[----:B------:R3:W-:Y:S01]  /*54b0*/  MUFU.EX2 R206, R19 ;  /* 0x0000001300ce7308 */ /* 0x0007e20000000800 */
[----:B------:R-:W-:Y:S01]  /*54c0*/  FFMA.FTZ R0, R30, UR11, -R0 ;  /* 0x0000000b1e007c23 */ /* 0x000fe20008010800 */
[----:B------:R-:W-:Y:S02]  /*54d0*/  IMAD.MOV.U32 R217, RZ, RZ, 0x40 ;  /* 0x00000040ffd97424 */ /* 0x000fe400078e00ff */
[C---:B------:R-:W-:Y:S03]  /*54e0*/  IMAD.WIDE.U32 R8, R4.reuse, -0x326172a9, RZ ;  /* 0xcd9e8d5704087825 */ /* 0x040fe600078e00ff */
[----:B------:R-:W-:Y:S03]  /*54f0*/  SEL R217, R217, 0xffffffc0, !P2 ;  /* 0xffffffc0d9d97807 */ /* 0x000fe60005000000 */
[----:B------:R4:W-:Y:S01]  /*5500*/  MUFU.EX2 R193, R16 ;  /* 0x0000001000c17308 */ /* 0x0009e20000000800 */
[-C--:B------:R-:W-:Y:S01]  /*5510*/  LOP3.LUT R9, R9, R245.reuse, RZ, 0x3c, !PT ;  /* 0x000000f509097212 */ /* 0x080fe200078e3cff */
[----:B------:R-:W-:Y:S02]  /*5520*/  VIADD R6, R4, 0x2 ;  /* 0x0000000204067836 */ /* 0x000fe40000000000 */
[----:B------:R-:W-:Y:S06]  /*5530*/  IMAD.WIDE.U32 R4, R20, -0x326172a9, RZ ;  /* 0xcd9e8d5714047825 */ /* 0x000fec00078e00ff */
[----:B------:R1:W-:Y:S01]  /*5540*/  MUFU.EX2 R202, R18 ;  /* 0x0000001200ca7308 */ /* 0x0003e20000000800 */
[----:B------:R-:W-:Y:S01]  /*5550*/  LOP3.LUT R20, R5, UR33, R8, 0x96, !PT ;  /* 0x0000002105147c12 */ /* 0x000fe2000f8e9608 */
[----:B--2---:R-:W-:Y:S01]  /*5560*/  IMAD.WIDE.U32 R6, R6, -0x326172a9, RZ ;  /* 0xcd9e8d5706067825 */ /* 0x004fe200078e00ff */
[----:B---3--:R-:W-:Y:S03]  /*5570*/  LOP3.LUT R19, R166, UR38, RZ, 0x3c, !PT ;  /* 0x00000026a6137c12 */ /* 0x008fe6000f8e3cff */
[----:B------:R-:W-:Y:S01]  /*5580*/  IMAD.WIDE.U32 R20, R20, -0x2daee0ad, RZ ;  /* 0xd2511f5314147825 */ /* 0x000fe200078e00ff */
[----:B------:R-:W-:Y:S03]  /*5590*/  LOP3.LUT R7, R7, R245, RZ, 0x3c, !PT ;  /* 0x000000f507077212 */ /* 0x000fe600078e3cff */
[----:B------:R-:W2:Y:S01]  /*55a0*/  MUFU.EX2 R225, R35 ;  /* 0x0000002300e17308 */ /* 0x000ea20000000800 */
[----:B------:R-:W-:Y:S01]  /*55b0*/  LOP3.LUT R12, R5, UR33, R6, 0x96, !PT ;  /* 0x00000021050c7c12 */ /* 0x000fe2000f8e9606 */
[----:B------:R-:W-:Y:S01]  /*55c0*/  IMAD.WIDE.U32 R8, R9, -0x2daee0ad, RZ ;  /* 0xd2511f5309087825 */ /* 0x000fe200078e00ff */
[----:B----4-:R-:W-:Y:S03]  /*55d0*/  LOP3.LUT R16, R4, UR37, RZ, 0x3c, !PT ;  /* 0x0000002504107c12 */ /* 0x010fe6000f8e3cff */
[----:B------:R-:W-:Y:S01]  /*55e0*/  IMAD.WIDE.U32 R12, R12, -0x2daee0ad, RZ ;  /* 0xd2511f530c0c7825 */ /* 0x000fe200078e00ff */
[----:B------:R-:W-:Y:S03]  /*55f0*/  LOP3.LUT R4, R19, R9, RZ, 0x3c, !PT ;  /* 0x0000000913047212 */ /* 0x000fe600078e3cff */
[----:B------:R3:W-:Y:S01]  /*5600*/  MUFU.EX2 R195, R17 ;  /* 0x0000001100c37308 */ /* 0x0007e20000000800 */
[----:B-1----:R-:W-:Y:S01]  /*5610*/  LOP3.LUT R18, R21, UR32, R8, 0x96, !PT ;  /* 0x0000002015127c12 */ /* 0x002fe2000f8e9608 */
[----:B------:R-:W-:Y:S05]  /*5620*/  IMAD.WIDE.U32 R6, R7, -0x2daee0ad, RZ ;  /* 0xd2511f5307067825 */ /* 0x000fea00078e00ff */
[----:B------:R-:W-:Y:S03]  /*5630*/  LOP3.LUT R5, R19, R7, RZ, 0x3c, !PT ;  /* 0x0000000713057212 */ /* 0x000fe600078e3cff */
[----:B------:R1:W-:Y:S01]  /*5640*/  MUFU.EX2 R207, R23 ;  /* 0x0000001700cf7308 */ /* 0x0003e20000000800 */
[----:B------:R-:W-:Y:S01]  /*5650*/  LOP3.LUT R8, R13, UR32, R6, 0x96, !PT ;  /* 0x000000200d087c12 */ /* 0x000fe2000f8e9606 */
[----:B------:R-:W-:Y:S04]  /*5660*/  IMAD.WIDE.U32 R6, R4, -0x326172a9, RZ ;  /* 0xcd9e8d5704067825 */ /* 0x000fe800078e00ff */
[----:B------:R-:W-:Y:S01]  /*5670*/  IMAD.WIDE.U32 R18, R18, -0x326172a9, RZ ;  /* 0xcd9e8d5712127825 */ /* 0x000fe200078e00ff */
[----:B------:R-:W-:Y:S03]  /*5680*/  LOP3.LUT R7, R16, R7, RZ, 0x3c, !PT ;  /* 0x0000000710077212 */ /* 0x000fe600078e3cff */
[----:B------:R-:W-:Y:S01]  /*5690*/  MUFU.EX2 R222, R34 ;  /* 0x0000002200de7308 */ /* 0x000fe20000000800 */
[----:B------:R-:W-:Y:S01]  /*56a0*/  IMAD.WIDE.U32 R8, R8, -0x326172a9, RZ ;  /* 0xcd9e8d5708087825 */ /* 0x000fe200078e00ff */
[----:B---3--:R-:W-:Y:S03]  /*56b0*/  LOP3.LUT R17, R19, UR31, R6, 0x96, !PT ;  /* 0x0000001f13117c12 */ /* 0x008fe6000f8e9606 */
[----:B------:R-:W-:Y:S05]  /*56c0*/  IMAD.WIDE.U32 R4, R5, -0x326172a9, RZ ;  /* 0xcd9e8d5705047825 */ /* 0x000fea00078e00ff */
[----:B------:R3:W-:Y:S01]  /*56d0*/  MUFU.EX2 R194, R15 ;  /* 0x0000000f00c27308 */ /* 0x0007e20000000800 */
[----:B------:R-:W-:Y:S01]  /*56e0*/  IMAD.WIDE.U32 R6, R7, -0x2daee0ad, RZ ;  /* 0xd2511f5307067825 */ /* 0x000fe200078e00ff */
[----:B------:R-:W-:Y:S02]  /*56f0*/  LOP3.LUT R5, R16, R5, RZ, 0x3c, !PT ;  /* 0x0000000510057212 */ /* 0x000fe400078e3cff */
[----:B------:R-:W-:Y:S01]  /*5700*/  LOP3.LUT R22, R9, UR31, R4, 0x96, !PT ;  /* 0x0000001f09167c12 */ /* 0x000fe2000f8e9604 */
[----:B------:R-:W-:Y:S01]  /*5710*/  IMAD.WIDE.U32 R16, R17, -0x2daee0ad, RZ ;  /* 0xd2511f5311107825 */ /* 0x000fe200078e00ff */
[----:B------:R-:W-:Y:S04]  /*5720*/  LOP3.LUT R7, R7, UR30, R20, 0x96, !PT ;  /* 0x0000001e07077c12 */ /* 0x000fe8000f8e9614 */
[----:B------:R-:W4:Y:S01]  /*5730*/  MUFU.EX2 R224, R31 ;  /* 0x0000001f00e07308 */ /* 0x000f220000000800 */
[----:B-1----:R-:W-:Y:S01]  /*5740*/  IMAD.WIDE.U32 R22, R22, -0x2daee0ad, RZ ;  /* 0xd2511f5316167825 */ /* 0x002fe200078e00ff */
[----:B------:R-:W-:Y:S03]  /*5750*/  LOP3.LUT R13, R17, UR28, R6, 0x96, !PT ;  /* 0x0000001c110d7c12 */ /* 0x000fe6000f8e9606 */
[----:B------:R-:W-:Y:S05]  /*5760*/  IMAD.WIDE.U32 R4, R5, -0x2daee0ad, RZ ;  /* 0xd2511f5305047825 */ /* 0x000fea00078e00ff */
[----:B------:R-:W-:Y:S01]  /*5770*/  MUFU.EX2 R200, R28 ;  /* 0x0000001c00c87308 */ /* 0x000fe20000000800 */
[----:B------:R-:W-:Y:S01]  /*5780*/  IMAD.WIDE.U32 R6, R7, -0x326172a9, RZ ;  /* 0xcd9e8d5707067825 */ /* 0x000fe200078e00ff */
[----:B------:R-:W-:Y:S02]  /*5790*/  LOP3.LUT R5, R5, UR30, R12, 0x96, !PT ;  /* 0x0000001e05057c12 */ /* 0x000fe4000f8e960c */
[----:B------:R-:W-:Y:S01]  /*57a0*/  LOP3.LUT R14, R23, UR28, R4, 0x96, !PT ;  /* 0x0000001c170e7c12 */ /* 0x000fe2000f8e9604 */
[----:B------:R-:W-:Y:S01]  /*57b0*/  IMAD.WIDE.U32 R12, R13, -0x326172a9, RZ ;  /* 0xcd9e8d570d0c7825 */ /* 0x000fe200078e00ff */
[----:B------:R-:W-:Y:S04]  /*57c0*/  LOP3.LUT R9, R7, UR29, R18, 0x96, !PT ;  /* 0x0000001d07097c12 */ /* 0x000fe8000f8e9612 */
[----:B------:R1:W-:Y:S01]  /*57d0*/  MUFU.EX2 R182, R3 ;  /* 0x0000000300b67308 */ /* 0x0003e20000000800 */
[----:B------:R-:W-:Y:S01]  /*57e0*/  IMAD.WIDE.U32 R4, R5, -0x326172a9, RZ ;  /* 0xcd9e8d5705047825 */ /* 0x000fe200078e00ff */
[----:B------:R-:W-:Y:S03]  /*57f0*/  LOP3.LUT R7, R13, UR27, R6, 0x96, !PT ;  /* 0x0000001b0d077c12 */ /* 0x000fe6000f8e9606 */
[----:B---3--:R-:W-:Y:S01]  /*5800*/  IMAD.WIDE.U32 R14, R14, -0x326172a9, RZ ;  /* 0xcd9e8d570e0e7825 */ /* 0x008fe200078e00ff */
[----:B------:R-:W-:Y:S04]  /*5810*/  LOP3.LUT R10, R5, UR29, R8, 0x96, !PT ;  /* 0x0000001d050a7c12 */ /* 0x000fe8000f8e9608 */
[----:B------:R-:W-:Y:S01]  /*5820*/  MUFU.EX2 R201, R33 ;  /* 0x0000002100c97308 */ /* 0x000fe20000000800 */
[----:B------:R-:W-:Y:S01]  /*5830*/  IMAD.WIDE.U32 R8, R9, -0x2daee0ad, RZ ;  /* 0xd2511f5309087825 */ /* 0x000fe200078e00ff */
[----:B------:R-:W-:Y:S03]  /*5840*/  LOP3.LUT R6, R15, UR27, R4, 0x96, !PT ;  /* 0x0000001b0f067c12 */ /* 0x000fe6000f8e9604 */
[----:B------:R-:W-:Y:S01]  /*5850*/  IMAD.WIDE.U32 R4, R7, -0x2daee0ad, RZ ;  /* 0xd2511f5307047825 */ /* 0x000fe200078e00ff */
[----:B------:R-:W-:Y:S04]  /*5860*/  LOP3.LUT R16, R9, UR26, R16, 0x96, !PT ;  /* 0x0000001a09107c12 */ /* 0x000fe8000f8e9610 */
[----:B------:R-:W-:Y:S01]  /*5870*/  MUFU.EX2 R192, R192 ;  /* 0x000000c000c07308 */ /* 0x000fe20000000800 */
[----:B------:R-:W-:Y:S01]  /*5880*/  IMAD.WIDE.U32 R6, R6, -0x2daee0ad, RZ ;  /* 0xd2511f5306067825 */ /* 0x000fe200078e00ff */
[----:B------:R-:W-:Y:S02]  /*5890*/  LOP3.LUT R13, R4, 0xff, RZ, 0xc0, !PT ;  /* 0x000000ff040d7812 */ /* 0x000fe400078ec0ff */
[----:B------:R-:W-:Y:S01]  /*58a0*/  LOP3.LUT R9, R5, UR24, R8, 0x96, !PT ;  /* 0x0000001805097c12 */ /* 0x000fe2000f8e9608 */
[----:B------:R-:W-:Y:S01]  /*58b0*/  IMAD.WIDE.U32 R10, R10, -0x2daee0ad, RZ ;  /* 0xd2511f530a0a7825 */ /* 0x000fe200078e00ff */
[----:B------:R-:W-:Y:S04]  /*58c0*/  ISETP.LE.U32.AND P4, PT, R13, UR12, PT ;  /* 0x0000000c0d007c0c */ /* 0x000fe8000bf83070 */
[----:B------:R-:W-:Y:S01]  /*58d0*/  MUFU.EX2 R181, R181 ;  /* 0x000000b500b57308 */ /* 0x000fe20000000800 */
[----:B-1----:R-:W-:Y:S02]  /*58e0*/  LOP3.LUT R3, R6, 0xff, RZ, 0xc0, !PT ;  /* 0x000000ff06037812 */ /* 0x002fe400078ec0ff */
[----:B------:R-:W-:Y:S02]  /*58f0*/  LOP3.LUT R22, R11, UR26, R22, 0x96, !PT ;  /* 0x0000001a0b167c12 */ /* 0x000fe4000f8e9616 */
[----:B------:R-:W-:Y:S02]  /*5900*/  LOP3.LUT R17, R4, 0xffff, RZ, 0xc0, !PT ;  /* 0x0000ffff04117812 */ /* 0x000fe400078ec0ff */
[----:B------:R-:W-:Y:S03]  /*5910*/  LOP3.LUT R8, R7, UR24, R10, 0x96, !PT ;  /* 0x0000001807087c12 */ /* 0x000fe6000f8e960a */
[----:B------:R-:W-:Y:S01]  /*5920*/  MUFU.EX2 R180, R180 ;  /* 0x000000b400b47308 */ /* 0x000fe20000000800 */
[--C-:B------:R-:W-:Y:S02]  /*5930*/  SHF.R.U32.HI R11, RZ, 0x18, R4.reuse ;  /* 0x00000018ff0b7819 */ /* 0x100fe40000011604 */
[----:B------:R-:W-:Y:S01]  /*5940*/  SHF.R.U32.HI R15, RZ, 0x10, R4 ;  /* 0x00000010ff0f7819 */ /* 0x000fe20000011604 */
[----:B------:R-:W-:Y:S01]  /*5950*/  IMAD.WIDE.U32 R4, R16, -0x326172a9, RZ ;  /* 0xcd9e8d5710047825 */ /* 0x000fe200078e00ff */
[--C-:B------:R-:W-:Y:S02]  /*5960*/  SHF.R.U32.HI R10, RZ, 0x18, R6.reuse ;  /* 0x00000018ff0a7819 */ /* 0x100fe40000011606 */
[----:B------:R-:W-:Y:S03]  /*5970*/  ISETP.LE.U32.AND P1, PT, R3, UR12, PT ;  /* 0x0000000c03007c0c */ /* 0x000fe6000bf23070 */
[----:B------:R-:W-:Y:S01]  /*5980*/  MUFU.EX2 R185, R185 ;  /* 0x000000b900b97308 */ /* 0x000fe20000000800 */
[----:B------:R-:W-:Y:S02]  /*5990*/  ISETP.LE.U32.AND P0, PT, R10, UR12, PT ;  /* 0x0000000c0a007c0c */ /* 0x000fe4000bf03070 */
[----:B------:R-:W-:Y:S02]  /*59a0*/  ISETP.LE.U32.AND P3, PT, R11, UR12, PT ;  /* 0x0000000c0b007c0c */ /* 0x000fe4000bf63070 */
[----:B------:R-:W-:Y:S02]  /*59b0*/  LOP3.LUT R10, R4, 0xff, RZ, 0xc0, !PT ;  /* 0x000000ff040a7812 */ /* 0x000fe400078ec0ff */
[----:B------:R-:W-:Y:S03]  /*59c0*/  LOP3.LUT R3, R9, 0xff, RZ, 0xc0, !PT ;  /* 0x000000ff09037812 */ /* 0x000fe600078ec0ff */
[----:B------:R-:W-:Y:S01]  /*59d0*/  MUFU.EX2 R190, R190 ;  /* 0x000000be00be7308 */ /* 0x000fe20000000800 */
[----:B------:R-:W-:Y:S02]  /*59e0*/  SHF.R.U32.HI R18, RZ, 0x10, R6 ;  /* 0x00000010ff127819 */ /* 0x000fe40000011606 */
[----:B------:R-:W-:Y:S02]  /*59f0*/  LOP3.LUT R19, R6, 0xffff, RZ, 0xc0, !PT ;  /* 0x0000ffff06137812 */ /* 0x000fe400078ec0ff */
[----:B------:R-:W-:Y:S02]  /*5a00*/  ISETP.LE.U32.AND P6, PT, R10, UR12, PT ;  /* 0x0000000c0a007c0c */ /* 0x000fe4000bfc3070 */
[----:B------:R-:W-:Y:S03]  /*5a10*/  LOP3.LUT R6, R5, UR25, R12, 0x96, !PT ;  /* 0x0000001905067c12 */ /* 0x000fe6000f8e960c */
[----:B------:R-:W-:Y:S01]  /*5a20*/  MUFU.EX2 R176, R164 ;  /* 0x000000a400b07308 */ /* 0x000fe20000000800 */
[--C-:B------:R-:W-:Y:S02]  /*5a30*/  SHF.R.U32.HI R7, RZ, 0x18, R4.reuse ;  /* 0x00000018ff077819 */ /* 0x100fe40000011604 */
[----:B------:R-:W-:Y:S02]  /*5a40*/  LOP3.LUT R16, R4, 0xffff, RZ, 0xc0, !PT ;  /* 0x0000ffff04107812 */ /* 0x000fe400078ec0ff */
[----:B------:R-:W-:Y:S01]  /*5a50*/  SHF.R.U32.HI R12, RZ, 0x10, R4 ;  /* 0x00000010ff0c7819 */ /* 0x000fe20000011604 */
[----:B------:R-:W-:Y:S01]  /*5a60*/  IMAD.WIDE.U32 R4, R22, -0x326172a9, RZ ;  /* 0xcd9e8d5716047825 */ /* 0x000fe200078e00ff */
[----:B------:R-:W-:Y:S03]  /*5a70*/  ISETP.LE.U32.AND P5, PT, R7, UR12, PT ;  /* 0x0000000c07007c0c */ /* 0x000fe6000bfa3070 */
[----:B------:R-:W-:Y:S01]  /*5a80*/  MUFU.EX2 R178, R178 ;  /* 0x000000b200b27308 */ /* 0x000fe20000000800 */
[--C-:B------:R-:W-:Y:S02]  /*5a90*/  SHF.R.U32.HI R7, RZ, 0x18, R9.reuse ;  /* 0x00000018ff077819 */ /* 0x100fe40000011609 */
[----:B------:R-:W-:Y:S02]  /*5aa0*/  LOP3.LUT R11, R4, 0xff, RZ, 0xc0, !PT ;  /* 0x000000ff040b7812 */ /* 0x000fe400078ec0ff */
[--C-:B------:R-:W-:Y:S02]  /*5ab0*/  SHF.R.U32.HI R10, RZ, 0x18, R4.reuse ;  /* 0x00000018ff0a7819 */ /* 0x100fe40000011604 */
[----:B------:R-:W-:Y:S03]  /*5ac0*/  SHF.R.U32.HI R13, RZ, 0x10, R4 ;  /* 0x00000010ff0d7819 */ /* 0x000fe60000011604 */
[----:B------:R-:W-:Y:S10]  /*5ad0*/  MUFU.EX2 R177, R177 ;  /* 0x000000b100b17308 */ /* 0x000ff40000000800 */
[----:B------:R-:W-:Y:S10]  /*5ae0*/  MUFU.EX2 R187, R2 ;  /* 0x0000000200bb7308 */ /* 0x000ff40000000800 */
[----:B------:R-:W-:Y:S10]  /*5af0*/  MUFU.EX2 R179, R179 ;  /* 0x000000b300b37308 */ /* 0x000ff40000000800 */
[----:B------:R-:W-:Y:S10]  /*5b00*/  MUFU.EX2 R183, R0 ;  /* 0x0000000000b77308 */ /* 0x000ff40000000800 */
[----:B------:R-:W-:Y:S10]  /*5b10*/  MUFU.EX2 R189, R24 ;  /* 0x0000001800bd7308 */ /* 0x000ff40000000800 */
[----:B------:R-:W1:Y:S10]  /*5b20*/  MUFU.EX2 R188, R27 ;  /* 0x0000001b00bc7308 */ /* 0x000e740000000800 */
[----:B------:R-:W-:Y:S10]  /*5b30*/  MUFU.EX2 R186, R25 ;  /* 0x0000001900ba7308 */ /* 0x000ff40000000800 */
[----:B------:R-:W3:Y:S01]  /*5b40*/  MUFU.EX2 R184, R26 ;  /* 0x0000001a00b87308 */ /* 0x000ee20000000800 */
[----:B------:R-:W-:Y:S01]  /*5b50*/  @!P4 FADD.FTZ R226, -R226, -RZ ;  /* 0x800000ffe2e2c221 */ /* 0x000fe20000010100 */
[----:B------:R-:W-:Y:S01]  /*5b60*/  ISETP.LE.U32.AND P4, PT, R3, UR12, PT ;  /* 0x0000000c03007c0c */ /* 0x000fe2000bf83070 */
[----:B------:R-:W-:Y:S01]  /*5b70*/  @!P1 FADD.FTZ R223, -R223, -RZ ;  /* 0x800000ffdfdf9221 */ /* 0x000fe20000010100 */
[----:B------:R-:W-:Y:S01]  /*5b80*/  LOP3.LUT R3, R15, 0xff, RZ, 0xc0, !PT ;  /* 0x000000ff0f037812 */ /* 0x000fe200078ec0ff */
[----:B--2---:R-:W-:Y:S01]  /*5b90*/  @!P3 FADD.FTZ R225, -R225, -RZ ;  /* 0x800000ffe1e1b221 */ /* 0x004fe20000010100 */
[----:B------:R-:W-:Y:S01]  /*5ba0*/  ISETP.LE.U32.AND P3, PT, R7, UR12, PT ;  /* 0x0000000c07007c0c */ /* 0x000fe2000bf63070 */
[----:B------:R-:W-:Y:S01]  /*5bb0*/  @!P6 FADD.FTZ R205, -R205, -RZ ;  /* 0x800000ffcdcde221 */ /* 0x000fe20000010100 */
[----:B------:R-:W-:Y:S01]  /*5bc0*/  ISETP.LE.U32.AND P1, PT, R3, UR12, PT ;  /* 0x0000000c03007c0c */ /* 0x000fe2000bf23070 */
[----:B------:R-:W-:Y:S01]  /*5bd0*/  @!P5 FADD.FTZ R206, -R206, -RZ ;  /* 0x800000ffceced221 */ /* 0x000fe20000010100 */
[----:B------:R-:W-:Y:S01]  /*5be0*/  LOP3.LUT R3, R5, UR25, R14, 0x96, !PT ;  /* 0x0000001905037c12 */ /* 0x000fe2000f8e960e */
[----:B----4-:R-:W-:Y:S01]  /*5bf0*/  @!P0 FADD.FTZ R224, -R224, -RZ ;  /* 0x800000ffe0e08221 */ /* 0x010fe20000010100 */
[----:B------:R-:W-:Y:S02]  /*5c00*/  LOP3.LUT R14, R4, 0xffff, RZ, 0xc0, !PT ;  /* 0x0000ffff040e7812 */ /* 0x000fe400078ec0ff */
[----:B------:R-:W-:Y:S01]  /*5c10*/  SHF.R.U32.HI R4, RZ, 0x18, R6 ;  /* 0x00000018ff047819 */ /* 0x000fe20000011606 */
[----:B------:R-:W-:Y:S01]  /*5c20*/  @!P4 FADD.FTZ R221, -R221, -RZ ;  /* 0x800000ffddddc221 */ /* 0x000fe20000010100 */
[----:B------:R-:W-:Y:S02]  /*5c30*/  SHF.R.U32.HI R5, RZ, 0x18, R8 ;  /* 0x00000018ff057819 */ /* 0x000fe40000011608 */
[----:B------:R-:W-:Y:S01]  /*5c40*/  ISETP.LE.U32.AND P6, PT, R4, UR12, PT ;  /* 0x0000000c04007c0c */ /* 0x000fe2000bfc3070 */
[----:B------:R-:W-:Y:S01]  /*5c50*/  @!P3 FADD.FTZ R207, -R207, -RZ ;  /* 0x800000ffcfcfb221 */ /* 0x000fe20000010100 */
[----:B------:R-:W-:Y:S01]  /*5c60*/  LOP3.LUT R4, R6, 0xff, RZ, 0xc0, !PT ;  /* 0x000000ff06047812 */ /* 0x000fe200078ec0ff */
[----:B------:R-:W-:Y:S01]  /*5c70*/  @!P1 FADD.FTZ R222, -R222, -RZ ;  /* 0x800000ffdede9221 */ /* 0x000fe20000010100 */
[----:B------:R-:W-:Y:S02]  /*5c80*/  ISETP.LE.U32.AND P4, PT, R5, UR12, PT ;  /* 0x0000000c05007c0c */ /* 0x000fe4000bf83070 */
[----:B------:R-:W-:Y:S02]  /*5c90*/  ISETP.LE.U32.AND P5, PT, R4, UR12, PT ;  /* 0x0000000c04007c0c */ /* 0x000fe4000bfa3070 */
[----:B------:R-:W-:Y:S02]  /*5ca0*/  LOP3.LUT R4, R12, 0xff, RZ, 0xc0, !PT ;  /* 0x000000ff0c047812 */ /* 0x000fe400078ec0ff */
[----:B------:R-:W-:Y:S02]  /*5cb0*/  ISETP.LE.U32.AND P1, PT, R11, UR12, PT ;  /* 0x0000000c0b007c0c */ /* 0x000fe4000bf23070 */
[----:B------:R-:W-:Y:S01]  /*5cc0*/  ISETP.LE.U32.AND P3, PT, R4, UR12, PT ;  /* 0x0000000c04007c0c */ /* 0x000fe2000bf63070 */
[----:B------:R-:W-:Y:S01]  /*5cd0*/  @!P6 FADD.FTZ R193, -R193, -RZ ;  /* 0x800000ffc1c1e221 */ /* 0x000fe20000010100 */
[----:B------:R-:W-:Y:S02]  /*5ce0*/  SHF.R.U32.HI R4, RZ, 0x10, R9 ;  /* 0x00000010ff047819 */ /* 0x000fe40000011609 */
[----:B------:R-:W-:Y:S01]  /*5cf0*/  ISETP.LE.U32.AND P6, PT, R10, UR12, PT ;  /* 0x0000000c0a007c0c */ /* 0x000fe2000bfc3070 */
[----:B-1----:R-:W-:Y:S01]  /*5d00*/  @!P4 FADD.FTZ R188, -R188, -RZ ;  /* 0x800000ffbcbcc221 */ /* 0x002fe20000010100 */
[----:B------:R-:W-:Y:S01]  /*5d10*/  LOP3.LUT R5, R4, 0xff, RZ, 0xc0, !PT ;  /* 0x000000ff04057812 */ /* 0x000fe200078ec0ff */
[----:B------:R-:W-:Y:S01]  /*5d20*/  @!P5 FADD.FTZ R191, -R191, -RZ ;  /* 0x800000ffbfbfd221 */ /* 0x000fe20000010100 */
[----:B------:R-:W-:Y:S02]  /*5d30*/  SHF.R.U32.HI R4, RZ, 0x8, R17 ;  /* 0x00000008ff047819 */ /* 0x000fe40000011611 */
[----:B------:R-:W-:Y:S01]  /*5d40*/  ISETP.LE.U32.AND P5, PT, R5, UR12, PT ;  /* 0x0000000c05007c0c */ /* 0x000fe2000bfa3070 */
[----:B------:R-:W-:Y:S01]  /*5d50*/  @!P1 FADD.FTZ R195, -R195, -RZ ;  /* 0x800000ffc3c39221 */ /* 0x000fe20000010100 */
[----:B------:R-:W-:Y:S01]  /*5d60*/  LOP3.LUT R4, R4, 0xffff, RZ, 0xc0, !PT ;  /* 0x0000ffff04047812 */ /* 0x000fe200078ec0ff */
[----:B------:R-:W-:Y:S01]  /*5d70*/  @!P3 FADD.FTZ R202, -R202, -RZ ;  /* 0x800000ffcacab221 */ /* 0x000fe20000010100 */
[----:B------:R-:W-:Y:S02]  /*5d80*/  LOP3.LUT R7, R8, 0xff, RZ, 0xc0, !PT ;  /* 0x000000ff08077812 */ /* 0x000fe400078ec0ff */
[----:B------:R-:W-:Y:S01]  /*5d90*/  SHF.R.U32.HI R5, RZ, 0x10, R6 ;  /* 0x00000010ff057819 */ /* 0x000fe20000011606 */
[----:B------:R-:W-:Y:S01]  /*5da0*/  @!P6 FADD.FTZ R194, -R194, -RZ ;  /* 0x800000ffc2c2e221 */ /* 0x000fe20000010100 */
[----:B------:R-:W-:Y:S02]  /*5db0*/  ISETP.LE.U32.AND P3, PT, R4, UR12, PT ;  /* 0x0000000c04007c0c */ /* 0x000fe4000bf63070 */
[----:B------:R-:W-:Y:S02]  /*5dc0*/  ISETP.LE.U32.AND P0, PT, R7, UR12, PT ;  /* 0x0000000c07007c0c */ /* 0x000fe4000bf03070 */
        /* <DEDUP_REMOVED lines=193> */
[----:B------:R-:W-:Y:S03]  /*69e0*/  FADD.FTZ R7, -R198, R7 ;  /* 0x00000007c6077221 */ /* 0x000fe60000010100 */
[-C--:B------:R-:W-:Y:S01]  /*69f0*/  FSEL R0, R0, R199.reuse, P0 ;  /* 0x000000c700007208 */ /* 0x080fe20000000000 */
[----:B------:R-:W-:Y:S01]  /*6a00*/  FADD.FTZ R5, -R196, R10 ;  /* 0x0000000ac4057221 */ /* 0x000fe20000010100 */
[----:B------:R-:W-:Y:S02]  /*6a10*/  FSEL R4, R4, R199, P1 ;  /* 0x000000c704047208 */ /* 0x000fe40000800000 */
[----:B------:R-:W-:Y:S01]  /*6a20*/  FSETP.GE.FTZ.AND P1, PT, R182, RZ, PT ;  /* 0x000000ffb600720b */ /* 0x000fe20003f36000 */
[----:B------:R-:W-:Y:S01]  /*6a30*/  FMUL.FTZ R203, R176, R0 ;  /* 0x00000000b0cb7220 */ /* 0x000fe20000410000 */
[----:B------:R-:W-:Y:S01]  /*6a40*/  FSETP.GE.FTZ.AND P0, PT, R193, RZ, PT ;  /* 0x000000ffc100720b */ /* 0x000fe20003f16000 */
[----:B------:R-:W-:Y:S01]  /*6a50*/  FADD.FTZ R0, -R198, R6 ;  /* 0x00000006c6007221 */ /* 0x000fe20000010100 */
[----:B------:R-:W-:Y:S01]  /*6a60*/  FMUL.FTZ R204, R191, R4 ;  /* 0x00000004bfcc7220 */ /* 0x000fe20000410000 */
[----:B------:R-:W-:Y:S01]  /*6a70*/  FADD.FTZ R6, -R197, R9 ;  /* 0x00000009c5067221 */ /* 0x000fe20000010100 */
[-C--:B------:R-:W-:Y:S01]  /*6a80*/  FSEL R7, R7, R198.reuse, P0 ;  /* 0x000000c607077208 */ /* 0x080fe20000000000 */
[----:B------:R-:W-:Y:S01]  /*6a90*/  FADD.FTZ R14, -R196, R14 ;  /* 0x0000000ec40e7221 */ /* 0x000fe20000010100 */
[----:B------:R-:W-:Y:S01]  /*6aa0*/  FSEL R0, R0, R198, P1 ;  /* 0x000000c600007208 */ /* 0x000fe20000800000 */
[----:B------:R-:W-:Y:S01]  /*6ab0*/  FADD.FTZ R15, -R196, R15 ;  /* 0x0000000fc40f7221 */ /* 0x000fe20000010100 */
[----:B------:R-:W-:Y:S01]  /*6ac0*/  FSETP.GE.FTZ.AND P1, PT, R178, RZ, PT ;  /* 0x000000ffb200720b */ /* 0x000fe20003f36000 */
[----:B------:R-:W-:Y:S01]  /*6ad0*/  FADD.FTZ R12, -R197, R12 ;  /* 0x0000000cc50c7221 */ /* 0x000fe20000010100 */
[----:B------:R-:W-:Y:S01]  /*6ae0*/  FSETP.GE.FTZ.AND P0, PT, R180, RZ, PT ;  /* 0x000000ffb400720b */ /* 0x000fe20003f16000 */
[----:B------:R-:W-:Y:S01]  /*6af0*/  FMUL.FTZ R191, R182, R0 ;  /* 0x00000000b6bf7220 */ /* 0x000fe20000410000 */
[----:B------:R-:W-:Y:S01]  /*6b00*/  LEA R0, R220, UR4, 0x1 ;  /* 0x00000004dc007c11 */ /* 0x000fe2000f8e08ff */
[----:B------:R-:W-:Y:S01]  /*6b10*/  FMUL.FTZ R182, R193, R7 ;  /* 0x00000007c1b67220 */ /* 0x000fe20000410000 */
[-C--:B------:R-:W-:Y:S01]  /*6b20*/  FSEL R5, R5, R196.reuse, P1 ;  /* 0x000000c405057208 */ /* 0x080fe20000800000 */
[----:B------:R-:W-:Y:S01]  /*6b30*/  FADD.FTZ R7, -R197, R8 ;  /* 0x00000008c5077221 */ /* 0x000fe20000010100 */
[----:B------:R-:W-:Y:S01]  /*6b40*/  FSETP.GE.FTZ.AND P1, PT, R185, RZ, PT ;  /* 0x000000ffb900720b */ /* 0x000fe20003f36000 */
[----:B------:R-:W-:Y:S01]  /*6b50*/  VIADD R4, R0, 0x8000 ;  /* 0x0000800000047836 */ /* 0x000fe20000000000 */
[-C--:B------:R-:W-:Y:S01]  /*6b60*/  FSEL R6, R6, R197.reuse, P3 ;  /* 0x000000c506067208 */ /* 0x080fe20001800000 */
[----:B------:R-:W-:Y:S01]  /*6b70*/  VIADD R176, R0, 0x8040 ;  /* 0x0000804000b07836 */ /* 0x000fe20000000000 */
[----:B------:R-:W-:Y:S01]  /*6b80*/  FSEL R7, R7, R197, P4 ;  /* 0x000000c507077208 */ /* 0x000fe20002000000 */
[----:B------:R-:W-:Y:S01]  /*6b90*/  @P2 VIADD R176, R4, 0xffffffc0 ;  /* 0xffffffc004b02836 */ /* 0x000fe20000000000 */
[----:B------:R-:W-:Y:S01]  /*6ba0*/  FSETP.GE.FTZ.AND P4, PT, R195, RZ, PT ;  /* 0x000000ffc300720b */ /* 0x000fe20003f96000 */
[----:B------:R-:W-:Y:S01]  /*6bb0*/  FADD.FTZ R4, -R196, R11 ;  /* 0x0000000bc4047221 */ /* 0x000fe20000010100 */
[----:B------:R-:W-:Y:S01]  /*6bc0*/  FSETP.GE.FTZ.AND P3, PT, R179, RZ, PT ;  /* 0x000000ffb300720b */ /* 0x000fe20003f76000 */
[-C--:B-1----:R-:W-:Y:S03]  /*6bd0*/  HMMA.16816.F32 R20, R172, R164.reuse, R20 ;  /* 0x000000a4ac14723c */ /* 0x082fe60000001814 */
[-C--:B------:R-:W-:Y:S01]  /*6be0*/  FSEL R4, R4, R196.reuse, P0 ;  /* 0x000000c404047208 */ /* 0x080fe20000000000 */
[----:B------:R-:W-:Y:S01]  /*6bf0*/  FADD.FTZ R13, -R197, R13 ;  /* 0x0000000dc50d7221 */ /* 0x000fe20000010100 */
[----:B------:R-:W-:Y:S01]  /*6c00*/  FSETP.GE.FTZ.AND P0, PT, R194, RZ, PT ;  /* 0x000000ffc200720b */ /* 0x000fe20003f16000 */
[C---:B------:R-:W-:Y:S05]  /*6c10*/  HMMA.16816.F32 R24, R168.reuse, R164, R24 ;  /* 0x000000a4a818723c */ /* 0x040fea0000001818 */
[----:B------:R-:W-:Y:S01]  /*6c20*/  FMUL.FTZ R10, R178, R5 ;  /* 0x00000005b20a7220 */ /* 0x000fe20000410000 */
[----:B------:R-:W-:Y:S01]  /*6c30*/  FSEL R5, R14, R196, P1 ;  /* 0x000000c40e057208 */ /* 0x000fe20000800000 */
[----:B------:R-:W-:Y:S01]  /*6c40*/  FMUL.FTZ R9, R180, R4 ;  /* 0x00000004b4097220 */ /* 0x000fe20000410000 */
[----:B------:R-:W-:Y:S01]  /*6c50*/  FSEL R4, R15, R196, P0 ;  /* 0x000000c40f047208 */ /* 0x000fe20000000000 */
[-C--:B------:R-:W-:Y:S03]  /*6c60*/  HMMA.16816.F32 R28, R168, R166.reuse, R28 ;  /* 0x000000a6a81c723c */ /* 0x080fe6000000181c */
[----:B------:R-:W-:Y:S01]  /*6c70*/  FSETP.GE.FTZ.AND P1, PT, R202, RZ, PT ;  /* 0x000000ffca00720b */ /* 0x000fe20003f36000 */
[----:B------:R-:W-:Y:S01]  /*6c80*/  FADD.FTZ R18, -R198, R18 ;  /* 0x00000012c6127221 */ /* 0x000fe20000010100 */
[----:B------:R-:W-:Y:S01]  /*6c90*/  FSETP.GE.FTZ.AND P0, PT, R206, RZ, PT ;  /* 0x000000ffce00720b */ /* 0x000fe20003f16000 */
[----:B------:R-:W-:Y:S01]  /*6ca0*/  FMUL.FTZ R193, R181, R7 ;  /* 0x00000007b5c17220 */ /* 0x000fe20000410000 */
[-C--:B------:R-:W-:Y:S01]  /*6cb0*/  FSEL R7, R12, R197.reuse, P4 ;  /* 0x000000c50c077208 */ /* 0x080fe20002000000 */
[----:B------:R-:W-:Y:S01]  /*6cc0*/  FMUL.FTZ R11, R177, R6 ;  /* 0x00000006b10b7220 */ /* 0x000fe20000410000 */
[----:B------:R-:W-:Y:S01]  /*6cd0*/  FSETP.GE.FTZ.AND P4, PT, R205, RZ, PT ;  /* 0x000000ffcd00720b */ /* 0x000fe20003f96000 */
[----:B------:R-:W-:Y:S04]  /*6ce0*/  HMMA.16816.F32 R32, R172, R166, R32 ;  /* 0x000000a6ac20723c */ /* 0x000fe80000001820 */
[----:B------:R-:W-:Y:S01]  /*6cf0*/  FSEL R6, R13, R197, P3 ;  /* 0x000000c50d067208 */ /* 0x000fe20001800000 */
[----:B------:R-:W-:Y:S01]  /*6d00*/  FADD.FTZ R19, -R198, R19 ;  /* 0x00000013c6137221 */ /* 0x000fe20000010100 */
[----:B------:R-:W-:Y:S01]  /*6d10*/  FSETP.GE.FTZ.AND P3, PT, R192, RZ, PT ;  /* 0x000000ffc000720b */ /* 0x000fe20003f76000 */
[----:B------:R-:W-:Y:S01]  /*6d20*/  FADD.FTZ R181, -R199, R16 ;  /* 0x00000010c7b57221 */ /* 0x000fe20000010100 */
[----:B------:R-:W-:Y:S03]  /*6d30*/  F2FP.F16.F32.PACK_AB R16, R9, R10 ;  /* 0x0000000a0910723e */ /* 0x000fe600000000ff */
[----:B------:R-:W-:Y:S01]  /*6d40*/  F2FP.F16.F32.PACK_AB R178, R203, R204 ;  /* 0x000000cccbb2723e */ /* 0x000fe200000000ff */
[----:B------:R-:W-:Y:S01]  /*6d50*/  FADD.FTZ R180, -R199, R17 ;  /* 0x00000011c7b47221 */ /* 0x000fe20000010100 */
[----:B------:R-:W-:Y:S01]  /*6d60*/  F2FP.F16.F32.PACK_AB R17, R11, R193 ;  /* 0x000000c10b11723e */ /* 0x000fe200000000ff */
[----:B------:R-:W-:Y:S01]  /*6d70*/  FMUL.FTZ R8, R185, R5 ;  /* 0x00000005b9087220 */ /* 0x000fe20000410000 */
[----:B------:R-:W-:Y:S01]  /*6d80*/  FSEL R5, R18, R198, P1 ;  /* 0x000000c612057208 */ /* 0x000fe20000800000 */
[----:B------:R-:W-:Y:S01]  /*6d90*/  FMUL.FTZ R14, R194, R4 ;  /* 0x00000004c20e7220 */ /* 0x000fe20000410000 */
[----:B------:R-:W-:Y:S01]  /*6da0*/  FSEL R4, R19, R198, P0 ;  /* 0x000000c613047208 */ /* 0x000fe20000000000 */
        /* <DEDUP_REMOVED lines=8> */
[----:B------:R-:W-:Y:S01]  /*6e30*/  FADD.FTZ R11, -R199, R21 ;  /* 0x00000015c70b7221 */ /* 0x000fe20000010100 */
[----:B------:R-:W-:Y:S01]  /*6e40*/  FSETP.GE.FTZ.AND P3, PT, R190, RZ, PT ;  /* 0x000000ffbe00720b */ /* 0x000fe20003f76000 */
[----:B------:R-:W-:Y:S01]  /*6e50*/  FMUL.FTZ R18, R202, R5 ;  /* 0x00000005ca127220 */ /* 0x000fe20000410000 */
[----:B------:R-:W-:Y:S01]  /*6e60*/  FSEL R10, R10, R198, P0 ;  /* 0x000000c60a0a7208 */ /* 0x000fe20000000000 */
[----:B------:R-:W-:Y:S01]  /*6e70*/  FADD.FTZ R5, -R196, R27 ;  /* 0x0000001bc4057221 */ /* 0x000fe20000010100 */
[----:B------:R-:W-:Y:S01]  /*6e80*/  FSETP.GE.FTZ.AND P0, PT, R188, RZ, PT ;  /* 0x000000ffbc00720b */ /* 0x000fe20003f16000 */
[----:B------:R-:W-:Y:S01]  /*6e90*/  FMUL.FTZ R12, R206, R4 ;  /* 0x00000004ce0c7220 */ /* 0x000fe20000410000 */
[-C--:B------:R-:W-:Y:S01]  /*6ea0*/  FSEL R4, R20, R199.reuse, P4 ;  /* 0x000000c714047208 */ /* 0x080fe20002000000 */
[----:B------:R-:W-:Y:S01]  /*6eb0*/  FADD.FTZ R9, -R198, R22 ;  /* 0x00000016c6097221 */ /* 0x000fe20000010100 */
[----:B------:R-:W-:Y:S01]  /*6ec0*/  FSEL R11, R11, R199, P3 ;  /* 0x000000c70b0b7208 */ /* 0x000fe20001800000 */
[----:B------:R-:W-:Y:S01]  /*6ed0*/  FMUL.FTZ R19, R205, R7 ;  /* 0x00000007cd137220 */ /* 0x000fe20000410000 */
[----:B------:R-:W-:Y:S01]  /*6ee0*/  FSETP.GE.FTZ.AND P1, PT, R200, RZ, PT ;  /* 0x000000ffc800720b */ /* 0x000fe20003f36000 */
[----:B------:R-:W-:Y:S01]  /*6ef0*/  FMUL.FTZ R13, R192, R6 ;  /* 0x00000006c00d7220 */ /* 0x000fe20000410000 */
[----:B------:R-:W-:Y:S01]  /*6f00*/  FSEL R5, R5, R196, P0 ;  /* 0x000000c405057208 */ /* 0x000fe20000000000 */
[----:B------:R-:W-:Y:S01]  /*6f10*/  FMUL.FTZ R4, R221, R4 ;  /* 0x00000004dd047220 */ /* 0x000fe20000410000 */
        /* <DEDUP_REMOVED lines=8> */
[----:B------:R-:W-:Y:S01]  /*6fa0*/  FSETP.GE.FTZ.AND P1, PT, R184, RZ, PT ;  /* 0x000000ffb800720b */ /* 0x000fe20003f36000 */
[----:B------:R-:W-:Y:S01]  /*6fb0*/  FADD.FTZ R34, -R198, R34 ;  /* 0x00000022c6227221 */ /* 0x000fe20000010100 */
[----:B------:R-:W-:Y:S01]  /*6fc0*/  FSETP.GE.FTZ.AND P4, PT, R189, RZ, PT ;  /* 0x000000ffbd00720b */ /* 0x000fe20003f96000 */
[----:B------:R-:W-:Y:S01]  /*6fd0*/  FMUL.FTZ R9, R200, R9 ;  /* 0x00000009c8097220 */ /* 0x000fe20000410000 */
[----:B------:R-:W-:Y:S01]  /*6fe0*/  F2FP.F16.F32.PACK_AB R11, R11, R4 ;  /* 0x000000040b0b723e */ /* 0x000fe200000000ff */
[----:B------:R-:W-:Y:S01]  /*6ff0*/  FADD.FTZ R4, -R196, R30 ;  /* 0x0000001ec4047221 */ /* 0x000fe20000010100 */
[-C--:B------:R-:W-:Y:S01]  /*7000*/  FSEL R7, R7, R197.reuse, P3 ;  /* 0x000000c507077208 */ /* 0x080fe20001800000 */
[----:B------:R-:W-:Y:S01]  /*7010*/  FMUL.FTZ R10, R207, R10 ;  /* 0x0000000acf0a7220 */ /* 0x000fe20000410000 */
[----:B------:R-:W-:Y:S01]  /*7020*/  FSEL R6, R6, R196, P1 ;  /* 0x000000c406067208 */ /* 0x000fe20000800000 */
[----:B------:R-:W-:Y:S01]  /*7030*/  FADD.FTZ R32, -R199, R32 ;  /* 0x00000020c7207221 */ /* 0x000fe20000010100 */
[----:B------:R-:W-:Y:S01]  /*7040*/  FSEL R8, R8, R197, P4 ;  /* 0x000000c508087208 */ /* 0x000fe20002000000 */
[----:B------:R-:W-:Y:S01]  /*7050*/  FMUL.FTZ R7, R186, R7 ;  /* 0x00000007ba077220 */ /* 0x000fe20000410000 */
[----:B------:R-:W-:Y:S01]  /*7060*/  FSETP.GE.FTZ.AND P3, PT, R187, RZ, PT ;  /* 0x000000ffbb00720b */ /* 0x000fe20003f76000 */
[----:B------:R-:W-:Y:S01]  /*7070*/  FMUL.FTZ R6, R184, R6 ;  /* 0x00000006b8067220 */ /* 0x000fe20000410000 */
[----:B------:R-:W-:Y:S02]  /*7080*/  FSETP.GE.FTZ.AND P1, PT, R183, RZ, PT ;  /* 0x000000ffb700720b */ /* 0x000fe40003f36000 */
[----:B------:R-:W-:Y:S01]  /*7090*/  F2FP.F16.F32.PACK_AB R12, R12, R18 ;  /* 0x000000120c0c723e */ /* 0x000fe200000000ff */
[----:B------:R-:W-:Y:S01]  /*70a0*/  FMUL.FTZ R18, R189, R8 ;  /* 0x00000008bd127220 */ /* 0x000fe20000410000 */
[----:B------:R-:W-:Y:S01]  /*70b0*/  FSEL R4, R4, R196, P1 ;  /* 0x000000c404047208 */ /* 0x000fe20000800000 */
[----:B------:R-:W-:Y:S01]  /*70c0*/  @P0 FADD.FTZ R196, -R196, R31 ;  /* 0x0000001fc4c40221 */ /* 0x000fe20000010100 */
[----:B------:R-:W-:Y:S01]  /*70d0*/  FSETP.GE.FTZ.AND P0, PT, R225, RZ, PT ;  /* 0x000000ffe100720b */ /* 0x000fe20003f16000 */
[----:B------:R-:W-:Y:S01]  /*70e0*/  FMUL.FTZ R8, R188, R5 ;  /* 0x00000005bc087220 */ /* 0x000fe20000410000 */
[----:B------:R-:W-:Y:S01]  /*70f0*/  FSETP.GE.FTZ.AND P4, PT, R223, RZ, PT ;  /* 0x000000ffdf00720b */ /* 0x000fe20003f96000 */
[----:B------:R-:W-:Y:S01]  /*7100*/  FADD.FTZ R5, -R197, R28 ;  /* 0x0000001cc5057221 */ /* 0x000fe20000010100 */
[----:B------:R-:W-:Y:S01]  /*7110*/  FSETP.GE.FTZ.AND P1, PT, R201, RZ, PT ;  /* 0x000000ffc900720b */ /* 0x000fe20003f36000 */
[----:B------:R-:W-:Y:S01]  /*7120*/  FMUL.FTZ R4, R183, R4 ;  /* 0x00000004b7047220 */ /* 0x000fe20000410000 */
[----:B------:R-:W-:Y:S02]  /*7130*/  F2FP.F16.F32.PACK_AB R10, R10, R9 ;  /* 0x000000090a0a723e */ /* 0x000fe400000000ff */
[----:B------:R-:W-:Y:S01]  /*7140*/  FSEL R5, R5, R197, P4 ;  /* 0x000000c505057208 */ /* 0x000fe20002000000 */
[----:B------:R-:W-:Y:S01]  /*7150*/  @P3 FADD.FTZ R197, -R197, R29 ;  /* 0x0000001dc5c53221 */ /* 0x000fe20000010100 */
[----:B------:R-:W-:Y:S02]  /*7160*/  FSETP.GE.FTZ.AND P3, PT, R222, RZ, PT ;  /* 0x000000ffde00720b */ /* 0x000fe40003f76000 */
[----:B------:R-:W-:Y:S01]  /*7170*/  FSETP.GE.FTZ.AND P4, PT, R226, RZ, PT ;  /* 0x000000ffe200720b */ /* 0x000fe20003f96000 */
[----:B------:R-:W-:Y:S01]  /*7180*/  FMUL.FTZ R5, R223, R5 ;  /* 0x00000005df057220 */ /* 0x000fe20000410000 */
[----:B------:R-:W-:Y:S01]  /*7190*/  FSEL R34, R34, R198, P3 ;  /* 0x000000c622227208 */ /* 0x000fe20001800000 */
[----:B------:R-:W-:Y:S01]  /*71a0*/  @P0 FADD.FTZ R198, -R198, R35 ;  /* 0x00000023c6c60221 */ /* 0x000fe20000010100 */
[----:B------:R-:W-:Y:S02]  /*71b0*/  PLOP3.LUT P0, PT, PT, PT, UP3, 0x80, 0x0 ;  /* 0x000000000000781c */ /* 0x000fe40003f0f038 */
[----:B------:R-:W-:Y:S01]  /*71c0*/  F2FP.F16.F32.PACK_AB R9, R7, R18 ;  /* 0x000000120709723e */ /* 0x000fe200000000ff */
[----:B------:R-:W-:Y:S01]  /*71d0*/  FMUL.FTZ R7, R187, R197 ;  /* 0x000000c5bb077220 */ /* 0x000fe20000410000 */
        /* <DEDUP_REMOVED lines=36> */
.L_x_1809:
[----:B------:R-:W-:Y:S01]  /*7420*/  STS [R232+0x1c000], R178 ;  /* 0x01c000b2e8007388 */ /* 0x000fe20000000800 */
[----:B-1----:R-:W-:Y:S02]  /*7430*/  F2FP.F16.F32.PACK_AB R5, R199, R32 ;  /* 0x00000020c705723e */ /* 0x002fe400000000ff */
[----:B------:R-:W-:Y:S01]  /*7440*/  F2FP.F16.F32.PACK_AB R4, R198, R34 ;  /* 0x00000022c604723e */ /* 0x000fe200000000ff */
        /* <DEDUP_REMOVED lines=19> */
[----:B------:R-:W3:Y:S04]  /*7580*/  LDSM.16.MT88.4 R16, [R176] ;  /* 0x00000000b010783b */ /* 0x000ee80000004200 */
[----:B------:R-:W4:Y:S04]  /*7590*/  LDSM.16.MT88.4 R20, [R0+0xa000] ;  /* 0x00a000000014783b */ /* 0x000f280000004200 */
[----:B------:R-:W5:Y:S04]  /*75a0*/  LDSM.16.MT88.4 R24, [R176+0x2000] ;  /* 0x00200000b018783b */ /* 0x000f680000004200 */
[----:B------:R-:W-:Y:S04]  /*75b0*/  LDSM.16.MT88.4 R28, [R210+0x20800] ;  /* 0x02080000d21c783b */ /* 0x000fe80000004200 */
[----:B------:R-:W5:Y:S04]  /*75c0*/  LDSM.16.MT88.4 R32, [R0+0x8800] ;  /* 0x008800000020783b */ /* 0x000f680000004200 */
[----:B------:R-:W5:Y:S04]  /*75d0*/  LDSM.16.MT88.4 R164, [R210+0x22800] ;  /* 0x02280000d2a4783b */ /* 0x000f680000004200 */
[----:B------:R-:W-:Y:S04]  /*75e0*/  LDSM.16.MT88.4 R168, [R176+0x3000] ;  /* 0x00300000b0a8783b */ /* 0x000fe80000004200 */
        /* <DEDUP_REMOVED lines=106> */
.L_x_1810:
[----:B-1----:R-:W-:Y:S01]  /*7c90*/  LEA R0, R218, UR4, 0x1 ;  /* 0x00000004da007c11 */ /* 0x002fe2000f8e08ff */
[----:B------:R-:W-:Y:S01]  /*7ca0*/  LDSM.16.MT88.4 R16, [R209] ;  /* 0x00000000d110783b */ /* 0x000fe20000004200 */
[----:B------:R-:W-:Y:S01]  /*7cb0*/  IMAD.MOV.U32 R221, RZ, RZ, 0x4 ;  /* 0x00000004ffdd7424 */ /* 0x000fe200078e00ff */
[----:B------:R-:W-:Y:S02]  /*7cc0*/  ULOP3.LUT UR7, UR6, 0x1, URZ, 0xc0, !UPT ;  /* 0x0000000106077892 */ /* 0x000fe4000f8ec03f */
[----:B------:R-:W1:Y:S01]  /*7cd0*/  LDSM.16.M88.4 R32, [R0+0x1c000] ;  /* 0x01c000000020783b */ /* 0x000e620000000200 */
[----:B------:R-:W-:Y:S02]  /*7ce0*/  UISETP.GT.AND UP2, UPT, UR6, UR23, UPT ;  /* 0x000000170600728c */ /* 0x000fe4000bf44270 */
[----:B------:R-:W-:Y:S01]  /*7cf0*/  UISETP.NE.U32.AND UP0, UPT, UR7, 0x1, UPT ;  /* 0x000000010700788c */ /* 0x000fe2000bf05070 */
[----:B------:R-:W2:Y:S01]  /*7d00*/  LDSM.16.M88.4 R28, [R0+0x1d000] ;  /* 0x01d00000001c783b */ /* 0x000ea20000000200 */
[----:B------:R-:W-:Y:S02]  /*7d10*/  @UP3 UIADD3 UR10, UP1, UR14, -0x100, URZ ;  /* 0xffffff000e0a3890 */ /* 0x000fe4000ff3e03f */
[----:B------:R-:W-:Y:S01]  /*7d20*/  UIADD3 UR6, UR6, -0x1, URZ ;  /* 0xffffffff06067890 */ /* 0x000fe2000fffe03f */
[----:B------:R-:W3:Y:S01]  /*7d30*/  LDSM.16.MT88.4 R164, [R209+0x4000] ;  /* 0x00400000d1a4783b */ /* 0x000ee20000004200 */
[----:B------:R-:W-:Y:S03]  /*7d40*/  @UP3 UIADD3.X UR7, UR15, -0x1, URZ, UP1, !UPT ;  /* 0xffffffff0f073890 */ /* 0x000fe60008ffe43f */
        /* <DEDUP_REMOVED lines=36> */
[----:B----4-:R-:W4:Y:S04]  /*7f90*/  LDC R0, c[0x0][0x270] ;  /* 0x00009c00ff007b82 */ /* 0x010f280000000800 */
        /* <DEDUP_REMOVED lines=39> */
[----:B------:R-:W-:Y:S06]  /*8210*/  HMMA.16816.F32 R32, R172, R198, R32 ;  /* 0x000000c6ac20723c */ /* 0x000fec0000001820 */
[-C--:B--2---:R-:W-:Y:S05]  /*8220*/  HMMA.16816.F32 R4, R164, R176.reuse, R4 ;  /* 0x000000b0a404723c */ /* 0x084fea0000001804 */
[----:B------:R-:W-:Y:S01]  /*8230*/  @P0 VIADD R172, R239, 0xffffffc0 ;  /* 0xffffffc0efac0836 */ /* 0x000fe20000000000 */
[C---:B------:R-:W-:Y:S05]  /*8240*/  HMMA.16816.F32 R8, R200.reuse, R176, R8 ;  /* 0x000000b0c808723c */ /* 0x040fea0000001808 */
        /* <DEDUP_REMOVED lines=14> */
[-C--:B---3--:R-:W-:Y:S05]  /*8330*/  HMMA.16816.F32 R4, R168, R180.reuse, R4 ;  /* 0x000000b4a804723c */ /* 0x088fea0000001804 */
[----:B----4-:R-:W-:Y:S01]  /*8340*/  IMAD R167, R0, UR39, RZ ;  /* 0x0000002700a77c24 */ /* 0x010fe2000f8e02ff */
[C---:B-1----:R-:W-:Y:S05]  /*8350*/  HMMA.16816.F32 R8, R184.reuse, R180, R8 ;  /* 0x000000b4b808723c */ /* 0x042fea0000001808 */
        /* <DEDUP_REMOVED lines=504> */
.L_x_1812:
        /* <DEDUP_REMOVED lines=24> */
.L_x_1813:
        /* <DEDUP_REMOVED lines=50> */
.L_x_1815:
[----:B------:R-:W-:Y:S05]  /*a780*/  BSYNC B0 ;  /* 0x0000000000007941 */ /* 0x000fea0003800000 */
.L_x_1814:
        /* <DEDUP_REMOVED lines=15> */
.L_x_1817:
[----:B------:R-:W-:Y:S05]  /*a880*/  BSYNC B0 ;  /* 0x0000000000007941 */ /* 0x000fea0003800000 */
.L_x_1816:
        /* <DEDUP_REMOVED lines=17> */
.L_x_1819:
[----:B------:R-:W-:Y:S05]  /*a9a0*/  BSYNC B0 ;  /* 0x0000000000007941 */ /* 0x000fea0003800000 */
.L_x_1818:
        /* <DEDUP_REMOVED lines=16> */
.L_x_1821:
[----:B------:R-:W-:Y:S05]  /*aab0*/  BSYNC B0 ;  /* 0x0000000000007941 */ /* 0x000fea0003800000 */
.L_x_1820:
        /* <DEDUP_REMOVED lines=29> */
.L_x_1823:
[----:B------:R-:W-:Y:S05]  /*ac90*/  BSYNC B0 ;  /* 0x0000000000007941 */ /* 0x000fea0003800000 */
.L_x_1822:
        /* <DEDUP_REMOVED lines=15> */
.L_x_1825:
[----:B------:R-:W-:Y:S05]  /*ad90*/  BSYNC B0 ;  /* 0x0000000000007941 */ /* 0x000fea0003800000 */
.L_x_1824:
        /* <DEDUP_REMOVED lines=15> */
.L_x_1827:
[----:B------:R-:W-:Y:S05]  /*ae90*/  BSYNC B0 ;  /* 0x0000000000007941 */ /* 0x000fea0003800000 */
.L_x_1826:
        /* <DEDUP_REMOVED lines=12> */
[----:B------:R2:W-:Y:S02]  /*af60*/  STG.E.128 desc[UR8][R2.64+0x80], R44 ;  /* 0x0000802c02007986 */ /* 0x0005e4000c101d08 */
.L_x_1806:
[----:B------:R-:W-:Y:S05]  /*af70*/  BSYNC B1 ;  /* 0x0000000000017941 */ /* 0x000fea0003800000 */
.L_x_1784:
[----:B-12---:R-:W2:Y:S01]  /*af80*/  LDL R2, [R1+0xc] ;  /* 0x00000c0001027983 */ /* 0x006ea20000100800 */
[----:B------:R-:W-:Y:S02]  /*af90*/  ULDC UR5, c[0x0][0xc] ;  /* 0x0000030000057ab9 */ /* 0x000fe40000000800 */
[----:B------:R-:W-:Y:S01]  /*afa0*/  UIADD3 UR17, UR5, UR17, URZ ;  /* 0x0000001105117290 */ /* 0x000fe2000fffe03f */
[----:B--2---:R-:W-:-:S13]  /*afb0*/  R2UR UR6, R2 ;  /* 0x00000000020672ca */ /* 0x004fda00000e0000 */
[----:B------:R-:W-:-:S06]  /*afc0*/  UISETP.GE.AND UP0, UPT, UR17, UR6, UPT ;  /* 0x000000061100728c */ /* 0x000fcc000bf06270 */
[----:B------:R-:W-:-:S13]  /*afd0*/  PLOP3.LUT P0, PT, PT, PT, UP0, 0x80, 0x0 ;  /* 0x000000000000781c */ /* 0x000fda0003f0f008 */
[----:B------:R-:W-:Y:S05]  /*afe0*/  @P0 BRA `(.L_x_1828) ;  /* 0x0000000000040947 */ /* 0x000fea0003800000 */
[----:B------:R-:W-:Y:S05]  /*aff0*/  BRA `(.L_x_1829) ;  /* 0xffffff58006c7947 */ /* 0x000fea000383ffff */
.L_x_1828:
[----:B------:R-:W-:Y:S05]  /*b000*/  EXIT ;  /* 0x000000000000794d */ /* 0x000fea0003800000 */
.L_x_1830:
        /* <DEDUP_REMOVED lines=15> */
.L_x_2092:


//--------------------- .text._ZN5flash44flash_bwd_dq_dk_dv_loop_seqk_parallel_kernelI23Flash_bwd_kernel_traitsILi128ELi64ELi128ELi8ELi2ELi4ELi2ELb0ELb0EN7cutlass6half_tE19Flash_kernel_traitsILi128ELi64ELi128ELi8ES3_EELb0ELb0ELb1ELb0ELb0ELb1ELb1EEEvNS_16Flash_bwd_paramsE --------------------------
	.section	.text._ZN5flash44flash_bwd_dq_dk_dv_loop_seqk_parallel_kernelI23Flash_bwd_kernel_traitsILi128ELi64ELi128ELi8ELi2ELi4ELi2ELb0ELb0EN7cutlass6half_tE19Flash_kernel_traitsILi128ELi64ELi128ELi8ES3_EELb0ELb0ELb1ELb0ELb0ELb1ELb1EEEvNS_16Flash_bwd_paramsE,"ax",@progbits
	.align	128
        .global         _ZN5flash44flash_bwd_dq_dk_dv_loop_seqk_parallel_kernelI23Flash_bwd_kernel_traitsILi128ELi64ELi128ELi8ELi2ELi4ELi2ELb0ELb0EN7cutlass6half_tE19Flash_kernel_traitsILi128ELi64ELi128ELi8ES3_EELb0ELb0ELb1ELb0ELb0ELb1ELb1EEEvNS_16Flash_bwd_paramsE
        .type           _ZN5flash44flash_bwd_dq_dk_dv_loop_seqk_parallel_kernelI23Flash_bwd_kernel_traitsILi128ELi64ELi128ELi8ELi2ELi4ELi2ELb0ELb0EN7cutlass6half_tE19Flash_kernel_traitsILi128ELi64ELi128ELi8ES3_EELb0ELb0ELb1ELb0ELb0ELb1ELb1EEEvNS_16Flash_bwd_paramsE,@function
        .size           _ZN5flash44flash_bwd_dq_dk_dv_loop_seqk_parallel_kernelI23Flash_bwd_kernel_traitsILi128ELi64ELi128ELi8ELi2ELi4ELi2ELb0ELb0EN7cutlass6half_tE19Flash_kernel_traitsILi128ELi64ELi128ELi8ES3_EELb0ELb0ELb1ELb0ELb0ELb1ELb1EEEvNS_16Flash_bwd_paramsE,(.L_x_2093 - _ZN5flash44flash_bwd_dq_dk_dv_loop_seqk_parallel_kernelI23Flash_bwd_kernel_traitsILi128ELi64ELi128ELi8ELi2ELi4ELi2ELb0ELb0EN7cutlass6half_tE19Flash_kernel_traitsILi128ELi64ELi128ELi8ES3_EELb0ELb0ELb1ELb0ELb0ELb1ELb1EEEvNS_16Flash_bwd_paramsE)
        .other          _ZN5flash44flash_bwd_dq_dk_dv_loop_seqk_parallel_kernelI23Flash_bwd_kernel_traitsILi128ELi64ELi128ELi8ELi2ELi4ELi2ELb0ELb0EN7cutlass6half_tE19Flash_kernel_traitsILi128ELi64ELi128ELi8ES3_EELb0ELb0ELb1ELb0ELb0ELb1ELb1EEEvNS_16Flash_bwd_paramsE,@"STO_CUDA_ENTRY STV_DEFAULT"
_ZN5flash44flash_bwd_dq_dk_dv_loop_seqk_parallel_kernelI23Flash_bwd_kernel_traitsILi128ELi64ELi128ELi8ELi2ELi4ELi2ELb0ELb0EN7cutlass6half_tE19Flash_kernel_traitsILi128ELi64ELi128ELi8ES3_EELb0ELb0ELb1ELb0ELb0ELb1ELb1EEEvNS_16Flash_bwd_paramsE:
.text._ZN5flash44flash_bwd_dq_dk_dv_loop_seqk_parallel_kernelI23Flash_bwd_kernel_traitsILi128ELi64ELi128ELi8ELi2ELi4ELi2ELb0ELb0EN7cutlass6half_tE19Flash_kernel_traitsILi128ELi64ELi128ELi8ES3_EELb0ELb0ELb1ELb0ELb0ELb1ELb1EEEvNS_16Flash_bwd_paramsE:
        /* <DEDUP_REMOVED lines=17> */
[----:B------:R-:W-:Y:S01]  /*0110*/  ULDC.64 UR8, c[0x0][0x208] ;  /* 0x0000820000087ab9 */ /* 0x000fe20000000a00 */
[----:B------:R-:W-:Y:S01]  /*0120*/  ULDC UR58, c[0x0][0x394] ;  /* 0x0000e500003a7ab9 */ /* 0x000fe20000000800 */
[----:B------:R-:W-:-:S03]  /*0130*/  UMOV UR59, 0xffffc000 ;  /* 0xffffc000003b7882 */ /* 0x000fc60000000000 */
[----:B------:R-:W4:Y:S08]  /*0140*/  S2UR UR54, SR_CTAID.Z ;  /* 0x00000000003679c3 */ /* 0x000f300000002700 */
[----:B------:R-:W5:Y:S01]  /*0150*/  S2UR UR44, SR_CTAID.Y ;  /* 0x00000000002c79c3 */ /* 0x000f620000002600 */
[----:B---3--:R-:W-:Y:S01]  /*0160*/  ULEA UR4, UR4, UR5, 0x18 ;  /* 0x0000000504047291 */ /* 0x008fe2000f8ec03f */
[----:B--2---:R-:W-:Y:S01]  /*0170*/  SHF.R.S32.HI R14, RZ, 0x1f, R15 ;  /* 0x0000001fff0e7819 */ /* 0x004fe2000001140f */
[----:B----4-:R-:W-:-:S03]  /*0180*/  USHF.R.S32.HI UR6, URZ, 0x1f, UR54 ;  /* 0x0000001f3f067899 */ /* 0x010fc60008011436 */
        /* <DEDUP_REMOVED lines=28> */
[----:B------:R-:W-:Y:S01]  /*0350*/  IMAD.IADD R3, R15, 0x1, -R2 ;  /* 0x000000010f037824 */ /* 0x000fe200078e0a02 */
        /* <DEDUP_REMOVED lines=22> */
[--C-:B------:R-:W-:Y:S02]  /*04c0*/  LOP3.LUT R6, R2, 0x8, R215.reuse, 0xf8, !PT ;  /* 0x0000000802067812 */ /* 0x100fe400078ef8d7 */
[----:B------:R-:W-:Y:S01]  /*04d0*/  SHF.R.S32.HI R3, RZ, 0x6, R4 ;  /* 0x00000006ff037819 */ /* 0x000fe20000011404 */
[----:B------:R-:W-:Y:S01]  /*04e0*/  IMAD.SHL.U32 R4, R10, 0x20, RZ ;  /* 0x000000200a047824 */ /* 0x000fe200078e00ff */
[----:B------:R-:W-:Y:S02]  /*04f0*/  LOP3.LUT R215, R0, 0x8, R215, 0xf8, !PT ;  /* 0x0000000800d77812 */ /* 0x000fe400078ef8d7 */
[----:B------:R-:W-:Y:S01]  /*0500*/  SHF.R.U32.HI R211, RZ, 0x3, R0 ;  /* 0x00000003ffd37819 */ /* 0x000fe20000011600 */
[C---:B------:R-:W-:Y:S01]  /*0510*/  IMAD R2, R3.reuse, 0x800, R5 ;  /* 0x0000080003027824 */ /* 0x040fe200078e0205 */
[----:B------:R-:W-:Y:S01]  /*0520*/  LOP3.LUT R0, R18, 0x7ffffffc, RZ, 0xc0, !PT ;  /* 0x7ffffffc12007812 */ /* 0x000fe200078ec0ff */
[----:B------:R-:W-:Y:S01]  /*0530*/  IMAD.SHL.U32 R7, R3, 0x8, RZ ;  /* 0x0000000803077824 */ /* 0x000fe200078e00ff */
[----:B------:R-:W-:-:S02]  /*0540*/  LOP3.LUT R215, R215, R211, RZ, 0x3c, !PT ;  /* 0x000000d3d7d77212 */ /* 0x000fc400078e3cff */
[----:B------:R-:W-:Y:S01]  /*0550*/  LEA.HI R14, R14, R15, RZ, 0x7 ;  /* 0x0000000f0e0e7211 */ /* 0x000fe200078f38ff */
[C---:B------:R-:W-:Y:S01]  /*0560*/  IMAD.IADD R0, R15.reuse, 0x1, -R0 ;  /* 0x000000010f007824 */ /* 0x040fe200078e0a00 */
[----:B------:R-:W-:Y:S01]  /*0570*/  LOP3.LUT R4, R4, 0x20, RZ, 0xc0, !PT ;  /* 0x0000002004047812 */ /* 0x000fe200078ec0ff */
[----:B------:R-:W-:Y:S01]  /*0580*/  IMAD.IADD R215, R2, 0x1, R215 ;  /* 0x0000000102d77824 */ /* 0x000fe200078e02d7 */
[----:B------:R-:W-:Y:S01]  /*0590*/  R2P PR, R8, 0x6 ;  /* 0x0000000608007804 */ /* 0x000fe20000000000 */
[----:B------:R-:W-:Y:S01]  /*05a0*/  IMAD.SHL.U32 R2, R0, 0x2, RZ ;  /* 0x0000000200027824 */ /* 0x000fe200078e00ff */
[----:B------:R-:W-:Y:S01]  /*05b0*/  SHF.R.S32.HI R0, RZ, 0x7, R14 ;  /* 0x00000007ff007819 */ /* 0x000fe2000001140e */
[----:B------:R-:W-:Y:S01]  /*05c0*/  IMAD.SHL.U32 R15, R15, 0x2, RZ ;  /* 0x000000020f0f7824 */ /* 0x000fe200078e00ff */
[----:B------:R-:W-:Y:S01]  /*05d0*/  LOP3.LUT R210, R4, 0x18, R7, 0xf8, !PT ;  /* 0x0000001804d27812 */ /* 0x000fe200078ef807 */
[--C-:B------:R-:W-:Y:S01]  /*05e0*/  IMAD R11, R11, 0x400, R2.reuse ;  /* 0x000004000b0b7824 */ /* 0x100fe200078e0202 */
[----:B------:R-:W-:Y:S01]  /*05f0*/  LOP3.LUT R211, R5, R6, R211, 0xf6, !PT ;  /* 0x0000000605d37212 */ /* 0x000fe200078ef6d3 */
[C---:B------:R-:W-:Y:S01]  /*0600*/  IMAD R7, R0.reuse, 0x1000, R2 ;  /* 0x0000100000077824 */ /* 0x040fe200078e0202 */
[----:B------:R-:W-:Y:S01]  /*0610*/  SEL R241, R241, 0x10, !P0 ;  /* 0x00000010f1f17807 */ /* 0x000fe20004000000 */
[----:B------:R-:W-:Y:S01]  /*0620*/  IMAD.SHL.U32 R2, R3, 0x20, RZ ;  /* 0x0000002003027824 */ /* 0x000fe200078e00ff */
[----:B------:R-:W-:Y:S01]  /*0630*/  LEA R211, R211, UR4, 0x1 ;  /* 0x00000004d3d37c11 */ /* 0x000fe2000f8e08ff */
[----:B------:R-:W-:-:S02]  /*0640*/  IMAD.SHL.U32 R4, R0, 0x8, RZ ;  /* 0x0000000800047824 */ /* 0x000fc400078e00ff */
[----:B------:R-:W-:Y:S01]  /*0650*/  IMAD.SHL.U32 R0, R8, 0x40, RZ ;  /* 0x0000004008007824 */ /* 0x000fe200078e00ff */
[----:B------:R-:W-:Y:S01]  /*0660*/  LOP3.LUT R6, R2, 0x6, R15, 0xf8, !PT ;  /* 0x0000000602067812 */ /* 0x000fe200078ef80f */
[----:B------:R-:W-:Y:S01]  /*0670*/  IMAD R8, R3, 0x200, R9 ;  /* 0x0000020003087824 */ /* 0x000fe200078e0209 */
[----:B------:R-:W-:Y:S01]  /*0680*/  LOP3.LUT R3, R4, 0x8, RZ, 0xc0, !PT ;  /* 0x0000000804037812 */ /* 0x000fe200078ec0ff */
[----:B------:R-:W-:Y:S01]  /*0690*/  IMAD.SHL.U32 R5, R10, 0x10, RZ ;  /* 0x000000100a057824 */ /* 0x000fe200078e00ff */
[----:B------:R-:W-:Y:S01]  /*06a0*/  LOP3.LUT R0, R0, 0x1c0, RZ, 0xc0, !PT ;  /* 0x000001c000007812 */ /* 0x000fe200078ec0ff */
[----:B------:R-:W-:Y:S01]  /*06b0*/  IMAD R7, R13, 0x400, R7 ;  /* 0x000004000d077824 */ /* 0x000fe200078e0207 */
[----:B------:R1:W-:Y:S01]  /*06c0*/  STL [R1+0x20], R8 ;  /* 0x0000200801007387 */ /* 0x0003e20000100800 */
[----:B------:R-:W-:Y:S01]  /*06d0*/  IMAD.SHL.U32 R215, R215, 0x2, RZ ;  /* 0x00000002d7d77824 */ /* 0x000fe200078e00ff */
[----:B------:R-:W-:Y:S02]  /*06e0*/  LOP3.LUT R4, R0, 0x20, R2, 0xf8, !PT ;  /* 0x0000002000047812 */ /* 0x000fe400078ef802 */
[----:B------:R2:W-:Y:S01]  /*06f0*/  STL [R1+0x30], R6 ;  /* 0x0000300601007387 */ /* 0x0005e20000100800 */
[----:B------:R-:W-:-:S04]  /*0700*/  SHF.R.U32.HI R2, RZ, 0x3, R0 ;  /* 0x00000003ff027819 */ /* 0x000fc80000011600 */
[----:B------:R-:W-:Y:S02]  /*0710*/  LOP3.LUT R4, R4, R2, RZ, 0x3c, !PT ;  /* 0x0000000204047212 */ /* 0x000fe400078e3cff */
[----:B------:R-:W-:-:S03]  /*0720*/  LOP3.LUT R0, R2, R0, R3, 0x1e, !PT ;  /* 0x0000000002007212 */ /* 0x000fc600078e1e03 */
[----:B------:R-:W-:Y:S02]  /*0730*/  IMAD.IADD R7, R4, 0x1, R7 ;  /* 0x0000000104077824 */ /* 0x000fe400078e0207 */
[----:B------:R-:W-:-:S03]  /*0740*/  IMAD.IADD R11, R11, 0x1, R0 ;  /* 0x000000010b0b7824 */ /* 0x000fc600078e0200 */
[----:B------:R-:W-:-:S05]  /*0750*/  LEA R242, R7, UR4, 0x1 ;  /* 0x0000000407f27c11 */ /* 0x000fca000f8e08ff */
[----:B------:R-:W-:Y:S01]  /*0760*/  IMAD.IADD R243, R242, 0x1, R241 ;  /* 0x00000001f2f37824 */ /* 0x000fe200078e02f1 */
[----:B-1----:R-:W-:Y:S01]  /*0770*/  LOP3.LUT R8, R3, 0x10, R5, 0xf8, !PT ;  /* 0x0000001003087812 */ /* 0x002fe200078ef805 */
[----:B------:R-:W-:Y:S02]  /*0780*/  IMAD.SHL.U32 R3, R17, 0x40, RZ ;  /* 0x0000004011037824 */ /* 0x000fe400078e00ff */
[----:B------:R-:W-:Y:S01]  /*0790*/  IMAD.SHL.U32 R5, R10, 0x8, RZ ;  /* 0x000000080a057824 */ /* 0x000fe200078e00ff */
[----:B--2---:R-:W-:Y:S02]  /*07a0*/  SHF.R.S32.HI R6, RZ, 0x2, R16 ;  /* 0x00000002ff067819 */ /* 0x004fe40000011410 */
[----:B------:R-:W-:-:S03]  /*07b0*/  LOP3.LUT R3, R3, 0x1c0, RZ, 0xc0, !PT ;  /* 0x000001c003037812 */ /* 0x000fc600078ec0ff */
[----:B------:R-:W-:Y:S01]  /*07c0*/  IMAD R9, R13, 0x10, R6 ;  /* 0x000000100d097824 */ /* 0x000fe200078e0206 */
[----:B------:R-:W-:Y:S01]  /*07d0*/  SHF.R.U32.HI R4, RZ, 0x3, R3 ;  /* 0x00000003ff047819 */ /* 0x000fe20000011603 */
[----:B------:R-:W-:Y:S01]  /*07e0*/  IMAD.SHL.U32 R6, R12, 0x40, RZ ;  /* 0x000000400c067824 */ /* 0x000fe200078e00ff */
[----:B------:R-:W-:Y:S01]  /*07f0*/  LOP3.LUT R5, R3, 0x8, R5, 0xf8, !PT ;  /* 0x0000000803057812 */ /* 0x000fe200078ef805 */
[----:B------:R-:W-:Y:S01]  /*0800*/  VIADD R2, R9, 0xffffffc0 ;  /* 0xffffffc009027836 */ /* 0x000fe20000000000 */
[----:B------:R-:W-:Y:S01]  /*0810*/  STL [R1+0x10], R9 ;  /* 0x0000100901007387 */ /* 0x000fe20000100800 */
[----:B------:R-:W-:-:S03]  /*0820*/  LOP3.LUT R210, R4, R210, R3, 0x1e, !PT ;  /* 0x000000d204d27212 */ /* 0x000fc600078e1e03 */
[----:B------:R-:W-:-:S04]  /*0830*/  SHF.R.S32.HI R0, RZ, 0x1f, R2 ;  /* 0x0000001fff007819 */ /* 0x000fc80000011402 */
[----:B------:R-:W-:Y:S02]  /*0840*/  SHF.L.U64.HI R2, R2, 0x2, R0 ;  /* 0x0000000202027819 */ /* 0x000fe40000010200 */
[----:B------:R-:W-:-:S03]  /*0850*/  LOP3.LUT R0, R6, 0xfffffe00, RZ, 0xc0, !PT ;  /* 0xfffffe0006007812 */ /* 0x000fc600078ec0ff */
[----:B------:R1:W-:Y:S01]  /*0860*/  STL [R1+0x2c], R2 ;  /* 0x00002c0201007387 */ /* 0x0003e20000100800 */
[----:B------:R-:W-:Y:S02]  /*0870*/  LOP3.LUT R210, R210, R0, RZ, 0xfc, !PT ;  /* 0x00000000d2d27212 */ /* 0x000fe400078efcff */
[----:B-1----:R-:W-:Y:S02]  /*0880*/  LOP3.LUT R2, R4, R8, R3, 0x1e, !PT ;  /* 0x0000000804027212 */ /* 0x002fe400078e1e03 */
[----:B------:R-:W-:Y:S01]  /*0890*/  LOP3.LUT R3, R5, R4, RZ, 0x3c, !PT ;  /* 0x0000000405037212 */ /* 0x000fe200078e3cff */
        /* <DEDUP_REMOVED lines=8> */
[----:B------:R-:W-:Y:S02]  /*0920*/  IMAD.MOV.U32 R0, RZ, RZ, 0x40 ;  /* 0x00000040ff007424 */ /* 0x000fe400078e00ff */
[----:B------:R-:W-:Y:S01]  /*0930*/  IMAD.U32 R3, RZ, RZ, UR6 ;  /* 0x00000006ff037e24 */ /* 0x000fe2000f8e00ff */
[----:B------:R-:W-:Y:S01]  /*0940*/  SEL R214, R2, 0xffffffe0, !P4 ;  /* 0xffffffe002d67807 */ /* 0x000fe20006000000 */
[----:B------:R-:W-:Y:S01]  /*0950*/  USHF.R.S32.HI UR6, URZ, 0x1f, UR54 ;  /* 0x0000001f3f067899 */ /* 0x000fe20008011436 */
[----:B------:R-:W-:Y:S01]  /*0960*/  SEL R216, R0, 0xffffffc0, !P3 ;  /* 0xffffffc000d87807 */ /* 0x000fe20005800000 */
[----:B------:R-:W-:Y:S01]  /*0970*/  VIADD R217, R215, UR5 ;  /* 0x00000005d7d97c36 */ /* 0x000fe20008000000 */
[----:B------:R-:W-:-:S02]  /*0980*/  SEL R2, R2, 0xffffffe0, !P1 ;  /* 0xffffffe002027807 */ /* 0x000fc40004800000 */
[----:B------:R-:W-:Y:S01]  /*0990*/  LEA R5, R11, UR5, 0x1 ;  /* 0x000000050b057c11 */ /* 0x000fe2000f8e08ff */
[----:B------:R-:W-:Y:S01]  /*09a0*/  IMAD.U32 R3, RZ, RZ, UR6 ;  /* 0x00000006ff037e24 */ /* 0x000fe2000f8e00ff */
[----:B------:R-:W-:Y:S01]  /*09b0*/  SEL R0, R0, 0xffffffc0, !P2 ;  /* 0xffffffc000007807 */ /* 0x000fe20005000000 */
[----:B------:R-:W-:Y:S01]  /*09c0*/  IMAD.IADD R240, R242, 0x1, R2 ;  /* 0x00000001f2f07824 */ /* 0x000fe200078e0202 */
[----:B------:R-:W-:Y:S01]  /*09d0*/  LEA R210, R210, UR5, 0x1 ;  /* 0x00000005d2d27c11 */ /* 0x000fe2000f8e08ff */
[----:B------:R-:W-:Y:S01]  /*09e0*/  IMAD.IADD R4, R2, 0x1, R5 ;  /* 0x0000000102047824 */ /* 0x000fe200078e0205 */
[----:B------:R-:W-:Y:S01]  /*09f0*/  STL [R1+0x24], R5 ;  /* 0x0000240501007387 */ /* 0x000fe20000100800 */
[C---:B------:R-:W-:Y:S02]  /*0a00*/  IMAD.IADD R2, R5.reuse, 0x1, R0 ;  /* 0x0000000105027824 */ /* 0x040fe400078e0200 */
[C---:B------:R-:W-:Y:S01]  /*0a10*/  VIADD R3, R5.reuse, 0x420 ;  /* 0x0000042005037836 */ /* 0x040fe20000000000 */
[----:B------:R-:W-:Y:S01]  /*0a20*/  STL [R1+0x34], R4 ;  /* 0x0000340401007387 */ /* 0x000fe20000100800 */
[----:B------:R-:W-:-:S02]  /*0a30*/  @P1 VIADD R3, R5, 0x3e0 ;  /* 0x000003e005031836 */ /* 0x000fc40000000000 */
[C---:B------:R-:W-:Y:S01]  /*0a40*/  IMAD.IADD R214, R217.reuse, 0x1, R214 ;  /* 0x00000001d9d67824 */ /* 0x040fe200078e02d6 */
[----:B------:R1:W-:Y:S01]  /*0a50*/  STL [R1+0x28], R2 ;  /* 0x0000280201007387 */ /* 0x0003e20000100800 */
        /* <DEDUP_REMOVED lines=8> */
.L_x_1877:
        /* <DEDUP_REMOVED lines=18> */
[----:B--2---:R-:W-:Y:S01]  /*0c00*/  IMAD.U32 R2, RZ, RZ, UR6 ;  /* 0x00000006ff027e24 */ /* 0x004fe2000f8e00ff */
        /* <DEDUP_REMOVED lines=10> */
[----:B----4-:R-:W2:Y:S02]  /*0cb0*/  @P1 LDG.E R7, desc[UR8][R4.64] ;  /* 0x0000000804071981 */ /* 0x010ea4000c1e1900 */
[----:B------:R-:W-:-:S02]  /*0cc0*/  UISETP.EQ.OR.EX UP4, UPT, UR13, URZ, !UP2, UP4 ;  /* 0x0000003f0d00728c */ /* 0x000fc4000d782740 */
[----:B------:R-:W-:-:S04]  /*0cd0*/  UIADD3 UR6, UP0, UR16, UR12, URZ ;  /* 0x0000000c10067290 */ /* 0x000fc8000ff1e03f */
[----:B------:R-:W-:Y:S01]  /*0ce0*/  PLOP3.LUT P2, PT, PT, PT, UP4, 0x80, 0x0 ;  /* 0x000000000000781c */ /* 0x000fe20003f4f048 */
[----:B------:R-:W-:Y:S01]  /*0cf0*/  UIADD3.X UR5, UR5, UR13, URZ, UP0, !UPT ;  /* 0x0000000d05057290 */ /* 0x000fe200087fe43f */
[----:B---3--:R1:W3:Y:S02]  /*0d00*/  @P0 LDG.E R5, desc[UR8][R2.64] ;  /* 0x0000000802050981 */ /* 0x0082e4000c1e1900 */
        /* <DEDUP_REMOVED lines=32> */
.L_x_1831:
        /* <DEDUP_REMOVED lines=18> */
[----:B------:R-:W-:Y:S02]  /*1030*/  USHF.L.U32 UR15, UR44, 0x7, URZ ;  /* 0x000000072c0f7899 */ /* 0x000fe4000800063f */
[----:B------:R-:W-:Y:S01]  /*1040*/  @!UP2 UIMAD.WIDE.U32 UR34, UR44, UR10, URZ ;  /* 0x0000000a2c22a2a5 */ /* 0x000fe2000f8e003f */
[----:B------:R-:W-:Y:S02]  /*1050*/  ULDC.U8 UR42, c[0x0][0x3d8] ;  /* 0x0000f600002a7ab9 */ /* 0x000fe40000000000 */
[----:B------:R-:W-:Y:S01]  /*1060*/  @UP0 ULDC.64 UR24, c[0x0][0x248] ;  /* 0x0000920000180ab9 */ /* 0x000fe20000000a00 */
[----:B------:R-:W-:Y:S02]  /*1070*/  UIADD3 UR48, UR19, UR21, URZ ;  /* 0x0000001513307290 */ /* 0x000fe4000fffe03f */
[----:B------:R-:W-:Y:S01]  /*1080*/  UISETP.NE.AND UP3, UPT, UR42, URZ, UPT ;  /* 0x0000003f2a00728c */ /* 0x000fe2000bf65270 */
[----:B-1----:R-:W-:Y:S01]  /*1090*/  IABS R5, R6 ;  /* 0x0000000600057213 */ /* 0x002fe20000000000 */
[----:B------:R-:W-:Y:S01]  /*10a0*/  ULDC.64 UR38, c[0x0][0x240] ;  /* 0x0000900000267ab9 */ /* 0x000fe20000000a00 */
[----:B------:R-:W-:Y:S01]  /*10b0*/  ULDC UR61, c[0x0][0x2dc] ;  /* 0x0000b700003d7ab9 */ /* 0x000fe20000000800 */
[----:B------:R-:W-:Y:S01]  /*10c0*/  ULDC UR60, c[0x0][0x270] ;  /* 0x00009c00003c7ab9 */ /* 0x000fe20000000800 */
[----:B------:R-:W1:Y:S01]  /*10d0*/  I2F.RP R2, R5 ;  /* 0x0000000500027306 */ /* 0x000e620000209400 */
[----:B------:R-:W-:Y:S01]  /*10e0*/  USEL UR29, UR15, URZ, UP1 ;  /* 0x0000003f0f1d7287 */ /* 0x000fe20008800000 */
[----:B------:R-:W-:Y:S01]  /*10f0*/  ISETP.NE.AND P3, PT, R6, RZ, PT ;  /* 0x000000ff0600720c */ /* 0x000fe20003f65270 */
[----:B------:R-:W-:-:S02]  /*1100*/  UIMAD.WIDE.U32 UR16, UR5, UR38, URZ ;  /* 0x00000026051072a5 */ /* 0x000fc4000f8e003f */
[----:B--2---:R-:W-:Y:S02]  /*1110*/  UIMAD.WIDE.U32 UR32, UR7, UR12, URZ ;  /* 0x0000000c072072a5 */ /* 0x004fe4000f8e003f */
[----:B------:R-:W-:Y:S02]  /*1120*/  UIMAD UR15, UR5, UR39, URZ ;  /* 0x00000027050f72a4 */ /* 0x000fe4000f8e023f */
        /* <DEDUP_REMOVED lines=10> */
[----:B------:R-:W-:Y:S02]  /*11d0*/  USHF.R.S32.HI UR33, URZ, 0x1f, UR57 ;  /* 0x0000001f3f217899 */ /* 0x000fe40008011439 */
[----:B------:R-:W-:Y:S02]  /*11e0*/  UIADD3 UR10, UR10, UR12, -UR6 ;  /* 0x0000000c0a0a7290 */ /* 0x000fe4000fffe806 */
[----:B------:R-:W-:-:S02]  /*11f0*/  @UP0 UIADD3 UR12, UR22, UR30, URZ ;  /* 0x0000001e160c0290 */ /* 0x000fc4000fffe03f */
[----:B------:R-:W-:Y:S01]  /*1200*/  ULEA.HI UR28, UR11, UR7, URZ, 0x6 ;  /* 0x000000070b1c7291 */ /* 0x000fe2000f8f303f */
[----:B-1----:R-:W-:Y:S01]  /*1210*/  VIADD R2, R2, 0xffffffe ;  /* 0x0ffffffe02027836 */ /* 0x002fe20000000000 */
[----:B------:R-:W-:Y:S02]  /*1220*/  UIADD3 UR7, UR10, 0x3f, URZ ;  /* 0x0000003f0a077890 */ /* 0x000fe4000fffe03f */
[----:B------:R-:W-:Y:S01]  /*1230*/  @UP0 UIMAD.WIDE.U32 UR10, UR12, UR24, URZ ;  /* 0x000000180c0a02a5 */ /* 0x000fe2000f8e003f */
[----:B------:R-:W1:Y:S01]  /*1240*/  F2I.FTZ.U32.TRUNC.NTZ R3, R2 ;  /* 0x0000000200037305 */ /* 0x000e62000021f000 */
[----:B------:R-:W-:Y:S02]  /*1250*/  @UP0 UIMAD UR12, UR12, UR25, URZ ;  /* 0x000000190c0c02a4 */ /* 0x000fe4000f8e023f */
[----:B------:R-:W-:Y:S02]  /*1260*/  @UP2 UIMAD UR50, UR5, UR13, UR37 ;  /* 0x0000000d053222a4 */ /* 0x000fe4000f8e0225 */
[----:B------:R-:W-:-:S02]  /*1270*/  @UP0 UIADD3 UR52, UR11, UR12, URZ ;  /* 0x0000000c0b340290 */ /* 0x000fc4000fffe03f */
[----:B------:R-:W-:Y:S01]  /*1280*/  USHF.R.S32.HI UR12, URZ, 0x1f, UR7 ;  /* 0x0000001f3f0c7899 */ /* 0x000fe20008011407 */
[----:B------:R-:W-:Y:S01]  /*1290*/  ULDC.U8 UR13, c[0x0][0x480] ;  /* 0x00012000000d7ab9 */ /* 0x000fe20000000000 */
[----:B------:R-:W-:Y:S02]  /*12a0*/  @UP0 UMOV UR51, UR10 ;  /* 0x0000000a00330c82 */ /* 0x000fe40008000000 */
[----:B------:R-:W-:Y:S02]  /*12b0*/  ULEA.HI UR19, UR12, UR7, URZ, 0x6 ;  /* 0x000000070c137291 */ /* 0x000fe4000f8f303f */
[----:B------:R-:W-:Y:S01]  /*12c0*/  UIMAD UR7, UR33, UR44, URZ ;  /* 0x0000002c210772a4 */ /* 0x000fe2000f8e023f */
[----:B-1----:R-:W-:Y:S01]  /*12d0*/  IMAD.MOV R0, RZ, RZ, -R3 ;  /* 0x000000ffff007224 */ /* 0x002fe200078e0a03 */
[----:B------:R-:W-:Y:S01]  /*12e0*/  UISETP.NE.AND UP5, UPT, UR13, URZ, UPT ;  /* 0x0000003f0d00728c */ /* 0x000fe2000bfa5270 */
        /* <DEDUP_REMOVED lines=28> */
[----:B------:R-:W-:Y:S01]  /*14b0*/  @!UP3 UIMAD UR19, UR44, UR60, UR54 ;  /* 0x0000003c2c13b2a4 */ /* 0x000fe2000f8e0236 */
[----:B------:R-:W-:Y:S01]  /*14c0*/  @!P1 IADD3 R0, R0, 0x1, RZ ;  /* 0x0000000100009810 */ /* 0x000fe20007ffe0ff */
[----:B------:R-:W-:Y:S01]  /*14d0*/  UIMAD.WIDE.U32 UR12, UR10, UR5, URZ ;  /* 0x000000050a0c72a5 */ /* 0x000fe2000f8e003f */
[----:B------:R-:W-:Y:S01]  /*14e0*/  PLOP3.LUT P1, PT, PT, PT, UP0, 0x80, 0x0 ;  /* 0x000000000000781c */ /* 0x000fe20003f2f008 */
[----:B------:R-:W-:Y:S01]  /*14f0*/  ULEA UR18, UR33, 0xffffffc0, 0x6 ;  /* 0xffffffc021127891 */ /* 0x000fe2000f8e303f */
[----:B------:R-:W-:Y:S01]  /*1500*/  ISETP.GE.U32.AND P0, PT, R2, R5, PT ;  /* 0x000000050200720c */ /* 0x000fe20003f06070 */
[----:B------:R-:W-:Y:S01]  /*1510*/  UIMAD UR15, UR10, UR15, UR21 ;  /* 0x0000000f0a0f72a4 */ /* 0x000fe2000f8e0215 */
[----:B------:R-:W-:Y:S01]  /*1520*/  LOP3.LUT R2, R6, UR54, RZ, 0x3c, !PT ;  /* 0x0000003606027c12 */ /* 0x000fe2000f8e3cff */
[----:B------:R-:W-:-:S02]  /*1530*/  @!UP3 UIMAD UR43, UR19, UR40, URZ ;  /* 0x00000028132bb2a4 */ /* 0x000fc4000f8e023f */
[----:B------:R-:W-:Y:S01]  /*1540*/  USEL UR53, UR16, UR12, !UP2 ;  /* 0x0000000c10357287 */ /* 0x000fe2000d000000 */
[----:B------:R-:W-:Y:S01]  /*1550*/  ISETP.GE.AND P2, PT, R2, RZ, PT ;  /* 0x000000ff0200720c */ /* 0x000fe20003f46270 */
[----:B------:R-:W-:Y:S02]  /*1560*/  USHF.R.S32.HI UR19, URZ, 0x1f, UR18 ;  /* 0x0000001f3f137899 */ /* 0x000fe40008011412 */
[----:B------:R-:W-:Y:S02]  /*1570*/  UIADD3 UR7, UP1, UR18, UR29, URZ ;  /* 0x0000001d12077290 */ /* 0x000fe4000ff3e03f */
[----:B------:R-:W-:Y:S02]  /*1580*/  UIMAD UR12, UR11, UR5, URZ ;  /* 0x000000050b0c72a4 */ /* 0x000fe4000f8e023f */
[----:B------:R-:W-:Y:S01]  /*1590*/  UIADD3 UR21, UR17, UR15, URZ ;  /* 0x0000000f11157290 */ /* 0x000fe2000fffe03f */
[----:B------:R-:W-:Y:S01]  /*15a0*/  @P0 VIADD R0, R0, 0x1 ;  /* 0x0000000100000836 */ /* 0x000fe20000000000 */
[----:B------:R-:W-:Y:S01]  /*15b0*/  UIADD3.X UR15, UR19, UR26, URZ, UP1, !UPT ;  /* 0x0000001a130f7290 */ /* 0x000fe20008ffe43f */
[----:B------:R-:W-:Y:S01]  /*15c0*/  PLOP3.LUT P0, PT, PT, PT, UP3, 0x80, 0x0 ;  /* 0x000000000000781c */ /* 0x000fe20003f0f038 */
[----:B------:R-:W-:-:S02]  /*15d0*/  UIMAD UR11, UR11, UR7, URZ ;  /* 0x000000070b0b72a4 */ /* 0x000fc4000f8e023f */
[----:B------:R-:W-:Y:S01]  /*15e0*/  @UP0 UIADD3 UR31, UR22, UR30, URZ ;  /* 0x0000001e161f0290 */ /* 0x000fe2000fffe03f */
[----:B------:R-:W-:Y:S01]  /*15f0*/  @!P2 IADD3 R0, -R0, RZ, RZ ;  /* 0x000000ff0000a210 */ /* 0x000fe20007ffe1ff */
[----:B------:R-:W-:Y:S01]  /*1600*/  @UP2 UIADD3 UR21, UR13, UR12, URZ ;  /* 0x0000000c0d152290 */ /* 0x000fe2000fffe03f */
[----:B------:R-:W-:Y:S01]  /*1610*/  @!P3 LOP3.LUT R0, RZ, R6, RZ, 0x33, !PT ;  /* 0x00000006ff00b212 */ /* 0x000fe200078e33ff */
[----:B------:R-:W-:Y:S01]  /*1620*/  UIMAD.WIDE.U32 UR28, UR10, UR7, URZ ;  /* 0x000000070a1c72a5 */ /* 0x000fe2000f8e003f */
[----:B------:R-:W-:Y:S01]  /*1630*/  @UP0 ULDC.64 UR12, c[0x0][0x250] ;  /* 0x00009400000c0ab9 */ /* 0x000fe20000000a00 */
[----:B------:R-:W-:Y:S02]  /*1640*/  UIMAD UR7, UR10, UR15, UR11 ;  /* 0x0000000f0a0772a4 */ /* 0x000fe4000f8e020b */
[----:B------:R-:W-:Y:S02]  /*1650*/  @UP0 UIMAD.WIDE.U32 UR10, UR31, UR12, URZ ;  /* 0x0000000c1f0a02a5 */ /* 0x000fe4000f8e003f */
[----:B------:R-:W-:-:S02]  /*1660*/  UIMAD UR42, UR54, UR61, URZ ;  /* 0x0000003d362a72a4 */ /* 0x000fc4000f8e023f */
[----:B------:R-:W-:Y:S02]  /*1670*/  @UP0 UIMAD UR15, UR31, UR13, URZ ;  /* 0x0000000d1f0f02a4 */ /* 0x000fe4000f8e023f */
[----:B------:R-:W-:Y:S02]  /*1680*/  USEL UR46, UR32, URZ, UP5 ;  /* 0x0000003f202e7287 */ /* 0x000fe4000a800000 */
[----:B------:R-:W-:Y:S02]  /*1690*/  USHF.R.S32.HI UR41, URZ, 0x1f, UR23 ;  /* 0x0000001f3f297899 */ /* 0x000fe40008011417 */
[----:B------:R-:W-:Y:S02]  /*16a0*/  @!UP2 UIADD3 UR50, UR35, UR27, URZ ;  /* 0x0000001b2332a290 */ /* 0x000fe4000fffe03f */
[----:B------:R-:W-:Y:S02]  /*16b0*/  USHF.R.S32.HI UR49, URZ, 0x1f, UR42 ;  /* 0x0000001f3f317899 */ /* 0x000fe4000801142a */
[----:B------:R-:W-:-:S02]  /*16c0*/  @UP0 UIADD3 UR40, UR11, UR15, URZ ;  /* 0x0000000f0b280290 */ /* 0x000fc4000fffe03f */
        /* <DEDUP_REMOVED lines=16> */
.L_x_1833:
        /* <DEDUP_REMOVED lines=13> */
.L_x_1834:
        /* <DEDUP_REMOVED lines=11> */
.L_x_1835:
[----:B------:R-:W-:-:S04]  /*1950*/  UIMAD UR5, UR44, UR60, UR54 ;  /* 0x0000003c2c0572a4 */ /* 0x000fc8000f8e0236 */
[----:B------:R-:W-:-:S12]  /*1960*/  UIMAD UR5, UR5, UR57, URZ ;  /* 0x00000039050572a4 */ /* 0x000fd8000f8e023f */
.L_x_1836:
        /* <DEDUP_REMOVED lines=105> */
.L_x_1838:
        /* <DEDUP_REMOVED lines=19> */
.L_x_1839:
        /* <DEDUP_REMOVED lines=35> */
.L_x_1841:
[----:B------:R-:W-:Y:S05]  /*2360*/  BSYNC B0 ;  /* 0x0000000000007941 */ /* 0x000fea0003800000 */
.L_x_1840:
        /* <DEDUP_REMOVED lines=15> */
.L_x_1843:
[----:B------:R-:W-:Y:S05]  /*2460*/  BSYNC B0 ;  /* 0x0000000000007941 */ /* 0x000fea0003800000 */
.L_x_1842:
        /* <DEDUP_REMOVED lines=15> */
.L_x_1845:
[----:B------:R-:W-:Y:S05]  /*2560*/  BSYNC B0 ;  /* 0x0000000000007941 */ /* 0x000fea0003800000 */
.L_x_1844:
        /* <DEDUP_REMOVED lines=15> */
.L_x_1847:
[----:B------:R-:W-:Y:S05]  /*2660*/  BSYNC B0 ;  /* 0x0000000000007941 */ /* 0x000fea0003800000 */
.L_x_1846:
        /* <DEDUP_REMOVED lines=27> */
.L_x_1849:
[----:B------:R-:W-:Y:S05]  /*2820*/  BSYNC B0 ;  /* 0x0000000000007941 */ /* 0x000fea0003800000 */
.L_x_1848:
        /* <DEDUP_REMOVED lines=15> */
.L_x_1851:
[----:B------:R-:W-:Y:S05]  /*2920*/  BSYNC B0 ;  /* 0x0000000000007941 */ /* 0x000fea0003800000 */
.L_x_1850:
        /* <DEDUP_REMOVED lines=15> */
.L_x_1853:
[----:B------:R-:W-:Y:S05]  /*2a20*/  BSYNC B0 ;  /* 0x0000000000007941 */ /* 0x000fea0003800000 */
.L_x_1852:
        /* <DEDUP_REMOVED lines=14> */
.L_x_1837:
[----:B------:R-:W2:Y:S04]  /*2b10*/  LDL R14, [R1+0x20] ;  /* 0x00002000010e7983 */ /* 0x000ea80000100800 */
[----:B------:R-:W3:Y:S01]  /*2b20*/  LDL R164, [R1+0x10] ;  /* 0x0000100001a47983 */ /* 0x000ee20000100800 */
        /* <DEDUP_REMOVED lines=38> */
[----:B------:R-:W4:Y:S08]  /*2d90*/  @!P3 LDC.64 R30, c[0x0][0x218] ;  /* 0x00008600ff1ebb82 */ /* 0x000f300000000a00 */
[----:B------:R-:W-:Y:S01]  /*2da0*/  @P1 BAR.SYNC.DEFER_BLOCKING 0x0 ;  /* 0x0000000000001b1d */ /* 0x000fe20000010000 */
[----:B------:R-:W-:Y:S01]  /*2db0*/  IMAD R3, R15, UR28, RZ ;  /* 0x0000001c0f037c24 */ /* 0x000fe2000f8e02ff */
[----:B------:R-:W-:Y:S01]  /*2dc0*/  @!P4 IADD3 R8, P1, R2, 0x20, RZ ;  /* 0x000000200208c810 */ /* 0x000fe20007f3e0ff */
[----:B------:R-:W-:Y:S01]  /*2dd0*/  UISETP.NE.AND UP0, UPT, UR11, 0x1, UPT ;  /* 0x000000010b00788c */ /* 0x000fe2000bf05270 */
[----:B------:R-:W-:-:S02]  /*2de0*/  IMAD R16, R0, UR27, R10 ;  /* 0x0000001b00107c24 */ /* 0x000fc4000f8e020a */
[C---:B------:R-:W-:Y:S02]  /*2df0*/  IMAD R15, R0.reuse, UR29, R3 ;  /* 0x0000001d000f7c24 */ /* 0x040fe4000f8e0203 */
[----:B------:R-:W5:Y:S01]  /*2e00*/  @!P2 LDC.64 R32, c[0x0][0x218] ;  /* 0x00008600ff20ab82 */ /* 0x000f620000000a00 */
[----:B------:R-:W-:Y:S01]  /*2e10*/  IMAD.WIDE.U32 R6, R0, UR26, R6 ;  /* 0x0000001a00067c25 */ /* 0x000fe2000f8e0006 */
[----:B------:R-:W-:-:S03]  /*2e20*/  UIMAD.WIDE.U32 UR26, UR38, 0x40, URZ ;  /* 0x00000040261a78a5 */ /* 0x000fc6000f8e003f */
[----:B------:R-:W-:Y:S01]  /*2e30*/  @!P4 IMAD.X R9, RZ, RZ, R35, P1 ;  /* 0x000000ffff09c224 */ /* 0x000fe200008e0623 */
[----:B------:R-:W-:Y:S01]  /*2e40*/  PLOP3.LUT P1, PT, PT, PT, UP0, 0x80, 0x0 ;  /* 0x000000000000781c */ /* 0x000fe20003f2f008 */
[----:B------:R-:W-:Y:S01]  /*2e50*/  IMAD.U32 R11, RZ, RZ, UR15 ;  /* 0x0000000fff0b7e24 */ /* 0x000fe2000f8e00ff */
[----:B------:R-:W-:Y:S01]  /*2e60*/  @!P6 IADD3 R10, P5, R238, UR26, RZ ;  /* 0x0000001aee0aec10 */ /* 0x000fe2000ffbe0ff */
[----:B------:R-:W-:Y:S02]  /*2e70*/  @!P4 IMAD R9, R9, UR24, RZ ;  /* 0x000000180909cc24 */ /* 0x000fe4000f8e02ff */
[----:B------:R-:W-:Y:S01]  /*2e80*/  IMAD.IADD R5, R5, 0x1, R15 ;  /* 0x0000000105057824 */ /* 0x000fe200078e020f */
[----:B------:R-:W-:Y:S01]  /*2e90*/  @!P6 IADD3.X R11, R239, UR27, R11, P5, !PT ;  /* 0x0000001bef0bec10 */ /* 0x000fe2000affe40b */
[----:B------:R-:W-:Y:S01]  /*2ea0*/  IMAD.IADD R7, R7, 0x1, R16 ;  /* 0x0000000107077824 */ /* 0x000fe200078e0210 */
[----:B------:R-:W-:Y:S01]  /*2eb0*/  ISETP.GE.AND P5, PT, R2, UR10, PT ;  /* 0x0000000a02007c0c */ /* 0x000fe2000bfa6270 */
[----:B------:R-:W-:-:S02]  /*2ec0*/  @!P4 IMAD.MOV.U32 R22, RZ, RZ, R6 ;  /* 0x000000ffff16c224 */ /* 0x000fc400078e0006 */
[----:B------:R-:W-:Y:S02]  /*2ed0*/  IMAD.MOV.U32 R43, RZ, RZ, 0x7f800000 ;  /* 0x7f800000ff2b7424 */ /* 0x000fe400078e00ff */
[----:B------:R-:W-:Y:S02]  /*2ee0*/  IMAD.MOV.U32 R42, RZ, RZ, 0x7f800000 ;  /* 0x7f800000ff2a7424 */ /* 0x000fe400078e00ff */
[----:B------:R-:W-:Y:S02]  /*2ef0*/  IMAD.MOV.U32 R41, RZ, RZ, 0x7f800000 ;  /* 0x7f800000ff297424 */ /* 0x000fe400078e00ff */
[----:B------:R-:W-:Y:S02]  /*2f00*/  IMAD.MOV.U32 R40, RZ, RZ, 0x7f800000 ;  /* 0x7f800000ff287424 */ /* 0x000fe400078e00ff */
[----:B------:R-:W-:Y:S02]  /*2f10*/  VIADD R213, R221, 0x2000 ;  /* 0x00002000ddd57836 */ /* 0x000fe40000000000 */
[----:B------:R-:W-:Y:S01]  /*2f20*/  VIADD R212, R220, 0x2000 ;  /* 0x00002000dcd47836 */ /* 0x000fe20000000000 */
[----:B------:R-:W4:Y:S01]  /*2f30*/  @!P5 LDC.64 R26, c[0x0][0x218] ;  /* 0x00008600ff1adb82 */ /* 0x000f220000000a00 */
[----:B------:R-:W-:-:S02]  /*2f40*/  @!P4 IMAD.MOV.U32 R23, RZ, RZ, R7 ;  /* 0x000000ffff17c224 */ /* 0x000fc400078e0007 */
[--C-:B------:R-:W-:Y:S02]  /*2f50*/  @!P3 IMAD.MOV.U32 R24, RZ, RZ, R6.reuse ;  /* 0x000000ffff18b224 */ /* 0x100fe400078e0006 */
[--C-:B------:R-:W-:Y:S02]  /*2f60*/  @!P3 IMAD.MOV.U32 R25, RZ, RZ, R7.reuse ;  /* 0x000000ffff19b224 */ /* 0x100fe400078e0007 */
[--C-:B------:R-:W-:Y:S02]  /*2f70*/  @!P2 IMAD.MOV.U32 R36, RZ, RZ, R6.reuse ;  /* 0x000000ffff24a224 */ /* 0x100fe400078e0006 */
[--C-:B------:R-:W-:Y:S02]  /*2f80*/  @!P2 IMAD.MOV.U32 R37, RZ, RZ, R7.reuse ;  /* 0x000000ffff25a224 */ /* 0x100fe400078e0007 */
[----:B------:R-:W-:Y:S02]  /*2f90*/  IMAD.MOV.U32 R219, RZ, RZ, 0x20 ;  /* 0x00000020ffdb7424 */ /* 0x000fe400078e00ff */
[----:B------:R-:W-:Y:S01]  /*2fa0*/  IMAD.MOV.U32 R218, RZ, RZ, 0x40 ;  /* 0x00000040ffda7424 */ /* 0x000fe200078e00ff */
[----:B------:R-:W-:Y:S01]  /*2fb0*/  CS2R R158, SRZ ;  /* 0x00000000009e7805 */ /* 0x000fe2000001ff00 */
[----:B------:R-:W-:-:S04]  /*2fc0*/  @!P5 IMAD.WIDE.U32 R6, R2, UR12, R6 ;  /* 0x0000000c0206dc25 */ /* 0x000fc8000f8e0006 */
[C---:B--2---:R-:W-:Y:S01]  /*2fd0*/  VIADD R3, R14.reuse, 0x2000 ;  /* 0x000020000e037836 */ /* 0x044fe20000000000 */
[----:B------:R-:W-:Y:S02]  /*2fe0*/  LEA R0, R14, UR4, 0x1 ;  /* 0x000000040e007c11 */ /* 0x000fe4000f8e08ff */
[----:B------:R-:W-:Y:S02]  /*2ff0*/  CS2R R156, SRZ ;  /* 0x00000000009c7805 */ /* 0x000fe4000001ff00 */
[----:B------:R-:W-:Y:S02]  /*3000*/  CS2R R162, SRZ ;  /* 0x0000000000a27805 */ /* 0x000fe4000001ff00 */
[----:B------:R-:W-:Y:S02]  /*3010*/  CS2R R160, SRZ ;  /* 0x0000000000a07805 */ /* 0x000fe4000001ff00 */
[----:B------:R-:W-:Y:S01]  /*3020*/  SEL R14, R3, R14, !P1 ;  /* 0x0000000e030e7207 */ /* 0x000fe20004800000 */
[----:B------:R-:W-:Y:S01]  /*3030*/  @P0 STS.128 [R0+0x8000], RZ ;  /* 0x008000ff00000388 */ /* 0x000fe20000000c00 */
[----:B------:R-:W-:Y:S01]  /*3040*/  @!P4 IMAD R3, R8, UR25, R9 ;  /* 0x000000190803cc24 */ /* 0x000fe2000f8e0209 */
[----:B------:R-:W-:-:S02]  /*3050*/  CS2R R154, SRZ ;  /* 0x00000000009a7805 */ /* 0x000fc4000001ff00 */
[----:B------:R-:W-:Y:S01]  /*3060*/  LEA R235, R14, UR4, 0x1 ;  /* 0x000000040eeb7c11 */ /* 0x000fe2000f8e08ff */
[----:B------:R-:W-:Y:S01]  /*3070*/  @P0 STS.128 [R0+0xa000], RZ ;  /* 0x00a000ff00000388 */ /* 0x000fe20000000c00 */
[----:B------:R-:W-:Y:S01]  /*3080*/  @!P4 IMAD.WIDE.U32 R8, R8, UR24, R4 ;  /* 0x000000180808cc25 */ /* 0x000fe2000f8e0004 */
[----:B------:R-:W-:Y:S02]  /*3090*/  CS2R R152, SRZ ;  /* 0x0000000000987805 */ /* 0x000fe4000001ff00 */
[----:B------:R-:W-:Y:S01]  /*30a0*/  CS2R R150, SRZ ;  /* 0x0000000000967805 */ /* 0x000fe2000001ff00 */
[----:B------:R-:W-:Y:S01]  /*30b0*/  @!PT LDS RZ, [RZ] ;  /* 0x00000000fffff984 */ /* 0x000fe20000000800 */
[----:B------:R-:W-:Y:S01]  /*30c0*/  @!PT LDS RZ, [RZ] ;  /* 0x00000000fffff984 */ /* 0x000fe20000000800 */
[----:B------:R-:W-:Y:S01]  /*30d0*/  @!PT LDS RZ, [RZ] ;  /* 0x00000000fffff984 */ /* 0x000fe20000000800 */
[----:B------:R-:W-:Y:S01]  /*30e0*/  @!P0 LDGSTS.E.BYPASS.LTC128B.128 [R0+0x8000], desc[UR8][R236.64] ;  /* 0x08000000ec008fae */ /* 0x000fe2000b901d48 */
[----:B------:R-:W-:Y:S01]  /*30f0*/  @!P4 IMAD.IADD R3, R9, 0x1, R3 ;  /* 0x000000010903c824 */ /* 0x000fe200078e0203 */
[----:B------:R-:W-:Y:S01]  /*3100*/  CS2R R148, SRZ ;  /* 0x0000000000947805 */ /* 0x000fe2000001ff00 */
[----:B------:R-:W-:Y:S01]  /*3110*/  @!P5 IMAD.MOV.U32 R9, RZ, RZ, R5 ;  /* 0x000000ffff09d224 */ /* 0x000fe200078e0005 */
[----:B------:R-:W-:Y:S01]  /*3120*/  @!P0 LDGSTS.E.BYPASS.LTC128B.128 [R0+0xa000], desc[UR8][R236.64+0x80] ;  /* 0x0a000080ec008fae */ /* 0x000fe2000b901d48 */
[----:B------:R-:W-:-:S02]  /*3130*/  CS2R R142, SRZ ;  /* 0x00000000008e7805 */ /* 0x000fc4000001ff00 */
        /* <DEDUP_REMOVED lines=18> */
[----:B------:R-:W-:-:S02]  /*3260*/  CS2R R122, SRZ ;  /* 0x00000000007a7805 */ /* 0x000fc4000001ff00 */
[----:B------:R-:W-:Y:S02]  /*3270*/  CS2R R120, SRZ ;  /* 0x0000000000787805 */ /* 0x000fe4000001ff00 */
[----:B------:R-:W-:Y:S01]  /*3280*/  CS2R R118, SRZ ;  /* 0x0000000000767805 */ /* 0x000fe2000001ff00 */
[----:B------:R-:W-:Y:S01]  /*3290*/  @P0 STS [R235], RZ ;  /* 0x000000ffeb000388 */ /* 0x000fe20000000800 */
        /* <DEDUP_REMOVED lines=22> */
[----:B---3--:R-:W-:Y:S01]  /*3400*/  VIADD R12, R164, 0x8 ;  /* 0x00000008a40c7836 */ /* 0x008fe20000000000 */
        /* <DEDUP_REMOVED lines=16> */
[----:B-1----:R-:W-:Y:S02]  /*3510*/  @!P4 LEA R20, P0, R8, R20, 0x1 ;  /* 0x000000140814c211 */ /* 0x002fe400078008ff */
[----:B------:R-:W-:-:S02]  /*3520*/  CS2R R60, SRZ ;  /* 0x00000000003c7805 */ /* 0x000fc4000001ff00 */
        /* <DEDUP_REMOVED lines=22> */
[----:B------:R-:W-:Y:S01]  /*3690*/  CS2R R48, SRZ ;  /* 0x0000000000307805 */ /* 0x000fe2000001ff00 */
[----:B------:R-:W-:Y:S01]  /*36a0*/  ULDC UR31, c[0x0][0x394] ;  /* 0x0000e500001f7ab9 */ /* 0x000fe20000000800 */
[----:B------:R-:W-:Y:S01]  /*36b0*/  ULDC UR10, c[0x0][0x2ec] ;  /* 0x0000bb00000a7ab9 */ /* 0x000fe20000000800 */
[----:B------:R-:W-:Y:S04]  /*36c0*/  @P6 STS [R235+0x3008], RZ ;  /* 0x003008ffeb006388 */ /* 0x000fe80000000800 */
[----:B------:R-:W-:Y:S04]  /*36d0*/  @P6 STS [R235+0x300c], RZ ;  /* 0x00300cffeb006388 */ /* 0x000fe80000000800 */
[----:B------:R-:W-:Y:S01]  /*36e0*/  @!PT LDS RZ, [RZ] ;  /* 0x00000000fffff984 */ /* 0x000fe20000000800 */
[----:B------:R-:W-:Y:S01]  /*36f0*/  @!PT LDS RZ, [RZ] ;  /* 0x00000000fffff984 */ /* 0x000fe20000000800 */
[----:B------:R-:W-:Y:S01]  /*3700*/  @!PT LDS RZ, [RZ] ;  /* 0x00000000fffff984 */ /* 0x000fe20000000800 */
[----:B------:R-:W-:Y:S04]  /*3710*/  @!P6 LDGSTS.E.BYPASS.LTC128B.128 [R235+0x1000], desc[UR8][R10.64] ;  /* 0x010000000aebefae */ /* 0x000fe8000b901d48 */
[----:B------:R1:W-:Y:S01]  /*3720*/  @!P6 LDGSTS.E.BYPASS.LTC128B.128 [R235+0x3000], desc[UR8][R10.64+0x80] ;  /* 0x030000800aebefae */ /* 0x0003e2000b901d48 */
[----:B------:R-:W-:-:S02]  /*3730*/  ISETP.GE.AND P6, PT, R12, UR5, PT ;  /* 0x000000050c007c0c */ /* 0x000fc4000bfc6270 */
[C---:B------:R-:W-:Y:S01]  /*3740*/  @!P2 IADD3 R12, P0, R2.reuse, 0x60, RZ ;  /* 0x00000060020ca810 */ /* 0x040fe20007f1e0ff */
[----:B------:R-:W-:Y:S04]  /*3750*/  @P5 STS.128 [R0+0xc000], RZ ;  /* 0x00c000ff00005388 */ /* 0x000fe80000000c00 */
[--C-:B------:R-:W-:Y:S01]  /*3760*/  @!P2 IMAD.X R14, RZ, RZ, R35.reuse, P0 ;  /* 0x000000ffff0ea224 */ /* 0x100fe200000e0623 */
[----:B------:R-:W-:Y:S01]  /*3770*/  @!P4 IADD3 R18, P0, R2, 0x20, RZ ;  /* 0x000000200212c810 */ /* 0x000fe20007f1e0ff */
[----:B------:R-:W-:Y:S02]  /*3780*/  @P5 STS.128 [R0+0x10000], RZ ;  /* 0x010000ff00005388 */ /* 0x000fe40000000c00 */
        /* <DEDUP_REMOVED lines=10> */
[----:B----4-:R-:W-:Y:S02]  /*3830*/  @!P5 LEA R10, P0, R8, R26, 0x1 ;  /* 0x0000001a080ad211 */ /* 0x010fe400078008ff */
[----:B------:R-:W-:Y:S01]  /*3840*/  SEL R213, R213, R221, !P1 ;  /* 0x000000ddd5d57207 */ /* 0x000fe20004800000 */
[----:B------:R-:W-:Y:S01]  /*3850*/  @!P5 IMAD R14, R2, UR25, R3 ;  /* 0x00000019020edc24 */ /* 0x000fe2000f8e0203 */
[----:B------:R-:W-:Y:S01]  /*3860*/  SEL R212, R212, R220, !P1 ;  /* 0x000000dcd4d47207 */ /* 0x000fe20004800000 */
[----:B------:R-:W-:Y:S02]  /*3870*/  @!P4 IMAD R3, R17, UR12, RZ ;  /* 0x0000000c1103cc24 */ /* 0x000fe4000f8e02ff */
[----:B------:R-:W-:Y:S01]  /*3880*/  @!P3 IMAD.IADD R5, R5, 0x1, R29 ;  /* 0x000000010505b824 */ /* 0x000fe200078e021d */
[----:B------:R-:W-:Y:S01]  /*3890*/  LEA R213, R213, UR4, 0x1 ;  /* 0x00000004d5d57c11 */ /* 0x000fe2000f8e08ff */
[----:B------:R-:W-:Y:S01]  /*38a0*/  @!P5 IMAD.IADD R11, R9, 0x1, R14 ;  /* 0x00000001090bd824 */ /* 0x000fe200078e020e */
[----:B------:R-:W-:Y:S01]  /*38b0*/  UMOV UR15, UR31 ;  /* 0x0000001f000f7c82 */ /* 0x000fe20008000000 */
[C---:B------:R-:W-:Y:S01]  /*38c0*/  @!P4 IMAD R34, R18.reuse, UR13, R3 ;  /* 0x0000000d1222cc24 */ /* 0x040fe2000f8e0203 */
[----:B------:R-:W-:Y:S01]  /*38d0*/  ULDC UR25, c[0x0][0x398] ;  /* 0x0000e60000197ab9 */ /* 0x000fe20000000800 */
[----:B------:R-:W-:Y:S01]  /*38e0*/  @!P4 IMAD.WIDE.U32 R18, R18, UR12, R22 ;  /* 0x0000000c1212cc25 */ /* 0x000fe2000f8e0016 */
[----:B------:R-:W-:Y:S01]  /*38f0*/  @!P5 LEA.HI.X R11, R8, R27, R11, 0x1, P0 ;  /* 0x0000001b080bd211 */ /* 0x000fe200000f0c0b */
[----:B------:R-:W1:Y:S01]  /*3900*/  @!P5 LDC.64 R22, c[0x0][0x220] ;  /* 0x00008800ff16db82 */ /* 0x000e620000000a00 */
[C---:B------:R-:W-:Y:S01]  /*3910*/  @!P3 LEA R14, P0, R4.reuse, R30, 0x1 ;  /* 0x0000001e040eb211 */ /* 0x040fe200078008ff */
[----:B------:R-:W-:Y:S01]  /*3920*/  @!P5 IMAD R3, R35, UR12, RZ ;  /* 0x0000000c2303dc24 */ /* 0x000fe2000f8e02ff */
[----:B------:R-:W-:Y:S01]  /*3930*/  ULDC UR24, c[0x0][0x2dc] ;  /* 0x0000b70000187ab9 */ /* 0x000fe20000000800 */
[----:B------:R-:W-:Y:S01]  /*3940*/  @!P3 IMAD R9, R15, UR12, RZ ;  /* 0x0000000c0f09bc24 */ /* 0x000fe2000f8e02ff */
[----:B------:R-:W-:Y:S01]  /*3950*/  @!P3 LEA.HI.X R15, R4, R31, R5, 0x1, P0 ;  /* 0x0000001f040fb211 */ /* 0x000fe200000f0c05 */
[----:B------:R-:W-:Y:S01]  /*3960*/  @!P5 IMAD R4, R2, UR13, R3 ;  /* 0x0000000d0204dc24 */ /* 0x000fe2000f8e0203 */
[----:B-----5:R-:W-:Y:S01]  /*3970*/  @!P2 LEA R8, P0, R12, R32, 0x1 ;  /* 0x000000200c08a211 */ /* 0x020fe200078008ff */
[----:B------:R-:W-:Y:S01]  /*3980*/  @!P2 IMAD.IADD R3, R13, 0x1, R28 ;  /* 0x000000010d03a824 */ /* 0x000fe200078e021c */
[----:B------:R-:W-:Y:S01]  /*3990*/  @!PT LDS RZ, [RZ] ;  /* 0x00000000fffff984 */ /* 0x000fe20000000800 */
[----:B------:R-:W-:Y:S01]  /*39a0*/  @!PT LDS RZ, [RZ] ;  /* 0x00000000fffff984 */ /* 0x000fe20000000800 */
[----:B------:R-:W-:Y:S01]  /*39b0*/  @!PT LDS RZ, [RZ] ;  /* 0x00000000fffff984 */ /* 0x000fe20000000800 */
[----:B------:R-:W-:Y:S01]  /*39c0*/  @!P5 LDGSTS.E.BYPASS.LTC128B.128 [R0+0xc000], desc[UR8][R10.64] ;  /* 0x0c0000000a00dfae */ /* 0x000fe2000b901d48 */
[----:B------:R-:W-:-:S02]  /*39d0*/  @!P3 IMAD R26, R16, UR13, R9 ;  /* 0x0000000d101abc24 */ /* 0x000fc4000f8e0209 */
[----:B------:R-:W-:Y:S01]  /*39e0*/  @!P3 IMAD.WIDE.U32 R16, R16, UR12, R24 ;  /* 0x0000000c1010bc25 */ /* 0x000fe2000f8e0018 */
[----:B------:R2:W-:Y:S01]  /*39f0*/  @!P5 LDGSTS.E.BYPASS.LTC128B.128 [R0+0x10000], desc[UR8][R10.64+0x80] ;  /* 0x100000800a00dfae */ /* 0x0005e2000b901d48 */
[----:B------:R-:W-:Y:S02]  /*3a00*/  @!P2 LEA.HI.X R9, R12, R33, R3, 0x1, P0 ;  /* 0x000000210c09a211 */ /* 0x000fe400000f0c03 */
[----:B------:R-:W3:Y:S01]  /*3a10*/  @!P4 LDC.64 R12, c[0x0][0x220] ;  /* 0x00008800ff0ccb82 */ /* 0x000ee20000000a00 */
[----:B------:R-:W-:Y:S01]  /*3a20*/  @P4 STS.128 [R0+0xd000], RZ ;  /* 0x00d000ff00004388 */ /* 0x000fe20000000c00 */
[----:B------:R-:W-:-:S03]  /*3a30*/  @!P5 IMAD.IADD R3, R7, 0x1, R4 ;  /* 0x000000010703d824 */ /* 0x000fc600078e0204 */
[----:B------:R-:W-:Y:S01]  /*3a40*/  @P4 STS.128 [R0+0x11000], RZ ;  /* 0x011000ff00004388 */ /* 0x000fe20000000c00 */
[----:B-1----:R-:W-:-:S03]  /*3a50*/  @!P5 LEA R4, P0, R6, R22, 0x1 ;  /* 0x000000160604d211 */ /* 0x002fc600078008ff */
[----:B------:R-:W-:Y:S01]  /*3a60*/  @!PT LDS RZ, [RZ] ;  /* 0x00000000fffff984 */ /* 0x000fe20000000800 */
[----:B------:R-:W-:Y:S01]  /*3a70*/  @!PT LDS RZ, [RZ] ;  /* 0x00000000fffff984 */ /* 0x000fe20000000800 */
[----:B------:R-:W-:Y:S01]  /*3a80*/  @!PT LDS RZ, [RZ] ;  /* 0x00000000fffff984 */ /* 0x000fe20000000800 */
[----:B------:R-:W-:Y:S01]  /*3a90*/  @!P4 LDGSTS.E.BYPASS.LTC128B.128 [R0+0xd000], desc[UR8][R20.64] ;  /* 0x0d0000001400cfae */ /* 0x000fe2000b901d48 */
[----:B------:R-:W-:-:S03]  /*3aa0*/  @!P5 LEA.HI.X R5, R6, R23, R3, 0x1, P0 ;  /* 0x000000170605d211 */ /* 0x000fc600000f0c03 */
[----:B------:R1:W-:Y:S01]  /*3ab0*/  @!P4 LDGSTS.E.BYPASS.LTC128B.128 [R0+0x11000], desc[UR8][R20.64+0x80] ;  /* 0x110000801400cfae */ /* 0x0003e2000b901d48 */
[----:B------:R-:W-:-:S03]  /*3ac0*/  @!P2 IADD3 R2, P0, R2, 0x60, RZ ;  /* 0x000000600202a810 */ /* 0x000fc60007f1e0ff */
[----:B------:R-:W-:Y:S02]  /*3ad0*/  @P3 STS.128 [R0+0xe000], RZ ;  /* 0x00e000ff00003388 */ /* 0x000fe40000000c00 */
[----:B------:R-:W-:Y:S02]  /*3ae0*/  @!P2 IMAD.X R3, RZ, RZ, R35, P0 ;  /* 0x000000ffff03a224 */ /* 0x000fe400000e0623 */
[----:B------:R-:W-:Y:S02]  /*3af0*/  @P3 STS.128 [R0+0x12000], RZ ;  /* 0x012000ff00003388 */ /* 0x000fe40000000c00 */
[----:B------:R-:W-:Y:S02]  /*3b00*/  @!P2 IMAD R3, R3, UR12, RZ ;  /* 0x0000000c0303ac24 */ /* 0x000fe4000f8e02ff */
[----:B------:R-:W-:Y:S01]  /*3b10*/  @!PT LDS RZ, [RZ] ;  /* 0x00000000fffff984 */ /* 0x000fe20000000800 */
[----:B------:R-:W-:Y:S01]  /*3b20*/  @!PT LDS RZ, [RZ] ;  /* 0x00000000fffff984 */ /* 0x000fe20000000800 */
[----:B------:R-:W-:Y:S01]  /*3b30*/  @!PT LDS RZ, [RZ] ;  /* 0x00000000fffff984 */ /* 0x000fe20000000800 */
[----:B------:R-:W-:Y:S01]  /*3b40*/  @!P3 LDGSTS.E.BYPASS.LTC128B.128 [R0+0xe000], desc[UR8][R14.64] ;  /* 0x0e0000000e00bfae */ /* 0x000fe2000b901d48 */
[----:B--2---:R-:W-:Y:S02]  /*3b50*/  VIADD R10, R164, 0x28 ;  /* 0x00000028a40a7836 */ /* 0x004fe40000000000 */
[C---:B------:R-:W-:Y:S01]  /*3b60*/  @!P2 IMAD R11, R2.reuse, UR13, R3 ;  /* 0x0000000d020bac24 */ /* 0x040fe2000f8e0203 */
[----:B------:R2:W-:Y:S01]  /*3b70*/  @!P3 LDGSTS.E.BYPASS.LTC128B.128 [R0+0x12000], desc[UR8][R14.64+0x80] ;  /* 0x120000800e00bfae */ /* 0x0005e2000b901d48 */
[----:B------:R-:W-:-:S03]  /*3b80*/  @!P2 IMAD.WIDE.U32 R2, R2, UR12, R36 ;  /* 0x0000000c0202ac25 */ /* 0x000fc6000f8e0024 */
[----:B------:R-:W-:Y:S01]  /*3b90*/  @P2 STS.128 [R0+0xf000], RZ ;  /* 0x00f000ff00002388 */ /* 0x000fe20000000c00 */
[----:B------:R-:W-:-:S03]  /*3ba0*/  @!P2 IMAD.IADD R3, R3, 0x1, R11 ;  /* 0x000000010303a824 */ /* 0x000fc600078e020b */
        /* <DEDUP_REMOVED lines=60> */
[----:B------:R-:W5:Y:S01]  /*3f70*/  @!P0 LDG.E R40, desc[UR8][R4.64] ;  /* 0x0000000804288981 */ /* 0x000f62000c1e1900 */
[----:B------:R-:W-:-:S04]  /*3f80*/  LEA.HI R0, R39, R38, RZ, 0x4 ;  /* 0x0000002627007211 */ /* 0x000fc800078f20ff */
[----:B------:R-:W-:-:S05]  /*3f90*/  LOP3.LUT R0, R0, 0xfffffff0, RZ, 0xc0, !PT ;  /* 0xfffffff000007812 */ /* 0x000fca00078ec0ff */
[----:B------:R-:W-:-:S05]  /*3fa0*/  IMAD.IADD R0, R38, 0x1, -R0 ;  /* 0x0000000126007824 */ /* 0x000fca00078e0a00 */
[----:B-1----:R-:W-:-:S04]  /*3fb0*/  SHF.R.S32.HI R2, RZ, 0x1f, R0 ;  /* 0x0000001fff027819 */ /* 0x002fc80000011400 */
[----:B------:R-:W-:-:S04]  /*3fc0*/  LEA.HI R2, R2, R0, RZ, 0x3 ;  /* 0x0000000002027211 */ /* 0x000fc800078f18ff */
[----:B------:R-:W-:-:S05]  /*3fd0*/  LOP3.LUT R2, R2, 0xfffffff8, RZ, 0xc0, !PT ;  /* 0xfffffff802027812 */ /* 0x000fca00078ec0ff */
[----:B------:R-:W-:Y:S02]  /*3fe0*/  IMAD.IADD R0, R0, 0x1, -R2 ;  /* 0x0000000100007824 */ /* 0x000fe400078e0a02 */
[----:B------:R-:W-:-:S03]  /*3ff0*/  IMAD.SHL.U32 R2, R164, 0x4, RZ ;  /* 0x00000004a4027824 */ /* 0x000fc600078e00ff */
[C---:B------:R-:W-:Y:S02]  /*4000*/  LOP3.LUT P0, RZ, R0.reuse, 0x2, RZ, 0xc0, !PT ;  /* 0x0000000200ff7812 */ /* 0x040fe4000780c0ff */
[----:B------:R-:W-:Y:S01]  /*4010*/  LOP3.LUT P2, RZ, R0, 0x4, RZ, 0xc0, !PT ;  /* 0x0000000400ff7812 */ /* 0x000fe2000784c0ff */
[----:B------:R-:W-:Y:S01]  /*4020*/  VIADD R0, R164, 0xffffffc0 ;  /* 0xffffffc0a4007836 */ /* 0x000fe20000000000 */
[----:B------:R1:W-:Y:S03]  /*4030*/  STL [R1+0x1c], R2 ;  /* 0x00001c0201007387 */ /* 0x0003e60000100800 */
[----:B------:R-:W-:Y:S01]  /*4040*/  IMAD.SHL.U32 R0, R0, 0x4, RZ ;  /* 0x0000000400007824 */ /* 0x000fe200078e00ff */
[----:B------:R-:W-:Y:S01]  /*4050*/  UIADD3 UR5, UR23, UR14, URZ ;  /* 0x0000000e17057290 */ /* 0x000fe2000fffe03f */
[----:B-1----:R-:W-:-:S03]  /*4060*/  SHF.L.U64.HI R2, R164, 0x2, R6 ;  /* 0x00000002a4027819 */ /* 0x002fc60000010206 */
[----:B------:R-:W-:Y:S01]  /*4070*/  UIADD3 UR5, -UR6, 0x80, UR5 ;  /* 0x0000008006057890 */ /* 0x000fe2000fffe105 */
[----:B------:R-:W-:Y:S02]  /*4080*/  CS2R R38, SRZ ;  /* 0x0000000000267805 */ /* 0x000fe4000001ff00 */
[----:B------:R-:W-:Y:S02]  /*4090*/  CS2R R36, SRZ ;  /* 0x0000000000247805 */ /* 0x000fe4000001ff00 */
[----:B------:R-:W-:Y:S02]  /*40a0*/  LEA R212, R212, UR4, 0x1 ;  /* 0x00000004d4d47c11 */ /* 0x000fe4000f8e08ff */
[----:B------:R-:W-:Y:S02]  /*40b0*/  SEL R219, R219, 0xffffffe0, !P0 ;  /* 0xffffffe0dbdb7807 */ /* 0x000fe40004000000 */
[----:B------:R-:W-:Y:S01]  /*40c0*/  SEL R218, R218, 0xffffffc0, !P2 ;  /* 0xffffffc0dada7807 */ /* 0x000fe20005000000 */
[----:B------:R-:W-:-:S03]  /*40d0*/  UIADD3 UR23, UR5, -UR34, URZ ;  /* 0x8000002205177290 */ /* 0x000fc6000fffe03f */
[----:B------:R-:W-:Y:S01]  /*40e0*/  ULDC UR5, c[0x0][0x39c] ;  /* 0x0000e70000057ab9 */ /* 0x000fe20000000800 */
[----:B---3--:R-:W-:Y:S04]  /*40f0*/  STL [R1+0x8], R43 ;  /* 0x0000082b01007387 */ /* 0x008fe80000100800 */
[----:B--2---:R1:W-:Y:S04]  /*4100*/  STL [R1+0xc], R42 ;  /* 0x00000c2a01007387 */ /* 0x0043e80000100800 */
[----:B----4-:R-:W-:Y:S04]  /*4110*/  STL [R1], R41 ;  /* 0x0000002901007387 */ /* 0x010fe80000100800 */
[----:B-----5:R2:W-:Y:S04]  /*4120*/  STL [R1+0x4], R40 ;  /* 0x0000042801007387 */ /* 0x0205e80000100800 */
[----:B------:R3:W-:Y:S04]  /*4130*/  STL [R1+0x18], R2 ;  /* 0x0000180201007387 */ /* 0x0007e80000100800 */
[----:B------:R3:W-:Y:S01]  /*4140*/  STL [R1+0x14], R0 ;  /* 0x0000140001007387 */ /* 0x0007e20000100800 */
[----:B-1----:R-:W-:-:S02]  /*4150*/  CS2R R42, SRZ ;  /* 0x00000000002a7805 */ /* 0x002fc4000001ff00 */
[----:B--2---:R-:W-:-:S07]  /*4160*/  CS2R R40, SRZ ;  /* 0x0000000000287805 */ /* 0x004fce000001ff00 */
.L_x_1859:
[----:B------:R-:W2:Y:S01]  /*4170*/  LDL R201, [R1+0x1c] ;  /* 0x00001c0001c97983 */ /* 0x000ea20000100800 */
[C---:B---3--:R-:W-:Y:S01]  /*4180*/  IADD3 R0, R213.reuse, R219, RZ ;  /* 0x000000dbd5007210 */ /* 0x048fe20007ffe0ff */
        /* <DEDUP_REMOVED lines=223> */
.L_x_1855:
        /* <DEDUP_REMOVED lines=130> */
.L_x_1856:
[----:B------:R-:W2:Y:S01]  /*57a0*/  LDL R0, [R1+0x8] ;  /* 0x0000080001007983 */ /* 0x000ea20000100800 */
[----:B------:R-:W-:Y:S01]  /*57b0*/  MOV R218, 0x40 ;  /* 0x0000004000da7802 */ /* 0x000fe20000000f00 */
[----:B------:R-:W-:Y:S02]  /*57c0*/  UISETP.GT.AND UP3, UPT, UR7, UR21, UPT ;  /* 0x000000150700728c */ /* 0x000fe4000bf64270 */
[----:B------:R-:W3:Y:S01]  /*57d0*/  LDL R2, [R1+0xc] ;  /* 0x00000c0001027983 */ /* 0x000ee20000100800 */
[----:B------:R-:W-:Y:S03]  /*57e0*/  SEL R218, R218, 0xffffffc0, !P2 ;  /* 0xffffffc0dada7807 */ /* 0x000fe60005000000 */
[----:B------:R-:W4:Y:S04]  /*57f0*/  LDL R11, [R1] ;  /* 0x00000000010b7983 */ /* 0x000f280000100800 */
[----:B------:R-:W4:Y:S04]  /*5800*/  LDL R166, [R1+0x4] ;  /* 0x0000040001a67983 */ /* 0x000f280000100800 */
        /* <DEDUP_REMOVED lines=46> */
[----:B------:R-:W-:Y:S01]  /*5af0*/  FFMA.FTZ R11, R23, UR10, -R2 ;  /* 0x0000000a170b7c23 */ /* 0x000fe20008010802 */
[----:B------:R-:W-:Y:S03]  /*5b00*/  PLOP3.LUT P0, PT, PT, PT, UP3, 0x80, 0x0 ;  /* 0x000000000000781c */ /* 0x000fe60003f0f038 */
        /* <DEDUP_REMOVED lines=181> */
[C---:B------:R-:W-:Y:S01]  /*6660*/  FADD.FTZ R4, -R205.reuse, R8 ;  /* 0x00000008cd047221 */ /* 0x040fe20000010100 */
[----:B------:R-:W-:Y:S01]  /*6670*/  FADD.FTZ R9, -R205, R9 ;  /* 0x00000009cd097221 */ /* 0x000fe20000010100 */
[----:B------:R-:W-:Y:S01]  /*6680*/  FMUL.FTZ R183, R183, R5 ;  /* 0x00000005b7b77220 */ /* 0x000fe20000410000 */
[----:B------:R-:W-:Y:S01]  /*6690*/  MOV R5, UR4 ;  /* 0x0000000400057c02 */ /* 0x000fe20008000f00 */
[----:B------:R-:W-:Y:S01]  /*66a0*/  FMUL.FTZ R181, R181, R4 ;  /* 0x00000004b5b57220 */ /* 0x000fe20000410000 */
[----:B------:R-:W-:Y:S01]  /*66b0*/  FADD.FTZ R13, -R205, R13 ;  /* 0x0000000dcd0d7221 */ /* 0x000fe20000010100 */
[----:B------:R-:W-:Y:S01]  /*66c0*/  FMUL.FTZ R180, R180, R9 ;  /* 0x00000009b4b47220 */ /* 0x000fe20000410000 */
[----:B------:R-:W-:Y:S01]  /*66d0*/  IADD3 R8, R0, 0x8000, R5 ;  /* 0x0000800000087810 */ /* 0x000fe20007ffe005 */
[----:B------:R-:W-:Y:S01]  /*66e0*/  FFMA.FTZ R9, -R186, R186, 1 ;  /* 0x3f800000ba097423 */ /* 0x000fe200000101ba */
[----:B------:R-:W1:Y:S01]  /*66f0*/  LDSM.16.M88.4 R4, [R216+0xc800] ;  /* 0x00c80000d804783b */ /* 0x000e620000000200 */
[----:B------:R-:W-:Y:S01]  /*6700*/  FADD.FTZ R17, -R206, R17 ;  /* 0x00000011ce117221 */ /* 0x000fe20000010100 */
[----:B------:R-:W-:Y:S01]  /*6710*/  FADD.FTZ R18, -R207, R18 ;  /* 0x00000012cf127221 */ /* 0x000fe20000010100 */
[----:B------:R-:W-:Y:S01]  /*6720*/  FMUL.FTZ R9, R9, UR5 ;  /* 0x0000000509097c20 */ /* 0x000fe20008410000 */
[----:B------:R-:W-:Y:S01]  /*6730*/  FADD.FTZ R19, -R207, R19 ;  /* 0x00000013cf137221 */ /* 0x000fe20000010100 */
[----:B------:R-:W-:Y:S01]  /*6740*/  FADD.FTZ R12, -R205, R12 ;  /* 0x0000000ccd0c7221 */ /* 0x000fe20000010100 */
[----:B------:R-:W-:Y:S01]  /*6750*/  FADD.FTZ R14, -R204, R14 ;  /* 0x0000000ecc0e7221 */ /* 0x000fe20000010100 */
[----:B------:R-:W-:Y:S01]  /*6760*/  FMUL.FTZ R171, R182, R9 ;  /* 0x00000009b6ab7220 */ /* 0x000fe20000410000 */
[----:B------:R-:W-:Y:S01]  /*6770*/  FADD.FTZ R16, -R206, R16 ;  /* 0x00000010ce107221 */ /* 0x000fe20000010100 */
[----:B------:R-:W-:Y:S01]  /*6780*/  IADD3 R176, R8, 0x40, RZ ;  /* 0x0000004008b07810 */ /* 0x000fe20007ffe0ff */
[----:B------:R-:W-:Y:S01]  /*6790*/  FADD.FTZ R15, -R204, R15 ;  /* 0x0000000fcc0f7221 */ /* 0x000fe20000010100 */
[----:B------:R-:W-:Y:S01]  /*67a0*/  @P2 IADD3 R176, R8, -0x40, RZ ;  /* 0xffffffc008b02810 */ /* 0x000fe20007ffe0ff */
[----:B------:R-:W-:Y:S01]  /*67b0*/  FFMA.FTZ R8, -R185, R185, 1 ;  /* 0x3f800000b9087423 */ /* 0x000fe200000101b9 */
[----:B------:R-:W-:Y:S01]  /*67c0*/  FMUL.FTZ R185, R249, R12 ;  /* 0x0000000cf9b97220 */ /* 0x000fe20000410000 */
[----:B------:R-:W-:Y:S01]  /*67d0*/  FMUL.FTZ R182, R246, R15 ;  /* 0x0000000ff6b67220 */ /* 0x000fe20000410000 */
[----:B------:R-:W-:Y:S01]  /*67e0*/  FADD.FTZ R11, -R204, R11 ;  /* 0x0000000bcc0b7221 */ /* 0x000fe20000010100 */
[----:B------:R-:W-:Y:S01]  /*67f0*/  FMUL.FTZ R8, R8, UR5 ;  /* 0x0000000508087c20 */ /* 0x000fe20008410000 */
[----:B------:R-:W-:Y:S01]  /*6800*/  FADD.FTZ R10, -R204, R10 ;  /* 0x0000000acc0a7221 */ /* 0x000fe20000010100 */
[----:B------:R-:W-:Y:S01]  /*6810*/  FFMA.FTZ R9, -R196, R196, 1 ;  /* 0x3f800000c4097423 */ /* 0x000fe200000101c4 */
[----:B------:R-:W-:Y:S01]  /*6820*/  FMUL.FTZ R178, R178, R11 ;  /* 0x0000000bb2b27220 */ /* 0x000fe20000410000 */
[----:B------:R-:W-:Y:S01]  /*6830*/  FMUL.FTZ R170, R177, R8 ;  /* 0x00000008b1aa7220 */ /* 0x000fe20000410000 */
[----:B------:R-:W-:Y:S01]  /*6840*/  FMUL.FTZ R177, R51, R17 ;  /* 0x0000001133b17220 */ /* 0x000fe20000410000 */
[----:B------:R-:W-:Y:S01]  /*6850*/  FFMA.FTZ R11, -R193, R193, 1 ;  /* 0x3f800000c10b7423 */ /* 0x000fe200000101c1 */
[----:B------:R2:W5:Y:S01]  /*6860*/  LDL.LU R51, [R1+0x84] ;  /* 0x0000840001337983 */ /* 0x0005620000300800 */
[----:B------:R-:W-:Y:S01]  /*6870*/  MOV R193, R169 ;  /* 0x000000a900c17202 */ /* 0x000fe20000000f00 */
[----:B------:R-:W-:Y:S01]  /*6880*/  FMUL.FTZ R179, R179, R10 ;  /* 0x0000000ab3b37220 */ /* 0x000fe20000410000 */
[----:B------:R-:W-:Y:S01]  /*6890*/  FMUL.FTZ R11, R11, UR5 ;  /* 0x000000050b0b7c20 */ /* 0x000fe20008410000 */
[----:B------:R-:W-:Y:S01]  /*68a0*/  FFMA.FTZ R10, -R192, R192, 1 ;  /* 0x3f800000c00a7423 */ /* 0x000fe200000101c0 */
[----:B------:R-:W-:Y:S01]  /*68b0*/  FMUL.FTZ R9, R9, UR5 ;  /* 0x0000000509097c20 */ /* 0x000fe20008410000 */
[----:B------:R-:W-:Y:S01]  /*68c0*/  FFMA.FTZ R8, -R187, R187, 1 ;  /* 0x3f800000bb087423 */ /* 0x000fe200000101bb */
[----:B------:R-:W-:Y:S01]  /*68d0*/  FMUL.FTZ R168, R184, R11 ;  /* 0x0000000bb8a87220 */ /* 0x000fe20000410000 */
[----:B------:R-:W-:Y:S01]  /*68e0*/  FMUL.FTZ R184, R248, R13 ;  /* 0x0000000df8b87220 */ /* 0x000fe20000410000 */
[----:B------:R-:W-:Y:S01]  /*68f0*/  FFMA.FTZ R11, -R198, R198, 1 ;  /* 0x3f800000c60b7423 */ /* 0x000fe200000101c6 */
[----:B------:R-:W-:Y:S01]  /*6900*/  FMUL.FTZ R10, R10, UR5 ;  /* 0x000000050a0a7c20 */ /* 0x000fe20008410000 */
[----:B------:R-:W-:Y:S01]  /*6910*/  FMUL.FTZ R15, R179, R9 ;  /* 0x00000009b30f7220 */ /* 0x000fe20000410000 */
[----:B------:R-:W-:Y:S01]  /*6920*/  FFMA.FTZ R9, -R200, R200, 1 ;  /* 0x3f800000c8097423 */ /* 0x000fe200000101c8 */
[----:B------:R-:W-:Y:S01]  /*6930*/  FMUL.FTZ R11, R11, UR5 ;  /* 0x000000050b0b7c20 */ /* 0x000fe20008410000 */
[----:B------:R-:W-:Y:S01]  /*6940*/  FMUL.FTZ R169, R183, R10 ;  /* 0x0000000ab7a97220 */ /* 0x000fe20000410000 */
[----:B------:R-:W-:Y:S01]  /*6950*/  FMUL.FTZ R183, R247, R14 ;  /* 0x0000000ef7b77220 */ /* 0x000fe20000410000 */
[----:B------:R-:W-:Y:S01]  /*6960*/  FMUL.FTZ R9, R9, UR5 ;  /* 0x0000000509097c20 */ /* 0x000fe20008410000 */
[-C--:B-1----:R-:W-:Y:S03]  /*6970*/  HMMA.16816.F32 R20, R164, R4.reuse, R20 ;  /* 0x00000004a414723c */ /* 0x082fe60000001814 */
[----:B------:R-:W-:Y:S01]  /*6980*/  FMUL.FTZ R13, R181, R11 ;  /* 0x0000000bb50d7220 */ /* 0x000fe20000410000 */
[----:B------:R-:W-:Y:S01]  /*6990*/  F2FP.F16.F32.PACK_AB R169, R169, R168 ;  /* 0x000000a8a9a9723e */ /* 0x000fe200000000ff */
[----:B------:R-:W-:Y:S01]  /*69a0*/  FFMA.FTZ R10, -R197, R197, 1 ;  /* 0x3f800000c50a7423 */ /* 0x000fe200000101c5 */
[C---:B------:R-:W-:Y:S05]  /*69b0*/  HMMA.16816.F32 R24, R172.reuse, R4, R24 ;  /* 0x00000004ac18723c */ /* 0x040fea0000001818 */
[----:B------:R-:W-:Y:S01]  /*69c0*/  F2FP.F16.F32.PACK_AB R168, R170, R171 ;  /* 0x000000abaaa8723e */ /* 0x000fe200000000ff */
[-C--:B------:R-:W-:Y:S05]  /*69d0*/  HMMA.16816.F32 R28, R172, R6.reuse, R28 ;  /* 0x00000006ac1c723c */ /* 0x080fea000000181c */
[----:B------:R-:W-:Y:S01]  /*69e0*/  FMUL.FTZ R171, R50, R18 ;  /* 0x0000001232ab7220 */ /* 0x000fe20000410000 */
[----:B------:R-:W-:Y:S01]  /*69f0*/  HMMA.16816.F32 R32, R164, R6, R32 ;  /* 0x00000006a420723c */ /* 0x000fe20000001820 */
[----:B------:R2:W5:Y:S04]  /*6a00*/  LDL.LU R50, [R1+0x80] ;  /* 0x0000800001327983 */ /* 0x0005680000300800 */
[----:B------:R-:W-:Y:S01]  /*6a10*/  FMUL.FTZ R170, R250, R19 ;  /* 0x00000013faaa7220 */ /* 0x000fe20000410000 */
[C---:B------:R-:W-:Y:S01]  /*6a20*/  FADD.FTZ R20, -R206.reuse, R20 ;  /* 0x00000014ce147221 */ /* 0x040fe20000010100 */
[----:B------:R-:W-:Y:S01]  /*6a30*/  FADD.FTZ R21, -R206, R21 ;  /* 0x00000015ce157221 */ /* 0x000fe20000010100 */
[----:B------:R-:W-:Y:S03]  /*6a40*/  FADD.FTZ R23, -R207, R23 ;  /* 0x00000017cf177221 */ /* 0x000fe60000010100 */
[----:B------:R-:W-:Y:S01]  /*6a50*/  FMUL.FTZ R172, R49, R20 ;  /* 0x0000001431ac7220 */ /* 0x000fe20000410000 */
[C---:B------:R-:W-:Y:S01]  /*6a60*/  FADD.FTZ R24, -R205.reuse, R24 ;  /* 0x00000018cd187221 */ /* 0x040fe20000010100 */
[----:B------:R2:W5:Y:S01]  /*6a70*/  LDL.LU R49, [R1+0x7c] ;  /* 0x00007c0001317983 */ /* 0x0005620000300800 */
[----:B------:R-:W-:Y:S01]  /*6a80*/  FADD.FTZ R25, -R205, R25 ;  /* 0x00000019cd197221 */ /* 0x000fe20000010100 */
[C---:B------:R-:W-:Y:S01]  /*6a90*/  FADD.FTZ R26, -R204.reuse, R26 ;  /* 0x0000001acc1a7221 */ /* 0x040fe20000010100 */
[----:B------:R-:W-:Y:S01]  /*6aa0*/  FMUL.FTZ R164, R47, R24 ;  /* 0x000000182fa47220 */ /* 0x000fe20000410000 */
[C---:B------:R-:W-:Y:S01]  /*6ab0*/  FADD.FTZ R27, -R204.reuse, R27 ;  /* 0x0000001bcc1b7221 */ /* 0x040fe20000010100 */
[C---:B------:R-:W-:Y:S01]  /*6ac0*/  FADD.FTZ R28, -R205.reuse, R28 ;  /* 0x0000001ccd1c7221 */ /* 0x040fe20000010100 */
[----:B------:R-:W-:Y:S01]  /*6ad0*/  FADD.FTZ R29, -R205, R29 ;  /* 0x0000001dcd1d7221 */ /* 0x000fe20000010100 */
[----:B------:R-:W-:Y:S01]  /*6ae0*/  FADD.FTZ R30, -R204, R30 ;  /* 0x0000001ecc1e7221 */ /* 0x000fe20000010100 */
[----:B------:R-:W-:Y:S01]  /*6af0*/  FMUL.FTZ R24, R44, R27 ;  /* 0x0000001b2c187220 */ /* 0x000fe20000410000 */
[----:B------:R-:W-:Y:S01]  /*6b00*/  FADD.FTZ R31, -R204, R31 ;  /* 0x0000001fcc1f7221 */ /* 0x000fe20000010100 */
[----:B------:R-:W-:Y:S01]  /*6b10*/  FMUL.FTZ R29, R42, R29 ;  /* 0x0000001d2a1d7220 */ /* 0x000fe20000410000 */
[C---:B------:R-:W-:Y:S01]  /*6b20*/  FADD.FTZ R32, -R206.reuse, R32 ;  /* 0x00000020ce207221 */ /* 0x040fe20000010100 */
[----:B------:R-:W-:Y:S01]  /*6b30*/  FADD.FTZ R33, -R206, R33 ;  /* 0x00000021ce217221 */ /* 0x000fe20000010100 */
[C---:B------:R-:W-:Y:S01]  /*6b40*/  FADD.FTZ R34, -R207.reuse, R34 ;  /* 0x00000022cf227221 */ /* 0x040fe20000010100 */
[----:B------:R-:W-:Y:S01]  /*6b50*/  FADD.FTZ R35, -R207, R35 ;  /* 0x00000023cf237221 */ /* 0x000fe20000010100 */
[----:B------:R-:W-:Y:S01]  /*6b60*/  FMUL.FTZ R32, R39, R32 ;  /* 0x0000002027207220 */ /* 0x000fe20000410000 */
[----:B------:R-:W-:Y:S01]  /*6b70*/  FADD.FTZ R22, -R207, R22 ;  /* 0x00000016cf167221 */ /* 0x000fe20000010100 */
[----:B------:R-:W-:Y:S01]  /*6b80*/  FMUL.FTZ R34, R37, R34 ;  /* 0x0000002225227220 */ /* 0x000fe20000410000 */
[----:B------:R-:W-:Y:S01]  /*6b90*/  FMUL.FTZ R35, R36, R35 ;  /* 0x0000002324237220 */ /* 0x000fe20000410000 */
[----:B------:R-:W-:Y:S01]  /*6ba0*/  FMUL.FTZ R10, R10, UR5 ;  /* 0x000000050a0a7c20 */ /* 0x000fe20008410000 */
[----:B------:R-:W-:Y:S01]  /*6bb0*/  FMUL.FTZ R22, R252, R22 ;  /* 0x00000016fc167220 */ /* 0x000fe20000410000 */
[----:B------:R-:W-:Y:S01]  /*6bc0*/  FFMA.FTZ R5, -R195, R195, 1 ;  /* 0x3f800000c3057423 */ /* 0x000fe200000101c3 */
[----:B------:R-:W-:Y:S01]  /*6bd0*/  FFMA.FTZ R7, -R226, R226, 1 ;  /* 0x3f800000e2077423 */ /* 0x000fe200000101e2 */
[----:B------:R-:W-:Y:S01]  /*6be0*/  FMUL.FTZ R12, R180, R10 ;  /* 0x0000000ab40c7220 */ /* 0x000fe20000410000 */
[----:B------:R-:W-:Y:S01]  /*6bf0*/  FMUL.FTZ R10, R185, R9 ;  /* 0x00000009b90a7220 */ /* 0x000fe20000410000 */
[----:B------:R-:W-:Y:S01]  /*6c00*/  FMUL.FTZ R5, R5, UR5 ;  /* 0x0000000505057c20 */ /* 0x000fe20008410000 */
[----:B------:R-:W-:Y:S01]  /*6c10*/  FMUL.FTZ R7, R7, UR5 ;  /* 0x0000000507077c20 */ /* 0x000fe20008410000 */
[----:B------:R-:W-:Y:S01]  /*6c20*/  FFMA.FTZ R9, -R222, R222, 1 ;  /* 0x3f800000de097423 */ /* 0x000fe200000101de */
[----:B------:R-:W-:Y:S01]  /*6c30*/  F2FP.F16.F32.PACK_AB R19, R12, R13 ;  /* 0x0000000d0c13723e */ /* 0x000fe200000000ff */
[----:B------:R-:W-:Y:S01]  /*6c40*/  FMUL.FTZ R13, R48, R21 ;  /* 0x00000015300d7220 */ /* 0x000fe20000410000 */
[----:B------:R-:W-:Y:S01]  /*6c50*/  FMUL.FTZ R21, R43, R28 ;  /* 0x0000001c2b157220 */ /* 0x000fe20000410000 */
[----:B------:R2:W5:Y:S01]  /*6c60*/  LDL.LU R48, [R1+0x78] ;  /* 0x0000780001307983 */ /* 0x0005620000300800 */
[----:B------:R-:W-:Y:S01]  /*6c70*/  FMUL.FTZ R11, R183, R5 ;  /* 0x00000005b70b7220 */ /* 0x000fe20000410000 */
[----:B------:R-:W-:Y:S01]  /*6c80*/  FMUL.FTZ R12, R251, R23 ;  /* 0x00000017fb0c7220 */ /* 0x000fe20000410000 */
[----:B------:R-:W-:Y:S01]  /*6c90*/  FMUL.FTZ R23, R41, R30 ;  /* 0x0000001e29177220 */ /* 0x000fe20000410000 */
[----:B------:R2:W5:Y:S01]  /*6ca0*/  LDL.LU R47, [R1+0x74] ;  /* 0x00007400012f7983 */ /* 0x0005620000300800 */
[----:B------:R-:W-:Y:S01]  /*6cb0*/  FMUL.FTZ R9, R9, UR5 ;  /* 0x0000000509097c20 */ /* 0x000fe20008410000 */
[----:B------:R-:W-:Y:S01]  /*6cc0*/  FFMA.FTZ R4, -R194, R194, 1 ;  /* 0x3f800000c2047423 */ /* 0x000fe200000101c2 */
[----:B------:R-:W-:Y:S01]  /*6cd0*/  FFMA.FTZ R6, -R225, R225, 1 ;  /* 0x3f800000e1067423 */ /* 0x000fe200000101e1 */
[----:B------:R-:W-:Y:S01]  /*6ce0*/  FMUL.FTZ R8, R8, UR5 ;  /* 0x0000000508087c20 */ /* 0x000fe20008410000 */
[----:B------:R-:W-:Y:S01]  /*6cf0*/  FFMA.FTZ R5, -R202, R202, 1 ;  /* 0x3f800000ca057423 */ /* 0x000fe200000101ca */
[----:B------:R-:W-:Y:S01]  /*6d00*/  FMUL.FTZ R4, R4, UR5 ;  /* 0x0000000504047c20 */ /* 0x000fe20008410000 */
[----:B------:R-:W-:Y:S01]  /*6d10*/  FMUL.FTZ R6, R6, UR5 ;  /* 0x0000000506067c20 */ /* 0x000fe20008410000 */
[----:B------:R-:W-:Y:S01]  /*6d20*/  FMUL.FTZ R14, R178, R8 ;  /* 0x00000008b20e7220 */ /* 0x000fe20000410000 */
[----:B------:R-:W-:Y:S01]  /*6d30*/  FMUL.FTZ R178, R193, R16 ;  /* 0x00000010c1b27220 */ /* 0x000fe20000410000 */
[----:B------:R-:W-:Y:S01]  /*6d40*/  FMUL.FTZ R16, R182, R4 ;  /* 0x00000004b6107220 */ /* 0x000fe20000410000 */
[----:B------:R-:W-:Y:S01]  /*6d50*/  FMUL.FTZ R13, R13, R6 ;  /* 0x000000060d0d7220 */ /* 0x000fe20000410000 */
[----:B------:R-:W-:Y:S01]  /*6d60*/  FMUL.FTZ R5, R5, UR5 ;  /* 0x0000000505057c20 */ /* 0x000fe20008410000 */
[----:B------:R-:W-:Y:S01]  /*6d70*/  F2FP.F16.F32.PACK_AB R18, R14, R15 ;  /* 0x0000000f0e12723e */ /* 0x000fe200000000ff */
[----:B------:R-:W-:Y:S01]  /*6d80*/  FFMA.FTZ R8, -R199, R199, 1 ;  /* 0x3f800000c7087423 */ /* 0x000fe200000101c7 */
[----:B------:R-:W-:Y:S01]  /*6d90*/  F2FP.F16.F32.PACK_AB R16, R16, R11 ;  /* 0x0000000b1010723e */ /* 0x000fe200000000ff */
[----:B------:R-:W-:Y:S01]  /*6da0*/  FMUL.FTZ R11, R46, R25 ;  /* 0x000000192e0b7220 */ /* 0x000fe20000410000 */
[----:B------:R-:W-:Y:S01]  /*6db0*/  FMUL.FTZ R25, R45, R26 ;  /* 0x0000001a2d197220 */ /* 0x000fe20000410000 */
[----:B------:R2:W5:Y:S01]  /*6dc0*/  LDL.LU R46, [R1+0x70] ;  /* 0x00007000012e7983 */ /* 0x0005620000300800 */
[----:B------:R-:W-:Y:S01]  /*6dd0*/  FMUL.FTZ R8, R8, UR5 ;  /* 0x0000000508087c20 */ /* 0x000fe20008410000 */
[----:B------:R-:W-:Y:S01]  /*6de0*/  FMUL.FTZ R20, R171, R5 ;  /* 0x00000005ab147220 */ /* 0x000fe20000410000 */
[----:B------:R-:W-:Y:S01]  /*6df0*/  FFMA.FTZ R5, -R224, R224, 1 ;  /* 0x3f800000e0057423 */ /* 0x000fe200000101e0 */
[----:B------:R2:W5:Y:S01]  /*6e00*/  LDL.LU R45, [R1+0x6c] ;  /* 0x00006c00012d7983 */ /* 0x0005620000300800 */
[----:B------:R-:W-:Y:S01]  /*6e10*/  FMUL.FTZ R17, R184, R8 ;  /* 0x00000008b8117220 */ /* 0x000fe20000410000 */
[----:B------:R-:W-:Y:S01]  /*6e20*/  FFMA.FTZ R8, -R203, R203, 1 ;  /* 0x3f800000cb087423 */ /* 0x000fe200000101cb */
[----:B------:R-:W-:Y:S01]  /*6e30*/  FMUL.FTZ R5, R5, UR5 ;  /* 0x0000000505057c20 */ /* 0x000fe20008410000 */
[----:B------:R2:W5:Y:S01]  /*6e40*/  LDL.LU R44, [R1+0x68] ;  /* 0x00006800012c7983 */ /* 0x0005620000300800 */
[----:B------:R-:W-:Y:S01]  /*6e50*/  FFMA.FTZ R4, -R201, R201, 1 ;  /* 0x3f800000c9047423 */ /* 0x000fe200000101c9 */
[----:B------:R-:W-:Y:S01]  /*6e60*/  F2FP.F16.F32.PACK_AB R17, R17, R10 ;  /* 0x0000000a1111723e */ /* 0x000fe200000000ff */
[----:B------:R-:W-:Y:S01]  /*6e70*/  FMUL.FTZ R10, R22, R5 ;  /* 0x00000005160a7220 */ /* 0x000fe20000410000 */
[----:B------:R2:W5:Y:S01]  /*6e80*/  LDL.LU R43, [R1+0x64] ;  /* 0x00006400012b7983 */ /* 0x0005620000300800 */
[----:B------:R-:W-:Y:S01]  /*6e90*/  FMUL.FTZ R22, R40, R31 ;  /* 0x0000001f28167220 */ /* 0x000fe20000410000 */
[----:B------:R-:W-:Y:S01]  /*6ea0*/  FMUL.FTZ R15, R8, UR5 ;  /* 0x00000005080f7c20 */ /* 0x000fe20008410000 */
[----:B------:R-:W-:Y:S01]  /*6eb0*/  FMUL.FTZ R8, R178, R9 ;  /* 0x00000009b2087220 */ /* 0x000fe20000410000 */
[----:B------:R2:W5:Y:S01]  /*6ec0*/  LDL.LU R42, [R1+0x60] ;  /* 0x00006000012a7983 */ /* 0x0005620000300800 */
[----:B------:R-:W-:Y:S01]  /*6ed0*/  FMUL.FTZ R9, R172, R7 ;  /* 0x00000007ac097220 */ /* 0x000fe20000410000 */
[----:B------:R-:W-:Y:S01]  /*6ee0*/  FMUL.FTZ R4, R4, UR5 ;  /* 0x0000000504047c20 */ /* 0x000fe20008410000 */
[----:B------:R-:W-:Y:S01]  /*6ef0*/  FFMA.FTZ R7, -R230, R230, 1 ;  /* 0x3f800000e6077423 */ /* 0x000fe200000101e6 */
[----:B------:R2:W5:Y:S01]  /*6f00*/  LDL.LU R41, [R1+0x5c] ;  /* 0x00005c0001297983 */ /* 0x0005620000300800 */
[----:B------:R-:W-:Y:S01]  /*6f10*/  FFMA.FTZ R6, -R228, R228, 1 ;  /* 0x3f800000e4067423 */ /* 0x000fe200000101e4 */
[----:B------:R-:W-:Y:S01]  /*6f20*/  F2FP.F16.F32.PACK_AB R13, R13, R9 ;  /* 0x000000090d0d723e */ /* 0x000fe200000000ff */
[----:B------:R-:W-:Y:S01]  /*6f30*/  FMUL.FTZ R9, R38, R33 ;  /* 0x0000002126097220 */ /* 0x000fe20000410000 */
[----:B------:R2:W5:Y:S01]  /*6f40*/  LDL.LU R40, [R1+0x58] ;  /* 0x0000580001287983 */ /* 0x0005620000300800 */
[----:B------:R-:W-:Y:S01]  /*6f50*/  FMUL.FTZ R14, R170, R4 ;  /* 0x00000004aa0e7220 */ /* 0x000fe20000410000 */
[----:B------:R-:W-:Y:S01]  /*6f60*/  FFMA.FTZ R4, -R223, R223, 1 ;  /* 0x3f800000df047423 */ /* 0x000fe200000101df */
[----:B------:R-:W-:Y:S01]  /*6f70*/  FFMA.FTZ R5, -R227, R227, 1 ;  /* 0x3f800000e3057423 */ /* 0x000fe200000101e3 */
[----:B------:R2:W5:Y:S01]  /*6f80*/  LDL.LU R39, [R1+0x54] ;  /* 0x0000540001277983 */ /* 0x0005620000300800 */
[----:B------:R-:W-:Y:S01]  /*6f90*/  FMUL.FTZ R15, R177, R15 ;  /* 0x0000000fb10f7220 */ /* 0x000fe20000410000 */
[----:B------:R-:W-:Y:S01]  /*6fa0*/  FMUL.FTZ R4, R4, UR5 ;  /* 0x0000000504047c20 */ /* 0x000fe20008410000 */
[----:B------:R-:W-:Y:S01]  /*6fb0*/  FMUL.FTZ R7, R7, UR5 ;  /* 0x0000000507077c20 */ /* 0x000fe20008410000 */
[----:B------:R2:W5:Y:S01]  /*6fc0*/  LDL.LU R38, [R1+0x50] ;  /* 0x0000500001267983 */ /* 0x0005620000300800 */
[----:B------:R-:W-:Y:S01]  /*6fd0*/  FMUL.FTZ R6, R6, UR5 ;  /* 0x0000000506067c20 */ /* 0x000fe20008410000 */
[----:B------:R-:W-:Y:S01]  /*6fe0*/  FMUL.FTZ R12, R12, R4 ;  /* 0x000000040c0c7220 */ /* 0x000fe20000410000 */
[----:B------:R-:W-:Y:S01]  /*6ff0*/  FFMA.FTZ R4, -R188, R188, 1 ;  /* 0x3f800000bc047423 */ /* 0x000fe200000101bc */
[----:B------:R2:W5:Y:S01]  /*7000*/  LDL.LU R37, [R1+0x4c] ;  /* 0x00004c0001257983 */ /* 0x0005620000300800 */
[----:B------:R-:W-:Y:S01]  /*7010*/  FMUL.FTZ R5, R5, UR5 ;  /* 0x0000000505057c20 */ /* 0x000fe20008410000 */
[----:B------:R-:W-:Y:S01]  /*7020*/  F2FP.F16.F32.PACK_AB R15, R15, R8 ;  /* 0x000000080f0f723e */ /* 0x000fe200000000ff */
[----:B------:R-:W-:Y:S01]  /*7030*/  FMUL.FTZ R4, R4, UR5 ;  /* 0x0000000504047c20 */ /* 0x000fe20008410000 */
[----:B------:R2:W5:Y:S01]  /*7040*/  LDL.LU R36, [R1+0x48] ;  /* 0x0000480001247983 */ /* 0x0005620000300800 */
[----:B------:R-:W-:Y:S01]  /*7050*/  FMUL.FTZ R8, R164, R7 ;  /* 0x00000007a4087220 */ /* 0x000fe20000410000 */
[----:B------:R-:W-:Y:S01]  /*7060*/  FMUL.FTZ R11, R11, R6 ;  /* 0x000000060b0b7220 */ /* 0x000fe20000410000 */
[----:B------:R-:W-:Y:S01]  /*7070*/  FMUL.FTZ R24, R24, R4 ;  /* 0x0000000418187220 */ /* 0x000fe20000410000 */
[----:B------:R-:W-:Y:S01]  /*7080*/  FFMA.FTZ R4, -R189, R189, 1 ;  /* 0x3f800000bd047423 */ /* 0x000fe200000101bd */
[----:B------:R-:W-:Y:S01]  /*7090*/  FMUL.FTZ R25, R25, R5 ;  /* 0x0000000519197220 */ /* 0x000fe20000410000 */
[----:B------:R-:W-:Y:S01]  /*70a0*/  FFMA.FTZ R7, -R229, R229, 1 ;  /* 0x3f800000e5077423 */ /* 0x000fe200000101e5 */
[----:B------:R-:W-:Y:S01]  /*70b0*/  FFMA.FTZ R6, -R191, R191, 1 ;  /* 0x3f800000bf067423 */ /* 0x000fe200000101bf */
[----:B------:R-:W-:Y:S01]  /*70c0*/  FMUL.FTZ R4, R4, UR5 ;  /* 0x0000000504047c20 */ /* 0x000fe20008410000 */
[----:B------:R-:W-:Y:S01]  /*70d0*/  FFMA.FTZ R5, -R190, R190, 1 ;  /* 0x3f800000be057423 */ /* 0x000fe200000101be */
[----:B------:R-:W-:Y:S01]  /*70e0*/  FMUL.FTZ R7, R7, UR5 ;  /* 0x0000000507077c20 */ /* 0x000fe20008410000 */
[----:B------:R-:W-:Y:S01]  /*70f0*/  FMUL.FTZ R6, R6, UR5 ;  /* 0x0000000506067c20 */ /* 0x000fe20008410000 */
[----:B------:R-:W-:Y:S01]  /*7100*/  FMUL.FTZ R22, R22, R4 ;  /* 0x0000000416167220 */ /* 0x000fe20000410000 */
[----:B------:R-:W-:Y:S01]  /*7110*/  FMUL.FTZ R5, R5, UR5 ;  /* 0x0000000505057c20 */ /* 0x000fe20008410000 */
[----:B------:R-:W-:Y:S01]  /*7120*/  F2FP.F16.F32.PACK_AB R14, R14, R20 ;  /* 0x000000140e0e723e */ /* 0x000fe200000000ff */
[----:B------:R-:W-:Y:S01]  /*7130*/  FFMA.FTZ R4, -R234, R234, 1 ;  /* 0x3f800000ea047423 */ /* 0x000fe200000101ea */
[----:B------:R-:W-:Y:S01]  /*7140*/  FMUL.FTZ R21, R21, R7 ;  /* 0x0000000715157220 */ /* 0x000fe20000410000 */
[----:B------:R-:W-:Y:S01]  /*7150*/  F2FP.F16.F32.PACK_AB R11, R11, R8 ;  /* 0x000000080b0b723e */ /* 0x000fe200000000ff */
[----:B------:R-:W-:Y:S01]  /*7160*/  FMUL.FTZ R7, R29, R6 ;  /* 0x000000061d077220 */ /* 0x000fe20000410000 */
[----:B------:R-:W-:Y:S01]  /*7170*/  FMUL.FTZ R23, R23, R5 ;  /* 0x0000000517177220 */ /* 0x000fe20000410000 */
[----:B------:R-:W-:Y:S01]  /*7180*/  F2FP.F16.F32.PACK_AB R12, R12, R10 ;  /* 0x0000000a0c0c723e */ /* 0x000fe200000000ff */
[----:B------:R-:W-:Y:S01]  /*7190*/  FMUL.FTZ R20, R4, UR5 ;  /* 0x0000000504147c20 */ /* 0x000fe20008410000 */
[----:B------:R-:W-:Y:S01]  /*71a0*/  FFMA.FTZ R6, -R233, R233, 1 ;  /* 0x3f800000e9067423 */ /* 0x000fe200000101e9 */
[----:B------:R-:W-:Y:S01]  /*71b0*/  F2FP.F16.F32.PACK_AB R10, R24, R25 ;  /* 0x00000019180a723e */ /* 0x000fe200000000ff */
[----:B------:R-:W-:Y:S01]  /*71c0*/  FFMA.FTZ R5, -R232, R232, 1 ;  /* 0x3f800000e8057423 */ /* 0x000fe200000101e8 */
[----:B------:R-:W-:Y:S01]  /*71d0*/  FFMA.FTZ R4, -R231, R231, 1 ;  /* 0x3f800000e7047423 */ /* 0x000fe200000101e7 */
[----:B------:R-:W-:Y:S01]  /*71e0*/  F2FP.F16.F32.PACK_AB R7, R7, R21 ;  /* 0x000000150707723e */ /* 0x000fe200000000ff */
[----:B------:R-:W-:Y:S01]  /*71f0*/  FMUL.FTZ R6, R6, UR5 ;  /* 0x0000000506067c20 */ /* 0x000fe20008410000 */
[----:B------:R-:W-:Y:S01]  /*7200*/  FMUL.FTZ R5, R5, UR5 ;  /* 0x0000000505057c20 */ /* 0x000fe20008410000 */
[----:B------:R-:W-:Y:S01]  /*7210*/  FMUL.FTZ R8, R4, UR5 ;  /* 0x0000000504087c20 */ /* 0x000fe20008410000 */
[----:B------:R-:W-:Y:S01]  /*7220*/  FMUL.FTZ R20, R32, R20 ;  /* 0x0000001420147220 */ /* 0x000fe20000410000 */
[----:B------:R-:W-:Y:S01]  /*7230*/  FMUL.FTZ R9, R9, R6 ;  /* 0x0000000609097220 */ /* 0x000fe20000410000 */
[----:B------:R-:W-:Y:S01]  /*7240*/  F2FP.F16.F32.PACK_AB R6, R22, R23 ;  /* 0x000000171606723e */ /* 0x000fe200000000ff */
[----:B------:R-:W-:Y:S01]  /*7250*/  FMUL.FTZ R4, R34, R5 ;  /* 0x0000000522047220 */ /* 0x000fe20000410000 */
[----:B------:R-:W-:Y:S02]  /*7260*/  FMUL.FTZ R8, R35, R8 ;  /* 0x0000000823087220 */ /* 0x000fe40000410000 */
[----:B------:R-:W-:Y:S03]  /*7270*/  F2FP.F16.F32.PACK_AB R9, R9, R20 ;  /* 0x000000140909723e */ /* 0x000fe600000000ff */
[----:B------:R-:W-:Y:S01]  /*7280*/  F2FP.F16.F32.PACK_AB R8, R8, R4 ;  /* 0x000000040808723e */ /* 0x000fe200000000ff */
[----:B--2---:R-:W-:Y:S06]  /*7290*/  @!P0 BRA `(.L_x_1857) ;  /* 0x0000000000588947 */ /* 0x004fec0003800000 */
        /* <DEDUP_REMOVED lines=22> */
.L_x_1857:
        /* <DEDUP_REMOVED lines=128> */
.L_x_1858:
        /* <DEDUP_REMOVED lines=98> */
[----:B------:R-:W-:Y:S01]  /*8220*/  IMAD.SHL.U32 R172, R173, 0x10, RZ ;  /* 0x00000010adac7824 */ /* 0x000fe200078e00ff */
        /* <DEDUP_REMOVED lines=30> */
[C---:B------:R-:W-:Y:S02]  /*8410*/  IMAD R171, R173.reuse, 0x30, RZ ;  /* 0x00000030adab7824 */ /* 0x040fe400078e02ff */
[----:B------:R1:W-:Y:S02]  /*8420*/  REDG.E.ADD.F32.FTZ.RN.STRONG.GPU desc[UR8][R164.64], R5 ;  /* 0x00000005a40079a6 */ /* 0x0003e4000c10f388 */
[CC--:B-1----:R-:W-:Y:S04]  /*8430*/  LEA R4, P1, R170.reuse, R2.reuse, 0x2 ;  /* 0x00000002aa047211 */ /* 0x0c2fe800078210ff */
[-C--:B------:R-:W-:Y:S01]  /*8440*/  LEA.HI.X.SX32 R5, R170, R3.reuse, 0x2, P1 ;  /* 0x00000003aa057211 */ /* 0x080fe200008f16ff */
[----:B------:R-:W-:Y:S01]  /*8450*/  IMAD R170, R173, 0x38, RZ ;  /* 0x00000038adaa7824 */ /* 0x000fe200078e02ff */
[----:B--2---:R-:W-:Y:S04]  /*8460*/  @P0 STL [R1+0x4], R223 ;  /* 0x000004df01000387 */ /* 0x004fe80000100800 */
[----:B----4-:R-:W-:Y:S04]  /*8470*/  @P0 STL [R1], R224 ;  /* 0x000000e001000387 */ /* 0x010fe80000100800 */
[----:B------:R-:W-:Y:S04]  /*8480*/  @P0 STL [R1+0xc], R225 ;  /* 0x00000ce101000387 */ /* 0x000fe80000100800 */
[----:B---3--:R-:W-:Y:S01]  /*8490*/  @P0 STL [R1+0x8], R226 ;  /* 0x000008e201000387 */ /* 0x008fe20000100800 */
        /* <DEDUP_REMOVED lines=418> */
.L_x_1860:
        /* <DEDUP_REMOVED lines=24> */
.L_x_1861:
        /* <DEDUP_REMOVED lines=51> */
.L_x_1863:
[----:B------:R-:W-:Y:S05]  /*a370*/  BSYNC B0 ;  /* 0x0000000000007941 */ /* 0x000fea0003800000 */
.L_x_1862:
        /* <DEDUP_REMOVED lines=15> */
.L_x_1865:
[----:B------:R-:W-:Y:S05]  /*a470*/  BSYNC B0 ;  /* 0x0000000000007941 */ /* 0x000fea0003800000 */
.L_x_1864:
        /* <DEDUP_REMOVED lines=17> */
.L_x_1867:
[----:B------:R-:W-:Y:S05]  /*a590*/  BSYNC B0 ;  /* 0x0000000000007941 */ /* 0x000fea0003800000 */
.L_x_1866:
        /* <DEDUP_REMOVED lines=17> */
.L_x_1869:
[----:B------:R-:W-:Y:S05]  /*a6b0*/  BSYNC B0 ;  /* 0x0000000000007941 */ /* 0x000fea0003800000 */
.L_x_1868:
        /* <DEDUP_REMOVED lines=29> */
.L_x_1871:
[----:B------:R-:W-:Y:S05]  /*a890*/  BSYNC B0 ;  /* 0x0000000000007941 */ /* 0x000fea0003800000 */
.L_x_1870:
        /* <DEDUP_REMOVED lines=15> */
.L_x_1873:
[----:B------:R-:W-:Y:S05]  /*a990*/  BSYNC B0 ;  /* 0x0000000000007941 */ /* 0x000fea0003800000 */
.L_x_1872:
        /* <DEDUP_REMOVED lines=15> */
.L_x_1875:
[----:B------:R-:W-:Y:S05]  /*aa90*/  BSYNC B0 ;  /* 0x0000000000007941 */ /* 0x000fea0003800000 */
.L_x_1874:
        /* <DEDUP_REMOVED lines=13> */
.L_x_1854:
[----:B------:R-:W-:Y:S05]  /*ab70*/  BSYNC B1 ;  /* 0x0000000000017941 */ /* 0x000fea0003800000 */
.L_x_1832:
[----:B-1----:R-:W5:Y:S01]  /*ab80*/  LDL R2, [R1+0x44] ;  /* 0x0000440001027983 */ /* 0x002f620000100800 */
[----:B------:R-:W-:Y:S02]  /*ab90*/  ULDC UR5, c[0x0][0xc] ;  /* 0x0000030000057ab9 */ /* 0x000fe40000000800 */
[----:B------:R-:W-:Y:S01]  /*aba0*/  UIADD3 UR20, UR5, UR20, URZ ;  /* 0x0000001405147290 */ /* 0x000fe2000fffe03f */
[----:B-----5:R-:W-:-:S13]  /*abb0*/  R2UR UR6, R2 ;  /* 0x00000000020672ca */ /* 0x020fda00000e0000 */
[----:B------:R-:W-:-:S06]  /*abc0*/  UISETP.GE.AND UP0, UPT, UR20, UR6, UPT ;  /* 0x000000061400728c */ /* 0x000fcc000bf06270 */
[----:B------:R-:W-:-:S13]  /*abd0*/  PLOP3.LUT P0, PT, PT, PT, UP0, 0x80, 0x0 ;  /* 0x000000000000781c */ /* 0x000fda0003f0f008 */
[----:B------:R-:W-:Y:S05]  /*abe0*/  @P0 BRA `(.L_x_1876) ;  /* 0x0000000000040947 */ /* 0x000fea0003800000 */
[----:B------:R-:W-:Y:S05]  /*abf0*/  BRA `(.L_x_1877) ;  /* 0xffffff5c00b87947 */ /* 0x000fea000383ffff */
.L_x_1876:
[----:B------:R-:W-:Y:S05]  /*ac00*/  EXIT ;  /* 0x000000000000794d */ /* 0x000fea0003800000 */
.L_x_1878:
        /* <DEDUP_REMOVED lines=15> */
.L_x_2093:


//--------------------- .text._ZN5flash44flash_bwd_dq_dk_dv_loop_seqk_parallel_kernelI23Flash_bwd_kernel_traitsILi128ELi64ELi128ELi8ELi2ELi4ELi2ELb0ELb0EN7cutlass6half_tE19Flash_kernel_traitsILi128ELi64ELi128ELi8ES3_EELb1ELb0ELb1ELb1ELb0ELb0ELb0EEEvNS_16Flash_bwd_paramsE --------------------------
	.section	.text._ZN5flash44flash_bwd_dq_dk_dv_loop_seqk_parallel_kernelI23Flash_bwd_kernel_traitsILi128ELi64ELi128ELi8ELi2ELi4ELi2ELb0ELb0EN7cutlass6half_tE19Flash_kernel_traitsILi128ELi64ELi128ELi8ES3_EELb1ELb0ELb1ELb1ELb0ELb0ELb0EEEvNS_16Flash_bwd_paramsE,"ax",@progbits
	.align	128
        .global         _ZN5flash44flash_bwd_dq_dk_dv_loop_seqk_parallel_kernelI23Flash_bwd_kernel_traitsILi128ELi64ELi128ELi8ELi2ELi4ELi2ELb0ELb0EN7cutlass6half_tE19Flash_kernel_traitsILi128ELi64ELi128ELi8ES3_EELb1ELb0ELb1ELb1ELb0ELb0ELb0EEEvNS_16Flash_bwd_paramsE
        .type           _ZN5flash44flash_bwd_dq_dk_dv_loop_seqk_parallel_kernelI23Flash_bwd_kernel_traitsILi128ELi64ELi128ELi8ELi2ELi4ELi2ELb0ELb0EN7cutlass6half_tE19Flash_kernel_traitsILi128ELi64ELi128ELi8ES3_EELb1ELb0ELb1ELb1ELb0ELb0ELb0EEEvNS_16Flash_bwd_paramsE,@function
        .size           _ZN5flash44flash_bwd_dq_dk_dv_loop_seqk_parallel_kernelI23Flash_bwd_kernel_traitsILi128ELi64ELi128ELi8ELi2ELi4ELi2ELb0ELb0EN7cutlass6half_tE19Flash_kernel_traitsILi128ELi64ELi128ELi8ES3_EELb1ELb0ELb1ELb1ELb0ELb0ELb0EEEvNS_16Flash_bwd_paramsE,(.L_x_2094 - _ZN5flash44flash_bwd_dq_dk_dv_loop_seqk_parallel_kernelI23Flash_bwd_kernel_traitsILi128ELi64ELi128ELi8ELi2ELi4ELi2ELb0ELb0EN7cutlass6half_tE19Flash_kernel_traitsILi128ELi64ELi128ELi8ES3_EELb1ELb0ELb1ELb1ELb0ELb0ELb0EEEvNS_16Flash_bwd_paramsE)
        .other          _ZN5flash44flash_bwd_dq_dk_dv_loop_seqk_parallel_kernelI23Flash_bwd_kernel_traitsILi128ELi64ELi128ELi8ELi2ELi4ELi2ELb0ELb0EN7cutlass6half_tE19Flash_kernel_traitsILi128ELi64ELi128ELi8ES3_EELb1ELb0ELb1ELb1ELb0ELb0ELb0EEEvNS_16Flash_bwd_paramsE,@"STO_CUDA_ENTRY STV_DEFAULT"
_ZN5flash44flash_bwd_dq_dk_dv_loop_seqk_parallel_kernelI23Flash_bwd_kernel_traitsILi128ELi64ELi128ELi8ELi2ELi4ELi2ELb0ELb0EN7cutlass6half_tE19Flash_kernel_traitsILi128ELi64ELi128ELi8ES3_EELb1ELb0ELb1ELb1ELb0ELb0ELb0EEEvNS_16Flash_bwd_paramsE:
.text._ZN5flash44flash_bwd_dq_dk_dv_loop_seqk_parallel_kernelI23Flash_bwd_kernel_traitsILi128ELi64ELi128ELi8ELi2ELi4ELi2ELb0ELb0EN7cutlass6half_tE19Flash_kernel_traitsILi128ELi64ELi128ELi8ES3_EELb1ELb0ELb1ELb1ELb0ELb0ELb0EEEvNS_16Flash_bwd_paramsE:
        /* <DEDUP_REMOVED lines=14> */
[----:B------:R-:W-:Y:S01]  /*00e0*/  IMAD.U32 R248, RZ, RZ, UR6 ;  /* 0x00000006fff87e24 */ /* 0x000fe2000f8e00ff */
[----:B------:R-:W-:Y:S01]  /*00f0*/  ULDC.64 UR8, c[0x0][0x208] ;  /* 0x0000820000087ab9 */ /* 0x000fe20000000a00 */
[----:B------:R-:W-:-:S04]  /*0100*/  IMAD.MOV.U32 R234, RZ, RZ, -0x10 ;  /* 0xfffffff0ffea7424 */ /* 0x000fc800078e00ff */
        /* <DEDUP_REMOVED lines=38> */
[----:B------:R-:W-:Y:S01]  /*0370*/  SHF.R.S32.HI R2, RZ, 0x1f, R8 ;  /* 0x0000001fff027819 */ /* 0x000fe20000011408 */
[----:B------:R-:W-:Y:S01]  /*0380*/  STL [R1+0x4], R15 ;  /* 0x0000040f01007387 */ /* 0x000fe20000100800 */
[----:B------:R-:W-:Y:S01]  /*0390*/  LEA.HI R12, R10, R7, RZ, 0x3 ;  /* 0x000000070a0c7211 */ /* 0x000fe200078f18ff */
[----:B------:R-:W-:Y:S01]  /*03a0*/  IMAD.IADD R9, R4, 0x1, -R0 ;  /* 0x0000000104097824 */ /* 0x000fe200078e0a00 */
[----:B------:R-:W-:Y:S01]  /*03b0*/  LEA.HI R237, R2, R8, RZ, 0x2 ;  /* 0x0000000802ed7211 */ /* 0x000fe200078f10ff */
[----:B------:R-:W-:Y:S01]  /*03c0*/  IMAD.SHL.U32 R2, R6, 0x10, RZ ;  /* 0x0000001006027824 */ /* 0x000fe200078e00ff */
[----:B------:R-:W-:Y:S01]  /*03d0*/  LOP3.LUT R0, R3, 0x1c0, RZ, 0xc0, !PT ;  /* 0x000001c003007812 */ /* 0x000fe200078ec0ff */
[----:B------:R-:W-:Y:S01]  /*03e0*/  IMAD.SHL.U32 R10, R9, 0x200, RZ ;  /* 0x00000200090a7824 */ /* 0x000fe200078e00ff */
[----:B------:R-:W-:-:S02]  /*03f0*/  LOP3.LUT R4, R5, 0x1, RZ, 0xc0, !PT ;  /* 0x0000000105047812 */ /* 0x000fc400078ec0ff */
[C---:B------:R-:W-:Y:S02]  /*0400*/  LOP3.LUT R210, R0.reuse, 0x8, R242, 0xf8, !PT ;  /* 0x0000000800d27812 */ /* 0x040fe400078ef8f2 */
[----:B------:R-:W-:Y:S01]  /*0410*/  LOP3.LUT R206, R0, 0x30, R2, 0xf8, !PT ;  /* 0x0000003000ce7812 */ /* 0x000fe200078ef802 */
[----:B------:R-:W-:Y:S01]  /*0420*/  IMAD.SHL.U32 R2, R13, 0x2, RZ ;  /* 0x000000020d027824 */ /* 0x000fe200078e00ff */
[----:B------:R-:W-:Y:S02]  /*0430*/  SHF.R.U32.HI R8, RZ, 0x3, R0 ;  /* 0x00000003ff087819 */ /* 0x000fe40000011600 */
[----:B------:R-:W-:Y:S01]  /*0440*/  SHF.R.S32.HI R0, RZ, 0x7, R14 ;  /* 0x00000007ff007819 */ /* 0x000fe2000001140e */
[--C-:B------:R-:W-:Y:S01]  /*0450*/  IMAD R252, R6, 0x400, R2.reuse ;  /* 0x0000040006fc7824 */ /* 0x100fe200078e0202 */
        /* <DEDUP_REMOVED lines=12> */
[C---:B------:R-:W-:Y:S01]  /*0520*/  IMAD R3, R249.reuse, 0x800, R10 ;  /* 0x00000800f9037824 */ /* 0x040fe200078e020a */
[----:B------:R-:W-:Y:S01]  /*0530*/  LOP3.LUT R4, R4, 0x20, RZ, 0xc0, !PT ;  /* 0x0000002004047812 */ /* 0x000fe200078ec0ff */
[C---:B------:R-:W-:Y:S01]  /*0540*/  IMAD.SHL.U32 R6, R249.reuse, 0x20, RZ ;  /* 0x00000020f9067824 */ /* 0x040fe200078e00ff */
[C---:B------:R-:W-:Y:S01]  /*0550*/  LOP3.LUT P4, RZ, R230.reuse, 0x2, RZ, 0xc0, !PT ;  /* 0x00000002e6ff7812 */ /* 0x040fe2000788c0ff */
[----:B------:R-:W-:Y:S01]  /*0560*/  IMAD.SHL.U32 R7, R249, 0x8, RZ ;  /* 0x00000008f9077824 */ /* 0x000fe200078e00ff */
[----:B------:R-:W-:Y:S01]  /*0570*/  LOP3.LUT P3, RZ, R230, 0x4, RZ, 0xc0, !PT ;  /* 0x00000004e6ff7812 */ /* 0x000fe2000786c0ff */
[----:B------:R-:W-:Y:S01]  /*0580*/  IMAD.SHL.U32 R5, R9, 0x10, RZ ;  /* 0x0000001009057824 */ /* 0x000fe200078e00ff */
[----:B------:R-:W-:Y:S01]  /*0590*/  LOP3.LUT R6, R0, 0x20, R6, 0xf8, !PT ;  /* 0x0000002000067812 */ /* 0x000fe200078ef806 */
[----:B------:R-:W-:Y:S01]  /*05a0*/  IMAD.IADD R210, R3, 0x1, R210 ;  /* 0x0000000103d27824 */ /* 0x000fe200078e02d2 */
[----:B------:R-:W-:Y:S01]  /*05b0*/  SHF.R.U32.HI R3, RZ, 0x3, R0 ;  /* 0x00000003ff037819 */ /* 0x000fe20000011600 */
[----:B------:R-:W-:Y:S01]  /*05c0*/  STL [R1+0x1c], R16 ;  /* 0x00001c1001007387 */ /* 0x000fe20000100800 */
[----:B------:R-:W-:Y:S01]  /*05d0*/  LOP3.LUT R205, R4, 0x18, R7, 0xf8, !PT ;  /* 0x0000001804cd7812 */ /* 0x000fe200078ef807 */
[----:B------:R-:W-:Y:S01]  /*05e0*/  IMAD.SHL.U32 R230, R230, 0x8, RZ ;  /* 0x00000008e6e67824 */ /* 0x000fe200078e00ff */
[----:B------:R-:W-:-:S02]  /*05f0*/  LOP3.LUT R7, R2, 0x10, R5, 0xf8, !PT ;  /* 0x0000001002077812 */ /* 0x000fc400078ef805 */
[----:B------:R-:W-:Y:S01]  /*0600*/  LOP3.LUT R5, R3, R0, R2, 0x1e, !PT ;  /* 0x0000000003057212 */ /* 0x000fe200078e1e02 */
[----:B------:R-:W-:Y:S01]  /*0610*/  IMAD R0, R15, 0x400, R11 ;  /* 0x000004000f007824 */ /* 0x000fe200078e020b */
[----:B------:R-:W-:Y:S01]  /*0620*/  LOP3.LUT R2, R6, R3, RZ, 0x3c, !PT ;  /* 0x0000000306027212 */ /* 0x000fe200078e3cff */
[----:B------:R-:W-:Y:S01]  /*0630*/  IMAD.SHL.U32 R3, R16, 0x40, RZ ;  /* 0x0000004010037824 */ /* 0x000fe200078e00ff */
[----:B------:R-:W-:Y:S01]  /*0640*/  LEA R210, R210, UR4, 0x1 ;  /* 0x00000004d2d27c11 */ /* 0x000fe2000f8e08ff */
[----:B------:R-:W-:Y:S01]  /*0650*/  IMAD.IADD R252, R252, 0x1, R5 ;  /* 0x00000001fcfc7824 */ /* 0x000fe200078e0205 */
[----:B------:R-:W-:Y:S01]  /*0660*/  LOP3.LUT R206, R206, 0x8, R242, 0xf8, !PT ;  /* 0x00000008cece7812 */ /* 0x000fe200078ef8f2 */
[----:B------:R-:W-:Y:S01]  /*0670*/  IMAD.IADD R232, R2, 0x1, R0 ;  /* 0x0000000102e87824 */ /* 0x000fe200078e0200 */
[----:B------:R-:W-:Y:S01]  /*0680*/  LOP3.LUT R3, R3, 0x1c0, RZ, 0xc0, !PT ;  /* 0x000001c003037812 */ /* 0x000fe200078ec0ff */
[----:B------:R-:W-:Y:S01]  /*0690*/  IMAD.SHL.U32 R2, R9, 0x8, RZ ;  /* 0x0000000809027824 */ /* 0x000fe200078e00ff */
        /* <DEDUP_REMOVED lines=9> */
[-C--:B------:R-:W-:Y:S01]  /*0730*/  LOP3.LUT R215, R2, R0.reuse, RZ, 0xfc, !PT ;  /* 0x0000000002d77212 */ /* 0x080fe200078efcff */
[----:B------:R-:W-:Y:S01]  /*0740*/  IMAD.MOV.U32 R2, RZ, RZ, 0x20 ;  /* 0x00000020ff027424 */ /* 0x000fe200078e00ff */
[----:B------:R-:W-:Y:S01]  /*0750*/  LOP3.LUT R205, R205, R0, RZ, 0xfc, !PT ;  /* 0x00000000cdcd7212 */ /* 0x000fe200078efcff */
[----:B------:R-:W-:Y:S01]  /*0760*/  IMAD.U32 R0, RZ, RZ, UR5 ;  /* 0x00000005ff007e24 */ /* 0x000fe2000f8e00ff */
[----:B------:R-:W-:Y:S01]  /*0770*/  USHF.R.S32.HI UR5, URZ, 0x1f, UR10 ;  /* 0x0000001f3f057899 */ /* 0x000fe2000801140a */
[----:B------:R-:W-:Y:S01]  /*0780*/  IMAD.IADD R216, R4, 0x1, R3 ;  /* 0x0000000104d87824 */ /* 0x000fe200078e0203 */
[C---:B------:R-:W-:Y:S01]  /*0790*/  SEL R211, R2.reuse, 0xffffffe0, !P4 ;  /* 0xffffffe002d37807 */ /* 0x040fe20006000000 */
[----:B------:R-:W-:Y:S01]  /*07a0*/  IMAD.U32 R3, RZ, RZ, UR6 ;  /* 0x00000006ff037e24 */ /* 0x000fe2000f8e00ff */
[----:B------:R-:W-:Y:S01]  /*07b0*/  SEL R2, R2, 0xffffffe0, !P1 ;  /* 0xffffffe002027807 */ /* 0x000fe20004800000 */
[----:B------:R-:W-:Y:S01]  /*07c0*/  IMAD.MOV.U32 R0, RZ, RZ, 0x40 ;  /* 0x00000040ff007424 */ /* 0x000fe200078e00ff */
[----:B------:R-:W-:Y:S01]  /*07d0*/  LEA R232, R232, UR4, 0x1 ;  /* 0x00000004e8e87c11 */ /* 0x000fe2000f8e08ff */
[----:B------:R-:W-:Y:S01]  /*07e0*/  IMAD.U32 R3, RZ, RZ, UR5 ;  /* 0x00000005ff037e24 */ /* 0x000fe2000f8e00ff */
[----:B------:R-:W-:Y:S01]  /*07f0*/  UIADD3 UR5, UR4, 0xc000, URZ ;  /* 0x0000c00004057890 */ /* 0x000fe2000fffe03f */
[----:B------:R-:W-:Y:S01]  /*0800*/  SHF.R.S32.HI R237, RZ, 0x2, R237 ;  /* 0x00000002ffed7819 */ /* 0x000fe200000114ed */
[----:B------:R-:W-:Y:S01]  /*0810*/  USHF.R.S32.HI UR6, URZ, 0x1f, UR7 ;  /* 0x0000001f3f067899 */ /* 0x000fe20008011407 */
[----:B------:R-:W-:Y:S01]  /*0820*/  SEL R212, R0, 0xffffffc0, !P3 ;  /* 0xffffffc000d47807 */ /* 0x000fe20005800000 */
[----:B------:R-:W-:Y:S01]  /*0830*/  IMAD.IADD R233, R232, 0x1, R2 ;  /* 0x00000001e8e97824 */ /* 0x000fe200078e0202 */
[----:B------:R-:W-:Y:S01]  /*0840*/  SEL R0, R0, 0xffffffc0, !P2 ;  /* 0xffffffc000007807 */ /* 0x000fe20005000000 */
[----:B------:R-:W-:Y:S01]  /*0850*/  IMAD.IADD R211, R211, 0x1, R210 ;  /* 0x00000001d3d37824 */ /* 0x000fe200078e02d2 */
[----:B------:R-:W-:Y:S01]  /*0860*/  LEA R252, R252, UR5, 0x1 ;  /* 0x00000005fcfc7c11 */ /* 0x000fe2000f8e08ff */
[----:B------:R-:W-:Y:S01]  /*0870*/  IMAD.U32 R3, RZ, RZ, UR6 ;  /* 0x00000006ff037e24 */ /* 0x000fe2000f8e00ff */
[----:B------:R-:W-:Y:S01]  /*0880*/  LOP3.LUT R206, R10, R206, R8, 0xf6, !PT ;  /* 0x000000ce0ace7212 */ /* 0x000fe200078ef608 */
[----:B------:R-:W-:Y:S01]  /*0890*/  IMAD.IADD R213, R212, 0x1, R210 ;  /* 0x00000001d4d57824 */ /* 0x000fe200078e02d2 */
[----:B------:R-:W-:Y:S01]  /*08a0*/  SHF.R.S32.HI R242, RZ, 0x3, R242 ;  /* 0x00000003fff27819 */ /* 0x000fe200000114f2 */
[----:B------:R-:W-:Y:S01]  /*08b0*/  IMAD.IADD R4, R2, 0x1, R252 ;  /* 0x0000000102047824 */ /* 0x000fe200078e02fc */
[----:B------:R-:W-:Y:S01]  /*08c0*/  LEA R206, R206, UR4, 0x1 ;  /* 0x00000004cece7c11 */ /* 0x000fe2000f8e08ff */
[C---:B------:R-:W-:Y:S01]  /*08d0*/  IMAD.IADD R2, R252.reuse, 0x1, R0 ;  /* 0x00000001fc027824 */ /* 0x040fe200078e0200 */
[----:B------:R-:W-:Y:S01]  /*08e0*/  LEA R205, R205, UR5, 0x1 ;  /* 0x00000005cdcd7c11 */ /* 0x000fe2000f8e08ff */
[C---:B------:R-:W-:Y:S01]  /*08f0*/  VIADD R3, R252.reuse, 0x420 ;  /* 0x00000420fc037836 */ /* 0x040fe20000000000 */
[----:B------:R-:W-:Y:S01]  /*0900*/  STL [R1+0xc], R4 ;  /* 0x00000c0401007387 */ /* 0x000fe20000100800 */
[----:B------:R-:W-:-:S02]  /*0910*/  @P1 VIADD R3, R252, 0x3e0 ;  /* 0x000003e0fc031836 */ /* 0x000fc40000000000 */
[----:B------:R-:W-:Y:S01]  /*0920*/  IMAD.IADD R235, R232, 0x1, R234 ;  /* 0x00000001e8eb7824 */ /* 0x000fe200078e02ea */
[----:B------:R1:W-:Y:S01]  /*0930*/  STL [R1], R2 ;  /* 0x0000000201007387 */ /* 0x0003e20000100800 */
[----:B------:R-:W-:Y:S02]  /*0940*/  IMAD R237, R15, 0x10, R237 ;  /* 0x000000100fed7824 */ /* 0x000fe400078e02ed */
[----:B------:R-:W-:Y:S01]  /*0950*/  IMAD.IADD R212, R212, 0x1, R211 ;  /* 0x00000001d4d47824 */ /* 0x000fe200078e02d3 */
[----:B------:R2:W-:Y:S01]  /*0960*/  STL [R1+0x20], R3 ;  /* 0x0000200301007387 */ /* 0x0005e20000100800 */
[----:B------:R-:W-:Y:S02]  /*0970*/  IMAD.IADD R234, R234, 0x1, R233 ;  /* 0x00000001eaea7824 */ /* 0x000fe400078e02e9 */
[----:B-1----:R-:W-:Y:S02]  /*0980*/  IMAD.IADD R2, R4, 0x1, R0 ;  /* 0x0000000104027824 */ /* 0x002fe400078e0200 */
[----:B------:R-:W-:-:S03]  /*0990*/  IMAD.IADD R0, R0, 0x1, R3 ;  /* 0x0000000100007824 */ /* 0x000fc600078e0203 */
[----:B------:R2:W-:Y:S04]  /*09a0*/  STL [R1+0x10], R2 ;  /* 0x0000100201007387 */ /* 0x0005e80000100800 */
[----:B------:R2:W-:Y:S02]  /*09b0*/  STL [R1+0x18], R0 ;  /* 0x0000180001007387 */ /* 0x0005e40000100800 */
.L_x_1951:
        /* <DEDUP_REMOVED lines=25> */
[----:B---34-:R-:W-:Y:S01]  /*0b50*/  IMAD.U32 R4, RZ, RZ, UR10 ;  /* 0x0000000aff047e24 */ /* 0x018fe2000f8e00ff */
[----:B------:R-:W-:Y:S01]  /*0b60*/  ULDC.64 UR12, c[0x0][0x2f8] ;  /* 0x0000be00000c7ab9 */ /* 0x000fe20000000a00 */
[----:B------:R-:W-:Y:S01]  /*0b70*/  UISETP.NE.AND UP2, UPT, UR17, URZ, UPT ;  /* 0x0000003f1100728c */ /* 0x000fe2000bf45270 */
[----:B------:R-:W-:Y:S01]  /*0b80*/  PLOP3.LUT P3, PT, PT, PT, UP0, 0x80, 0x0 ;  /* 0x000000000000781c */ /* 0x000fe20003f6f008 */
[----:B------:R-:W-:Y:S01]  /*0b90*/  UISETP.EQ.U32.AND UP4, UPT, UR12, URZ, UPT ;  /* 0x0000003f0c00728c */ /* 0x000fe2000bf82070 */
[----:B------:R-:W-:-:S03]  /*0ba0*/  IMAD.U32 R5, RZ, RZ, UR11 ;  /* 0x0000000bff057e24 */ /* 0x000fc6000f8e00ff */
[----:B------:R-:W-:Y:S02]  /*0bb0*/  UISETP.EQ.OR.EX UP4, UPT, UR13, URZ, !UP2, UP4 ;  /* 0x0000003f0d00728c */ /* 0x000fe4000d782740 */
[----:B------:R-:W-:Y:S01]  /*0bc0*/  UIADD3 UR6, UP1, UR16, UR12, URZ ;  /* 0x0000000c10067290 */ /* 0x000fe2000ff3e03f */
[----:B------:R-:W2:Y:S03]  /*0bd0*/  @P1 LDG.E R7, desc[UR8][R4.64] ;  /* 0x0000000804071981 */ /* 0x000ea6000c1e1900 */
[----:B------:R-:W-:Y:S01]  /*0be0*/  PLOP3.LUT P2, PT, PT, PT, UP4, 0x80, 0x0 ;  /* 0x000000000000781c */ /* 0x000fe20003f4f048 */
[----:B------:R-:W-:Y:S01]  /*0bf0*/  UIADD3.X UR5, UR5, UR13, URZ, UP1, !UPT ;  /* 0x0000000d05057290 */ /* 0x000fe20008ffe43f */
[----:B------:R1:W3:Y:S02]  /*0c00*/  @P0 LDG.E R5, desc[UR8][R2.64] ;  /* 0x0000000802050981 */ /* 0x0002e4000c1e1900 */
[----:B-1----:R-:W-:-:S02]  /*0c10*/  IMAD.U32 R2, RZ, RZ, UR15 ;  /* 0x0000000fff027e24 */ /* 0x002fc4000f8e00ff */
[----:B------:R-:W-:-:S05]  /*0c20*/  IMAD.U32 R3, RZ, RZ, UR14 ;  /* 0x0000000eff037e24 */ /* 0x000fca000f8e00ff */
[----:B------:R-:W4:Y:S04]  /*0c30*/  @P3 LDG.E R6, desc[UR8][R2.64] ;  /* 0x0000000802063981 */ /* 0x000f28000c1e1900 */
[----:B-----5:R1:W5:Y:S02]  /*0c40*/  @P3 LDG.E R0, desc[UR8][R2.64+0x4] ;  /* 0x0000040802003981 */ /* 0x020364000c1e1900 */
[----:B-1----:R-:W-:Y:S01]  /*0c50*/  IMAD.U32 R2, RZ, RZ, UR6 ;  /* 0x00000006ff027e24 */ /* 0x002fe2000f8e00ff */
[----:B------:R-:W-:Y:S01]  /*0c60*/  @!UP3 ULDC.64 UR6, c[0x0][0x318] ;  /* 0x0000c6000006bab9 */ /* 0x000fe20000000a00 */
[----:B------:R-:W-:-:S05]  /*0c70*/  IMAD.U32 R3, RZ, RZ, UR5 ;  /* 0x00000005ff037e24 */ /* 0x000fca000f8e00ff */
[----:B------:R-:W5:Y:S01]  /*0c80*/  @!P2 LDG.E R4, desc[UR8][R2.64] ;  /* 0x000000080204a981 */ /* 0x000f62000c1e1900 */
[----:B------:R-:W-:Y:S01]  /*0c90*/  @!UP3 UISETP.NE.U32.AND UP1, UPT, UR6, URZ, UPT ;  /* 0x0000003f0600b28c */ /* 0x000fe2000bf25070 */
[----:B------:R-:W-:Y:S02]  /*0ca0*/  UMOV UR18, URZ ;  /* 0x0000003f00127c82 */ /* 0x000fe40008000000 */
[----:B------:R-:W-:Y:S01]  /*0cb0*/  @!UP3 ULDC UR6, c[0x0][0x2cc] ;  /* 0x0000b3000006bab9 */ /* 0x000fe20000000800 */
[----:B------:R-:W-:Y:S01]  /*0cc0*/  @!UP3 UISETP.NE.AND.EX UP1, UPT, UR7, URZ, UPT, UP1 ;  /* 0x0000003f0700b28c */ /* 0x000fe2000bf25310 */
[----:B------:R-:W-:Y:S02]  /*0cd0*/  UMOV UR5, 0xffffffff ;  /* 0xffffffff00057882 */ /* 0x000fe40000000000 */
[----:B------:R-:W-:Y:S01]  /*0ce0*/  UMOV UR7, 0xffffffff ;  /* 0xffffffff00077882 */ /* 0x000fe20000000000 */
[----:B------:R-:W-:Y:S02]  /*0cf0*/  @!UP3 USEL UR10, UR6, URZ, UP1 ;  /* 0x0000003f060ab287 */ /* 0x000fe40008800000 */
[----:B------:R-:W-:Y:S01]  /*0d00*/  USHF.L.U32 UR35, UR19, 0x7, URZ ;  /* 0x0000000713237899 */ /* 0x000fe2000800063f */
[----:B--2---:R-:W-:-:S13]  /*0d10*/  @P1 R2UR UR18, R7 ;  /* 0x00000000071212ca */ /* 0x004fda00000e0000 */
[----:B------:R-:W-:-:S05]  /*0d20*/  IMAD.U32 R16, RZ, RZ, UR18 ;  /* 0x00000012ff107e24 */ /* 0x000fca000f8e00ff */
[----:B------:R1:W-:Y:S01]  /*0d30*/  STL [R1+0x8], R16 ;  /* 0x0000081001007387 */ /* 0x0003e20000100800 */
[----:B---3--:R-:W-:Y:S02]  /*0d40*/  @P0 R2UR UR11, R5 ;  /* 0x00000000050b02ca */ /* 0x008fe400000e0000 */
[----:B------:R-:W-:-:S04]  /*0d50*/  ISETP.NE.U32.AND P0, PT, RZ, UR12, PT ;  /* 0x0000000cff007c0c */ /* 0x000fc8000bf05070 */
[----:B------:R-:W-:-:S07]  /*0d60*/  ISETP.NE.AND.EX P0, PT, RZ, UR13, PT, P0 ;  /* 0x0000000dff007c0c */ /* 0x000fce000bf05300 */
[----:B------:R-:W-:Y:S01]  /*0d70*/  @UP3 UIADD3 UR6, UR11, -UR18, URZ ;  /* 0x800000120b063290 */ /* 0x000fe2000fffe03f */
[----:B----4-:R-:W-:Y:S02]  /*0d80*/  @P3 R2UR UR5, R6 ;  /* 0x00000000060532ca */ /* 0x010fe400000e0000 */
[----:B-----5:R-:W-:Y:S02]  /*0d90*/  @P3 R2UR UR12, R0 ;  /* 0x00000000000c32ca */ /* 0x020fe400000e0000 */
[----:B------:R-:W-:-:S13]  /*0da0*/  @!P2 R2UR UR7, R4 ;  /* 0x000000000407a2ca */ /* 0x000fda00000e0000 */
[----:B------:R-:W-:Y:S01]  /*0db0*/  IMAD.U32 R17, RZ, RZ, UR7 ;  /* 0x00000007ff117e24 */ /* 0x000fe2000f8e00ff */
[----:B------:R-:W-:-:S04]  /*0dc0*/  ULDC UR7, c[0x0][0x2c8] ;  /* 0x0000b20000077ab9 */ /* 0x000fc80000000800 */
[----:B------:R1:W-:Y:S01]  /*0dd0*/  STL [R1+0x14], R17 ;  /* 0x0000141101007387 */ /* 0x0003e20000100800 */
[----:B------:R-:W-:Y:S05]  /*0de0*/  @!P0 BRA `(.L_x_1879) ;  /* 0x00000000001c8947 */ /* 0x000fea0003800000 */
[----:B------:R-:W-:Y:S02]  /*0df0*/  PLOP3.LUT P0, PT, PT, PT, UP2, 0x80, 0x0 ;  /* 0x000000000000781c */ /* 0x000fe40003f0f028 */
[----:B------:R-:W-:-:S11]  /*0e00*/  R2UR UR11, R17 ;  /* 0x00000000110b72ca */ /* 0x000fd600000e0000 */
[----:B------:R-:W2:Y:S04]  /*0e10*/  @P0 LDG.E R0, desc[UR8][R2.64+0x4] ;  /* 0x0000040802000981 */ /* 0x000ea8000c1e1900 */
[----:B------:R-:W3:Y:S01]  /*0e20*/  @!P0 LDG.E R2, desc[UR8][R2.64] ;  /* 0x0000000802028981 */ /* 0x000ee2000c1e1900 */
[----:B--2---:R-:W-:-:S13]  /*0e30*/  @P0 R2UR UR7, R0 ;  /* 0x00000000000702ca */ /* 0x004fda00000e0000 */
[----:B------:R-:W-:-:S07]  /*0e40*/  @UP2 UIADD3 UR7, UR7, -UR11, URZ ;  /* 0x8000000b07072290 */ /* 0x000fce000fffe03f */
[----:B---3--:R-:W-:-:S15]  /*0e50*/  @!P0 R2UR UR7, R2 ;  /* 0x00000000020782ca */ /* 0x008fde00000e0000 */
.L_x_1879:
[----:B------:R-:W-:-:S13]  /*0e60*/  R2UR UR11, R16 ;  /* 0x00000000100b72ca */ /* 0x000fda00000e0000 */
[----:B------:R-:W-:Y:S02]  /*0e70*/  @!UP3 UIADD3 UR6, UR10, UR7, -UR11 ;  /* 0x000000070a06b290 */ /* 0x000fe4000fffe80b */
[----:B------:R-:W-:Y:S02]  /*0e80*/  @UP0 UIADD3 UR11, UR12, -UR5, URZ ;  /* 0x800000050c0b0290 */ /* 0x000fe4000fffe03f */
[----:B------:R-:W-:-:S05]  /*0e90*/  UISETP.GT.AND UP1, UPT, UR6, UR35, UPT ;  /* 0x000000230600728c */ /* 0x000fca000bf24270 */
[----:B------:R-:W-:Y:S01]  /*0ea0*/  @!UP0 ULDC UR11, c[0x0][0x2c4] ;  /* 0x0000b100000b8ab9 */ /* 0x000fe20000000800 */
[----:B------:R-:W-:-:S13]  /*0eb0*/  PLOP3.LUT P0, PT, PT, PT, UP1, 0x80, 0x0 ;  /* 0x000000000000781c */ /* 0x000fda0003f0f018 */
[----:B------:R-:W-:Y:S05]  /*0ec0*/  @!P0 BRA `(.L_x_1880) ;  /* 0x000000c0009c8947 */ /* 0x000fea0003800000 */
[----:B------:R-:W2:Y:S01]  /*0ed0*/  LDC R6, c[0x0][0x278] ;  /* 0x00009e00ff067b82 */ /* 0x000ea20000000800 */
[----:B------:R-:W-:Y:S01]  /*0ee0*/  UISETP.NE.AND UP2, UPT, UR5, -0x1, UPT ;  /* 0xffffffff0500788c */ /* 0x000fe2000bf45270 */
[----:B------:R-:W-:Y:S01]  /*0ef0*/  R2UR UR17, R17 ;  /* 0x00000000111172ca */ /* 0x000fe200000e0000 */
[----:B------:R-:W-:Y:S01]  /*0f00*/  ULDC.64 UR14, c[0x0][0x488] ;  /* 0x00012200000e7ab9 */ /* 0x000fe20000000a00 */
[----:B------:R-:W-:Y:S01]  /*0f10*/  ULDC.64 UR12, c[0x0][0x228] ;  /* 0x00008a00000c7ab9 */ /* 0x000fe20000000a00 */
[----:B------:R-:W-:Y:S01]  /*0f20*/  R2UR UR16, R16 ;  /* 0x00000000101072ca */ /* 0x000fe200000e0000 */
[----:B------:R-:W-:Y:S02]  /*0f30*/  UIMAD UR7, UR52, UR12, URZ ;  /* 0x0000000c340772a4 */ /* 0x000fe4000f8e023f */
[----:B------:R-:W3:Y:S01]  /*0f40*/  S2UR UR10, SR_CTAID.X ;  /* 0x00000000000a79c3 */ /* 0x000ee20000002500 */
[----:B------:R-:W-:Y:S01]  /*0f50*/  ULDC UR53, c[0x0][0x2d4] ;  /* 0x0000b50000357ab9 */ /* 0x000fe20000000800 */
[----:B------:R-:W-:Y:S01]  /*0f60*/  ULDC.U8 UR27, c[0x0][0x3d8] ;  /* 0x0000f600001b7ab9 */ /* 0x000fe20000000000 */
[----:B------:R-:W-:-:S02]  /*0f70*/  USHF.R.S32.HI UR33, URZ, 0x1f, UR53 ;  /* 0x0000001f3f217899 */ /* 0x000fc40008011435 */
[----:B------:R-:W-:Y:S02]  /*0f80*/  UISETP.NE.AND UP3, UPT, UR27, URZ, UPT ;  /* 0x0000003f1b00728c */ /* 0x000fe4000bf65270 */
[----:B------:R-:W-:Y:S01]  /*0f90*/  UISETP.NE.AND UP1, UPT, UR17, -0x1, UPT ;  /* 0xffffffff1100788c */ /* 0x000fe2000bf25270 */
[----:B------:R-:W4:Y:S01]  /*0fa0*/  S2UR UR48, SR_CTAID.Y ;  /* 0x00000000003079c3 */ /* 0x000f220000002600 */
[----:B------:R-:W-:Y:S01]  /*0fb0*/  ULDC.64 UR24, c[0x0][0x240] ;  /* 0x0000900000187ab9 */ /* 0x000fe20000000a00 */
[----:B------:R-:W-:Y:S01]  /*0fc0*/  ULDC UR55, c[0x0][0x2dc] ;  /* 0x0000b70000377ab9 */ /* 0x000fe20000000800 */
[----:B------:R-:W-:Y:S01]  /*0fd0*/  ULDC UR54, c[0x0][0x270] ;  /* 0x00009c0000367ab9 */ /* 0x000fe20000000800 */
[----:B------:R-:W-:Y:S01]  /*0fe0*/  UIMAD UR22, UR5, UR25, URZ ;  /* 0x00000019051672a4 */ /* 0x000fe2000f8e023f */
[----:B------:R-:W-:Y:S01]  /*0ff0*/  ULDC.U8 UR36, c[0x0][0x480] ;  /* 0x0001200000247ab9 */ /* 0x000fe20000000000 */
[----:B------:R-:W-:Y:S01]  /*1000*/  ULDC UR45, c[0x0][0x2c4] ;  /* 0x0000b100002d7ab9 */ /* 0x000fe20000000800 */
[----:B--2---:R-:W-:Y:S01]  /*1010*/  IABS R5, R6 ;  /* 0x0000000600057213 */ /* 0x004fe20000000000 */
[----:B------:R-:W2:Y:S02]  /*1020*/  S2UR UR47, SR_CTAID.Z ;  /* 0x00000000002f79c3 */ /* 0x000ea40000002700 */
[----:B------:R-:W-:Y:S01]  /*1030*/  @UP1 UIADD3 UR26, UR16, UR17, URZ ;  /* 0x00000011101a1290 */ /* 0x000fe2000fffe03f */
[----:B------:R-:W-:Y:S01]  /*1040*/  ISETP.NE.AND P3, PT, R6, RZ, PT ;  /* 0x000000ff0600720c */ /* 0x000fe20003f65270 */
[----:B------:R-:W5:Y:S01]  /*1050*/  I2F.RP R2, R5 ;  /* 0x0000000500027306 */ /* 0x000f620000209400 */
[----:B------:R-:W-:-:S02]  /*1060*/  UISETP.NE.AND UP4, UPT, UR36, URZ, UPT ;  /* 0x0000003f2400728c */ /* 0x000fc4000bf85270 */
[----:B------:R-:W-:Y:S01]  /*1070*/  USHF.R.S32.HI UR34, URZ, 0x1f, UR35 ;  /* 0x0000001f3f227899 */ /* 0x000fe20008011423 */
[----:B------:R-:W1:Y:S01]  /*1080*/  S2UR UR18, SR_CTAID.Y ;  /* 0x00000000001279c3 */ /* 0x000e620000002600 */
[----:B---3--:R-:W-:-:S04]  /*1090*/  UIMAD.WIDE.U32 UR28, UR10, UR14, URZ ;  /* 0x0000000e0a1c72a5 */ /* 0x008fc8000f8e003f */
[----:B------:R-:W-:Y:S02]  /*10a0*/  UIMAD UR37, UR10, UR15, UR29 ;  /* 0x0000000f0a2572a4 */ /* 0x000fe4000f8e021d */
[----:B----4-:R-:W-:Y:S01]  /*10b0*/  UIMAD.WIDE.U32 UR20, UR48, UR12, URZ ;  /* 0x0000000c301472a5 */ /* 0x010fe2000f8e003f */
[----:B------:R-:W-:Y:S01]  /*10c0*/  @UP2 ULDC.64 UR14, c[0x0][0x420] ;  /* 0x00010800000e2ab9 */ /* 0x000fe20000000a00 */
[----:B-----5:R-:W3:Y:S01]  /*10d0*/  MUFU.RCP R2, R2 ;  /* 0x0000000200027308 */ /* 0x020ee20000001000 */
[----:B------:R-:W-:Y:S02]  /*10e0*/  UIMAD UR23, UR48, UR13, UR7 ;  /* 0x0000000d301772a4 */ /* 0x000fe4000f8e0207 */
[----:B------:R-:W-:Y:S01]  /*10f0*/  @UP2 UIMAD.WIDE.U32 UR40, UR5, UR14, URZ ;  /* 0x0000000e052822a5 */ /* 0x000fe2000f8e003f */
[----:B------:R-:W-:Y:S01]  /*1100*/  @!UP2 ULDC.64 UR12, c[0x0][0x418] ;  /* 0x00010600000caab9 */ /* 0x000fe20000000a00 */
[----:B--2---:R-:W-:Y:S01]  /*1110*/  IABS R4, UR47 ;  /* 0x0000002f00047c13 */ /* 0x004fe20008000000 */
[----:B------:R-:W-:-:S02]  /*1120*/  UIADD3 UR10, UR11, 0x3f, URZ ;  /* 0x0000003f0b0a7890 */ /* 0x000fc4000fffe03f */
[----:B------:R-:W-:Y:S02]  /*1130*/  @!UP2 UIMAD UR7, UR52, UR12, URZ ;  /* 0x0000000c3407a2a4 */ /* 0x000fe4000f8e023f */
[----:B------:R-:W-:Y:S02]  /*1140*/  @UP2 UIMAD UR46, UR5, UR15, UR41 ;  /* 0x0000000f052e22a4 */ /* 0x000fe4000f8e0229 */
[----:B------:R-:W-:Y:S02]  /*1150*/  USHF.R.S32.HI UR15, URZ, 0x1f, UR10 ;  /* 0x0000001f3f0f7899 */ /* 0x000fe4000801140a */
[----:B------:R-:W-:Y:S01]  /*1160*/  @!UP2 UIMAD UR30, UR48, UR13, UR7 ;  /* 0x0000000d301ea2a4 */ /* 0x000fe2000f8e0207 */
[----:B---3--:R-:W-:Y:S01]  /*1170*/  VIADD R2, R2, 0xffffffe ;  /* 0x0ffffffe02027836 */ /* 0x008fe20000000000 */
[----:B------:R-:W-:Y:S02]  /*1180*/  UIADD3 UR7, UR11, 0x80, UR35 ;  /* 0x000000800b077890 */ /* 0x000fe4000fffe023 */
[----:B------:R-:W-:Y:S01]  /*1190*/  @!UP2 UIMAD.WIDE.U32 UR38, UR48, UR12, URZ ;  /* 0x0000000c3026a2a5 */ /* 0x000fe2000f8e003f */
[----:B------:R-:W2:Y:S01]  /*11a0*/  F2I.FTZ.U32.TRUNC.NTZ R3, R2 ;  /* 0x0000000200037305 */ /* 0x000ea2000021f000 */
[----:B-1----:R-:W-:Y:S01]  /*11b0*/  USHF.L.U32 UR18, UR18, 0x7, URZ ;  /* 0x0000000712127899 */ /* 0x002fe2000800063f */
[----:B------:R-:W-:Y:S01]  /*11c0*/  ULDC UR12, c[0x0][0x394] ;  /* 0x0000e500000c7ab9 */ /* 0x000fe20000000800 */
[----:B------:R-:W-:-:S02]  /*11d0*/  ULEA.HI UR27, UR15, UR10, URZ, 0x6 ;  /* 0x0000000a0f1b7291 */ /* 0x000fc4000f8f303f */
[----:B------:R-:W-:Y:S02]  /*11e0*/  UIMAD UR10, UR33, UR48, URZ ;  /* 0x00000030210a72a4 */ /* 0x000fe4000f8e023f */
[----:B------:R-:W-:Y:S02]  /*11f0*/  UIADD3 UR7, UR7, UR12, -UR6 ;  /* 0x0000000c07077290 */ /* 0x000fe4000fffe806 */
[----:B------:R-:W-:Y:S02]  /*1200*/  USEL UR32, UR18, URZ, UP0 ;  /* 0x0000003f12207287 */ /* 0x000fe40008000000 */
[----:B------:R-:W-:Y:S02]  /*1210*/  UIMAD.WIDE.U32 UR18, UR5, UR24, URZ ;  /* 0x00000018051272a5 */ /* 0x000fe4000f8e003f */
[----:B------:R-:W-:Y:S01]  /*1220*/  @UP1 UIADD3 UR29, UR16, UR17, URZ ;  /* 0x00000011101d1290 */ /* 0x000fe2000fffe03f */
[----:B--2---:R-:W-:Y:S01]  /*1230*/  IMAD.MOV R0, RZ, RZ, -R3 ;  /* 0x000000ffff007224 */ /* 0x004fe200078e0a03 */
[----:B------:R-:W-:Y:S01]  /*1240*/  UIMAD.WIDE UR12, UR55, UR54, URZ ;  /* 0x00000036370c72a5 */ /* 0x000fe2000f8e023f */
[----:B------:R-:W-:Y:S01]  /*1250*/  IMAD.MOV.U32 R2, RZ, RZ, RZ ;  /* 0x000000ffff027224 */ /* 0x000fe200078e00ff */
[----:B------:R-:W-:Y:S01]  /*1260*/  UIMAD.WIDE.U32 UR16, UR48, UR53, URZ ;  /* 0x00000035301072a5 */ /* 0x000fe2000f8e003f */
[----:B------:R-:W-:Y:S01]  /*1270*/  IMAD R0, R0, R5, RZ ;  /* 0x0000000500007224 */ /* 0x000fe200078e02ff */
[----:B------:R-:W-:-:S02]  /*1280*/  UIMAD UR10, UR52, UR53, UR10 ;  /* 0x00000035340a72a4 */ /* 0x000fc4000f8e020a */
[----:B------:R-:W-:Y:S01]  /*1290*/  UIADD3 UR7, UR7, 0x3f, URZ ;  /* 0x0000003f07077890 */ /* 0x000fe2000fffe03f */
[----:B------:R-:W-:Y:S01]  /*12a0*/  IMAD.HI.U32 R0, R3, R0, R2 ;  /* 0x0000000003007227 */ /* 0x000fe200078e0002 */
[----:B------:R-:W-:Y:S02]  /*12b0*/  UIADD3 UR43, UR21, UR23, URZ ;  /* 0x00000017152b7290 */ /* 0x000fe4000fffe03f */
[----:B------:R-:W-:Y:S01]  /*12c0*/  @UP2 UIADD3 UR43, UR19, UR22, URZ ;  /* 0x00000016132b2290 */ /* 0x000fe2000fffe03f */
[----:B------:R-:W-:Y:S01]  /*12d0*/  IMAD.MOV.U32 R2, RZ, RZ, R4 ;  /* 0x000000ffff027224 */ /* 0x000fe200078e0004 */
[----:B------:R-:W-:Y:S02]  /*12e0*/  USEL UR51, UR20, UR18, !UP2 ;  /* 0x0000001214337287 */ /* 0x000fe4000d000000 */
[----:B------:R-:W-:Y:S01]  /*12f0*/  UIMAD UR19, UR13, UR16, URZ ;  /* 0x000000100d1372a4 */ /* 0x000fe2000f8e023f */
[----:B------:R-:W-:Y:S01]  /*1300*/  IMAD.HI.U32 R0, R0, R2, RZ ;  /* 0x0000000200007227 */ /* 0x000fe200078e00ff */
[----:B------:R-:W-:-:S02]  /*1310*/  UIADD3 UR10, UR17, UR10, URZ ;  /* 0x0000000a110a7290 */ /* 0x000fc4000fffe03f */
[----:B------:R-:W-:Y:S01]  /*1320*/  USHF.R.S32.HI UR18, URZ, 0x1f, UR7 ;  /* 0x0000001f3f127899 */ /* 0x000fe20008011407 */
[----:B------:R-:W-:Y:S01]  /*1330*/  IMAD.MOV R3, RZ, RZ, -R0 ;  /* 0x000000ffff037224 */ /* 0x000fe200078e0a00 */
[----:B------:R-:W-:Y:S02]  /*1340*/  UIMAD.WIDE.U32 UR20, UR12, UR16, URZ ;  /* 0x000000100c1472a5 */ /* 0x000fe4000f8e003f */
[----:B------:R-:W-:Y:S01]  /*1350*/  UIMAD UR10, UR12, UR10, UR19 ;  /* 0x0000000a0c0a72a4 */ /* 0x000fe2000f8e0213 */
[C---:B------:R-:W-:Y:S01]  /*1360*/  IMAD R2, R5.reuse, R3, R2 ;  /* 0x0000000305027224 */ /* 0x040fe200078e0202 */
[----:B------:R-:W-:Y:S02]  /*1370*/  ULEA.HI UR7, UR18, UR7, URZ, 0x6 ;  /* 0x0000000712077291 */ /* 0x000fe4000f8f303f */
[----:B------:R-:W-:Y:S02]  /*1380*/  USHF.L.U64.HI UR14, UR48, 0x7, UR52 ;  /* 0x00000007300e7899 */ /* 0x000fe40008010234 */
[----:B------:R-:W-:Y:S01]  /*1390*/  ISETP.GT.U32.AND P1, PT, R5, R2, PT ;  /* 0x000000020500720c */ /* 0x000fe20003f24070 */
[----:B------:R-:W-:-:S02]  /*13a0*/  UIADD3 UR42, UR21, UR10, URZ ;  /* 0x0000000a152a7290 */ /* 0x000fc4000fffe03f */
[----:B------:R-:W-:Y:S02]  /*13b0*/  USHF.R.S32.HI UR10, URZ, 0x6, UR27 ;  /* 0x000000063f0a7899 */ /* 0x000fe4000801141b */
[----:B------:R-:W-:Y:S02]  /*13c0*/  USHF.R.S32.HI UR7, URZ, 0x6, UR7 ;  /* 0x000000063f077899 */ /* 0x000fe40008011407 */
[----:B------:R-:W-:Y:S02]  /*13d0*/  UIMAD.WIDE.U32 UR16, UR12, UR5, URZ ;  /* 0x000000050c1072a5 */ /* 0x000fe4000f8e003f */
[----:B------:R-:W-:Y:S02]  /*13e0*/  USEL UR31, UR14, URZ, UP0 ;  /* 0x0000003f0e1f7287 */ /* 0x000fe40008000000 */
[----:B------:R-:W-:Y:S02]  /*13f0*/  UISETP.LT.AND UP0, UPT, UR10, UR7, UPT ;  /* 0x000000070a00728c */ /* 0x000fe4000bf01270 */
[----:B------:R-:W-:Y:S01]  /*1400*/  USEL UR50, UR20, UR16, !UP2 ;  /* 0x0000001014327287 */ /* 0x000fe2000d000000 */
[-C--:B------:R-:W-:Y:S01]  /*1410*/  @!P1 IADD3 R2, R2, -R5.reuse, RZ ;  /* 0x8000000502029210 */ /* 0x080fe20007ffe0ff */
[----:B------:R-:W-:Y:S01]  /*1420*/  @UP3 UIMAD UR20, UR48, UR45, URZ ;  /* 0x0000002d301432a4 */ /* 0x000fe2000f8e023f */
[----:B------:R-:W-:Y:S01]  /*1430*/  @!P1 VIADD R0, R0, 0x1 ;  /* 0x0000000100009836 */ /* 0x000fe20000000000 */
[----:B------:R-:W-:Y:S01]  /*1440*/  USEL UR36, UR10, UR7, UP0 ;  /* 0x000000070a247287 */ /* 0x000fe20008000000 */
[----:B------:R-:W-:Y:S01]  /*1450*/  ISETP.GE.U32.AND P0, PT, R2, R5, PT ;  /* 0x000000050200720c */ /* 0x000fe20003f06070 */
[----:B------:R-:W-:Y:S01]  /*1460*/  @UP3 USEL UR20, UR20, UR5, !UP2 ;  /* 0x0000000514143287 */ /* 0x000fe2000d000000 */
[----:B------:R-:W-:Y:S01]  /*1470*/  LOP3.LUT R2, R6, UR47, RZ, 0x3c, !PT ;  /* 0x0000002f06027c12 */ /* 0x000fe2000f8e3cff */
[----:B------:R-:W-:Y:S01]  /*1480*/  ULEA UR7, UR36, 0xffffffc0, 0x6 ;  /* 0xffffffc024077891 */ /* 0x000fe2000f8e303f */
[----:B------:R-:W-:Y:S01]  /*1490*/  PLOP3.LUT P1, PT, PT, PT, UP1, 0x80, 0x0 ;  /* 0x000000000000781c */ /* 0x000fe20003f2f018 */
[----:B------:R-:W-:Y:S01]  /*14a0*/  @UP3 ULDC UR10, c[0x0][0x2e4] ;  /* 0x0000b900000a3ab9 */ /* 0x000fe20000000800 */
[----:B------:R-:W-:Y:S01]  /*14b0*/  UIMAD UR16, UR13, UR5, URZ ;  /* 0x000000050d1072a4 */ /* 0x000fe2000f8e023f */
[----:B------:R-:W-:Y:S01]  /*14c0*/  ISETP.GE.AND P2, PT, R2, RZ, PT ;  /* 0x000000ff0200720c */ /* 0x000fe20003f46270 */
[----:B------:R-:W-:-:S02]  /*14d0*/  @UP3 UIMAD UR22, UR47, UR10, UR20 ;  /* 0x0000000a2f1632a4 */ /* 0x000fc4000f8e0214 */
[----:B------:R-:W-:Y:S02]  /*14e0*/  USHF.R.S32.HI UR23, URZ, 0x1f, UR7 ;  /* 0x0000001f3f177899 */ /* 0x000fe40008011407 */
[----:B------:R-:W-:Y:S01]  /*14f0*/  UIADD3 UR10, UP0, UR7, UR32, URZ ;  /* 0x00000020070a7290 */ /* 0x000fe2000ff1e03f */
[----:B------:R-:W-:Y:S01]  /*1500*/  @P0 VIADD R0, R0, 0x1 ;  /* 0x0000000100000836 */ /* 0x000fe20000000000 */
[----:B------:R-:W-:Y:S01]  /*1510*/  @UP1 ULDC.64 UR14, c[0x0][0x248] ;  /* 0x00009200000e1ab9 */ /* 0x000fe20000000a00 */
[----:B------:R-:W-:Y:S01]  /*1520*/  @UP1 ULDC.64 UR18, c[0x0][0x250] ;  /* 0x0000940000121ab9 */ /* 0x000fe20000000a00 */
[----:B------:R-:W-:Y:S01]  /*1530*/  UIADD3.X UR20, UR23, UR31, URZ, UP0, !UPT ;  /* 0x0000001f17147290 */ /* 0x000fe200087fe43f */
[----:B------:R-:W-:Y:S01]  /*1540*/  PLOP3.LUT P0, PT, PT, PT, UP3, 0x80, 0x0 ;  /* 0x000000000000781c */ /* 0x000fe20003f0f038 */
[----:B------:R-:W-:Y:S01]  /*1550*/  UIMAD UR13, UR13, UR10, URZ ;  /* 0x0000000a0d0d72a4 */ /* 0x000fe2000f8e023f */
[----:B------:R-:W-:Y:S01]  /*1560*/  MOV R13, R0 ;  /* 0x00000000000d7202 */ /* 0x000fe20000000f00 */
[----:B------:R-:W-:-:S02]  /*1570*/  UIMAD.WIDE.U32 UR32, UR12, UR10, URZ ;  /* 0x0000000a0c2072a5 */ /* 0x000fc4000f8e003f */
[----:B------:R-:W-:Y:S02]  /*1580*/  @UP2 UIADD3 UR42, UR17, UR16, URZ ;  /* 0x00000010112a2290 */ /* 0x000fe4000fffe03f */
[----:B------:R-:W-:Y:S01]  /*1590*/  UIMAD UR10, UR12, UR20, UR13 ;  /* 0x000000140c0a72a4 */ /* 0x000fe2000f8e020d */
[----:B------:R-:W-:Y:S01]  /*15a0*/  @!P2 IMAD.MOV R13, RZ, RZ, -R13 ;  /* 0x000000ffff0da224 */ /* 0x000fe200078e0a0d */
[----:B------:R-:W-:Y:S01]  /*15b0*/  @UP1 UIMAD.WIDE.U32 UR16, UR29, UR14, URZ ;  /* 0x0000000e1d1012a5 */ /* 0x000fe2000f8e003f */
[----:B------:R-:W-:Y:S01]  /*15c0*/  @!P3 LOP3.LUT R13, RZ, R6, RZ, 0x33, !PT ;  /* 0x00000006ff0db212 */ /* 0x000fe200078e33ff */
[----:B------:R-:W-:Y:S02]  /*15d0*/  @UP1 UIMAD.WIDE.U32 UR12, UR26, UR18, URZ ;  /* 0x000000121a0c12a5 */ /* 0x000fe4000f8e003f */
[----:B------:R-:W-:Y:S02]  /*15e0*/  @!UP3 UIMAD UR21, UR48, UR54, UR47 ;  /* 0x000000363015b2a4 */ /* 0x000fe4000f8e022f */
[----:B------:R-:W-:-:S02]  /*15f0*/  UIMAD UR44, UR47, UR55, URZ ;  /* 0x000000372f2c72a4 */ /* 0x000fc4000f8e023f */
[----:B------:R-:W-:Y:S02]  /*1600*/  @UP1 UIMAD UR29, UR29, UR15, URZ ;  /* 0x0000000f1d1d12a4 */ /* 0x000fe4000f8e023f */
[----:B------:R-:W-:Y:S02]  /*1610*/  @UP1 UIMAD UR20, UR26, UR19, URZ ;  /* 0x000000131a1412a4 */ /* 0x000fe4000f8e023f */
[----:B------:R-:W-:Y:S02]  /*1620*/  @!UP2 UIADD3 UR46, UR39, UR30, URZ ;  /* 0x0000001e272ea290 */ /* 0x000fe4000fffe03f */
[----:B------:R-:W-:Y:S02]  /*1630*/  @!UP3 UIMAD UR22, UR21, UR45, URZ ;  /* 0x0000002d1516b2a4 */ /* 0x000fe4000f8e023f */
[----:B------:R-:W-:Y:S02]  /*1640*/  USEL UR48, UR28, URZ, UP4 ;  /* 0x0000003f1c307287 */ /* 0x000fe4000a000000 */
[----:B------:R-:W-:-:S02]  /*1650*/  USHF.R.S32.HI UR49, URZ, 0x1f, UR44 ;  /* 0x0000001f3f317899 */ /* 0x000fc4000801142c */
[----:B------:R-:W-:Y:S02]  /*1660*/  @UP1 UIADD3 UR31, UR13, UR20, URZ ;  /* 0x000000140d1f1290 */ /* 0x000fe4000fffe03f */
[----:B------:R-:W-:Y:S02]  /*1670*/  USEL UR47, UR37, URZ, UP4 ;  /* 0x0000003f252f7287 */ /* 0x000fe4000a000000 */
        /* <DEDUP_REMOVED lines=8> */
[----:B------:R-:W-:Y:S02]  /*1700*/  USHF.R.S32.HI UR10, URZ, 0x1f, UR16 ;  /* 0x0000001f3f0a7899 */ /* 0x000fe40008011410 */
[----:B------:R-:W-:Y:S02]  /*1710*/  UIMAD.WIDE.U32 UR12, UR16, UR14, URZ ;  /* 0x0000000e100c72a5 */ /* 0x000fe4000f8e003f */
[----:B------:R-:W-:-:S04]  /*1720*/  UIMAD UR10, UR10, UR14, URZ ;  /* 0x0000000e0a0a72a4 */ /* 0x000fc8000f8e023f */
[----:B------:R-:W-:-:S03]  /*1730*/  UIMAD UR10, UR16, UR15, UR10 ;  /* 0x0000000f100a72a4 */ /* 0x000fc6000f8e020a */
[----:B------:R-:W-:Y:S01]  /*1740*/  ULDC.64 UR16, c[0x0][0x230] ;  /* 0x00008c0000107ab9 */ /* 0x000fe20000000a00 */
[----:B------:R-:W-:Y:S02]  /*1750*/  UIADD3 UR13, UR13, UR10, URZ ;  /* 0x0000000a0d0d7290 */ /* 0x000fe4000fffe03f */
[----:B------:R-:W-:Y:S02]  /*1760*/  UIMAD UR10, UR52, UR16, URZ ;  /* 0x00000010340a72a4 */ /* 0x000fe4000f8e023f */
[----:B-1----:R-:W-:Y:S02]  /*1770*/  UIMAD.WIDE.U32 UR12, UR20, UR16, UR12 ;  /* 0x00000010140c72a5 */ /* 0x002fe4000f8e000c */
[----:B------:R-:W-:-:S04]  /*1780*/  UIMAD UR10, UR20, UR17, UR10 ;  /* 0x00000011140a72a4 */ /* 0x000fc8000f8e020a */
[----:B------:R-:W-:Y:S01]  /*1790*/  UIADD3 UR29, UR13, UR10, URZ ;  /* 0x0000000a0d1d7290 */ /* 0x000fe2000fffe03f */
[----:B------:R-:W-:-:S11]  /*17a0*/  UMOV UR28, UR12 ;  /* 0x0000000c001c7c82 */ /* 0x000fd60008000000 */
.L_x_1881:
[----:B------:R-:W-:Y:S05]  /*17b0*/  @P1 BRA `(.L_x_1882) ;  /* 0x0000000000381947 */ /* 0x000fea0003800000 */
        /* <DEDUP_REMOVED lines=14> */
.L_x_1882:
        /* <DEDUP_REMOVED lines=13> */
.L_x_1883:
[----:B------:R-:W-:Y:S08]  /*1970*/  S2UR UR12, SR_CTAID.Z ;  /* 0x00000000000c79c3 */ /* 0x000ff00000002700 */
[----:B------:R-:W1:Y:S02]  /*1980*/  S2UR UR5, SR_CTAID.Y ;  /* 0x00000000000579c3 */ /* 0x000e640000002600 */
[----:B-1----:R-:W-:-:S04]  /*1990*/  UIMAD UR5, UR5, UR54, UR12 ;  /* 0x00000036050572a4 */ /* 0x002fc8000f8e020c */
[----:B------:R-:W-:-:S12]  /*19a0*/  UIMAD UR5, UR5, UR53, URZ ;  /* 0x00000035050572a4 */ /* 0x000fd8000f8e023f */
.L_x_1884:
[----:B------:R-:W1:Y:S01]  /*19b0*/  S2R R15, SR_TID.X ;  /* 0x00000000000f7919 */ /* 0x000e620000002100 */
[----:B------:R-:W-:Y:S01]  /*19c0*/  SHF.R.S32.HI R22, RZ, 0x1f, R242 ;  /* 0x0000001fff167819 */ /* 0x000fe200000114f2 */
[----:B------:R-:W2:Y:S01]  /*19d0*/  LDC.64 R8, c[0x0][0x420] ;  /* 0x00010800ff087b82 */ /* 0x000ea20000000a00 */
[----:B------:R-:W-:Y:S01]  /*19e0*/  IADD3 R2, P0, R242, UR7, RZ ;  /* 0x00000007f2027c10 */ /* 0x000fe2000ff1e0ff */
[----:B------:R-:W-:Y:S01]  /*19f0*/  UIADD3 UR33, UR7, UR5, URZ ;  /* 0x0000000507217290 */ /* 0x000fe2000fffe03f */
[----:B------:R-:W-:Y:S01]  /*1a00*/  SHF.R.S32.HI R231, RZ, 0x1f, R230 ;  /* 0x0000001fffe77819 */ /* 0x000fe200000114e6 */
[----:B------:R-:W-:Y:S01]  /*1a10*/  UIADD3 UR5, -UR6, UR11, UR35 ;  /* 0x0000000b06057290 */ /* 0x000fe2000fffe123 */
[----:B------:R-:W-:Y:S01]  /*1a20*/  IADD3.X R0, R22, UR23, RZ, P0, !PT ;  /* 0x0000001716007c10 */ /* 0x000fe200087fe4ff */
[----:B------:R-:W-:Y:S01]  /*1a30*/  UIMAD UR12, UR55, UR54, URZ ;  /* 0x00000036370c72a4 */ /* 0x000fe2000f8e023f */
[----:B------:R-:W-:Y:S01]  /*1a40*/  BSSY B1, `(.L_x_1880) ;  /* 0x0000b6f000017945 */ /* 0x000fe20003800000 */
[----:B------:R-:W3:Y:S01]  /*1a50*/  S2UR UR13, SR_CTAID.Z ;  /* 0x00000000000d79c3 */ /* 0x000ee20000002700 */
[----:B------:R-:W-:Y:S01]  /*1a60*/  ULDC UR58, c[0x0][0x398] ;  /* 0x0000e600003a7ab9 */ /* 0x000fe20000000800 */
[----:B------:R-:W-:Y:S01]  /*1a70*/  IMAD R0, R0, UR24, RZ ;  /* 0x0000001800007c24 */ /* 0x000fe2000f8e02ff */
[----:B------:R-:W-:Y:S01]  /*1a80*/  UIADD3 UR5, UR5, -UR58, URZ ;  /* 0x8000003a05057290 */ /* 0x000fe2000fffe03f */
[----:B------:R-:W-:Y:S01]  /*1a90*/  VIADD R12, R230, 0x40 ;  /* 0x00000040e60c7836 */ /* 0x000fe20000000000 */
[----:B------:R-:W-:Y:S01]  /*1aa0*/  UIADD3 UR37, UR7, UR22, URZ ;  /* 0x0000001607257290 */ /* 0x000fe2000fffe03f */
[C---:B------:R-:W-:Y:S01]  /*1ab0*/  IMAD R0, R2.reuse, UR25, R0 ;  /* 0x0000001902007c24 */ /* 0x040fe2000f8e0200 */
[----:B------:R-:W-:Y:S01]  /*1ac0*/  ULDC.64 UR16, c[0x0][0x428] ;  /* 0x00010a0000107ab9 */ /* 0x000fe20000000a00 */
[----:B------:R-:W-:Y:S01]  /*1ad0*/  IMAD.WIDE.U32 R2, R2, UR24, R230 ;  /* 0x0000001802027c25 */ /* 0x000fe2000f8e00e6 */
[----:B------:R-:W4:Y:S01]  /*1ae0*/  S2UR UR38, SR_CTAID.Z ;  /* 0x00000000002679c3 */ /* 0x000f220000002700 */
[----:B------:R-:W-:Y:S01]  /*1af0*/  ULDC.64 UR20, c[0x0][0x258] ;  /* 0x0000960000147ab9 */ /* 0x000fe20000000a00 */
[----:B------:R-:W-:Y:S01]  /*1b00*/  ULDC.64 UR26, c[0x0][0x400] ;  /* 0x00010000001a7ab9 */ /* 0x000fe20000000a00 */
[----:B------:R-:W-:Y:S01]  /*1b10*/  IADD3 R4, P2, R2, UR51, RZ ;  /* 0x0000003302047c10 */ /* 0x000fe2000ff5e0ff */
[----:B------:R-:W-:Y:S01]  /*1b20*/  USHF.R.S32.HI UR51, URZ, 0x1f, UR5 ;  /* 0x0000001f3f337899 */ /* 0x000fe20008011405 */
[----:B------:R-:W-:Y:S01]  /*1b30*/  IADD3 R2, P0, R230, UR10, RZ ;  /* 0x0000000ae6027c10 */ /* 0x000fe2000ff1e0ff */
[----:B------:R-:W-:Y:S01]  /*1b40*/  USHF.L.U32 UR10, UR12, 0x6, URZ ;  /* 0x000000060c0a7899 */ /* 0x000fe2000800063f */
[----:B------:R-:W-:Y:S01]  /*1b50*/  IADD3.X R5, R3, UR43, R0, P2, !PT ;  /* 0x0000002b03057c10 */ /* 0x000fe200097fe400 */
[----:B--2---:R-:W-:Y:S01]  /*1b60*/  IMAD R0, R8, UR23, RZ ;  /* 0x0000001708007c24 */ /* 0x004fe2000f8e02ff */
[----:B------:R-:W-:Y:S01]  /*1b70*/  IADD3.X R3, R231, UR46, RZ, P0, !PT ;  /* 0x0000002ee7037c10 */ /* 0x000fe200087fe4ff */
[----:B------:R-:W-:Y:S01]  /*1b80*/  ULEA.HI UR51, UR51, UR5, URZ, 0x6 ;  /* 0x0000000533337291 */ /* 0x000fe2000f8f303f */
[----:B-1----:R-:W-:Y:S01]  /*1b90*/  SHF.R.S32.HI R6, RZ, 0x1f, R15 ;  /* 0x0000001fff067819 */ /* 0x002fe2000001140f */
[----:B------:R-:W-:-:S02]  /*1ba0*/  IMAD R0, R9, UR7, R0 ;  /* 0x0000000709007c24 */ /* 0x000fc4000f8e0200 */
[----:B------:R-:W-:Y:S01]  /*1bb0*/  USHF.R.S32.HI UR51, URZ, 0x6, UR51 ;  /* 0x000000063f337899 */ /* 0x000fe20008011433 */
[----:B------:R-:W-:Y:S01]  /*1bc0*/  IMAD.WIDE.U32 R2, R8, UR7, R2 ;  /* 0x0000000708027c25 */ /* 0x000fe2000f8e0002 */
[----:B------:R-:W-:Y:S01]  /*1bd0*/  LEA.HI R6, R6, R15, RZ, 0x5 ;  /* 0x0000000f06067211 */ /* 0x000fe200078f28ff */
[----:B------:R-:W-:Y:S02]  /*1be0*/  USHF.R.S32.HI UR7, URZ, 0x1f, UR10 ;  /* 0x0000001f3f077899 */ /* 0x000fe4000801140a */
[----:B------:R-:W-:Y:S01]  /*1bf0*/  UIADD3 UR10, UP2, UP0, UR32, UR10, UR44 ;  /* 0x0000000a200a7290 */ /* 0x000fe2000f85e02c */
[----:B------:R-:W-:Y:S01]  /*1c00*/  LOP3.LUT R7, R6, 0xffffffe0, RZ, 0xc0, !PT ;  /* 0xffffffe006077812 */ /* 0x000fe200078ec0ff */
[----:B------:R-:W-:Y:S01]  /*1c10*/  IMAD.IADD R3, R3, 0x1, R0 ;  /* 0x0000000103037824 */ /* 0x000fe200078e0200 */
[----:B------:R-:W-:Y:S01]  /*1c20*/  SHF.R.S32.HI R0, RZ, 0x5, R6 ;  /* 0x00000005ff007819 */ /* 0x000fe20000011406 */
[----:B------:R-:W-:Y:S01]  /*1c30*/  UIADD3.X UR7, UR45, UR7, UR49, UP2, UP0 ;  /* 0x000000072d077290 */ /* 0x000fe200097e0431 */
[----:B------:R-:W-:Y:S01]  /*1c40*/  IMAD.U32 R6, RZ, RZ, UR16 ;  /* 0x00000010ff067e24 */ /* 0x000fe2000f8e00ff */
[----:B------:R-:W-:Y:S01]  /*1c50*/  UIADD3 UR10, UP2, UP0, UR48, UR10, UR50 ;  /* 0x0000000a300a7290 */ /* 0x000fe2000f85e032 */
[----:B------:R-:W-:Y:S01]  /*1c60*/  IMAD.IADD R15, R15, 0x1, -R7 ;  /* 0x000000010f0f7824 */ /* 0x000fe200078e0a07 */
[----:B---3--:R-:W-:Y:S01]  /*1c70*/  USHF.R.S32.HI UR13, URZ, 0x1f, UR13 ;  /* 0x0000001f3f0d7899 */ /* 0x008fe2000801140d */
[----:B----4-:R-:W-:Y:S01]  /*1c80*/  IMAD.WIDE.U32 R2, R6, UR38, R2 ;  /* 0x0000002606027c25 */ /* 0x010fe2000f8e0002 */
[----:B------:R-:W-:-:S02]  /*1c90*/  UIADD3.X UR7, UR47, UR7, UR42, UP2, UP0 ;  /* 0x000000072f077290 */ /* 0x000fc400097e042a */
[----:B------:R-:W-:Y:S01]  /*1ca0*/  UISETP.LT.AND UP0, UPT, URZ, UR51, UPT ;  /* 0x000000333f00728c */ /* 0x000fe2000bf01270 */
[----:B------:R-:W-:Y:S01]  /*1cb0*/  IMAD R0, R0, UR12, R15 ;  /* 0x0000000c00007c24 */ /* 0x000fe2000f8e020f */
[----:B------:R-:W-:Y:S01]  /*1cc0*/  UIMAD UR22, UR13, UR20, URZ ;  /* 0x000000140d1672a4 */ /* 0x000fe2000f8e023f */
[----:B------:R-:W-:Y:S01]  /*1cd0*/  IMAD.U32 R7, RZ, RZ, UR20 ;  /* 0x00000014ff077e24 */ /* 0x000fe2000f8e00ff */
[----:B------:R-:W-:Y:S02]  /*1ce0*/  USEL UR51, URZ, UR51, !UP0 ;  /* 0x000000333f337287 */ /* 0x000fe4000c000000 */
[C---:B------:R-:W-:Y:S01]  /*1cf0*/  IADD3 R6, P0, R0.reuse, UR10, RZ ;  /* 0x0000000a00067c10 */ /* 0x040fe2000ff1e0ff */
[----:B------:R-:W-:Y:S01]  /*1d00*/  UIMAD UR13, UR13, UR16, URZ ;  /* 0x000000100d0d72a4 */ /* 0x000fe2000f8e023f */
[----:B------:R-:W-:Y:S01]  /*1d10*/  IMAD.WIDE.U32 R4, R7, UR38, R4 ;  /* 0x0000002607047c25 */ /* 0x000fe2000f8e0004 */
[----:B------:R-:W-:Y:S01]  /*1d20*/  UISETP.GT.AND UP0, UPT, UR36, UR51, UPT ;  /* 0x000000332400728c */ /* 0x000fe2000bf04270 */
[----:B------:R-:W-:Y:S01]  /*1d30*/  LEA.HI.X.SX32 R0, R0, UR7, 0x1, P0 ;  /* 0x0000000700007c11 */ /* 0x000fe200080f0eff */
[----:B------:R-:W-:Y:S01]  /*1d40*/  UIMAD UR13, UR38, UR17, UR13 ;  /* 0x00000011260d72a4 */ /* 0x000fe2000f8e020d */
[----:B------:R-:W-:Y:S01]  /*1d50*/  LEA R218, P0, R6, UR26, 0x2 ;  /* 0x0000001a06da7c11 */ /* 0x000fe2000f8010ff */
[----:B------:R-:W-:Y:S01]  /*1d60*/  UIMAD UR21, UR38, UR21, UR22 ;  /* 0x00000015261572a4 */ /* 0x000fe2000f8e0216 */
[----:B------:R-:W-:-:S02]  /*1d70*/  ULDC.64 UR16, c[0x0][0x478] ;  /* 0x00011e0000107ab9 */ /* 0x000fc40000000a00 */
[----:B------:R-:W-:Y:S01]  /*1d80*/  LEA.HI.X R219, R6, UR27, R0, 0x2, P0 ;  /* 0x0000001b06db7c11 */ /* 0x000fe200080f1400 */
[----:B------:R-:W-:Y:S01]  /*1d90*/  VIADD R3, R3, UR13 ;  /* 0x0000000d03037c36 */ /* 0x000fe20008000000 */
[----:B------:R-:W-:Y:S01]  /*1da0*/  PLOP3.LUT P0, PT, PT, PT, UP0, 0x80, 0x0 ;  /* 0x000000000000781c */ /* 0x000fe20003f0f008 */
[-C--:B------:R-:W-:Y:S01]  /*1db0*/  IMAD R0, R22, R8.reuse, RZ ;  /* 0x0000000816007224 */ /* 0x080fe200078e02ff */
[----:B------:R-:W-:Y:S01]  /*1dc0*/  UIMAD.WIDE UR26, UR33, 0x4, UR16 ;  /* 0x00000004211a78a5 */ /* 0x000fe2000f8e0210 */
[C---:B------:R-:W-:Y:S01]  /*1dd0*/  IMAD.WIDE.U32 R2, R242.reuse, R8, R2 ;  /* 0x00000008f2027225 */ /* 0x040fe200078e0002 */
[----:B------:R-:W-:Y:S01]  /*1de0*/  ULDC.64 UR12, c[0x0][0x210] ;  /* 0x00008400000c7ab9 */ /* 0x000fe20000000a00 */
[----:B------:R-:W-:Y:S01]  /*1df0*/  ULDC.64 UR22, c[0x0][0x3e0] ;  /* 0x0000f80000167ab9 */ /* 0x000fe20000000a00 */
[----:B------:R-:W-:Y:S01]  /*1e00*/  ULDC.64 UR38, c[0x0][0x2b0] ;  /* 0x0000ac0000267ab9 */ /* 0x000fe20000000a00 */
[----:B------:R-:W-:Y:S01]  /*1e10*/  IMAD R0, R242, R9, R0 ;  /* 0x00000009f2007224 */ /* 0x000fe200078e0200 */
[----:B------:R-:W-:Y:S01]  /*1e20*/  LEA R240, P3, R4, UR12, 0x1 ;  /* 0x0000000c04f07c11 */ /* 0x000fe2000f8608ff */
[----:B------:R-:W-:Y:S01]  /*1e30*/  VIADD R11, R5, UR21 ;  /* 0x00000015050b7c36 */ /* 0x000fe20008000000 */
[----:B------:R-:W-:Y:S01]  /*1e40*/  LEA R238, P2, R2, UR22, 0x1 ;  /* 0x0000001602ee7c11 */ /* 0x000fe2000f8408ff */
[----:B------:R-:W-:Y:S01]  /*1e50*/  IMAD.IADD R10, R3, 0x1, R0 ;  /* 0x00000001030a7824 */ /* 0x000fe200078e0200 */
[----:B------:R-:W-:-:S02]  /*1e60*/  UIADD3 UR7, UR36, -0x1, URZ ;  /* 0xffffffff24077890 */ /* 0x000fc4000fffe03f */
[----:B------:R-:W-:Y:S01]  /*1e70*/  UIMAD.WIDE UR16, UR37, 0x4, UR38 ;  /* 0x00000004251078a5 */ /* 0x000fe2000f8e0226 */
[----:B------:R-:W-:Y:S01]  /*1e80*/  LEA.HI.X R241, R4, UR13, R11, 0x1, P3 ;  /* 0x0000000d04f17c11 */ /* 0x000fe200098f0c0b */
[----:B------:R-:W-:Y:S01]  /*1e90*/  UMOV UR21, UR26 ;  /* 0x0000001a00157c82 */ /* 0x000fe20008000000 */
[----:B------:R-:W-:Y:S01]  /*1ea0*/  UMOV UR20, UR27 ;  /* 0x0000001b00147c82 */ /* 0x000fe20008000000 */
        /* <DEDUP_REMOVED lines=25> */
.L_x_1886:
        /* <DEDUP_REMOVED lines=23> */
.L_x_1887:
[----:B------:R-:W-:Y:S01]  /*21b0*/  R2UR UR14, R248 ;  /* 0x00000000f80e72ca */ /* 0x000fe200000e0000 */
[----:B------:R-:W-:Y:S01]  /*21c0*/  UIMAD UR5, UR34, UR12, URZ ;  /* 0x0000000c220572a4 */ /* 0x000fe2000f8e023f */
[C---:B------:R-:W-:Y:S01]  /*21d0*/  VIADD R0, R242.reuse, 0x20 ;  /* 0x00000020f2007836 */ /* 0x040fe20000000000 */
[----:B------:R-:W-:Y:S01]  /*21e0*/  BSSY B0, `(.L_x_1888) ;  /* 0x0000026000007945 */ /* 0x000fe20003800000 */
[----:B------:R-:W-:Y:S01]  /*21f0*/  IMAD.U32 R2, RZ, RZ, UR12 ;  /* 0x0000000cff027e24 */ /* 0x000fe2000f8e00ff */
[----:B------:R-:W-:Y:S01]  /*2200*/  UIMAD UR5, UR35, UR13, UR5 ;  /* 0x0000000d230572a4 */ /* 0x000fe2000f8e0205 */
[----:B------:R-:W-:Y:S02]  /*2210*/  VIADD R4, R242, 0x40 ;  /* 0x00000040f2047836 */ /* 0x000fe40000000000 */
[----:B------:R-:W-:-:S05]  /*2220*/  IMAD.WIDE.U32 R2, R2, UR35, R230 ;  /* 0x0000002302027c25 */ /* 0x000fca000f8e00e6 */
[----:B------:R-:W-:Y:S01]  /*2230*/  UIMAD UR6, UR14, -0x80, UR6 ;  /* 0xffffff800e0678a4 */ /* 0x000fe2000f8e0206 */
[----:B------:R-:W1:Y:S01]  /*2240*/  S2UR UR14, SR_CTAID.Z ;  /* 0x00000000000e79c3 */ /* 0x000e620000002700 */
[----:B------:R-:W-:-:S04]  /*2250*/  IADD3 R2, P0, R2, UR7, RZ ;  /* 0x0000000702027c10 */ /* 0x000fc8000ff1e0ff */
[----:B------:R-:W-:Y:S02]  /*2260*/  ISETP.GE.AND P4, PT, R0, UR6, PT ;  /* 0x0000000600007c0c */ /* 0x000fe4000bf86270 */
[----:B------:R-:W-:Y:S02]  /*2270*/  MOV R0, UR5 ;  /* 0x0000000500007c02 */ /* 0x000fe40008000f00 */
[----:B------:R-:W-:Y:S02]  /*2280*/  ISETP.GE.AND P5, PT, R242, UR6, PT ;  /* 0x00000006f2007c0c */ /* 0x000fe4000bfa6270 */
[----:B------:R-:W-:Y:S02]  /*2290*/  IADD3.X R3, R3, UR18, R0, P0, !PT ;  /* 0x0000001203037c10 */ /* 0x000fe400087fe400 */
[----:B------:R-:W-:Y:S01]  /*22a0*/  ISETP.GE.AND P3, PT, R4, UR6, PT ;  /* 0x0000000604007c0c */ /* 0x000fe2000bf66270 */
[----:B------:R-:W-:-:S05]  /*22b0*/  VIADD R4, R242, 0x60 ;  /* 0x00000060f2047836 */ /* 0x000fca0000000000 */
        /* <DEDUP_REMOVED lines=24> */
.L_x_1889:
[----:B------:R-:W-:Y:S05]  /*2440*/  BSYNC B0 ;  /* 0x0000000000007941 */ /* 0x000fea0003800000 */
.L_x_1888:
        /* <DEDUP_REMOVED lines=18> */
.L_x_1891:
[----:B------:R-:W-:Y:S05]  /*2570*/  BSYNC B0 ;  /* 0x0000000000007941 */ /* 0x000fea0003800000 */
.L_x_1890:
        /* <DEDUP_REMOVED lines=18> */
.L_x_1893:
[----:B------:R-:W-:Y:S05]  /*26a0*/  BSYNC B0 ;  /* 0x0000000000007941 */ /* 0x000fea0003800000 */
.L_x_1892:
        /* <DEDUP_REMOVED lines=18> */
.L_x_1895:
[----:B------:R-:W-:Y:S05]  /*27d0*/  BSYNC B0 ;  /* 0x0000000000007941 */ /* 0x000fea0003800000 */
.L_x_1894:
[----:B------:R-:W5:Y:S01]  /*27e0*/  S2UR UR6, SR_CTAID.Z ;  /* 0x00000000000679c3 */ /* 0x000f620000002700 */
[----:B------:R-:W-:Y:S01]  /*27f0*/  UIMAD UR5, UR34, UR10, URZ ;  /* 0x0000000a220572a4 */ /* 0x000fe2000f8e023f */
[----:B----4-:R-:W-:Y:S01]  /*2800*/  IMAD.U32 R2, RZ, RZ, UR10 ;  /* 0x0000000aff027e24 */ /* 0x010fe2000f8e00ff */
[----:B------:R-:W-:Y:S02]  /*2810*/  BSSY B0, `(.L_x_1896) ;  /* 0x000001d000007945 */ /* 0x000fe40003800000 */
[----:B------:R-:W-:Y:S01]  /*2820*/  UIMAD UR5, UR35, UR11, UR5 ;  /* 0x0000000b230572a4 */ /* 0x000fe2000f8e0205 */
[----:B------:R-:W-:Y:S02]  /*2830*/  IMAD.WIDE.U32 R2, R2, UR35, R230 ;  /* 0x0000002302027c25 */ /* 0x000fe4000f8e00e6 */
[----:B------:R-:W4:Y:S03]  /*2840*/  S2UR UR12, SR_CTAID.Z ;  /* 0x00000000000c79c3 */ /* 0x000f260000002700 */
[----:B------:R-:W-:Y:S01]  /*2850*/  IMAD.U32 R0, RZ, RZ, UR5 ;  /* 0x00000005ff007e24 */ /* 0x000fe2000f8e00ff */
[----:B------:R-:W-:-:S04]  /*2860*/  IADD3 R2, P0, R2, UR16, RZ ;  /* 0x0000001002027c10 */ /* 0x000fc8000ff1e0ff */
[----:B------:R-:W-:Y:S01]  /*2870*/  IADD3.X R3, R3, UR17, R0, P0, !PT ;  /* 0x0000001103037c10 */ /* 0x000fe200087fe400 */
[----:B-----5:R-:W-:-:S03]  /*2880*/  USHF.R.S32.HI UR13, URZ, 0x1f, UR6 ;  /* 0x0000001f3f0d7899 */ /* 0x020fc60008011406 */
[----:B------:R-:W-:Y:S02]  /*2890*/  ULDC.64 UR6, c[0x0][0x470] ;  /* 0x00011c0000067ab9 */ /* 0x000fe40000000a00 */
[----:B------:R-:W-:Y:S01]  /*28a0*/  UIMAD UR5, UR13, UR6, URZ ;  /* 0x000000060d0572a4 */ /* 0x000fe2000f8e023f */
[----:B------:R-:W-:-:S03]  /*28b0*/  MOV R0, UR6 ;  /* 0x0000000600007c02 */ /* 0x000fc60008000f00 */
[----:B----4-:R-:W-:Y:S02]  /*28c0*/  UIMAD UR7, UR12, UR7, UR5 ;  /* 0x000000070c0772a4 */ /* 0x010fe4000f8e0205 */
        /* <DEDUP_REMOVED lines=17> */
.L_x_1897:
[----:B------:R-:W-:Y:S05]  /*29e0*/  BSYNC B0 ;  /* 0x0000000000007941 */ /* 0x000fea0003800000 */
.L_x_1896:
        /* <DEDUP_REMOVED lines=18> */
.L_x_1899:
[----:B------:R-:W-:Y:S05]  /*2b10*/  BSYNC B0 ;  /* 0x0000000000007941 */ /* 0x000fea0003800000 */
.L_x_1898:
        /* <DEDUP_REMOVED lines=18> */
.L_x_1901:
[----:B------:R-:W-:Y:S05]  /*2c40*/  BSYNC B0 ;  /* 0x0000000000007941 */ /* 0x000fea0003800000 */
.L_x_1900:
        /* <DEDUP_REMOVED lines=19> */
.L_x_1885:
        /* <DEDUP_REMOVED lines=35> */
.L_x_1904:
[----:B------:R-:W-:Y:S05]  /*2fb0*/  BSYNC B0 ;  /* 0x0000000000007941 */ /* 0x000fea0003800000 */
.L_x_1903:
        /* <DEDUP_REMOVED lines=27> */
.L_x_1906:
[----:B------:R-:W-:Y:S05]  /*3170*/  BSYNC B0 ;  /* 0x0000000000007941 */ /* 0x000fea0003800000 */
.L_x_1905:
        /* <DEDUP_REMOVED lines=12> */
.L_x_1908:
        /* <DEDUP_REMOVED lines=20> */
.L_x_1909:
[----:B------:R-:W-:Y:S05]  /*3380*/  BSYNC B0 ;  /* 0x0000000000007941 */ /* 0x000fea0003800000 */
.L_x_1907:
        /* <DEDUP_REMOVED lines=13> */
.L_x_1911:
        /* <DEDUP_REMOVED lines=29> */
.L_x_1912:
[----:B------:R-:W-:Y:S05]  /*3630*/  BSYNC B0 ;  /* 0x0000000000007941 */ /* 0x000fea0003800000 */
.L_x_1910:
[----:B------:R-:W-:Y:S01]  /*3640*/  R2UR UR13, R248 ;  /* 0x00000000f80d72ca */ /* 0x000fe200000e0000 */
[----:B------:R-:W-:Y:S01]  /*3650*/  UIMAD UR10, UR34, UR14, URZ ;  /* 0x0000000e220a72a4 */ /* 0x000fe2000f8e023f */
[----:B-1----:R-:W-:Y:S01]  /*3660*/  IMAD.U32 R2, RZ, RZ, UR14 ;  /* 0x0000000eff027e24 */ /* 0x002fe2000f8e00ff */
[----:B------:R-:W-:Y:S01]  /*3670*/  BSSY B0, `(.L_x_1913) ;  /* 0x0000035000007945 */ /* 0x000fe20003800000 */
[----:B------:R-:W-:Y:S01]  /*3680*/  VIADD R7, R237, 0x8 ;  /* 0x00000008ed077836 */ /* 0x000fe20000000000 */
[----:B------:R-:W-:Y:S01]  /*3690*/  UIMAD UR12, UR35, UR15, UR10 ;  /* 0x0000000f230c72a4 */ /* 0x000fe2000f8e020a */
[----:B------:R-:W-:-:S03]  /*36a0*/  IMAD.WIDE.U32 R2, R2, UR35, R230 ;  /* 0x0000002302027c25 */ /* 0x000fc6000f8e00e6 */
[----:B------:R-:W-:Y:S01]  /*36b0*/  ISETP.GE.AND P2, PT, R7, UR5, PT ;  /* 0x0000000507007c0c */ /* 0x000fe2000bf46270 */
[C---:B------:R-:W-:Y:S01]  /*36c0*/  VIADD R6, R237.reuse, 0x20 ;  /* 0x00000020ed067836 */ /* 0x040fe20000000000 */
[----:B------:R-:W-:Y:S01]  /*36d0*/  IADD3 R4, P0, R2, UR28, RZ ;  /* 0x0000001c02047c10 */ /* 0x000fe2000ff1e0ff */
[----:B------:R-:W-:Y:S01]  /*36e0*/  IMAD.U32 R5, RZ, RZ, UR12 ;  /* 0x0000000cff057e24 */ /* 0x000fe2000f8e00ff */
[----:B------:R-:W-:Y:S01]  /*36f0*/  UIMAD UR10, UR13, -0x80, UR6 ;  /* 0xffffff800d0a78a4 */ /* 0x000fe2000f8e0206 */
[----:B------:R-:W-:Y:S01]  /*3700*/  VIADD R16, R237, 0x28 ;  /* 0x00000028ed107836 */ /* 0x000fe20000000000 */
[----:B------:R-:W-:Y:S01]  /*3710*/  P2R R21, PR, RZ, 0x4 ;  /* 0x00000004ff157803 */ /* 0x000fe20000000000 */
[----:B------:R-:W-:Y:S01]  /*3720*/  ULDC.64 UR12, c[0x0][0x260] ;  /* 0x00009800000c7ab9 */ /* 0x000fe20000000a00 */
[----:B------:R-:W-:Y:S01]  /*3730*/  IADD3.X R5, R3, UR29, R5, P0, !PT ;  /* 0x0000001d03057c10 */ /* 0x000fe200087fe405 */
[----:B------:R-:W-:Y:S01]  /*3740*/  IMAD R2, R14, UR12, RZ ;  /* 0x0000000c0e027c24 */ /* 0x000fe2000f8e02ff */
[----:B------:R-:W-:-:S02]  /*3750*/  ISETP.GE.AND P5, PT, R242, UR10, PT ;  /* 0x0000000af2007c0c */ /* 0x000fc4000bfa6270 */
[----:B------:R-:W-:Y:S01]  /*3760*/  ISETP.GE.AND P0, PT, R6, UR5, PT ;  /* 0x0000000506007c0c */ /* 0x000fe2000bf06270 */
[----:B------:R-:W-:Y:S01]  /*3770*/  IMAD R2, R13, UR13, R2 ;  /* 0x0000000d0d027c24 */ /* 0x000fe2000f8e0202 */
[----:B------:R-:W-:Y:S01]  /*3780*/  ISETP.GE.AND P2, PT, R237, UR5, PT ;  /* 0x00000005ed007c0c */ /* 0x000fe2000bf46270 */
[----:B------:R-:W-:Y:S01]  /*3790*/  IMAD.WIDE.U32 R4, R13, UR12, R4 ;  /* 0x0000000c0d047c25 */ /* 0x000fe2000f8e0004 */
[----:B------:R-:W-:Y:S02]  /*37a0*/  P2R R20, PR, RZ, 0x1 ;  /* 0x00000001ff147803 */ /* 0x000fe40000000000 */
[----:B------:R-:W-:Y:S01]  /*37b0*/  ISETP.GE.AND P0, PT, R16, UR5, PT ;  /* 0x0000000510007c0c */ /* 0x000fe2000bf06270 */
[----:B------:R-:W-:Y:S01]  /*37c0*/  IMAD.IADD R9, R5, 0x1, R2 ;  /* 0x0000000105097824 */ /* 0x000fe200078e0202 */
[----:B------:R-:W-:Y:S02]  /*37d0*/  P2R R19, PR, RZ, 0x4 ;  /* 0x00000004ff137803 */ /* 0x000fe40000000000 */
[----:B------:R-:W-:Y:S01]  /*37e0*/  P2R R18, PR, RZ, 0x1 ;  /* 0x00000001ff127803 */ /* 0x000fe20000000000 */
[----:B------:R1:W-:Y:S04]  /*37f0*/  @P5 STS.128 [R0+0xc000], RZ ;  /* 0x00c000ff00005388 */ /* 0x0003e80000000c00 */
[----:B------:R1:W-:Y:S01]  /*3800*/  @P5 STS.128 [R0+0x10000], RZ ;  /* 0x010000ff00005388 */ /* 0x0003e20000000c00 */
[----:B------:R-:W-:Y:S05]  /*3810*/  @P5 BRA `(.L_x_1914) ;  /* 0x0000000000685947 */ /* 0x000fea0003800000 */
        /* <DEDUP_REMOVED lines=26> */
.L_x_1914:
[----:B------:R-:W-:Y:S05]  /*39c0*/  BSYNC B0 ;  /* 0x0000000000007941 */ /* 0x000fea0003800000 */
.L_x_1913:
        /* <DEDUP_REMOVED lines=33> */
.L_x_1916:
[----:B------:R-:W-:Y:S05]  /*3be0*/  BSYNC B0 ;  /* 0x0000000000007941 */ /* 0x000fea0003800000 */
.L_x_1915:
        /* <DEDUP_REMOVED lines=34> */
.L_x_1918:
[----:B------:R-:W-:Y:S05]  /*3e10*/  BSYNC B0 ;  /* 0x0000000000007941 */ /* 0x000fea0003800000 */
.L_x_1917:
        /* <DEDUP_REMOVED lines=33> */
.L_x_1920:
[----:B------:R-:W-:Y:S05]  /*4030*/  BSYNC B0 ;  /* 0x0000000000007941 */ /* 0x000fea0003800000 */
.L_x_1919:
        /* <DEDUP_REMOVED lines=42> */
.L_x_1922:
[----:B------:R-:W-:Y:S05]  /*42e0*/  BSYNC B0 ;  /* 0x0000000000007941 */ /* 0x000fea0003800000 */
.L_x_1921:
        /* <DEDUP_REMOVED lines=32> */
.L_x_1924:
[----:B------:R-:W-:Y:S05]  /*44f0*/  BSYNC B0 ;  /* 0x0000000000007941 */ /* 0x000fea0003800000 */
.L_x_1923:
        /* <DEDUP_REMOVED lines=32> */
.L_x_1926:
[----:B------:R-:W-:Y:S05]  /*4700*/  BSYNC B0 ;  /* 0x0000000000007941 */ /* 0x000fea0003800000 */
.L_x_1925:
        /* <DEDUP_REMOVED lines=30> */
.L_x_1928:
[----:B------:R-:W-:Y:S05]  /*48f0*/  BSYNC B0 ;  /* 0x0000000000007941 */ /* 0x000fea0003800000 */
.L_x_1927:
[----:B------:R-:W2:Y:S01]  /*4900*/  S2UR UR5, SR_CTAID.Z ;  /* 0x00000000000579c3 */ /* 0x000ea20000002700 */
[----:B------:R-:W-:Y:S01]  /*4910*/  ULDC.64 UR14, c[0x0][0x3c8] ;  /* 0x0000f200000e7ab9 */ /* 0x000fe20000000a00 */
[----:B------:R-:W3:Y:S01]  /*4920*/  LDL R9, [R1+0x1c] ;  /* 0x00001c0001097983 */ /* 0x000ee20000100800 */
[----:B------:R-:W-:Y:S01]  /*4930*/  UISETP.NE.U32.AND UP1, UPT, UR14, URZ, UPT ;  /* 0x0000003f0e00728c */ /* 0x000fe2000bf25070 */
[----:B------:R-:W-:Y:S02]  /*4940*/  ISETP.NE.AND P5, PT, R19, RZ, PT ;  /* 0x000000ff1300720c */ /* 0x000fe40003fa5270 */
[----:B------:R-:W-:Y:S01]  /*4950*/  ISETP.NE.AND P4, PT, R21, RZ, PT ;  /* 0x000000ff1500720c */ /* 0x000fe20003f85270 */
[----:B------:R-:W-:Y:S01]  /*4960*/  UISETP.NE.AND.EX UP1, UPT, UR15, URZ, UPT, UP1 ;  /* 0x0000003f0f00728c */ /* 0x000fe2000bf25310 */
[----:B------:R-:W4:Y:S01]  /*4970*/  S2UR UR23, SR_CTAID.Z ;  /* 0x00000000001779c3 */ /* 0x000f220000002700 */
[----:B------:R-:W-:Y:S02]  /*4980*/  ISETP.NE.AND P3, PT, R20, RZ, PT ;  /* 0x000000ff1400720c */ /* 0x000fe40003f65270 */
[----:B------:R-:W-:-:S05]  /*4990*/  ISETP.NE.AND P2, PT, R18, RZ, PT ;  /* 0x000000ff1200720c */ /* 0x000fca0003f45270 */
[----:B------:R-:W1:Y:S01]  /*49a0*/  S2UR UR22, SR_CTAID.Y ;  /* 0x00000000001679c3 */ /* 0x000e620000002600 */
[----:B------:R-:W-:Y:S01]  /*49b0*/  PLOP3.LUT P0, PT, PT, PT, UP1, 0x80, 0x0 ;  /* 0x000000000000781c */ /* 0x000fe20003f0f018 */
[----:B------:R-:W-:-:S06]  /*49c0*/  @UP1 ULDC.64 UR18, c[0x0][0x3d0] ;  /* 0x0000f40000121ab9 */ /* 0x000fcc0000000a00 */
[----:B------:R-:W1:Y:S01]  /*49d0*/  LDC.64 R10, c[0x0][0x3b8] ;  /* 0x0000ee00ff0a7b82 */ /* 0x000e620000000a00 */
[----:B--2---:R-:W-:Y:S01]  /*49e0*/  USHF.R.S32.HI UR10, URZ, 0x1f, UR5 ;  /* 0x0000001f3f0a7899 */ /* 0x004fe20008011405 */
[----:B------:R-:W0:Y:S01]  /*49f0*/  LDGDEPBAR ;  /* 0x00000000000079af */ /* 0x000e220000000000 */
[----:B------:R-:W-:Y:S01]  /*4a00*/  @UP1 UIMAD UR5, UR52, UR18, URZ ;  /* 0x00000012340512a4 */ /* 0x000fe2000f8e023f */
[----:B------:R-:W-:Y:S01]  /*4a10*/  IMAD.MOV.U32 R245, RZ, RZ, 0x7f800000 ;  /* 0x7f800000fff57424 */ /* 0x000fe200078e00ff */
[----:B------:R-:W-:Y:S01]  /*4a20*/  ULDC UR34, c[0x0][0x270] ;  /* 0x00009c0000227ab9 */ /* 0x000fe20000000800 */
[----:B----4-:R-:W-:Y:S02]  /*4a30*/  @UP1 UMOV UR12, UR23 ;  /* 0x00000017000c1c82 */ /* 0x010fe40008000000 */
[----:B------:R-:W-:Y:S01]  /*4a40*/  @UP1 UMOV UR13, UR10 ;  /* 0x0000000a000d1c82 */ /* 0x000fe20008000000 */
[----:B------:R-:W-:Y:S01]  /*4a50*/  IMAD.MOV.U32 R246, RZ, RZ, 0x7f800000 ;  /* 0x7f800000fff67424 */ /* 0x000fe200078e00ff */
[----:B------:R-:W-:Y:S01]  /*4a60*/  R2UR UR10, R248 ;  /* 0x00000000f80a72ca */ /* 0x000fe200000e0000 */
[----:B-1----:R-:W-:-:S02]  /*4a70*/  @UP1 UIMAD.WIDE.U32 UR12, UR22, UR18, UR12 ;  /* 0x00000012160c12a5 */ /* 0x002fc4000f8e000c */
[----:B------:R-:W-:Y:S02]  /*4a80*/  @UP1 UIMAD UR5, UR22, UR19, UR5 ;  /* 0x00000013160512a4 */ /* 0x000fe4000f8e0205 */
[----:B------:R-:W-:Y:S02]  /*4a90*/  @UP1 ULEA UR14, UP0, UR12, UR14, 0x2 ;  /* 0x0000000e0c0e1291 */ /* 0x000fe4000f80103f */
[----:B------:R-:W-:Y:S01]  /*4aa0*/  @UP1 UIADD3 UR5, UR13, UR5, URZ ;  /* 0x000000050d051290 */ /* 0x000fe2000fffe03f */
[----:B------:R-:W2:Y:S03]  /*4ab0*/  LDG.E.64 R4, desc[UR8][R10.64+0x8] ;  /* 0x000008080a047981 */ /* 0x000ea6000c1e1b00 */
[----:B------:R-:W-:Y:S01]  /*4ac0*/  @UP1 ULEA.HI.X UR15, UR12, UR15, UR5, 0x2, UP0 ;  /* 0x0000000f0c0f1291 */ /* 0x000fe200080f1405 */
[----:B------:R-:W-:Y:S02]  /*4ad0*/  IMAD.U32 R2, RZ, RZ, UR14 ;  /* 0x0000000eff027e24 */ /* 0x000fe4000f8e00ff */
[----:B------:R-:W-:Y:S01]  /*4ae0*/  IMAD.MOV.U32 R243, RZ, RZ, 0x7f800000 ;  /* 0x7f800000fff37424 */ /* 0x000fe200078e00ff */
[----:B------:R-:W-:-:S02]  /*4af0*/  @UP1 ULDC UR5, c[0x0][0x2e8] ;  /* 0x0000ba0000051ab9 */ /* 0x000fc40000000800 */
[----:B------:R-:W-:-:S05]  /*4b00*/  IMAD.U32 R3, RZ, RZ, UR15 ;  /* 0x0000000fff037e24 */ /* 0x000fca000f8e00ff */
[----:B------:R1:W4:Y:S04]  /*4b10*/  @P0 LDG.E R8, desc[UR8][R2.64] ;  /* 0x0000000802080981 */ /* 0x000328000c1e1900 */
[----:B------:R-:W4:Y:S01]  /*4b20*/  LDG.E.64 R10, desc[UR8][R10.64] ;  /* 0x000000080a0a7981 */ /* 0x000f22000c1e1b00 */
[----:B-1----:R-:W-:-:S04]  /*4b30*/  IMAD.MOV.U32 R2, RZ, RZ, 0x4 ;  /* 0x00000004ff027424 */ /* 0x002fc800078e00ff */
[----:B------:R-:W-:-:S05]  /*4b40*/  IMAD.WIDE R2, R237, R2, UR16 ;  /* 0x00000010ed027e25 */ /* 0x000fca000f8e0202 */
[----:B------:R-:W5:Y:S04]  /*4b50*/  @!P5 LDG.E R245, desc[UR8][R2.64] ;  /* 0x0000000802f5d981 */ /* 0x000f68000c1e1900 */
[----:B------:R-:W5:Y:S04]  /*4b60*/  @!P4 LDG.E R246, desc[UR8][R2.64+0x20] ;  /* 0x0000200802f6c981 */ /* 0x000f68000c1e1900 */
[----:B------:R1:W5:Y:S01]  /*4b70*/  @!P3 LDG.E R243, desc[UR8][R2.64+0x80] ;  /* 0x0000800802f3b981 */ /* 0x000362000c1e1900 */
[----:B---3--:R-:W4:Y:S01]  /*4b80*/  @P0 MUFU.RCP R0, UR5 ;  /* 0x0000000500000d08 */ /* 0x008f220008001000 */
[----:B------:R-:W-:Y:S01]  /*4b90*/  IMAD.MOV.U32 R6, RZ, RZ, 0x4 ;  /* 0x00000004ff067424 */ /* 0x000fe200078e00ff */
[----:B------:R-:W-:Y:S01]  /*4ba0*/  UIMAD UR5, UR22, UR54, UR23 ;  /* 0x00000036160572a4 */ /* 0x000fe2000f8e0217 */
[----:B-1----:R-:W1:Y:S01]  /*4bb0*/  S2R R2, SR_TID.X ;  /* 0x0000000000027919 */ /* 0x002e620000002100 */
[----:B------:R-:W-:-:S02]  /*4bc0*/  IMAD.MOV.U32 R244, RZ, RZ, 0x7f800000 ;  /* 0x7f800000fff47424 */ /* 0x000fc400078e00ff */
[----:B------:R-:W-:Y:S01]  /*4bd0*/  USHF.L.U32 UR5, UR5, 0x5, URZ ;  /* 0x0000000505057899 */ /* 0x000fe2000800063f */
[----:B------:R-:W-:-:S03]  /*4be0*/  @!P2 IMAD.WIDE R6, R16, R6, UR16 ;  /* 0x000000101006ae25 */ /* 0x000fc6000f8e0206 */
[----:B------:R-:W-:Y:S02]  /*4bf0*/  USHF.R.S32.HI UR12, URZ, 0x1f, UR5 ;  /* 0x0000001f3f0c7899 */ /* 0x000fe40008011405 */
[----:B------:R3:W5:Y:S01]  /*4c00*/  @!P2 LDG.E R244, desc[UR8][R6.64] ;  /* 0x0000000806f4a981 */ /* 0x000762000c1e1900 */
[----:B------:R-:W-:Y:S01]  /*4c10*/  IMAD.SHL.U32 R224, R249, 0x20, RZ ;  /* 0x00000020f9e07824 */ /* 0x000fe200078e00ff */
[----:B------:R-:W-:Y:S01]  /*4c20*/  UIADD3 UR35, UR35, UR11, URZ ;  /* 0x0000000b23237290 */ /* 0x000fe2000fffe03f */
[----:B------:R-:W-:Y:S02]  /*4c30*/  IMAD.MOV.U32 R214, RZ, RZ, 0x20 ;  /* 0x00000020ffd67424 */ /* 0x000fe400078e00ff */
[----:B-1----:R-:W-:-:S05]  /*4c40*/  IMAD.SHL.U32 R2, R2, 0x2, RZ ;  /* 0x0000000202027824 */ /* 0x002fca00078e00ff */
[----:B------:R-:W-:Y:S01]  /*4c50*/  LOP3.LUT R224, R224, 0x6, R2, 0xf8, !PT ;  /* 0x00000006e0e07812 */ /* 0x000fe200078ef802 */
[----:B------:R-:W-:-:S04]  /*4c60*/  IMAD.U32 R2, RZ, RZ, UR10 ;  /* 0x0000000aff027e24 */ /* 0x000fc8000f8e00ff */
[----:B------:R-:W-:Y:S01]  /*4c70*/  IMAD R224, R2, 0x80, R224 ;  /* 0x0000008002e07824 */ /* 0x000fe200078e02e0 */
[----:B------:R-:W-:Y:S01]  /*4c80*/  SHF.R.S32.HI R2, RZ, 0x1f, R15 ;  /* 0x0000001fff027819 */ /* 0x000fe2000001140f */
[----:B------:R-:W-:Y:S01]  /*4c90*/  IMAD.MOV.U32 R208, RZ, RZ, 0x40 ;  /* 0x00000040ffd07424 */ /* 0x000fe200078e00ff */
[----:B------:R-:W-:Y:S01]  /*4ca0*/  UIADD3 UR35, -UR6, 0x80, UR35 ;  /* 0x0000008006237890 */ /* 0x000fe2000fffe123 */
[----:B------:R-:W-:Y:S01]  /*4cb0*/  IMAD.MOV.U32 R236, RZ, RZ, R223 ;  /* 0x000000ffffec7224 */ /* 0x000fe200078e00df */
        /* <DEDUP_REMOVED lines=65> */
[----:B------:R-:W-:Y:S01]  /*50d0*/  UIADD3 UR58, UR35, -UR58, URZ ;  /* 0x8000003a233a7290 */ /* 0x000fe2000fffe03f */
[----:B------:R-:W-:Y:S01]  /*50e0*/  UMOV UR19, UR14 ;  /* 0x0000000e00137c82 */ /* 0x000fe20008000000 */
[----:B--2---:R-:W-:Y:S01]  /*50f0*/  IADD3 R250, P3, P2, R4, UR5, R15 ;  /* 0x0000000504fa7c10 */ /* 0x004fe2000fa7e00f */
[----:B------:R-:W-:-:S02]  /*5100*/  ULDC UR5, c[0x0][0x2dc] ;  /* 0x0000b70000057ab9 */ /* 0x000fc40000000800 */
[----:B------:R-:W-:-:S04]  /*5110*/  UIMAD UR34, UR5, UR34, URZ ;  /* 0x00000022052272a4 */ /* 0x000fc8000f8e023f */
[----:B------:R-:W-:Y:S02]  /*5120*/  USHF.L.U32 UR23, UR34, 0x4, URZ ;  /* 0x0000000422177899 */ /* 0x000fe4000800063f */
[----:B------:R-:W-:Y:S02]  /*5130*/  USHF.L.U32 UR22, UR34, 0x3, URZ ;  /* 0x0000000322167899 */ /* 0x000fe4000800063f */
[----:B------:R-:W-:Y:S02]  /*5140*/  UIADD3 UR33, UR23, 0x20, URZ ;  /* 0x0000002017217890 */ /* 0x000fe4000fffe03f */
[----:B------:R-:W-:Y:S01]  /*5150*/  UIADD3 UR28, UR23, 0x40, URZ ;  /* 0x00000040171c7890 */ /* 0x000fe2000fffe03f */
[----:B----4-:R-:W-:Y:S01]  /*5160*/  @P0 FMUL.FTZ R0, R8, R0 ;  /* 0x0000000008000220 */ /* 0x010fe20000410000 */
[----:B------:R-:W-:Y:S02]  /*5170*/  UIADD3 UR57, UR23, 0x60, URZ ;  /* 0x0000006017397890 */ /* 0x000fe4000fffe03f */
[----:B------:R-:W-:-:S02]  /*5180*/  UIADD3 UR32, UR22, UR33, URZ ;  /* 0x0000002116207290 */ /* 0x000fc4000fffe03f */
[----:B------:R-:W-:Y:S02]  /*5190*/  UIADD3 UR27, UR22, UR28, URZ ;  /* 0x0000001c161b7290 */ /* 0x000fe4000fffe03f */
[----:B------:R-:W-:Y:S01]  /*51a0*/  UIADD3 UR56, UR22, UR57, URZ ;  /* 0x0000003916387290 */ /* 0x000fe2000fffe03f */
[----:B------:R-:W-:Y:S02]  /*51b0*/  R2UR UR10, R10 ;  /* 0x000000000a0a72ca */ /* 0x000fe400000e0000 */
[----:B------:R-:W-:Y:S01]  /*51c0*/  @P0 R2UR UR13, R0 ;  /* 0x00000000000d02ca */ /* 0x000fe200000e0000 */
[----:B------:R-:W-:Y:S01]  /*51d0*/  VIADD R0, R216, 0x2000 ;  /* 0x00002000d8007836 */ /* 0x000fe20000000000 */
[----:B------:R-:W-:Y:S01]  /*51e0*/  R2UR UR52, R11 ;  /* 0x000000000b3472ca */ /* 0x000fe200000e0000 */
[----:B------:R-:W-:Y:S01]  /*51f0*/  UIADD3 UR31, UR22, UR32, URZ ;  /* 0x00000020161f7290 */ /* 0x000fe2000fffe03f */
[----:B------:R-:W-:Y:S01]  /*5200*/  IADD3.X R247, R5, UR12, R2, P3, P2 ;  /* 0x0000000c05f77c10 */ /* 0x000fe20009fe4402 */
[----:B------:R-:W-:Y:S01]  /*5210*/  VIADD R2, R215, 0x2000 ;  /* 0x00002000d7027836 */ /* 0x000fe20000000000 */
[----:B------:R-:W-:-:S02]  /*5220*/  UIADD3 UR26, UR22, UR27, URZ ;  /* 0x0000001b161a7290 */ /* 0x000fc4000fffe03f */
[----:B------:R-:W-:Y:S01]  /*5230*/  UIADD3 UR55, UR22, UR56, URZ ;  /* 0x0000003816377290 */ /* 0x000fe2000fffe03f */
[C---:B------:R-:W-:Y:S01]  /*5240*/  LOP3.LUT P0, RZ, R9.reuse, 0x2, RZ, 0xc0, !PT ;  /* 0x0000000209ff7812 */ /* 0x040fe2000780c0ff */
[----:B------:R-:W-:Y:S01]  /*5250*/  UIADD3 UR30, UR22, UR31, URZ ;  /* 0x0000001f161e7290 */ /* 0x000fe2000fffe03f */
[C---:B------:R-:W-:Y:S01]  /*5260*/  LOP3.LUT P3, RZ, R9.reuse, 0x4, RZ, 0xc0, !PT ;  /* 0x0000000409ff7812 */ /* 0x040fe2000786c0ff */
[----:B------:R-:W-:Y:S01]  /*5270*/  UIADD3 UR25, UR22, UR26, URZ ;  /* 0x0000001a16197290 */ /* 0x000fe2000fffe03f */
[----:B------:R-:W-:Y:S01]  /*5280*/  SEL R2, R2, R215, !P1 ;  /* 0x000000d702027207 */ /* 0x000fe20004800000 */
[----:B------:R-:W-:Y:S01]  /*5290*/  UIADD3 UR54, UR22, UR55, URZ ;  /* 0x0000003716367290 */ /* 0x000fe2000fffe03f */
[----:B------:R-:W-:Y:S01]  /*52a0*/  SEL R0, R0, R216, !P1 ;  /* 0x000000d800007207 */ /* 0x000fe20004800000 */
[----:B------:R-:W-:Y:S01]  /*52b0*/  UIADD3 UR12, UR10, 0x3c6ef372, URZ ;  /* 0x3c6ef3720a0c7890 */ /* 0x000fe2000fffe03f */
[----:B------:R-:W-:Y:S01]  /*52c0*/  LOP3.LUT P2, RZ, R9, 0x4, RZ, 0xc0, !PT ;  /* 0x0000000409ff7812 */ /* 0x000fe2000784c0ff */
[----:B------:R-:W-:Y:S01]  /*52d0*/  UIADD3 UR29, UR22, UR30, URZ ;  /* 0x0000001e161d7290 */ /* 0x000fe2000fffe03f */
[----:B------:R-:W-:Y:S01]  /*52e0*/  SEL R214, R214, 0xffffffe0, !P0 ;  /* 0xffffffe0d6d67807 */ /* 0x000fe20004000000 */
[----:B------:R-:W-:Y:S01]  /*52f0*/  UIADD3 UR24, UR22, UR25, URZ ;  /* 0x0000001916187290 */ /* 0x000fe2000fffe03f */
[----:B------:R-:W-:Y:S01]  /*5300*/  SEL R208, R208, 0xffffffc0, !P3 ;  /* 0xffffffc0d0d07807 */ /* 0x000fe20005800000 */
[----:B------:R-:W-:Y:S01]  /*5310*/  UIADD3 UR53, UR22, UR54, URZ ;  /* 0x0000003616357290 */ /* 0x000fe2000fffe03f */
[----:B------:R-:W-:Y:S01]  /*5320*/  LEA R207, R2, UR4, 0x1 ;  /* 0x0000000402cf7c11 */ /* 0x000fe2000f8e08ff */
[----:B------:R-:W-:Y:S01]  /*5330*/  UMOV UR5, URZ ;  /* 0x0000003f00057c82 */ /* 0x000fe20008000000 */
[----:B------:R-:W-:-:S02]  /*5340*/  LOP3.LUT R247, R247, UR10, RZ, 0x3c, !PT ;  /* 0x0000000af7f77c12 */ /* 0x000fc4000f8e3cff */
[----:B------:R-:W-:Y:S01]  /*5350*/  LEA R209, R0, UR4, 0x1 ;  /* 0x0000000400d17c11 */ /* 0x000fe2000f8e08ff */
[----:B------:R-:W-:Y:S01]  /*5360*/  UIMAD UR40, UR34, 0x18, URZ ;  /* 0x00000018222878a4 */ /* 0x000fe2000f8e023f */
[----:B------:R-:W-:Y:S01]  /*5370*/  IMAD.U32 R251, RZ, RZ, UR12 ;  /* 0x0000000cfffb7e24 */ /* 0x000fe2000f8e00ff */
[----:B------:R-:W-:Y:S02]  /*5380*/  USHF.L.U32 UR39, UR34, 0x5, URZ ;  /* 0x0000000522277899 */ /* 0x000fe4000800063f */
[----:B------:R-:W-:Y:S02]  /*5390*/  UIMAD UR38, UR34, 0x28, URZ ;  /* 0x00000028222678a4 */ /* 0x000fe4000f8e023f */
[----:B------:R-:W-:Y:S02]  /*53a0*/  UIMAD UR37, UR34, 0x30, URZ ;  /* 0x00000030222578a4 */ /* 0x000fe4000f8e023f */
[----:B------:R-:W-:Y:S01]  /*53b0*/  UIMAD UR36, UR34, 0x38, URZ ;  /* 0x00000038222478a4 */ /* 0x000fe2000f8e023f */
[----:B------:R-:W-:Y:S01]  /*53c0*/  @UP1 UMOV UR5, UR13 ;  /* 0x0000000d00051c82 */ /* 0x000fe20008000000 */
[----:B------:R-:W-:-:S02]  /*53d0*/  ULEA UR34, -UR34, URZ, 0x6 ;  /* 0x0000003f22227291 */ /* 0x000fc4000f8e313f */
[----:B------:R-:W-:Y:S02]  /*53e0*/  UIADD3 UR49, UR10, -0x4ab325aa, URZ ;  /* 0xb54cda560a317890 */ /* 0x000fe4000fffe03f */
[----:B------:R-:W-:Y:S02]  /*53f0*/  UIADD3 UR47, UR10, 0x1715609d, URZ ;  /* 0x1715609d0a2f7890 */ /* 0x000fe4000fffe03f */
[----:B------:R-:W-:Y:S02]  /*5400*/  UIADD3 UR45, UR10, 0x78dde6e4, URZ ;  /* 0x78dde6e40a2d7890 */ /* 0x000fe4000fffe03f */
[----:B------:R-:W-:Y:S02]  /*5410*/  UIADD3 UR43, UR10, -0x255992d5, URZ ;  /* 0xdaa66d2b0a2b7890 */ /* 0x000fe4000fffe03f */
[----:B------:R-:W-:Y:S02]  /*5420*/  UIADD3 UR41, UR10, -0x61c88647, URZ ;  /* 0x9e3779b90a297890 */ /* 0x000fe4000fffe03f */
[----:B------:R-:W-:-:S02]  /*5430*/  UIADD3 UR50, UR52, 0x646e171e, URZ ;  /* 0x646e171e34327890 */ /* 0x000fc4000fffe03f */
[----:B------:R-:W-:Y:S02]  /*5440*/  UIADD3 UR48, UR52, -0x56f99767, URZ ;  /* 0xa906689934307890 */ /* 0x000fe4000fffe03f */
[----:B------:R-:W-:Y:S02]  /*5450*/  UIADD3 UR46, UR52, -0x126145ec, URZ ;  /* 0xed9eba14342e7890 */ /* 0x000fe4000fffe03f */
[----:B------:R-:W-:Y:S02]  /*5460*/  UIADD3 UR44, UR52, 0x32370b8f, URZ ;  /* 0x32370b8f342c7890 */ /* 0x000fe4000fffe03f */
[----:B------:R-:W-:Y:S02]  /*5470*/  UIADD3 UR42, UR52, 0x76cf5d0a, URZ ;  /* 0x76cf5d0a342a7890 */ /* 0x000fe4000fffe03f */
[----:B------:R-:W-:Y:S02]  /*5480*/  UIADD3 UR61, UR52, -0x4498517b, URZ ;  /* 0xbb67ae85343d7890 */ /* 0x000fe4000fffe03f */
[----:B------:R-:W-:-:S02]  /*5490*/  UIADD3 UR35, UR22, UR29, URZ ;  /* 0x0000001d16237290 */ /* 0x000fc4000fffe03f */
[----:B------:R-:W-:Y:S02]  /*54a0*/  UIADD3 UR60, UR22, UR24, URZ ;  /* 0x00000018163c7290 */ /* 0x000fe4000fffe03f */
[----:B------:R-:W-:Y:S01]  /*54b0*/  UIADD3 UR59, UR22, UR53, URZ ;  /* 0x00000035163b7290 */ /* 0x000fe2000fffe03f */
[----:B------:R-:W-:Y:S01]  /*54c0*/  ULDC.U8 UR13, c[0x0][0x388] ;  /* 0x0000e200000d7ab9 */ /* 0x000fe20000000000 */
[----:B---3--:R-:W-:-:S10]  /*54d0*/  ULDC UR12, c[0x0][0x2ec] ;  /* 0x0000bb00000c7ab9 */ /* 0x008fd40000000800 */
.L_x_1933:
[----:B------:R-:W0:Y:S01]  /*54e0*/  LDGDEPBAR ;  /* 0x00000000000079af */ /* 0x000e220000000000 */
[----:B------:R-:W-:Y:S01]  /*54f0*/  IMAD.IADD R0, R209, 0x1, R214 ;  /* 0x00000001d1007824 */ /* 0x000fe200078e02d6 */
[----:B------:R-:W-:Y:S01]  /*5500*/  USHF.L.U32 UR10, UR7, 0x6, URZ ;  /* 0x00000006070a7899 */ /* 0x000fe2000800063f */
[----:B------:R-:W-:Y:S01]  /*5510*/  IMAD.U32 R2, RZ, RZ, UR21 ;  /* 0x00000015ff027e24 */ /* 0x000fe2000f8e00ff */
[----:B------:R-:W-:Y:S01]  /*5520*/  ULDC UR14, c[0x0][0x394] ;  /* 0x0000e500000e7ab9 */ /* 0x000fe20000000800 */
[----:B------:R-:W-:Y:S01]  /*5530*/  IMAD.U32 R3, RZ, RZ, UR20 ;  /* 0x00000014ff037e24 */ /* 0x000fe2000f8e00ff */
[----:B------:R-:W-:Y:S02]  /*5540*/  UISETP.GE.AND UP0, UPT, UR10, UR58, UPT ;  /* 0x0000003a0a00728c */ /* 0x000fe4000bf06270 */
[C---:B------:R-:W-:Y:S04]  /*5550*/  LEA R2, P0, R237.reuse, R2, 0x2 ;  /* 0x00000002ed027211 */ /* 0x040fe800078010ff */
[----:B------:R-:W-:Y:S01]  /*5560*/  LEA.HI.X.SX32 R3, R237, R3, 0x2, P0 ;  /* 0x00000003ed037211 */ /* 0x000fe200000f16ff */
[----:B------:R-:W-:Y:S04]  /*5570*/  DEPBAR.LE SB0, 0x0 ;  /* 0x000080000000791a */ /* 0x000fe80000000000 */
[----:B------:R-:W-:Y:S06]  /*5580*/  BAR.SYNC.DEFER_BLOCKING 0x0 ;  /* 0x0000000000007b1d */ /* 0x000fec0000010000 */
[----:B------:R-:W-:Y:S06]  /*5590*/  LDSM.16.M88.4 R32, [R209] ;  /* 0x00000000d120783b */ /* 0x000fec0000000200 */
[----:B------:R-:W1:Y:S06]  /*55a0*/  LDSM.16.M88.4 R16, [R210+0xc000] ;  /* 0x00c00000d210783b */ /* 0x000e6c0000000200 */
[----:B------:R-:W2:Y:S06]  /*55b0*/  LDSM.16.M88.4 R28, [R209+0x1000] ;  /* 0x00100000d11c783b */ /* 0x000eac0000000200 */
[----:B------:R-:W3:Y:S06]  /*55c0*/  LDSM.16.M88.4 R164, [R210+0xc800] ;  /* 0x00c80000d2a4783b */ /* 0x000eec0000000200 */
[----:B------:R-:W-:Y:S06]  /*55d0*/  LDSM.16.M88.4 R168, [R0] ;  /* 0x0000000000a8783b */ /* 0x000fec0000000200 */
[----:B------:R-:W4:Y:S06]  /*55e0*/  LDSM.16.M88.4 R172, [R211+0xc000] ;  /* 0x00c00000d3ac783b */ /* 0x000f2c0000000200 */
[----:B------:R-:W4:Y:S06]  /*55f0*/  LDSM.16.M88.4 R176, [R0+0x1000] ;  /* 0x0010000000b0783b */ /* 0x000f2c0000000200 */
[----:B------:R-:W4:Y:S01]  /*5600*/  LDSM.16.M88.4 R180, [R211+0xc800] ;  /* 0x00c80000d3b4783b */ /* 0x000f220000000200 */
[-C--:B-1----:R-:W-:Y:S05]  /*5610*/  HMMA.16816.F32 R4, R32, R16.reuse, RZ ;  /* 0x000000102004723c */ /* 0x082fea00000018ff */
[----:B------:R-:W-:Y:S01]  /*5620*/  LDSM.16.M88.4 R188, [R213+0xc000] ;  /* 0x00c00000d5bc783b */ /* 0x000fe20000000200 */
[C---:B--2---:R-:W-:Y:S05]  /*5630*/  HMMA.16816.F32 R8, R28.reuse, R16, RZ ;  /* 0x000000101c08723c */ /* 0x044fea00000018ff */
[----:B------:R-:W-:Y:S01]  /*5640*/  LDSM.16.M88.4 R200, [R213+0x10800] ;  /* 0x01080000d5c8783b */ /* 0x000fe20000000200 */
[-C--:B------:R-:W-:Y:S05]  /*5650*/  HMMA.16816.F32 R12, R28, R18.reuse, RZ ;  /* 0x000000121c0c723c */ /* 0x080fea00000018ff */
[----:B-----5:R-:W5:Y:S01]  /*5660*/  LDG.E R222, desc[UR8][R2.64] ;  /* 0x0000000802de7981 */ /* 0x020f62000c1e1900 */
[C---:B------:R-:W-:Y:S05]  /*5670*/  HMMA.16816.F32 R16, R32.reuse, R18, RZ ;  /* 0x000000122010723c */ /* 0x040fea00000018ff */
[----:B------:R-:W5:Y:S06]  /*5680*/  LDG.E R221, desc[UR8][R2.64+0x20] ;  /* 0x0000200802dd7981 */ /* 0x000f6c000c1e1900 */
[----:B------:R-:W5:Y:S01]  /*5690*/  LDG.E R220, desc[UR8][R2.64+0x80] ;  /* 0x0000800802dc7981 */ /* 0x000f62000c1e1900 */
[-C--:B---3--:R-:W-:Y:S05]  /*56a0*/  HMMA.16816.F32 R20, R32, R164.reuse, RZ ;  /* 0x000000a42014723c */ /* 0x088fea00000018ff */
[----:B------:R1:W5:Y:S01]  /*56b0*/  LDG.E R217, desc[UR8][R2.64+0xa0] ;  /* 0x0000a00802d97981 */ /* 0x000362000c1e1900 */
[C---:B------:R-:W-:Y:S06]  /*56c0*/  HMMA.16816.F32 R24, R28.reuse, R164, RZ ;  /* 0x000000a41c18723c */ /* 0x040fec00000018ff */
[-C--:B------:R-:W-:Y:S06]  /*56d0*/  HMMA.16816.F32 R28, R28, R166.reuse, RZ ;  /* 0x000000a61c1c723c */ /* 0x080fec00000018ff */
[----:B------:R-:W-:Y:S01]  /*56e0*/  HMMA.16816.F32 R32, R32, R166, RZ ;  /* 0x000000a62020723c */ /* 0x000fe200000018ff */
[----:B------:R-:W-:Y:S05]  /*56f0*/  LDSM.16.M88.4 R164, [R213+0xc800] ;  /* 0x00c80000d5a4783b */ /* 0x000fea0000000200 */
[-C--:B----4-:R-:W-:Y:S05]  /*5700*/  HMMA.16816.F32 R4, R168, R172.reuse, R4 ;  /* 0x000000aca804723c */ /* 0x090fea0000001804 */
[--C-:B-1----:R-:W-:Y:S01]  /*5710*/  IMAD.IADD R3, R209, 0x1, R208.reuse ;  /* 0x00000001d1037824 */ /* 0x102fe200078e02d0 */
[C---:B------:R-:W-:Y:S04]  /*5720*/  HMMA.16816.F32 R8, R176.reuse, R172, R8 ;  /* 0x000000acb008723c */ /* 0x040fe80000001808 */
[----:B------:R-:W1:Y:S01]  /*5730*/  LDSM.16.M88.4 R184, [R3] ;  /* 0x0000000003b8783b */ /* 0x000e620000000200 */
[----:B------:R-:W-:Y:S01]  /*5740*/  IMAD.IADD R2, R0, 0x1, R208 ;  /* 0x0000000100027824 */ /* 0x000fe200078e02d0 */
[-C--:B------:R-:W-:Y:S04]  /*5750*/  HMMA.16816.F32 R12, R176, R174.reuse, R12 ;  /* 0x000000aeb00c723c */ /* 0x080fe8000000180c */
[----:B------:R-:W2:Y:S02]  /*5760*/  LDSM.16.M88.4 R192, [R3+0x1000] ;  /* 0x0010000003c0783b */ /* 0x000ea40000000200 */
[C---:B------:R-:W-:Y:S04]  /*5770*/  HMMA.16816.F32 R16, R168.reuse, R174, R16 ;  /* 0x000000aea810723c */ /* 0x040fe80000001810 */
[----:B------:R-:W-:Y:S02]  /*5780*/  LDSM.16.M88.4 R172, [R2] ;  /* 0x0000000002ac783b */ /* 0x000fe40000000200 */
[-C--:B------:R-:W-:Y:S04]  /*5790*/  HMMA.16816.F32 R20, R168, R180.reuse, R20 ;  /* 0x000000b4a814723c */ /* 0x080fe80000001814 */
[----:B------:R-:W-:Y:S02]  /*57a0*/  LDSM.16.M88.4 R196, [R2+0x1000] ;  /* 0x0010000002c4783b */ /* 0x000fe40000000200 */
[C---:B------:R-:W-:Y:S06]  /*57b0*/  HMMA.16816.F32 R24, R176.reuse, R180, R24 ;  /* 0x000000b4b018723c */ /* 0x040fec0000001818 */
[-C--:B------:R-:W-:Y:S01]  /*57c0*/  HMMA.16816.F32 R28, R176, R182.reuse, R28 ;  /* 0x000000b6b01c723c */ /* 0x080fe2000000181c */
[----:B------:R-:W3:Y:S05]  /*57d0*/  LDSM.16.M88.4 R176, [R212+0xc000] ;  /* 0x00c00000d4b0783b */ /* 0x000eea0000000200 */
[----:B------:R-:W-:Y:S01]  /*57e0*/  HMMA.16816.F32 R32, R168, R182, R32 ;  /* 0x000000b6a820723c */ /* 0x000fe20000001820 */
[----:B------:R-:W4:Y:S06]  /*57f0*/  LDSM.16.M88.4 R168, [R212+0xc800] ;  /* 0x00c80000d4a8783b */ /* 0x000f2c0000000200 */
[----:B------:R-:W-:Y:S01]  /*5800*/  LDSM.16.M88.4 R180, [R209+0x2000] ;  /* 0x00200000d1b4783b */ /* 0x000fe20000000200 */
[-C--:B-1----:R-:W-:Y:S06]  /*5810*/  HMMA.16816.F32 R4, R184, R188.reuse, R4 ;  /* 0x000000bcb804723c */ /* 0x082fec0000001804 */
[C---:B--2---:R-:W-:Y:S06]  /*5820*/  HMMA.16816.F32 R8, R192.reuse, R188, R8 ;  /* 0x000000bcc008723c */ /* 0x044fec0000001808 */
[-C--:B------:R-:W-:Y:S06]  /*5830*/  HMMA.16816.F32 R12, R192, R190.reuse, R12 ;  /* 0x000000bec00c723c */ /* 0x080fec000000180c */
[C---:B------:R-:W-:Y:S01]  /*5840*/  HMMA.16816.F32 R16, R184.reuse, R190, R16 ;  /* 0x000000beb810723c */ /* 0x040fe20000001810 */
[----:B------:R-:W1:Y:S05]  /*5850*/  LDSM.16.M88.4 R188, [R210+0x10000] ;  /* 0x01000000d2bc783b */ /* 0x000e6a0000000200 */
[-C--:B------:R-:W-:Y:S06]  /*5860*/  HMMA.16816.F32 R20, R184, R164.reuse, R20 ;  /* 0x000000a4b814723c */ /* 0x080fec0000001814 */
[C---:B------:R-:W-:Y:S06]  /*5870*/  HMMA.16816.F32 R24, R192.reuse, R164, R24 ;  /* 0x000000a4c018723c */ /* 0x040fec0000001818 */
[-C--:B------:R-:W-:Y:S01]  /*5880*/  HMMA.16816.F32 R28, R192, R166.reuse, R28 ;  /* 0x000000a6c01c723c */ /* 0x080fe2000000181c */
[----:B------:R-:W2:Y:S05]  /*5890*/  LDSM.16.M88.4 R192, [R209+0x3000] ;  /* 0x00300000d1c0783b */ /* 0x000eaa0000000200 */
[----:B------:R-:W-:Y:S01]  /*58a0*/  HMMA.16816.F32 R32, R184, R166, R32 ;  /* 0x000000a6b820723c */ /* 0x000fe20000001820 */
[----:B------:R-:W2:Y:S05]  /*58b0*/  LDSM.16.M88.4 R164, [R210+0x10800] ;  /* 0x01080000d2a4783b */ /* 0x000eaa0000000200 */
[-C--:B---3--:R-:W-:Y:S01]  /*58c0*/  HMMA.16816.F32 R4, R172, R176.reuse, R4 ;  /* 0x000000b0ac04723c */ /* 0x088fe20000001804 */
[----:B------:R-:W-:Y:S05]  /*58d0*/  LDSM.16.M88.4 R184, [R211+0x10000] ;  /* 0x01000000d3b8783b */ /* 0x000fea0000000200 */
[C---:B------:R-:W-:Y:S06]  /*58e0*/  HMMA.16816.F32 R8, R196.reuse, R176, R8 ;  /* 0x000000b0c408723c */ /* 0x040fec0000001808 */
[-C--:B------:R-:W-:Y:S06]  /*58f0*/  HMMA.16816.F32 R12, R196, R178.reuse, R12 ;  /* 0x000000b2c40c723c */ /* 0x080fec000000180c */
[C---:B------:R-:W-:Y:S01]  /*5900*/  HMMA.16816.F32 R16, R172.reuse, R178, R16 ;  /* 0x000000b2ac10723c */ /* 0x040fe20000001810 */
[----:B------:R-:W3:Y:S05]  /*5910*/  LDSM.16.M88.4 R176, [R0+0x2000] ;  /* 0x0020000000b0783b */ /* 0x000eea0000000200 */
[-C--:B----4-:R-:W-:Y:S06]  /*5920*/  HMMA.16816.F32 R20, R172, R168.reuse, R20 ;  /* 0x000000a8ac14723c */ /* 0x090fec0000001814 */
[C---:B------:R-:W-:Y:S06]  /*5930*/  HMMA.16816.F32 R24, R196.reuse, R168, R24 ;  /* 0x000000a8c418723c */ /* 0x040fec0000001818 */
[-C--:B------:R-:W-:Y:S01]  /*5940*/  HMMA.16816.F32 R28, R196, R170.reuse, R28 ;  /* 0x000000aac41c723c */ /* 0x080fe2000000181c */
[----:B------:R4:W3:Y:S05]  /*5950*/  LDSM.16.M88.4 R196, [R0+0x3000] ;  /* 0x0030000000c4783b */ /* 0x0008ea0000000200 */
[----:B------:R-:W-:Y:S01]  /*5960*/  HMMA.16816.F32 R32, R172, R170, R32 ;  /* 0x000000aaac20723c */ /* 0x000fe20000001820 */
[----:B------:R-:W3:Y:S05]  /*5970*/  LDSM.16.M88.4 R168, [R211+0x10800] ;  /* 0x01080000d3a8783b */ /* 0x000eea0000000200 */
[-C--:B-1----:R-:W-:Y:S01]  /*5980*/  HMMA.16816.F32 R4, R180, R188.reuse, R4 ;  /* 0x000000bcb404723c */ /* 0x082fe20000001804 */
[----:B------:R-:W-:Y:S05]  /*5990*/  LDSM.16.M88.4 R172, [R3+0x2000] ;  /* 0x0020000003ac783b */ /* 0x000fea0000000200 */
[C---:B--2---:R-:W-:Y:S06]  /*59a0*/  HMMA.16816.F32 R8, R192.reuse, R188, R8 ;  /* 0x000000bcc008723c */ /* 0x044fec0000001808 */
[-C--:B------:R-:W-:Y:S05]  /*59b0*/  HMMA.16816.F32 R12, R192, R190.reuse, R12 ;  /* 0x000000bec00c723c */ /* 0x080fea000000180c */
[----:B----4-:R-:W-:Y:S01]  /*59c0*/  IADD3 R0, R237, -UR11, -R224 ;  /* 0x8000000bed007c10 */ /* 0x010fe2000fffe8e0 */
[C---:B------:R-:W-:Y:S01]  /*59d0*/  HMMA.16816.F32 R16, R180.reuse, R190, R16 ;  /* 0x000000beb410723c */ /* 0x040fe20000001810 */
[----:B------:R-:W1:Y:S04]  /*59e0*/  LDSM.16.M88.4 R188, [R213+0x10000] ;  /* 0x01000000d5bc783b */ /* 0x000e680000000200 */
[----:B------:R-:W-:Y:S01]  /*59f0*/  VIADD R0, R0, UR6 ;  /* 0x0000000600007c36 */ /* 0x000fe20008000000 */
[-C--:B------:R-:W-:Y:S05]  /*5a00*/  HMMA.16816.F32 R20, R180, R164.reuse, R20 ;  /* 0x000000a4b414723c */ /* 0x080fea0000001814 */
[----:B------:R-:W-:Y:S01]  /*5a10*/  VIADD R0, R0, UR10 ;  /* 0x0000000a00007c36 */ /* 0x000fe20008000000 */
[C---:B------:R-:W-:Y:S06]  /*5a20*/  HMMA.16816.F32 R24, R192.reuse, R164, R24 ;  /* 0x000000a4c018723c */ /* 0x040fec0000001818 */
[-C--:B------:R-:W-:Y:S01]  /*5a30*/  HMMA.16816.F32 R28, R192, R166.reuse, R28 ;  /* 0x000000a6c01c723c */ /* 0x080fe2000000181c */
[----:B------:R2:W4:Y:S05]  /*5a40*/  LDSM.16.M88.4 R192, [R3+0x3000] ;  /* 0x0030000003c0783b */ /* 0x00052a0000000200 */
[----:B------:R-:W-:Y:S01]  /*5a50*/  HMMA.16816.F32 R32, R180, R166, R32 ;  /* 0x000000a6b420723c */ /* 0x000fe20000001820 */
[----:B------:R-:W-:Y:S05]  /*5a60*/  LDSM.16.M88.4 R164, [R2+0x2000] ;  /* 0x0020000002a4783b */ /* 0x000fea0000000200 */
[-C--:B---3--:R-:W-:Y:S05]  /*5a70*/  HMMA.16816.F32 R4, R176, R184.reuse, R4 ;  /* 0x000000b8b004723c */ /* 0x088fea0000001804 */
        /* <DEDUP_REMOVED lines=9> */
[----:B------:R-:W-:Y:S01]  /*5b10*/  VIADD R180, R0, 0x7 ;  /* 0x0000000700b47836 */ /* 0x000fe20000000000 */
[-C--:B------:R-:W-:Y:S04]  /*5b20*/  HMMA.16816.F32 R20, R176, R168.reuse, R20 ;  /* 0x000000a8b014723c */ /* 0x080fe80000001814 */
[----:B------:R-:W-:Y:S01]  /*5b30*/  ISETP.GE.AND P3, PT, R180, RZ, PT ;  /* 0x000000ffb400720c */ /* 0x000fe20003f66270 */
[C---:B--2---:R-:W-:Y:S01]  /*5b40*/  VIADD R3, R0.reuse, 0x28 ;  /* 0x0000002800037836 */ /* 0x044fe20000000000 */
[C---:B------:R-:W-:Y:S04]  /*5b50*/  HMMA.16816.F32 R24, R196.reuse, R168, R24 ;  /* 0x000000a8c418723c */ /* 0x040fe80000001818 */
[----:B------:R-:W-:Y:S01]  /*5b60*/  ISETP.GE.AND P1, PT, R3, RZ, PT ;  /* 0x000000ff0300720c */ /* 0x000fe20003f26270 */
[C---:B------:R-:W-:Y:S01]  /*5b70*/  VIADD R185, R0.reuse, 0x20 ;  /* 0x0000002000b97836 */ /* 0x040fe20000000000 */
[-C--:B------:R-:W-:Y:S04]  /*5b80*/  HMMA.16816.F32 R28, R196, R170.reuse, R28 ;  /* 0x000000aac41c723c */ /* 0x080fe8000000181c */
[----:B------:R-:W-:Y:S01]  /*5b90*/  ISETP.GE.AND P6, PT, R185, RZ, PT ;  /* 0x000000ffb900720c */ /* 0x000fe20003fc6270 */
[C---:B------:R-:W-:Y:S01]  /*5ba0*/  VIADD R184, R0.reuse, 0x1f ;  /* 0x0000001f00b87836 */ /* 0x040fe20000000000 */
[----:B------:R-:W-:Y:S01]  /*5bb0*/  HMMA.16816.F32 R32, R176, R170, R32 ;  /* 0x000000aab020723c */ /* 0x000fe20000001820 */
[----:B------:R-:W2:Y:S04]  /*5bc0*/  LDSM.16.M88.4 R168, [R212+0x10000] ;  /* 0x01000000d4a8783b */ /* 0x000ea80000000200 */
[C---:B------:R-:W-:Y:S01]  /*5bd0*/  VIADD R187, R0.reuse, 0x18 ;  /* 0x0000001800bb7836 */ /* 0x040fe20000000000 */
[-C--:B-1----:R-:W-:Y:S01]  /*5be0*/  HMMA.16816.F32 R4, R172, R188.reuse, R4 ;  /* 0x000000bcac04723c */ /* 0x082fe20000001804 */
[----:B------:R-:W-:Y:S04]  /*5bf0*/  LDSM.16.M88.4 R176, [R212+0x10800] ;  /* 0x01080000d4b0783b */ /* 0x000fe80000000200 */
[C---:B------:R-:W-:Y:S01]  /*5c00*/  @!P0 IADD3 R183, -R0.reuse, -0x27, RZ ;  /* 0xffffffd900b78810 */ /* 0x040fe20007ffe1ff */
[C---:B----4-:R-:W-:Y:S05]  /*5c10*/  HMMA.16816.F32 R8, R192.reuse, R188, R8 ;  /* 0x000000bcc008723c */ /* 0x050fea0000001808 */
[----:B------:R-:W-:Y:S01]  /*5c20*/  @!P5 IADD3 R182, -R0, 0x1, RZ ;  /* 0x0000000100b6d810 */ /* 0x000fe20007ffe1ff */
[-C--:B------:R-:W-:Y:S03]  /*5c30*/  HMMA.16816.F32 R12, R192, R190.reuse, R12 ;  /* 0x000000bec00c723c */ /* 0x080fe6000000180c */
[----:B------:R-:W-:Y:S02]  /*5c40*/  ISETP.GE.AND P5, PT, R184, RZ, PT ;  /* 0x000000ffb800720c */ /* 0x000fe40003fa6270 */
[C---:B------:R-:W-:Y:S01]  /*5c50*/  @!P4 IADD3 R181, -R0.reuse, -0x8, RZ ;  /* 0xfffffff800b5c810 */ /* 0x040fe20007ffe1ff */
[C---:B------:R-:W-:Y:S04]  /*5c60*/  HMMA.16816.F32 R16, R172.reuse, R190, R16 ;  /* 0x000000beac10723c */ /* 0x040fe80000001810 */
[----:B------:R-:W-:Y:S01]  /*5c70*/  ISETP.GE.AND P4, PT, R187, RZ, PT ;  /* 0x000000ffbb00720c */ /* 0x000fe20003f86270 */
[C---:B------:R-:W-:Y:S01]  /*5c80*/  VIADD R186, R0.reuse, 0x17 ;  /* 0x0000001700ba7836 */ /* 0x040fe20000000000 */
[----:B------:R-:W-:Y:S01]  /*5c90*/  @!P3 IADD3 R180, -R0, -0x7, RZ ;  /* 0xfffffff900b4b810 */ /* 0x000fe20007ffe1ff */
[-C--:B------:R-:W-:Y:S03]  /*5ca0*/  HMMA.16816.F32 R20, R172, R200.reuse, R20 ;  /* 0x000000c8ac14723c */ /* 0x080fe60000001814 */
[----:B------:R-:W-:Y:S01]  /*5cb0*/  ISETP.GE.AND P3, PT, R186, RZ, PT ;  /* 0x000000ffba00720c */ /* 0x000fe20003f66270 */
[C---:B------:R-:W-:Y:S01]  /*5cc0*/  VIADD R188, R0.reuse, 0xfffffff8 ;  /* 0xfffffff800bc7836 */ /* 0x040fe20000000000 */
[----:B------:R-:W-:Y:S01]  /*5cd0*/  @!P1 IADD3 R3, -R0, -0x28, RZ ;  /* 0xffffffd800039810 */ /* 0x000fe20007ffe1ff */
[C---:B------:R-:W-:Y:S04]  /*5ce0*/  HMMA.16816.F32 R24, R192.reuse, R200, R24 ;  /* 0x000000c8c018723c */ /* 0x040fe80000001818 */
[----:B------:R-:W-:Y:S01]  /*5cf0*/  ISETP.GE.AND P1, PT, R188, RZ, PT ;  /* 0x000000ffbc00720c */ /* 0x000fe20003f26270 */
[C---:B------:R-:W-:Y:S01]  /*5d00*/  VIADD R190, R0.reuse, 0xfffffff0 ;  /* 0xfffffff000be7836 */ /* 0x040fe20000000000 */
[----:B------:R-:W-:Y:S01]  /*5d10*/  @!P6 IADD3 R185, -R0, -0x20, RZ ;  /* 0xffffffe000b9e810 */ /* 0x000fe20007ffe1ff */
[-C--:B------:R-:W-:Y:S03]  /*5d20*/  HMMA.16816.F32 R28, R192, R202.reuse, R28 ;  /* 0x000000cac01c723c */ /* 0x080fe6000000181c */
[----:B------:R-:W-:Y:S01]  /*5d30*/  ISETP.GE.AND P6, PT, R190, RZ, PT ;  /* 0x000000ffbe00720c */ /* 0x000fe20003fc6270 */
[C---:B------:R-:W-:Y:S01]  /*5d40*/  VIADD R189, R0.reuse, 0xffffffef ;  /* 0xffffffef00bd7836 */ /* 0x040fe20000000000 */
[C---:B------:R-:W-:Y:S01]  /*5d50*/  @!P5 IADD3 R184, -R0.reuse, -0x1f, RZ ;  /* 0xffffffe100b8d810 */ /* 0x040fe20007ffe1ff */
[----:B------:R-:W-:Y:S01]  /*5d60*/  HMMA.16816.F32 R32, R172, R202, R32 ;  /* 0x000000caac20723c */ /* 0x000fe20000001820 */
[----:B------:R1:W3:Y:S03]  /*5d70*/  LDSM.16.M88.4 R172, [R2+0x3000] ;  /* 0x0030000002ac783b */ /* 0x0002e60000000200 */
[----:B------:R-:W-:Y:S01]  /*5d80*/  ISETP.GE.AND P5, PT, R189, RZ, PT ;  /* 0x000000ffbd00720c */ /* 0x000fe20003fa6270 */
[C---:B------:R-:W-:Y:S01]  /*5d90*/  VIADD R193, R0.reuse, 0xffffffe7 ;  /* 0xffffffe700c17836 */ /* 0x040fe20000000000 */
[C---:B------:R-:W-:Y:S01]  /*5da0*/  @!P4 IADD3 R187, -R0.reuse, -0x18, RZ ;  /* 0xffffffe800bbc810 */ /* 0x040fe20007ffe1ff */
[-C--:B--2---:R-:W-:Y:S05]  /*5db0*/  HMMA.16816.F32 R4, R164, R168.reuse, R4 ;  /* 0x000000a8a404723c */ /* 0x084fea0000001804 */
[C---:B------:R-:W-:Y:S01]  /*5dc0*/  @!P3 IADD3 R186, -R0.reuse, -0x17, RZ ;  /* 0xffffffe900bab810 */ /* 0x040fe20007ffe1ff */
[C---:B------:R-:W-:Y:S01]  /*5dd0*/  VIADD R191, R0.reuse, 0x10 ;  /* 0x0000001000bf7836 */ /* 0x040fe20000000000 */
[C---:B------:R-:W-:Y:S01]  /*5de0*/  @!P1 IADD3 R188, -R0.reuse, 0x8, RZ ;  /* 0x0000000800bc9810 */ /* 0x040fe20007ffe1ff */
[C---:B------:R-:W-:Y:S03]  /*5df0*/  VIADD R192, R0.reuse, 0xf ;  /* 0x0000000f00c07836 */ /* 0x040fe60000000000 */
[----:B------:R-:W-:Y:S01]  /*5e00*/  ISETP.GE.AND P4, PT, R191, RZ, PT ;  /* 0x000000ffbf00720c */ /* 0x000fe20003f86270 */
[----:B------:R-:W-:Y:S01]  /*5e10*/  VIADD R194, R0, 0xffffffe8 ;  /* 0xffffffe800c27836 */ /* 0x000fe20000000000 */
[----:B------:R-:W-:Y:S02]  /*5e20*/  ISETP.GE.AND P3, PT, R192, RZ, PT ;  /* 0x000000ffc000720c */ /* 0x000fe40003f66270 */
[----:B------:R-:W-:Y:S02]  /*5e30*/  @!P6 IADD3 R190, -R0, 0x10, RZ ;  /* 0x0000001000bee810 */ /* 0x000fe40007ffe1ff */
[----:B------:R-:W-:Y:S01]  /*5e40*/  ISETP.GE.AND P1, PT, R194, RZ, PT ;  /* 0x000000ffc200720c */ /* 0x000fe20003f26270 */
[C---:B-1----:R-:W-:Y:S01]  /*5e50*/  VIADD R2, R0.reuse, 0xfffffff7 ;  /* 0xfffffff700027836 */ /* 0x042fe20000000000 */
[----:B------:R-:W-:Y:S02]  /*5e60*/  @!P5 IADD3 R189, -R0, 0x11, RZ ;  /* 0x0000001100bdd810 */ /* 0x000fe40007ffe1ff */
[----:B------:R-:W-:Y:S02]  /*5e70*/  I2FP.F32.S32 R182, R182 ;  /* 0x000000b600b67245 */ /* 0x000fe40000201400 */
[----:B------:R-:W-:Y:S02]  /*5e80*/  ISETP.GE.AND P0, PT, R2, RZ, PT ;  /* 0x000000ff0200720c */ /* 0x000fe40003f06270 */
[----:B------:R-:W-:Y:S01]  /*5e90*/  @!P4 IADD3 R191, -R0, -0x10, RZ ;  /* 0xfffffff000bfc810 */ /* 0x000fe20007ffe1ff */
[----:B------:R-:W-:Y:S01]  /*5ea0*/  FFMA.FTZ R5, R182, -UR5, R5 ;  /* 0x80000005b6057c23 */ /* 0x000fe20008010005 */
[C---:B------:R-:W-:Y:S02]  /*5eb0*/  @!P3 IADD3 R192, -R0.reuse, -0xf, RZ ;  /* 0xfffffff100c0b810 */ /* 0x040fe40007ffe1ff */
[----:B------:R-:W-:Y:S02]  /*5ec0*/  I2FP.F32.S32 R181, R181 ;  /* 0x000000b500b57245 */ /* 0x000fe40000201400 */
[C---:B------:R-:W-:Y:S02]  /*5ed0*/  @!P1 IADD3 R194, -R0.reuse, 0x18, RZ ;  /* 0x0000001800c29810 */ /* 0x040fe40007ffe1ff */
[----:B------:R-:W-:Y:S01]  /*5ee0*/  I2FP.F32.S32 R180, R180 ;  /* 0x000000b400b47245 */ /* 0x000fe20000201400 */
[C---:B---3--:R-:W-:Y:S04]  /*5ef0*/  HMMA.16816.F32 R8, R172.reuse, R168, R8 ;  /* 0x000000a8ac08723c */ /* 0x048fe80000001808 */
[----:B------:R-:W-:Y:S01]  /*5f00*/  @!P0 IADD3 R2, -R0, 0x9, RZ ;  /* 0x0000000900028810 */ /* 0x000fe20007ffe1ff */
[----:B------:R-:W-:Y:S01]  /*5f10*/  FFMA.FTZ R6, R181, -UR5, R6 ;  /* 0x80000005b5067c23 */ /* 0x000fe20008010006 */
[----:B------:R-:W-:Y:S01]  /*5f20*/  ISETP.GE.AND P0, PT, R193, RZ, PT ;  /* 0x000000ffc100720c */ /* 0x000fe20003f06270 */
[-C--:B------:R-:W-:Y:S04]  /*5f30*/  HMMA.16816.F32 R12, R172, R170.reuse, R12 ;  /* 0x000000aaac0c723c */ /* 0x080fe8000000180c */
[----:B------:R-:W-:Y:S01]  /*5f40*/  IABS R168, R0 ;  /* 0x0000000000a87213 */ /* 0x000fe20000000000 */
[----:B------:R-:W-:Y:S01]  /*5f50*/  FFMA.FTZ R7, R180, -UR5, R7 ;  /* 0x80000005b4077c23 */ /* 0x000fe20008010007 */
[----:B------:R-:W-:Y:S01]  /*5f60*/  I2FP.F32.S32 R2, R2 ;  /* 0x0000000200027245 */ /* 0x000fe20000201400 */
[C---:B------:R-:W-:Y:S04]  /*5f70*/  HMMA.16816.F32 R16, R164.reuse, R170, R16 ;  /* 0x000000aaa410723c */ /* 0x040fe80000001810 */
[----:B------:R-:W-:Y:S02]  /*5f80*/  I2FP.F32.S32 R168, R168 ;  /* 0x000000a800a87245 */ /* 0x000fe40000201400 */
[----:B------:R-:W-:Y:S01]  /*5f90*/  @!P0 IADD3 R193, -R0, 0x19, RZ ;  /* 0x0000001900c18810 */ /* 0x000fe20007ffe1ff */
[-C--:B------:R-:W-:Y:S01]  /*5fa0*/  HMMA.16816.F32 R20, R164, R176.reuse, R20 ;  /* 0x000000b0a414723c */ /* 0x080fe20000001814 */
[----:B------:R-:W-:Y:S03]  /*5fb0*/  PLOP3.LUT P0, PT, PT, PT, UP0, 0x80, 0x0 ;  /* 0x000000000000781c */ /* 0x000fe60003f0f008 */
[----:B------:R-:W-:Y:S01]  /*5fc0*/  I2FP.F32.S32 R0, R188 ;  /* 0x000000bc00007245 */ /* 0x000fe20000201400 */
[----:B------:R-:W-:Y:S01]  /*5fd0*/  FFMA.FTZ R4, R168, -UR5, R4 ;  /* 0x80000005a8047c23 */ /* 0x000fe20008010004 */
[C---:B------:R-:W-:Y:S05]  /*5fe0*/  HMMA.16816.F32 R24, R172.reuse, R176, R24 ;  /* 0x000000b0ac18723c */ /* 0x040fea0000001818 */
[----:B------:R-:W-:Y:S01]  /*5ff0*/  I2FP.F32.S32 R3, R3 ;  /* 0x0000000300037245 */ /* 0x000fe20000201400 */
[-C--:B------:R-:W-:Y:S05]  /*6000*/  HMMA.16816.F32 R28, R172, R178.reuse, R28 ;  /* 0x000000b2ac1c723c */ /* 0x080fea000000181c */
[----:B------:R-:W-:Y:S01]  /*6010*/  FFMA.FTZ R16, R0, -UR5, R16 ;  /* 0x8000000500107c23 */ /* 0x000fe20008010010 */
[----:B------:R-:W-:Y:S05]  /*6020*/  HMMA.16816.F32 R32, R164, R178, R32 ;  /* 0x000000b2a420723c */ /* 0x000fea0000001820 */
[----:B------:R-:W-:Y:S01]  /*6030*/  FFMA.FTZ R17, R2, -UR5, R17 ;  /* 0x8000000502117c23 */ /* 0x000fe20008010011 */
[----:B------:R-:W-:Y:S01]  /*6040*/  FFMA.FTZ R22, R0, -UR5, R22 ;  /* 0x8000000500167c23 */ /* 0x000fe20008010016 */
[----:B------:R-:W-:Y:S01]  /*6050*/  FFMA.FTZ R23, R2, -UR5, R23 ;  /* 0x8000000502177c23 */ /* 0x000fe20008010017 */
[----:B------:R-:W-:Y:S03]  /*6060*/  I2FP.F32.S32 R183, R183 ;  /* 0x000000b700b77245 */ /* 0x000fe60000201400 */
        /* <DEDUP_REMOVED lines=35> */
[----:B------:R-:W-:Y:S11]  /*62a0*/  R2UR UR14, R248 ;  /* 0x00000000f80e72ca */ /* 0x000ff600000e0000 */
[----:B------:R-:W-:Y:S02]  /*62b0*/  @!UPT UIADD3 URZ, URZ, URZ, URZ ;  /* 0x0000003f3f3ff290 */ /* 0x000fe4000fffe03f */
        /* <DEDUP_REMOVED lines=12> */
.L_x_1929:
[----:B------:R-:W-:Y:S01]  /*6380*/  ULDC UR15, c[0x0][0x398] ;  /* 0x0000e600000f7ab9 */ /* 0x000fe20000000800 */
[----:B------:R-:W-:Y:S02]  /*6390*/  VIADD R164, R237, UR10 ;  /* 0x0000000aeda47c36 */ /* 0x000fe40008000000 */
[----:B------:R-:W-:Y:S01]  /*63a0*/  VIADD R173, R224, 0x1 ;  /* 0x00000001e0ad7836 */ /* 0x000fe20000000000 */
[----:B------:R-:W-:Y:S01]  /*63b0*/  UIADD3 UR10, -UR14, UR6, -UR11 ;  /* 0x000000060e0a7290 */ /* 0x000fe2000fffe90b */
[C---:B------:R-:W-:Y:S01]  /*63c0*/  VIADD R3, R164.reuse, 0x8 ;  /* 0x00000008a4037836 */ /* 0x040fe20000000000 */
[----:B------:R-:W-:Y:S01]  /*63d0*/  UMOV UR19, UR14 ;  /* 0x0000000e00137c82 */ /* 0x000fe20008000000 */
[C---:B------:R-:W-:Y:S02]  /*63e0*/  VIADD R165, R164.reuse, 0x20 ;  /* 0x00000020a4a57836 */ /* 0x040fe40000000000 */
[C---:B------:R-:W-:Y:S01]  /*63f0*/  VIADD R166, R164.reuse, 0x28 ;  /* 0x00000028a4a67836 */ /* 0x040fe20000000000 */
[----:B------:R-:W-:Y:S01]  /*6400*/  VIADDMNMX R2, R164, UR10, RZ, !PT ;  /* 0x0000000aa4027c46 */ /* 0x000fe2000f8001ff */
[C---:B------:R-:W-:Y:S01]  /*6410*/  VIADD R172, R224.reuse, 0x8 ;  /* 0x00000008e0ac7836 */ /* 0x040fe20000000000 */
[----:B------:R-:W-:Y:S01]  /*6420*/  VIADDMNMX R3, R3, UR10, RZ, !PT ;  /* 0x0000000a03037c46 */ /* 0x000fe2000f8001ff */
[C---:B------:R-:W-:Y:S01]  /*6430*/  VIADD R171, R224.reuse, 0x9 ;  /* 0x00000009e0ab7836 */ /* 0x040fe20000000000 */
[----:B------:R-:W-:Y:S01]  /*6440*/  VIADDMNMX R165, R165, UR10, RZ, !PT ;  /* 0x0000000aa5a57c46 */ /* 0x000fe2000f8001ff */
[----:B------:R-:W-:Y:S01]  /*6450*/  VIADD R170, R224, 0x10 ;  /* 0x00000010e0aa7836 */ /* 0x000fe20000000000 */
[----:B------:R-:W-:Y:S01]  /*6460*/  VIADDMNMX R166, R166, UR10, RZ, !PT ;  /* 0x0000000aa6a67c46 */ /* 0x000fe2000f8001ff */
[----:B------:R-:W-:Y:S01]  /*6470*/  UIADD3 UR10, UR6, 0x1, -UR11 ;  /* 0x00000001060a7890 */ /* 0x000fe2000fffe80b */
[CC--:B------:R-:W-:Y:S01]  /*6480*/  ISETP.GE.AND P0, PT, R224.reuse, R2.reuse, PT ;  /* 0x00000002e000720c */ /* 0x0c0fe20003f06270 */
[----:B------:R-:W-:Y:S01]  /*6490*/  VIADD R169, R224, 0x11 ;  /* 0x00000011e0a97836 */ /* 0x000fe20000000000 */
[-C--:B------:R-:W-:Y:S01]  /*64a0*/  ISETP.GE.AND P6, PT, R173, R2.reuse, PT ;  /* 0x00000002ad00720c */ /* 0x080fe20003fc6270 */
[----:B------:R-:W-:Y:S01]  /*64b0*/  UIADD3 UR10, UR10, UR15, URZ ;  /* 0x0000000f0a0a7290 */ /* 0x000fe2000fffe03f */
[-C--:B------:R-:W-:Y:S01]  /*64c0*/  ISETP.GE.AND P5, PT, R172, R2.reuse, PT ;  /* 0x00000002ac00720c */ /* 0x080fe20003fa6270 */
[C---:B------:R-:W-:Y:S01]  /*64d0*/  VIADD R168, R224.reuse, 0x18 ;  /* 0x00000018e0a87836 */ /* 0x040fe20000000000 */
[-C--:B------:R-:W-:Y:S01]  /*64e0*/  ISETP.GE.AND P4, PT, R171, R2.reuse, PT ;  /* 0x00000002ab00720c */ /* 0x080fe20003f86270 */
[----:B------:R-:W-:Y:S01]  /*64f0*/  VIADD R167, R224, 0x19 ;  /* 0x00000019e0a77836 */ /* 0x000fe20000000000 */
[-C--:B------:R-:W-:Y:S01]  /*6500*/  ISETP.GE.AND P3, PT, R170, R2.reuse, PT ;  /* 0x00000002aa00720c */ /* 0x080fe20003f66270 */
[----:B------:R-:W-:Y:S01]  /*6510*/  IMAD.U32 R0, RZ, RZ, UR10 ;  /* 0x0000000aff007e24 */ /* 0x000fe2000f8e00ff */
[----:B------:R-:W-:Y:S01]  /*6520*/  ISETP.GE.AND P1, PT, R169, R2, PT ;  /* 0x00000002a900720c */ /* 0x000fe20003f26270 */
[----:B------:R-:W-:Y:S02]  /*6530*/  IMAD.U32 R174, RZ, RZ, UR10 ;  /* 0x0000000affae7e24 */ /* 0x000fe4000f8e00ff */
[----:B------:R-:W-:Y:S01]  /*6540*/  IMAD.U32 R175, RZ, RZ, UR10 ;  /* 0x0000000affaf7e24 */ /* 0x000fe2000f8e00ff */
[----:B------:R-:W-:Y:S01]  /*6550*/  VIADDMNMX R0, R164, R0, UR6, PT ;  /* 0x00000006a4007e46 */ /* 0x000fe2000b800100 */
[----:B------:R-:W-:Y:S03]  /*6560*/  IMAD.U32 R176, RZ, RZ, UR10 ;  /* 0x0000000affb07e24 */ /* 0x000fe6000f8e00ff */
[-C--:B------:R-:W-:Y:S02]  /*6570*/  ISETP.GE.OR P0, PT, R224, R0.reuse, !P0 ;  /* 0x00000000e000720c */ /* 0x080fe40004706670 */
[----:B------:R-:W-:Y:S02]  /*6580*/  ISETP.GE.OR P6, PT, R173, R0, !P6 ;  /* 0x00000000ad00720c */ /* 0x000fe400077c6670 */
[----:B------:R-:W-:Y:S02]  /*6590*/  FSEL R4, R4, -INF , !P0 ;  /* 0xff80000004047808 */ /* 0x000fe40004000000 */
[----:B------:R-:W-:Y:S02]  /*65a0*/  FSEL R5, R5, -INF , !P6 ;  /* 0xff80000005057808 */ /* 0x000fe40007000000 */
        /* <DEDUP_REMOVED lines=9> */
[----:B------:R-:W-:Y:S02]  /*6640*/  FSEL R16, R16, -INF , !P5 ;  /* 0xff80000010107808 */ /* 0x000fe40006800000 */
[----:B------:R-:W-:Y:S02]  /*6650*/  FSEL R17, R17, -INF , !P4 ;  /* 0xff80000011117808 */ /* 0x000fe40006000000 */
[-C--:B------:R-:W-:Y:S02]  /*6660*/  ISETP.GE.AND P5, PT, R224, R3.reuse, PT ;  /* 0x00000003e000720c */ /* 0x080fe40003fa6270 */
[-C--:B------:R-:W-:Y:S02]  /*6670*/  ISETP.GE.AND P4, PT, R173, R3.reuse, PT ;  /* 0x00000003ad00720c */ /* 0x080fe40003f86270 */
[----:B------:R-:W-:Y:S02]  /*6680*/  VIMNMX R0, R0, UR6, PT ;  /* 0x0000000600007c48 */ /* 0x000fe4000bfe0100 */
[----:B------:R-:W-:Y:S02]  /*6690*/  FSEL R20, R20, -INF , !P3 ;  /* 0xff80000014147808 */ /* 0x000fe40005800000 */
[----:B------:R-:W-:Y:S02]  /*66a0*/  FSEL R21, R21, -INF , !P1 ;  /* 0xff80000015157808 */ /* 0x000fe40004800000 */
[----:B------:R-:W-:Y:S02]  /*66b0*/  FSEL R32, R32, -INF , !P0 ;  /* 0xff80000020207808 */ /* 0x000fe40004000000 */
[-C--:B------:R-:W-:Y:S02]  /*66c0*/  ISETP.GE.OR P5, PT, R224, R0.reuse, !P5 ;  /* 0x00000000e000720c */ /* 0x080fe40006fa6670 */
[-C--:B------:R-:W-:Y:S02]  /*66d0*/  ISETP.GE.OR P4, PT, R173, R0.reuse, !P4 ;  /* 0x00000000ad00720c */ /* 0x080fe40006786670 */
[----:B------:R-:W-:Y:S02]  /*66e0*/  FSEL R33, R33, -INF , !P6 ;  /* 0xff80000021217808 */ /* 0x000fe40007000000 */
[-C--:B------:R-:W-:Y:S02]  /*66f0*/  ISETP.GE.AND P3, PT, R172, R3.reuse, PT ;  /* 0x00000003ac00720c */ /* 0x080fe40003f66270 */
[-C--:B------:R-:W-:Y:S02]  /*6700*/  ISETP.GE.AND P1, PT, R171, R3.reuse, PT ;  /* 0x00000003ab00720c */ /* 0x080fe40003f26270 */
[-C--:B------:R-:W-:Y:S02]  /*6710*/  ISETP.GE.AND P0, PT, R170, R3.reuse, PT ;  /* 0x00000003aa00720c */ /* 0x080fe40003f06270 */
[-C--:B------:R-:W-:Y:S02]  /*6720*/  ISETP.GE.AND P6, PT, R169, R3.reuse, PT ;  /* 0x00000003a900720c */ /* 0x080fe40003fc6270 */
        /* <DEDUP_REMOVED lines=8> */
[--C-:B------:R-:W-:Y:S02]  /*67b0*/  IADD3 R3, R175, 0x20, R164.reuse ;  /* 0x00000020af037810 */ /* 0x100fe40007ffe0a4 */
[-C--:B------:R-:W-:Y:S02]  /*67c0*/  ISETP.GE.OR P5, PT, R168, R0.reuse, !P5 ;  /* 0x00000000a800720c */ /* 0x080fe40006fa6670 */
[----:B------:R-:W-:Y:S02]  /*67d0*/  ISETP.GE.OR P4, PT, R167, R0, !P4 ;  /* 0x00000000a700720c */ /* 0x000fe40006786670 */
        /* <DEDUP_REMOVED lines=10> */
[-C--:B------:R-:W-:Y:S02]  /*6880*/  ISETP.GE.OR P1, PT, R173, R0.reuse, !P1 ;  /* 0x00000000ad00720c */ /* 0x080fe40004f26670 */
[-C--:B------:R-:W-:Y:S02]  /*6890*/  ISETP.GE.OR P0, PT, R172, R0.reuse, !P0 ;  /* 0x00000000ac00720c */ /* 0x080fe40004706670 */
[----:B------:R-:W-:Y:S02]  /*68a0*/  ISETP.GE.OR P6, PT, R171, R0, !P6 ;  /* 0x00000000ab00720c */ /* 0x000fe400077c6670 */
[----:B------:R-:W-:Y:S02]  /*68b0*/  IADD3 R2, R176, 0x28, R164 ;  /* 0x00000028b0027810 */ /* 0x000fe40007ffe0a4 */
        /* <DEDUP_REMOVED lines=43> */
.L_x_1930:
[C---:B------:R-:W-:Y:S01]  /*6b70*/  FSETP.NEU.FTZ.AND P1, PT, R245.reuse, -INF , PT ;  /* 0xff800000f500780b */ /* 0x040fe20003f3d000 */
[----:B------:R-:W2:Y:S01]  /*6b80*/  LDL R165, [R1+0x4] ;  /* 0x0000040001a57983 */ /* 0x000ea20000100800 */
[----:B------:R-:W-:Y:S01]  /*6b90*/  FSETP.NEU.FTZ.AND P0, PT, R246, -INF , PT ;  /* 0xff800000f600780b */ /* 0x000fe20003f1d000 */
[----:B------:R-:W-:Y:S01]  /*6ba0*/  FMUL.FTZ R164, R245, 1.4426950216293334961 ;  /* 0x3fb8aa3bf5a47820 */ /* 0x000fe20000410000 */
[----:B------:R-:W-:Y:S01]  /*6bb0*/  R2UR UR14, R248 ;  /* 0x00000000f80e72ca */ /* 0x000fe200000e0000 */
[----:B------:R-:W-:Y:S01]  /*6bc0*/  FMUL.FTZ R3, R246, 1.4426950216293334961 ;  /* 0x3fb8aa3bf6037820 */ /* 0x000fe20000410000 */
[----:B------:R-:W-:Y:S01]  /*6bd0*/  R2UR UR10, R251 ;  /* 0x00000000fb0a72ca */ /* 0x000fe200000e0000 */
[----:B------:R-:W-:Y:S01]  /*6be0*/  FMUL.FTZ R0, R244, 1.4426950216293334961 ;  /* 0x3fb8aa3bf4007820 */ /* 0x000fe20000410000 */
[----:B------:R-:W-:Y:S01]  /*6bf0*/  FSEL R164, R164, RZ, P1 ;  /* 0x000000ffa4a47208 */ /* 0x000fe20000800000 */
[----:B------:R-:W-:Y:S01]  /*6c00*/  FMUL.FTZ R2, R243, 1.4426950216293334961 ;  /* 0x3fb8aa3bf3027820 */ /* 0x000fe20000410000 */
[----:B------:R-:W-:Y:S01]  /*6c10*/  FSEL R3, R3, RZ, P0 ;  /* 0x000000ff03037208 */ /* 0x000fe20000000000 */
[----:B------:R-:W-:Y:S01]  /*6c20*/  IMAD.WIDE.U32 R166, R250, -0x2daee0ad, RZ ;  /* 0xd2511f53faa67825 */ /* 0x000fe200078e00ff */
[----:B------:R-:W-:Y:S01]  /*6c30*/  FSETP.NEU.FTZ.AND P0, PT, R244, -INF , PT ;  /* 0xff800000f400780b */ /* 0x000fe20003f1d000 */
[----:B------:R-:W-:Y:S01]  /*6c40*/  UISETP.GT.AND UP2, UPT, UR7, UR51, UPT ;  /* 0x000000330700728c */ /* 0x000fe2000bf44270 */
[----:B------:R-:W-:Y:S01]  /*6c50*/  FSETP.NEU.FTZ.AND P1, PT, R243, -INF , PT ;  /* 0xff800000f300780b */ /* 0x000fe20003f3d000 */
[--C-:B------:R-:W-:Y:S01]  /*6c60*/  FFMA.FTZ R16, R16, UR12, -R164.reuse ;  /* 0x0000000c10107c23 */ /* 0x100fe200080108a4 */
[----:B------:R-:W-:Y:S01]  /*6c70*/  FSEL R0, R0, RZ, P0 ;  /* 0x000000ff00007208 */ /* 0x000fe20000000000 */
[--C-:B------:R-:W-:Y:S01]  /*6c80*/  FFMA.FTZ R19, R19, UR12, -R3.reuse ;  /* 0x0000000c13137c23 */ /* 0x100fe20008010803 */
[----:B------:R-:W-:Y:S01]  /*6c90*/  FSEL R2, R2, RZ, P1 ;  /* 0x000000ff02027208 */ /* 0x000fe20000800000 */
[----:B------:R1:W3:Y:S01]  /*6ca0*/  MUFU.EX2 R203, R16 ;  /* 0x0000001000cb7308 */ /* 0x0002e20000000800 */
[--C-:B------:R-:W-:Y:S01]  /*6cb0*/  FFMA.FTZ R4, R4, UR12, -R164.reuse ;  /* 0x0000000c04047c23 */ /* 0x100fe200080108a4 */
[----:B------:R-:W-:Y:S01]  /*6cc0*/  FFMA.FTZ R32, R32, UR12, -R164 ;  /* 0x0000000c20207c23 */ /* 0x000fe200080108a4 */
[--C-:B------:R-:W-:Y:S01]  /*6cd0*/  FFMA.FTZ R35, R35, UR12, -R3.reuse ;  /* 0x0000000c23237c23 */ /* 0x100fe20008010803 */
[----:B------:R-:W-:Y:S01]  /*6ce0*/  FFMA.FTZ R31, R31, UR12, -R0 ;  /* 0x0000000c1f1f7c23 */ /* 0x000fe20008010800 */
[--C-:B------:R-:W-:Y:S01]  /*6cf0*/  FFMA.FTZ R28, R28, UR12, -R2.reuse ;  /* 0x0000000c1c1c7c23 */ /* 0x100fe20008010802 */
[--C-:B------:R-:W-:Y:S01]  /*6d00*/  FFMA.FTZ R184, R6, UR12, -R3.reuse ;  /* 0x0000000c06b87c23 */ /* 0x100fe20008010803 */
[----:B------:R-:W-:Y:S03]  /*6d10*/  FFMA.FTZ R12, R12, UR12, -R2 ;  /* 0x0000000c0c0c7c23 */ /* 0x000fe60008010802 */
[----:B------:R4:W3:Y:S01]  /*6d20*/  MUFU.EX2 R225, R19 ;  /* 0x0000001300e17308 */ /* 0x0008e20000000800 */
[----:B------:R-:W-:Y:S01]  /*6d30*/  FFMA.FTZ R20, R20, UR12, -R164 ;  /* 0x0000000c14147c23 */ /* 0x000fe200080108a4 */
[----:B------:R-:W-:Y:S01]  /*6d40*/  FFMA.FTZ R15, R15, UR12, -R0 ;  /* 0x0000000c0f0f7c23 */ /* 0x000fe20008010800 */
[----:B------:R-:W-:Y:S01]  /*6d50*/  FFMA.FTZ R176, R5, UR12, -R164 ;  /* 0x0000000c05b07c23 */ /* 0x000fe200080108a4 */
[----:B------:R-:W-:Y:S01]  /*6d60*/  FFMA.FTZ R179, R13, UR12, -R2 ;  /* 0x0000000c0db37c23 */ /* 0x000fe20008010802 */
[----:B------:R-:W-:Y:S01]  /*6d70*/  FFMA.FTZ R33, R33, UR12, -R164 ;  /* 0x0000000c21217c23 */ /* 0x000fe200080108a4 */
[----:B------:R-:W-:Y:S01]  /*6d80*/  FFMA.FTZ R178, R10, UR12, -R0 ;  /* 0x0000000c0ab27c23 */ /* 0x000fe20008010800 */
[--C-:B------:R-:W-:Y:S03]  /*6d90*/  FFMA.FTZ R177, R9, UR12, -R2.reuse ;  /* 0x0000000c09b17c23 */ /* 0x100fe60008010802 */
[----:B------:R3:W-:Y:S01]  /*6da0*/  MUFU.EX2 R193, R4 ;  /* 0x0000000400c17308 */ /* 0x0007e20000000800 */
[----:B-1----:R-:W-:Y:S01]  /*6db0*/  FFMA.FTZ R16, R7, UR12, -R3 ;  /* 0x0000000c07107c23 */ /* 0x002fe20008010803 */
[----:B------:R-:W-:Y:S02]  /*6dc0*/  IMAD.U32 R7, RZ, RZ, UR7 ;  /* 0x00000007ff077e24 */ /* 0x000fe4000f8e00ff */
[--C-:B------:R-:W-:Y:S01]  /*6dd0*/  FFMA.FTZ R189, R24, UR12, -R2.reuse ;  /* 0x0000000c18bd7c23 */ /* 0x100fe20008010802 */
[----:B------:R-:W-:Y:S01]  /*6de0*/  FFMA.FTZ R25, R25, UR12, -R2 ;  /* 0x0000000c19197c23 */ /* 0x000fe20008010802 */
[--C-:B------:R-:W-:Y:S01]  /*6df0*/  FFMA.FTZ R27, R27, UR12, -R0.reuse ;  /* 0x0000000c1b1b7c23 */ /* 0x100fe20008010800 */
[----:B------:R-:W-:Y:S03]  /*6e00*/  FFMA.FTZ R26, R26, UR12, -R0 ;  /* 0x0000000c1a1a7c23 */ /* 0x000fe60008010800 */
[----:B------:R1:W-:Y:S01]  /*6e10*/  MUFU.EX2 R195, R16 ;  /* 0x0000001000c37308 */ /* 0x0003e20000000800 */
[----:B----4-:R-:W-:Y:S04]  /*6e20*/  IMAD.U32 R19, RZ, RZ, UR14 ;  /* 0x0000000eff137e24 */ /* 0x010fe8000f8e00ff */
[----:B------:R-:W-:Y:S05]  /*6e30*/  IMAD R19, R19, 0x4, R249 ;  /* 0x0000000413137824 */ /* 0x000fea00078e02f9 */
[----:B------:R4:W2:Y:S01]  /*6e40*/  MUFU.EX2 R229, R32 ;  /* 0x0000002000e57308 */ /* 0x0008a20000000800 */
[--C-:B---3--:R-:W-:Y:S01]  /*6e50*/  FFMA.FTZ R4, R18, UR12, -R3.reuse ;  /* 0x0000000c12047c23 */ /* 0x108fe20008010803 */
[----:B------:R-:W-:Y:S04]  /*6e60*/  LOP3.LUT R19, R19, UR52, RZ, 0x3c, !PT ;  /* 0x0000003413137c12 */ /* 0x000fe8000f8e3cff */
[----:B------:R-:W-:Y:S04]  /*6e70*/  LOP3.LUT R19, R167, R19, RZ, 0x3c, !PT ;  /* 0x00000013a7137212 */ /* 0x000fe800078e3cff */
[----:B------:R-:W-:Y:S01]  /*6e80*/  MUFU.EX2 R228, R35 ;  /* 0x0000002300e47308 */ /* 0x000fe20000000800 */
[----:B-1----:R-:W-:Y:S09]  /*6e90*/  LOP3.LUT R16, R166, UR61, RZ, 0x3c, !PT ;  /* 0x0000003da6107c12 */ /* 0x002ff2000f8e3cff */
[----:B------:R1:W-:Y:S01]  /*6ea0*/  MUFU.EX2 R227, R31 ;  /* 0x0000001f00e37308 */ /* 0x0003e20000000800 */
[--C-:B----4-:R-:W-:Y:S09]  /*6eb0*/  FFMA.FTZ R32, R34, UR12, -R3.reuse ;  /* 0x0000000c22207c23 */ /* 0x110ff20008010803 */
[----:B------:R-:W3:Y:S10]  /*6ec0*/  MUFU.EX2 R226, R28 ;  /* 0x0000001c00e27308 */ /* 0x000ef40000000800 */
[----:B------:R-:W4:Y:S01]  /*6ed0*/  MUFU.EX2 R202, R4 ;  /* 0x0000000400ca7308 */ /* 0x000f220000000800 */
[--C-:B-1----:R-:W-:Y:S01]  /*6ee0*/  FFMA.FTZ R31, R23, UR12, -R3.reuse ;  /* 0x0000000c171f7c23 */ /* 0x102fe20008010803 */
[----:B------:R-:W-:Y:S08]  /*6ef0*/  FFMA.FTZ R3, R22, UR12, -R3 ;  /* 0x0000000c16037c23 */ /* 0x000ff00008010803 */
[----:B------:R-:W1:Y:S10]  /*6f00*/  MUFU.EX2 R197, R12 ;  /* 0x0000000c00c57308 */ /* 0x000e740000000800 */
[----:B------:R-:W1:Y:S10]  /*6f10*/  MUFU.EX2 R200, R20 ;  /* 0x0000001400c87308 */ /* 0x000e740000000800 */
[----:B------:R3:W-:Y:S10]  /*6f20*/  MUFU.EX2 R196, R15 ;  /* 0x0000000f00c47308 */ /* 0x0007f40000000800 */
[----:B------:R-:W-:Y:S10]  /*6f30*/  MUFU.EX2 R191, R3 ;  /* 0x0000000300bf7308 */ /* 0x000ff40000000800 */
[----:B------:R-:W1:Y:S01]  /*6f40*/  MUFU.EX2 R198, R31 ;  /* 0x0000001f00c67308 */ /* 0x000e620000000800 */
[--C-:B---3--:R-:W-:Y:S01]  /*6f50*/  FFMA.FTZ R15, R17, UR12, -R164.reuse ;  /* 0x0000000c110f7c23 */ /* 0x108fe200080108a4 */
[----:B------:R-:W-:Y:S08]  /*6f60*/  FFMA.FTZ R164, R21, UR12, -R164 ;  /* 0x0000000c15a47c23 */ /* 0x000ff000080108a4 */
[----:B------:R-:W-:Y:S10]  /*6f70*/  MUFU.EX2 R192, R15 ;  /* 0x0000000f00c07308 */ /* 0x000ff40000000800 */
[----:B------:R-:W3:Y:S10]  /*6f80*/  MUFU.EX2 R201, R32 ;  /* 0x0000002000c97308 */ /* 0x000ef40000000800 */
        /* <DEDUP_REMOVED lines=10> */
[----:B------:R-:W3:Y:S01]  /*7030*/  MUFU.EX2 R189, R189 ;  /* 0x000000bd00bd7308 */ /* 0x000ee20000000800 */
[----:B--2---:R-:W-:Y:S04]  /*7040*/  IMAD R7, R7, 0x4, R165 ;  /* 0x0000000407077824 */ /* 0x004fe800078e02a5 */
[C---:B------:R-:W-:Y:S04]  /*7050*/  IMAD.WIDE.U32 R166, R7.reuse, -0x326172a9, RZ ;  /* 0xcd9e8d5707a67825 */ /* 0x040fe800078e00ff */
[----:B------:R-:W-:Y:S01]  /*7060*/  VIADD R18, R7, 0x2 ;  /* 0x0000000207127836 */ /* 0x000fe20000000000 */
[-C--:B------:R-:W-:Y:S01]  /*7070*/  LOP3.LUT R34, R167, R247.reuse, RZ, 0x3c, !PT ;  /* 0x000000f7a7227212 */ /* 0x080fe200078e3cff */
[----:B------:R-:W-:Y:S04]  /*7080*/  IMAD.WIDE.U32 R6, R19, -0x326172a9, RZ ;  /* 0xcd9e8d5713067825 */ /* 0x000fe800078e00ff */
[----:B------:R-:W-:Y:S01]  /*7090*/  IMAD.WIDE.U32 R18, R18, -0x326172a9, RZ ;  /* 0xcd9e8d5712127825 */ /* 0x000fe200078e00ff */
[----:B------:R-:W-:Y:S02]  /*70a0*/  LOP3.LUT R22, R7, UR41, R166, 0x96, !PT ;  /* 0x0000002907167c12 */ /* 0x000fe4000f8e96a6 */
[----:B------:R-:W-:Y:S01]  /*70b0*/  LOP3.LUT R4, R6, UR10, RZ, 0x3c, !PT ;  /* 0x0000000a06047c12 */ /* 0x000fe2000f8e3cff */
[----:B------:R-:W-:Y:S01]  /*70c0*/  IMAD.WIDE.U32 R34, R34, -0x2daee0ad, RZ ;  /* 0xd2511f5322227825 */ /* 0x000fe200078e00ff */
[----:B------:R-:W-:Y:S02]  /*70d0*/  LOP3.LUT R28, R19, R247, RZ, 0x3c, !PT ;  /* 0x000000f7131c7212 */ /* 0x000fe400078e3cff */
[----:B------:R-:W-:Y:S01]  /*70e0*/  LOP3.LUT R168, R7, UR41, R18, 0x96, !PT ;  /* 0x0000002907a87c12 */ /* 0x000fe2000f8e9612 */
[----:B------:R-:W-:Y:S01]  /*70f0*/  IMAD.WIDE.U32 R22, R22, -0x2daee0ad, RZ ;  /* 0xd2511f5316167825 */ /* 0x000fe200078e00ff */
[----:B------:R-:W-:Y:S03]  /*7100*/  LOP3.LUT R19, R16, R35, RZ, 0x3c, !PT ;  /* 0x0000002310137212 */ /* 0x000fe600078e3cff */
[----:B------:R-:W-:Y:S01]  /*7110*/  IMAD.WIDE.U32 R6, R28, -0x2daee0ad, RZ ;  /* 0xd2511f531c067825 */ /* 0x000fe200078e00ff */
[----:B------:R-:W-:Y:S03]  /*7120*/  LOP3.LUT R34, R23, UR42, R34, 0x96, !PT ;  /* 0x0000002a17227c12 */ /* 0x000fe6000f8e9622 */
[----:B------:R-:W-:Y:S01]  /*7130*/  IMAD.WIDE.U32 R18, R19, -0x326172a9, RZ ;  /* 0xcd9e8d5713127825 */ /* 0x000fe200078e00ff */
[----:B------:R-:W-:Y:S03]  /*7140*/  LOP3.LUT R7, R16, R7, RZ, 0x3c, !PT ;  /* 0x0000000710077212 */ /* 0x000fe600078e3cff */
[----:B------:R-:W-:Y:S01]  /*7150*/  IMAD.WIDE.U32 R168, R168, -0x2daee0ad, RZ ;  /* 0xd2511f53a8a87825 */ /* 0x000fe200078e00ff */
[----:B------:R-:W-:Y:S03]  /*7160*/  LOP3.LUT R166, R4, R19, RZ, 0x3c, !PT ;  /* 0x0000001304a67212 */ /* 0x000fe600078e3cff */
[----:B------:R-:W-:Y:S01]  /*7170*/  IMAD.WIDE.U32 R34, R34, -0x326172a9, RZ ;  /* 0xcd9e8d5722227825 */ /* 0x000fe200078e00ff */
[----:B------:R-:W-:Y:S03]  /*7180*/  LOP3.LUT R170, R169, UR42, R6, 0x96, !PT ;  /* 0x0000002aa9aa7c12 */ /* 0x000fe6000f8e9606 */
[----:B------:R-:W-:Y:S01]  /*7190*/  IMAD.WIDE.U32 R166, R166, -0x2daee0ad, RZ ;  /* 0xd2511f53a6a67825 */ /* 0x000fe200078e00ff */
[----:B------:R-:W-:Y:S03]  /*71a0*/  LOP3.LUT R12, R35, UR43, R18, 0x96, !PT ;  /* 0x0000002b230c7c12 */ /* 0x000fe6000f8e9612 */
[----:B------:R-:W-:Y:S01]  /*71b0*/  IMAD.WIDE.U32 R170, R170, -0x326172a9, RZ ;  /* 0xcd9e8d57aaaa7825 */ /* 0x000fe200078e00ff */
[----:B------:R-:W-:Y:S03]  /*71c0*/  LOP3.LUT R19, R167, UR44, R22, 0x96, !PT ;  /* 0x0000002ca7137c12 */ /* 0x000fe6000f8e9616 */
[----:B------:R-:W-:Y:S04]  /*71d0*/  IMAD.WIDE.U32 R6, R7, -0x326172a9, RZ ;  /* 0xcd9e8d5707067825 */ /* 0x000fe800078e00ff */
[----:B------:R-:W-:Y:S01]  /*71e0*/  IMAD.WIDE.U32 R18, R19, -0x326172a9, RZ ;  /* 0xcd9e8d5713127825 */ /* 0x000fe200078e00ff */
[----:B------:R-:W-:Y:S02]  /*71f0*/  LOP3.LUT R4, R4, R7, RZ, 0x3c, !PT ;  /* 0x0000000704047212 */ /* 0x000fe400078e3cff */
[----:B------:R-:W-:Y:S01]  /*7200*/  LOP3.LUT R22, R171, UR43, R6, 0x96, !PT ;  /* 0x0000002bab167c12 */ /* 0x000fe2000f8e9606 */
[----:B------:R-:W-:Y:S01]  /*7210*/  IMAD.WIDE.U32 R6, R12, -0x2daee0ad, RZ ;  /* 0xd2511f530c067825 */ /* 0x000fe200078e00ff */
[----:B------:R-:W-:Y:S03]  /*7220*/  LOP3.LUT R16, R19, UR45, R34, 0x96, !PT ;  /* 0x0000002d13107c12 */ /* 0x000fe6000f8e9622 */
[----:B------:R-:W-:Y:S01]  /*7230*/  IMAD.WIDE.U32 R4, R4, -0x2daee0ad, RZ ;  /* 0xd2511f5304047825 */ /* 0x000fe200078e00ff */
[----:B------:R-:W-:Y:S03]  /*7240*/  LOP3.LUT R12, R7, UR46, R166, 0x96, !PT ;  /* 0x0000002e070c7c12 */ /* 0x000fe6000f8e96a6 */
[----:B------:R-:W-:Y:S01]  /*7250*/  FFMA.FTZ R7, R8, UR12, -R2 ;  /* 0x0000000c08077c23 */ /* 0x000fe20008010802 */
[----:B------:R-:W-:Y:S01]  /*7260*/  IMAD.WIDE.U32 R22, R22, -0x2daee0ad, RZ ;  /* 0xd2511f5316167825 */ /* 0x000fe200078e00ff */
[----:B------:R-:W-:Y:S02]  /*7270*/  LOP3.LUT R5, R5, UR44, R168, 0x96, !PT ;  /* 0x0000002c05057c12 */ /* 0x000fe4000f8e96a8 */
[----:B------:R2:W3:Y:S01]  /*7280*/  MUFU.EX2 R187, R7 ;  /* 0x0000000700bb7308 */ /* 0x0004e20000000800 */
[----:B------:R-:W-:Y:S01]  /*7290*/  IMAD.WIDE.U32 R12, R12, -0x326172a9, RZ ;  /* 0xcd9e8d570c0c7825 */ /* 0x000fe200078e00ff */
[----:B------:R-:W-:Y:S03]  /*72a0*/  LOP3.LUT R20, R23, UR46, R4, 0x96, !PT ;  /* 0x0000002e17147c12 */ /* 0x000fe6000f8e9604 */
[----:B------:R-:W-:Y:S01]  /*72b0*/  FFMA.FTZ R2, R29, UR12, -R2 ;  /* 0x0000000c1d027c23 */ /* 0x000fe20008010802 */
[----:B------:R-:W-:Y:S01]  /*72c0*/  IMAD.WIDE.U32 R4, R5, -0x326172a9, RZ ;  /* 0xcd9e8d5705047825 */ /* 0x000fe200078e00ff */
[----:B------:R-:W-:Y:S03]  /*72d0*/  LOP3.LUT R8, R13, UR47, R18, 0x96, !PT ;  /* 0x0000002f0d087c12 */ /* 0x000fe6000f8e9612 */
[----:B------:R-:W-:Y:S01]  /*72e0*/  FFMA.FTZ R13, R11, UR12, -R0 ;  /* 0x0000000c0b0d7c23 */ /* 0x000fe20008010800 */
[----:B------:R-:W-:Y:S01]  /*72f0*/  IMAD.WIDE.U32 R20, R20, -0x326172a9, RZ ;  /* 0xcd9e8d5714147825 */ /* 0x000fe200078e00ff */
[----:B------:R-:W-:Y:S01]  /*7300*/  LOP3.LUT R170, R5, UR45, R170, 0x96, !PT ;  /* 0x0000002d05aa7c12 */ /* 0x000fe2000f8e96aa */
[----:B------:R-:W-:Y:S02]  /*7310*/  MUFU.EX2 R185, R2 ;  /* 0x0000000200b97308 */ /* 0x000fe40000000800 */
[----:B------:R-:W-:Y:S01]  /*7320*/  IMAD.WIDE.U32 R16, R16, -0x2daee0ad, RZ ;  /* 0xd2511f5310107825 */ /* 0x000fe200078e00ff */
[----:B------:R-:W-:Y:S03]  /*7330*/  LOP3.LUT R4, R21, UR47, R4, 0x96, !PT ;  /* 0x0000002f15047c12 */ /* 0x000fe6000f8e9604 */
[----:B------:R-:W-:Y:S01]  /*7340*/  FFMA.FTZ R21, R14, UR12, -R0 ;  /* 0x0000000c0e157c23 */ /* 0x000fe20008010800 */
[----:B------:R-:W-:Y:S01]  /*7350*/  IMAD.WIDE.U32 R10, R170, -0x2daee0ad, RZ ;  /* 0xd2511f53aa0a7825 */ /* 0x000fe200078e00ff */
[----:B------:R-:W-:Y:S02]  /*7360*/  LOP3.LUT R6, R17, UR48, R6, 0x96, !PT ;  /* 0x0000003011067c12 */ /* 0x000fe4000f8e9606 */
[----:B------:R4:W3:Y:S01]  /*7370*/  MUFU.EX2 R183, R13 ;  /* 0x0000000d00b77308 */ /* 0x0008e20000000800 */
[----:B------:R-:W-:Y:S01]  /*7380*/  FFMA.FTZ R0, R30, UR12, -R0 ;  /* 0x0000000c1e007c23 */ /* 0x000fe20008010800 */
[----:B------:R-:W-:Y:S01]  /*7390*/  IMAD.WIDE.U32 R8, R8, -0x2daee0ad, RZ ;  /* 0xd2511f5308087825 */ /* 0x000fe200078e00ff */
[----:B------:R-:W-:Y:S03]  /*73a0*/  LOP3.LUT R22, R11, UR48, R22, 0x96, !PT ;  /* 0x000000300b167c12 */ /* 0x000fe6000f8e9616 */
[----:B--2---:R-:W-:Y:S01]  /*73b0*/  IMAD.WIDE.U32 R6, R6, -0x326172a9, RZ ;  /* 0xcd9e8d5706067825 */ /* 0x004fe200078e00ff */
[----:B------:R-:W-:Y:S03]  /*73c0*/  LOP3.LUT R11, R9, UR50, R16, 0x96, !PT ;  /* 0x00000032090b7c12 */ /* 0x000fe6000f8e9610 */
[----:B------:R2:W3:Y:S01]  /*73d0*/  MUFU.EX2 R188, R21 ;  /* 0x0000001500bc7308 */ /* 0x0004e20000000800 */
[----:B------:R-:W-:Y:S01]  /*73e0*/  SHF.R.U32.HI R14, RZ, 0x18, R8 ;  /* 0x00000018ff0e7819 */ /* 0x000fe20000011608 */
[----:B------:R-:W-:Y:S01]  /*73f0*/  IMAD.WIDE.U32 R4, R4, -0x2daee0ad, RZ ;  /* 0xd2511f5304047825 */ /* 0x000fe200078e00ff */
[----:B------:R-:W-:Y:S02]  /*7400*/  LOP3.LUT R16, R6, 0xff, RZ, 0xc0, !PT ;  /* 0x000000ff06107812 */ /* 0x000fe400078ec0ff */
[--C-:B------:R-:W-:Y:S02]  /*7410*/  SHF.R.U32.HI R15, RZ, 0x18, R6.reuse ;  /* 0x00000018ff0f7819 */ /* 0x100fe40000011606 */
[----:B------:R-:W-:Y:S03]  /*7420*/  ISETP.LE.U32.AND P5, PT, R16, UR13, PT ;  /* 0x0000000d10007c0c */ /* 0x000fe6000bfa3070 */
[----:B------:R-:W3:Y:S01]  /*7430*/  MUFU.EX2 R180, R0 ;  /* 0x0000000000b47308 */ /* 0x000ee20000000800 */
[----:B----4-:R-:W-:Y:S02]  /*7440*/  LOP3.LUT R13, R8, 0xff, RZ, 0xc0, !PT ;  /* 0x000000ff080d7812 */ /* 0x010fe400078ec0ff */
[----:B------:R-:W-:Y:S02]  /*7450*/  SHF.R.U32.HI R17, RZ, 0x10, R6 ;  /* 0x00000010ff117819 */ /* 0x000fe40000011606 */
[----:B------:R-:W-:Y:S02]  /*7460*/  LOP3.LUT R19, R6, 0xffff, RZ, 0xc0, !PT ;  /* 0x0000ffff06137812 */ /* 0x000fe400078ec0ff */
[----:B------:R-:W-:Y:S02]  /*7470*/  LOP3.LUT R12, R7, UR49, R12, 0x96, !PT ;  /* 0x00000031070c7c12 */ /* 0x000fe4000f8e960c */
[----:B------:R-:W-:Y:S02]  /*7480*/  ISETP.LE.U32.AND P6, PT, R15, UR13, PT ;  /* 0x0000000d0f007c0c */ /* 0x000fe4000bfc3070 */
[----:B--2---:R-:W-:Y:S01]  /*7490*/  SHF.R.U32.HI R21, RZ, 0x10, R4 ;  /* 0x00000010ff157819 */ /* 0x004fe20000011604 */
[----:B------:R-:W-:Y:S01]  /*74a0*/  @!P5 FADD.FTZ R203, -R203, -RZ ;  /* 0x800000ffcbcbd221 */ /* 0x000fe20000010100 */
[C---:B------:R-:W-:Y:S02]  /*74b0*/  LOP3.LUT R24, R4.reuse, 0xffff, RZ, 0xc0, !PT ;  /* 0x0000ffff04187812 */ /* 0x040fe400078ec0ff */
[----:B------:R-:W-:Y:S02]  /*74c0*/  LOP3.LUT R10, R5, UR50, R10, 0x96, !PT ;  /* 0x00000032050a7c12 */ /* 0x000fe4000f8e960a */
[----:B------:R-:W-:Y:S02]  /*74d0*/  LOP3.LUT R7, R4, 0xff, RZ, 0xc0, !PT ;  /* 0x000000ff04077812 */ /* 0x000fe400078ec0ff */
[----:B------:R-:W-:Y:S01]  /*74e0*/  SHF.R.U32.HI R6, RZ, 0x18, R4 ;  /* 0x00000018ff067819 */ /* 0x000fe20000011604 */
[----:B------:R-:W-:Y:S01]  /*74f0*/  IMAD.WIDE.U32 R4, R22, -0x326172a9, RZ ;  /* 0xcd9e8d5716047825 */ /* 0x000fe200078e00ff */
[----:B------:R-:W-:Y:S02]  /*7500*/  ISETP.LE.U32.AND P4, PT, R13, UR13, PT ;  /* 0x0000000d0d007c0c */ /* 0x000fe4000bf83070 */
[----:B------:R-:W-:Y:S01]  /*7510*/  SHF.R.U32.HI R18, RZ, 0x10, R8 ;  /* 0x00000010ff127819 */ /* 0x000fe20000011608 */
[----:B------:R-:W-:Y:S01]  /*7520*/  @!P6 FADD.FTZ R225, -R225, -RZ ;  /* 0x800000ffe1e1e221 */ /* 0x000fe20000010100 */
[----:B------:R-:W-:Y:S02]  /*7530*/  LOP3.LUT R23, R8, 0xffff, RZ, 0xc0, !PT ;  /* 0x0000ffff08177812 */ /* 0x000fe400078ec0ff */
[----:B------:R-:W-:Y:S02]  /*7540*/  ISETP.LE.U32.AND P1, PT, R7, UR13, PT ;  /* 0x0000000d07007c0c */ /* 0x000fe4000bf23070 */
[----:B------:R-:W-:Y:S02]  /*7550*/  ISETP.LE.U32.AND P0, PT, R6, UR13, PT ;  /* 0x0000000d06007c0c */ /* 0x000fe4000bf03070 */
[C---:B------:R-:W-:Y:S02]  /*7560*/  LOP3.LUT R6, R4.reuse, 0xff, RZ, 0xc0, !PT ;  /* 0x000000ff04067812 */ /* 0x040fe400078ec0ff */
[--C-:B------:R-:W-:Y:S01]  /*7570*/  SHF.R.U32.HI R7, RZ, 0x18, R4.reuse ;  /* 0x00000018ff077819 */ /* 0x100fe20000011604 */
[----:B------:R-:W-:Y:S01]  /*7580*/  @!P4 FADD.FTZ R229, -R229, -RZ ;  /* 0x800000ffe5e5c221 */ /* 0x000fe20000010100 */
[----:B------:R-:W-:Y:S02]  /*7590*/  SHF.R.U32.HI R8, RZ, 0x10, R4 ;  /* 0x00000010ff087819 */ /* 0x000fe40000011604 */
[----:B------:R-:W-:Y:S02]  /*75a0*/  LOP3.LUT R9, R4, 0xffff, RZ, 0xc0, !PT ;  /* 0x0000ffff04097812 */ /* 0x000fe400078ec0ff */
[----:B------:R-:W-:Y:S01]  /*75b0*/  SHF.R.U32.HI R4, RZ, 0x18, R12 ;  /* 0x00000018ff047819 */ /* 0x000fe2000001160c */
[----:B------:R-:W-:Y:S01]  /*75c0*/  @!P1 FADD.FTZ R226, -R226, -RZ ;  /* 0x800000ffe2e29221 */ /* 0x000fe20000010100 */
[----:B------:R-:W-:Y:S01]  /*75d0*/  LOP3.LUT R3, R5, UR49, R20, 0x96, !PT ;  /* 0x0000003105037c12 */ /* 0x000fe2000f8e9614 */
[----:B------:R-:W-:Y:S01]  /*75e0*/  @!P0 FADD.FTZ R227, -R227, -RZ ;  /* 0x800000ffe3e38221 */ /* 0x000fe20000010100 */
[----:B------:R-:W-:Y:S02]  /*75f0*/  ISETP.LE.U32.AND P3, PT, R14, UR13, PT ;  /* 0x0000000d0e007c0c */ /* 0x000fe4000bf63070 */
[----:B------:R-:W-:Y:S02]  /*7600*/  LOP3.LUT R5, R12, 0xff, RZ, 0xc0, !PT ;  /* 0x000000ff0c057812 */ /* 0x000fe400078ec0ff */
[----:B------:R-:W-:Y:S02]  /*7610*/  ISETP.LE.U32.AND P5, PT, R4, UR13, PT ;  /* 0x0000000d04007c0c */ /* 0x000fe4000bfa3070 */
[----:B------:R-:W-:Y:S02]  /*7620*/  LOP3.LUT R4, R17, 0xff, RZ, 0xc0, !PT ;  /* 0x000000ff11047812 */ /* 0x000fe400078ec0ff */
[----:B------:R-:W-:Y:S02]  /*7630*/  ISETP.LE.U32.AND P6, PT, R5, UR13, PT ;  /* 0x0000000d05007c0c */ /* 0x000fe4000bfc3070 */
[----:B------:R-:W-:Y:S02]  /*7640*/  ISETP.LE.U32.AND P4, PT, R4, UR13, PT ;  /* 0x0000000d04007c0c */ /* 0x000fe4000bf83070 */
[----:B------:R-:W-:Y:S01]  /*7650*/  LOP3.LUT R4, R11, 0xff, RZ, 0xc0, !PT ;  /* 0x000000ff0b047812 */ /* 0x000fe200078ec0ff */
[----:B------:R-:W-:Y:S01]  /*7660*/  @!P3 FADD.FTZ R228, -R228, -RZ ;  /* 0x800000ffe4e4b221 */ /* 0x000fe20000010100 */
[----:B------:R-:W-:Y:S02]  /*7670*/  ISETP.LE.U32.AND P3, PT, R6, UR13, PT ;  /* 0x0000000d06007c0c */ /* 0x000fe4000bf63070 */
[----:B------:R-:W-:Y:S01]  /*7680*/  ISETP.LE.U32.AND P0, PT, R4, UR13, PT ;  /* 0x0000000d04007c0c */ /* 0x000fe2000bf03070 */
[----:B------:R-:W-:Y:S01]  /*7690*/  @!P5 FADD.FTZ R195, -R195, -RZ ;  /* 0x800000ffc3c3d221 */ /* 0x000fe20000010100 */
[----:B------:R-:W-:Y:S02]  /*76a0*/  SHF.R.U32.HI R4, RZ, 0x18, R11 ;  /* 0x00000018ff047819 */ /* 0x000fe4000001160b */
[----:B------:R-:W-:Y:S01]  /*76b0*/  LOP3.LUT R5, R18, 0xff, RZ, 0xc0, !PT ;  /* 0x000000ff12057812 */ /* 0x000fe200078ec0ff */
[----:B------:R-:W-:Y:S01]  /*76c0*/  @!P6 FADD.FTZ R193, -R193, -RZ ;  /* 0x800000ffc1c1e221 */ /* 0x000fe20000010100 */
[----:B------:R-:W-:Y:S01]  /*76d0*/  ISETP.LE.U32.AND P5, PT, R4, UR13, PT ;  /* 0x0000000d04007c0c */ /* 0x000fe2000bfa3070 */
[----:B------:R-:W-:Y:S01]  /*76e0*/  @!P4 FADD.FTZ R202, -R202, -RZ ;  /* 0x800000ffcacac221 */ /* 0x000fe20000010100 */
[----:B------:R-:W-:Y:S02]  /*76f0*/  LOP3.LUT R4, R10, 0xff, RZ, 0xc0, !PT ;  /* 0x000000ff0a047812 */ /* 0x000fe400078ec0ff */
[----:B------:R-:W-:Y:S01]  /*7700*/  ISETP.LE.U32.AND P6, PT, R5, UR13, PT ;  /* 0x0000000d05007c0c */ /* 0x000fe2000bfc3070 */
[----:B-1----:R-:W-:Y:S01]  /*7710*/  @!P3 FADD.FTZ R197, -R197, -RZ ;  /* 0x800000ffc5c5b221 */ /* 0x002fe20000010100 */
[----:B------:R-:W-:Y:S01]  /*7720*/  SHF.R.U32.HI R5, RZ, 0x10, R12 ;  /* 0x00000010ff057819 */ /* 0x000fe2000001160c */
[----:B------:R-:W-:Y:S01]  /*7730*/  @!P0 FADD.FTZ R200, -R200, -RZ ;  /* 0x800000ffc8c88221 */ /* 0x000fe20000010100 */
[----:B------:R-:W-:Y:S02]  /*7740*/  ISETP.LE.U32.AND P4, PT, R4, UR13, PT ;  /* 0x0000000d04007c0c */ /* 0x000fe4000bf83070 */
[----:B------:R-:W-:Y:S02]  /*7750*/  SHF.R.U32.HI R4, RZ, 0x8, R19 ;  /* 0x00000008ff047819 */ /* 0x000fe40000011613 */
[----:B------:R-:W-:Y:S01]  /*7760*/  LOP3.LUT R5, R5, 0xff, RZ, 0xc0, !PT ;  /* 0x000000ff05057812 */ /* 0x000fe200078ec0ff */
[----:B------:R-:W-:Y:S01]  /*7770*/  @!P5 FADD.FTZ R198, -R198, -RZ ;  /* 0x800000ffc6c6d221 */ /* 0x000fe20000010100 */
[----:B------:R-:W-:Y:S02]  /*7780*/  LOP3.LUT R4, R4, 0xffff, RZ, 0xc0, !PT ;  /* 0x0000ffff04047812 */ /* 0x000fe400078ec0ff */
[----:B------:R-:W-:Y:S01]  /*7790*/  ISETP.LE.U32.AND P3, PT, R5, UR13, PT ;  /* 0x0000000d05007c0c */ /* 0x000fe2000bf63070 */
[----:B---3--:R-:W-:Y:S01]  /*77a0*/  @!P6 FADD.FTZ R201, -R201, -RZ ;  /* 0x800000ffc9c9e221 */ /* 0x008fe20000010100 */
[----:B------:R-:W-:Y:S02]  /*77b0*/  ISETP.LE.U32.AND P0, PT, R4, UR13, PT ;  /* 0x0000000d04007c0c */ /* 0x000fe4000bf03070 */
[----:B------:R-:W-:Y:S01]  /*77c0*/  LOP3.LUT R4, R3, 0xff, RZ, 0xc0, !PT ;  /* 0x000000ff03047812 */ /* 0x000fe200078ec0ff */
[----:B------:R-:W-:Y:S01]  /*77d0*/  @!P4 FADD.FTZ R189, -R189, -RZ ;  /* 0x800000ffbdbdc221 */ /* 0x000fe20000010100 */
[----:B------:R-:W-:Y:S02]  /*77e0*/  SHF.R.U32.HI R5, RZ, 0x18, R3 ;  /* 0x00000018ff057819 */ /* 0x000fe40000011603 */
[----:B------:R-:W-:Y:S02]  /*77f0*/  ISETP.LE.U32.AND P5, PT, R4, UR13, PT ;  /* 0x0000000d04007c0c */ /* 0x000fe4000bfa3070 */
[----:B------:R-:W-:Y:S02]  /*7800*/  ISETP.LE.U32.AND P1, PT, R7, UR13, PT ;  /* 0x0000000d07007c0c */ /* 0x000fe4000bf23070 */
[----:B------:R-:W-:Y:S01]  /*7810*/  LOP3.LUT R4, R8, 0xff, RZ, 0xc0, !PT ;  /* 0x000000ff08047812 */ /* 0x000fe200078ec0ff */
[----:B------:R-:W-:Y:S01]  /*7820*/  @!P3 FADD.FTZ R184, -R184, -RZ ;  /* 0x800000ffb8b8b221 */ /* 0x000fe20000010100 */
[----:B------:R-:W-:Y:S01]  /*7830*/  ISETP.LE.U32.AND P6, PT, R5, UR13, PT ;  /* 0x0000000d05007c0c */ /* 0x000fe2000bfc3070 */
[----:B------:R-:W-:Y:S01]  /*7840*/  @!P0 FADD.FTZ R192, -R192, -RZ ;  /* 0x800000ffc0c08221 */ /* 0x000fe20000010100 */
[----:B------:R-:W-:Y:S02]  /*7850*/  SHF.R.U32.HI R5, RZ, 0x10, R11 ;  /* 0x00000010ff057819 */ /* 0x000fe4000001160b */
[----:B------:R-:W-:Y:S02]  /*7860*/  ISETP.LE.U32.AND P3, PT, R4, UR13, PT ;  /* 0x0000000d04007c0c */ /* 0x000fe4000bf63070 */
[----:B------:R-:W-:Y:S01]  /*7870*/  LOP3.LUT R4, R5, 0xff, RZ, 0xc0, !PT ;  /* 0x000000ff05047812 */ /* 0x000fe200078ec0ff */
[----:B------:R-:W-:Y:S01]  /*7880*/  @!P5 FADD.FTZ R187, -R187, -RZ ;  /* 0x800000ffbbbbd221 */ /* 0x000fe20000010100 */
[----:B------:R-:W-:Y:S01]  /*7890*/  LOP3.LUT R12, R12, 0xffff, RZ, 0xc0, !PT ;  /* 0x0000ffff0c0c7812 */ /* 0x000fe200078ec0ff */
[----:B------:R-:W-:Y:S01]  /*78a0*/  @!P1 FADD.FTZ R196, -R196, -RZ ;  /* 0x800000ffc4c49221 */ /* 0x000fe20000010100 */
[----:B------:R-:W-:Y:S02]  /*78b0*/  ISETP.LE.U32.AND P0, PT, R4, UR13, PT ;  /* 0x0000000d04007c0c */ /* 0x000fe4000bf03070 */
[----:B------:R-:W-:Y:S01]  /*78c0*/  SHF.R.U32.HI R5, RZ, 0x8, R23 ;  /* 0x00000008ff057819 */ /* 0x000fe20000011617 */
[----:B------:R-:W-:Y:S01]  /*78d0*/  @!P6 FADD.FTZ R183, -R183, -RZ ;  /* 0x800000ffb7b7e221 */ /* 0x000fe20000010100 */
[----:B------:R-:W-:Y:S02]  /*78e0*/  SHF.R.U32.HI R6, RZ, 0x18, R10 ;  /* 0x00000018ff067819 */ /* 0x000fe4000001160a */
[----:B------:R-:W-:Y:S01]  /*78f0*/  SHF.R.U32.HI R4, RZ, 0x8, R12 ;  /* 0x00000008ff047819 */ /* 0x000fe2000001160c */
[----:B------:R-:W-:Y:S01]  /*7900*/  @!P3 FADD.FTZ R188, -R188, -RZ ;  /* 0x800000ffbcbcb221 */ /* 0x000fe20000010100 */
[----:B------:R-:W-:Y:S02]  /*7910*/  ISETP.LE.U32.AND P1, PT, R6, UR13, PT ;  /* 0x0000000d06007c0c */ /* 0x000fe4000bf23070 */
[----:B------:R-:W-:Y:S02]  /*7920*/  LOP3.LUT R5, R5, 0xffff, RZ, 0xc0, !PT ;  /* 0x0000ffff05057812 */ /* 0x000fe400078ec0ff */
[----:B------:R-:W-:Y:S01]  /*7930*/  LOP3.LUT R4, R4, 0xffff, RZ, 0xc0, !PT ;  /* 0x0000ffff04047812 */ /* 0x000fe200078ec0ff */
[----:B------:R-:W-:Y:S01]  /*7940*/  @!P0 FADD.FTZ R191, -R191, -RZ ;  /* 0x800000ffbfbf8221 */ /* 0x000fe20000010100 */
[----:B------:R-:W-:Y:S02]  /*7950*/  SHF.R.U32.HI R6, RZ, 0x10, R3 ;  /* 0x00000010ff067819 */ /* 0x000fe40000011603 */
[----:B------:R-:W-:Y:S02]  /*7960*/  ISETP.LE.U32.AND P5, PT, R5, UR13, PT ;  /* 0x0000000d05007c0c */ /* 0x000fe4000bfa3070 */
[----:B------:R-:W-:Y:S02]  /*7970*/  ISETP.LE.U32.AND P6, PT, R4, UR13, PT ;  /* 0x0000000d04007c0c */ /* 0x000fe4000bfc3070 */
[----:B------:R-:W-:Y:S01]  /*7980*/  LOP3.LUT R5, R6, 0xff, RZ, 0xc0, !PT ;  /* 0x000000ff06057812 */ /* 0x000fe200078ec0ff */
[----:B------:R-:W-:Y:S01]  /*7990*/  @!P1 FADD.FTZ R186, -R186, -RZ ;  /* 0x800000ffbaba9221 */ /* 0x000fe20000010100 */
[----:B------:R-:W-:Y:S02]  /*79a0*/  SHF.R.U32.HI R4, RZ, 0x8, R9 ;  /* 0x00000008ff047819 */ /* 0x000fe40000011609 */
[----:B------:R-:W-:Y:S02]  /*79b0*/  LOP3.LUT R3, R3, 0xffff, RZ, 0xc0, !PT ;  /* 0x0000ffff03037812 */ /* 0x000fe400078ec0ff */
[----:B------:R-:W-:Y:S02]  /*79c0*/  ISETP.LE.U32.AND P3, PT, R5, UR13, PT ;  /* 0x0000000d05007c0c */ /* 0x000fe4000bf63070 */
[----:B------:R-:W-:Y:S01]  /*79d0*/  LOP3.LUT R4, R4, 0xffff, RZ, 0xc0, !PT ;  /* 0x0000ffff04047812 */ /* 0x000fe200078ec0ff */
[----:B------:R-:W-:Y:S01]  /*79e0*/  @!P5 FADD.FTZ R194, -R194, -RZ ;  /* 0x800000ffc2c2d221 */ /* 0x000fe20000010100 */
[----:B------:R-:W-:Y:S01]  /*79f0*/  SHF.R.U32.HI R3, RZ, 0x8, R3 ;  /* 0x00000008ff037819 */ /* 0x000fe20000011603 */
[----:B------:R-:W-:Y:S01]  /*7a00*/  @!P6 FADD.FTZ R176, -R176, -RZ ;  /* 0x800000ffb0b0e221 */ /* 0x000fe20000010100 */
[----:B------:R-:W-:Y:S02]  /*7a10*/  ISETP.LE.U32.AND P0, PT, R4, UR13, PT ;  /* 0x0000000d04007c0c */ /* 0x000fe4000bf03070 */
[----:B------:R-:W-:Y:S02]  /*7a20*/  LOP3.LUT R3, R3, 0xffff, RZ, 0xc0, !PT ;  /* 0x0000ffff03037812 */ /* 0x000fe400078ec0ff */
[----:B------:R-:W-:Y:S02]  /*7a30*/  SHF.R.U32.HI R4, RZ, 0x10, R10 ;  /* 0x00000010ff047819 */ /* 0x000fe4000001160a */
[----:B------:R-:W-:Y:S01]  /*7a40*/  ISETP.LE.U32.AND P6, PT, R3, UR13, PT ;  /* 0x0000000d03007c0c */ /* 0x000fe2000bfc3070 */
[----:B------:R-:W-:Y:S01]  /*7a50*/  @!P3 FADD.FTZ R178, -R178, -RZ ;  /* 0x800000ffb2b2b221 */ /* 0x000fe20000010100 */
[----:B------:R-:W-:Y:S02]  /*7a60*/  LOP3.LUT R3, R21, 0xff, RZ, 0xc0, !PT ;  /* 0x000000ff15037812 */ /* 0x000fe400078ec0ff */
[----:B------:R-:W-:Y:S02]  /*7a70*/  LOP3.LUT R4, R4, 0xff, RZ, 0xc0, !PT ;  /* 0x000000ff04047812 */ /* 0x000fe400078ec0ff */
[----:B------:R-:W-:Y:S01]  /*7a80*/  ISETP.LE.U32.AND P3, PT, R3, UR13, PT ;  /* 0x0000000d03007c0c */ /* 0x000fe2000bf63070 */
[----:B------:R-:W-:Y:S01]  /*7a90*/  @!P0 FADD.FTZ R179, -R179, -RZ ;  /* 0x800000ffb3b38221 */ /* 0x000fe20000010100 */
[----:B------:R-:W-:Y:S02]  /*7aa0*/  SHF.R.U32.HI R3, RZ, 0x8, R24 ;  /* 0x00000008ff037819 */ /* 0x000fe40000011618 */
[----:B------:R-:W-:Y:S02]  /*7ab0*/  ISETP.LE.U32.AND P0, PT, R4, UR13, PT ;  /* 0x0000000d04007c0c */ /* 0x000fe4000bf03070 */
[----:B------:R-:W-:Y:S01]  /*7ac0*/  LOP3.LUT R4, R3, 0xffff, RZ, 0xc0, !PT ;  /* 0x0000ffff03047812 */ /* 0x000fe200078ec0ff */
[----:B------:R-:W-:Y:S01]  /*7ad0*/  @!P6 FADD.FTZ R177, -R177, -RZ ;  /* 0x800000ffb1b1e221 */ /* 0x000fe20000010100 */
[----:B------:R-:W-:Y:S02]  /*7ae0*/  F2FP.RELU.F16.F32.PACK_AB R3, R195, R184 ;  /* 0x000000b8c303723e */ /* 0x000fe400000008ff */
[----:B------:R-:W-:Y:S02]  /*7af0*/  LOP3.LUT R11, R11, 0xffff, RZ, 0xc0, !PT ;  /* 0x0000ffff0b0b7812 */ /* 0x000fe400078ec0ff */
[----:B------:R-:W-:Y:S01]  /*7b00*/  F2FP.RELU.F16.F32.PACK_AB R6, R176, R193 ;  /* 0x000000c1b006723e */ /* 0x000fe200000008ff */
[----:B------:R1:W-:Y:S01]  /*7b10*/  STS [R232+0x20400], R3 ;  /* 0x02040003e8007388 */ /* 0x0003e20000000800 */
[----:B------:R-:W-:Y:S01]  /*7b20*/  SHF.R.U32.HI R5, RZ, 0x8, R11 ;  /* 0x00000008ff057819 */ /* 0x000fe2000001160b */
[----:B------:R-:W-:Y:S01]  /*7b30*/  @!P3 FADD.FTZ R180, -R180, -RZ ;  /* 0x800000ffb4b4b221 */ /* 0x000fe20000010100 */
[----:B------:R-:W-:Y:S01]  /*7b40*/  F2FP.RELU.F16.F32.PACK_AB R2, R225, R202 ;  /* 0x000000cae102723e */ /* 0x000fe200000008ff */
[----:B------:R-:W-:Y:S01]  /*7b50*/  STS [R232+0x20000], R6 ;  /* 0x02000006e8007388 */ /* 0x000fe20000000800 */
[----:B------:R-:W-:Y:S01]  /*7b60*/  LOP3.LUT R5, R5, 0xffff, RZ, 0xc0, !PT ;  /* 0x0000ffff05057812 */ /* 0x000fe200078ec0ff */
[----:B------:R-:W-:Y:S01]  /*7b70*/  @!P0 FADD.FTZ R181, -R181, -RZ ;  /* 0x800000ffb5b58221 */ /* 0x000fe20000010100 */
[----:B------:R-:W-:Y:S01]  /*7b80*/  F2FP.RELU.F16.F32.PACK_AB R0, R194, R229 ;  /* 0x000000e5c200723e */ /* 0x000fe200000008ff */
[----:B------:R2:W-:Y:S01]  /*7b90*/  STS [R235+0x20400], R2 ;  /* 0x02040002eb007388 */ /* 0x0005e20000000800 */
[----:B------:R-:W-:Y:S02]  /*7ba0*/  ISETP.LE.U32.AND P5, PT, R5, UR13, PT ;  /* 0x0000000d05007c0c */ /* 0x000fe4000bfa3070 */
[----:B------:R-:W-:Y:S02]  /*7bb0*/  LOP3.LUT R5, R10, 0xffff, RZ, 0xc0, !PT ;  /* 0x0000ffff0a057812 */ /* 0x000fe400078ec0ff */
[----:B------:R-:W-:Y:S02]  /*7bc0*/  FSETP.GE.FTZ.AND P3, PT, R193, RZ, PT ;  /* 0x000000ffc100720b */ /* 0x000fe40003f76000 */
[----:B------:R-:W-:Y:S02]  /*7bd0*/  SHF.R.U32.HI R5, RZ, 0x8, R5 ;  /* 0x00000008ff057819 */ /* 0x000fe40000011605 */
[----:B------:R-:W-:Y:S02]  /*7be0*/  FSETP.GE.FTZ.AND P1, PT, R176, RZ, PT ;  /* 0x000000ffb000720b */ /* 0x000fe40003f36000 */
[----:B------:R-:W-:Y:S02]  /*7bf0*/  LOP3.LUT R5, R5, 0xffff, RZ, 0xc0, !PT ;  /* 0x0000ffff05057812 */ /* 0x000fe400078ec0ff */
[----:B------:R-:W-:Y:S01]  /*7c00*/  FSETP.GE.FTZ.AND P0, PT, R184, RZ, PT ;  /* 0x000000ffb800720b */ /* 0x000fe20003f16000 */
[----:B------:R-:W-:Y:S01]  /*7c10*/  @!P5 FADD.FTZ R190, -R190, -RZ ;  /* 0x800000ffbebed221 */ /* 0x000fe20000010100 */
[----:B------:R-:W-:Y:S02]  /*7c20*/  ISETP.LE.U32.AND P5, PT, R4, UR13, PT ;  /* 0x0000000d04007c0c */ /* 0x000fe4000bfa3070 */
[----:B-1----:R-:W-:Y:S02]  /*7c30*/  F2FP.RELU.F16.F32.PACK_AB R3, R192, R203 ;  /* 0x000000cbc003723e */ /* 0x002fe400000008ff */
[----:B------:R-:W-:Y:S02]  /*7c40*/  ISETP.LE.U32.AND P6, PT, R5, UR13, PT ;  /* 0x0000000d05007c0c */ /* 0x000fe4000bfc3070 */
[----:B------:R-:W-:Y:S01]  /*7c50*/  F2FP.RELU.F16.F32.PACK_AB R5, R177, R187 ;  /* 0x000000bbb105723e */ /* 0x000fe200000008ff */
[----:B------:R1:W-:Y:S01]  /*7c60*/  STS [R235+0x20000], R3 ;  /* 0x02000003eb007388 */ /* 0x0003e20000000800 */
[----:B------:R-:W-:Y:S02]  /*7c70*/  F2FP.RELU.F16.F32.PACK_AB R4, R183, R178 ;  /* 0x000000b2b704723e */ /* 0x000fe400000008ff */
[----:B--2---:R-:W-:Y:S01]  /*7c80*/  F2FP.RELU.F16.F32.PACK_AB R2, R198, R191 ;  /* 0x000000bfc602723e */ /* 0x004fe200000008ff */
[----:B------:R2:W-:Y:S01]  /*7c90*/  STS [R232+0x21000], R5 ;  /* 0x02100005e8007388 */ /* 0x0005e20000000800 */
[----:B------:R-:W-:Y:S01]  /*7ca0*/  FSETP.GE.FTZ.AND P4, PT, R187, RZ, PT ;  /* 0x000000ffbb00720b */ /* 0x000fe20003f96000 */
[----:B------:R-:W-:Y:S02]  /*7cb0*/  @!P5 FADD.FTZ R185, -R185, -RZ ;  /* 0x800000ffb9b9d221 */ /* 0x000fe40000010100 */
        /* <DEDUP_REMOVED lines=23> */
[--C-:B------:R-:W-:Y:S07]  /*7e30*/  IMAD.IADD R204, R208, 0x1, R0.reuse ;  /* 0x00000001d0cc7824 */ /* 0x100fee00078e0200 */
[----:B------:R-:W1:Y:S01]  /*7e40*/  LDSM.16.M88.4 R32, [R0+0x8000] ;  /* 0x008000000020783b */ /* 0x000e620000000200 */
[----:B--2---:R-:W-:Y:S07]  /*7e50*/  IMAD.IADD R2, R214, 0x1, R0 ;  /* 0x00000001d6027824 */ /* 0x004fee00078e0200 */
[----:B------:R-:W2:Y:S01]  /*7e60*/  LDSM.16.M88.4 R28, [R0+0x9000] ;  /* 0x00900000001c783b */ /* 0x000ea20000000200 */
[----:B------:R-:W-:Y:S07]  /*7e70*/  IMAD.IADD R3, R208, 0x1, R2 ;  /* 0x00000001d0037824 */ /* 0x000fee00078e0202 */
        /* <DEDUP_REMOVED lines=78> */
[-C--:B------:R-:W-:Y:S06]  /*8360*/  HMMA.16816.F32 R28, R172, R170.reuse, R28 ;  /* 0x000000aaac1c723c */ /* 0x080fec000000181c */
[----:B------:R-:W-:Y:S01]  /*8370*/  HMMA.16816.F32 R32, R164, R170, R32 ;  /* 0x000000aaa420723c */ /* 0x000fe20000001820 */
[----:B------:R-:W-:Y:S08]  /*8380*/  LDSM.16.M88.4 R164, [R3+0xa000] ;  /* 0x00a0000003a4783b */ /* 0x000ff00000000200 */
[----:B------:R-:W1:Y:S02]  /*8390*/  LDSM.16.M88.4 R168, [R212+0x18000] ;  /* 0x01800000d4a8783b */ /* 0x000e640000000200 */
[-C--:B-1----:R-:W-:Y:S11]  /*83a0*/  HMMA.16816.F32 R4, R164, R168.reuse, R4 ;  /* 0x000000a8a404723c */ /* 0x082ff60000001804 */
[----:B------:R-:W-:Y:S11]  /*83b0*/  @!UPT UIADD3 URZ, URZ, URZ, URZ ;  /* 0x0000003f3f3ff290 */ /* 0x000ff6000fffe03f */
[----:B------:R-:W-:Y:S02]  /*83c0*/  @!UPT UIADD3 URZ, URZ, URZ, URZ ;  /* 0x0000003f3f3ff290 */ /* 0x000fe4000fffe03f */
[C---:B-----5:R-:W-:Y:S01]  /*83d0*/  FADD.FTZ R172, -R222.reuse, R4 ;  /* 0x00000004deac7221 */ /* 0x060fe20000010100 */
[C---:B------:R-:W-:Y:S01]  /*83e0*/  FADD.FTZ R4, -R221.reuse, R6 ;  /* 0x00000006dd047221 */ /* 0x040fe20000010100 */
        /* <DEDUP_REMOVED lines=11> */
[----:B------:R-:W-:Y:S02]  /*84a0*/  FSEL R176, R7, R221, P0 ;  /* 0x000000dd07b07208 */ /* 0x000fe40000000000 */
[----:B------:R-:W-:Y:S02]  /*84b0*/  FSETP.GE.FTZ.AND P0, PT, R183, RZ, PT ;  /* 0x000000ffb700720b */ /* 0x000fe40003f16000 */
[----:B------:R-:W-:Y:S01]  /*84c0*/  FSETP.GE.FTZ.AND P1, PT, R178, RZ, PT ;  /* 0x000000ffb200720b */ /* 0x000fe20003f36000 */
[----:B------:R-:W-:Y:S05]  /*84d0*/  FMUL.FTZ R176, R195, R176 ;  /* 0x000000b0c3b07220 */ /* 0x000fea0000410000 */
[----:B------:R-:W-:Y:S01]  /*84e0*/  F2FP.F16.F32.PACK_AB R176, R176, R184 ;  /* 0x000000b8b0b0723e */ /* 0x000fe200000000ff */
[C---:B-1----:R-:W-:Y:S06]  /*84f0*/  HMMA.16816.F32 R8, R172.reuse, R168, R8 ;  /* 0x000000a8ac08723c */ /* 0x042fec0000001808 */
[-C--:B------:R-:W-:Y:S06]  /*8500*/  HMMA.16816.F32 R12, R172, R170.reuse, R12 ;  /* 0x000000aaac0c723c */ /* 0x080fec000000180c */
[C---:B------:R-:W-:Y:S01]  /*8510*/  HMMA.16816.F32 R16, R164.reuse, R170, R16 ;  /* 0x000000aaa410723c */ /* 0x040fe20000001810 */
[----:B------:R-:W1:Y:S11]  /*8520*/  LDSM.16.M88.4 R168, [R212+0x18800] ;  /* 0x01880000d4a8783b */ /* 0x000e760000000200 */
[C---:B------:R-:W-:Y:S01]  /*8530*/  FADD.FTZ R4, -R217.reuse, R11 ;  /* 0x0000000bd9047221 */ /* 0x040fe20000010100 */
[C---:B------:R-:W-:Y:S01]  /*8540*/  FADD.FTZ R7, -R220.reuse, R8 ;  /* 0x00000008dc077221 */ /* 0x040fe20000010100 */
[----:B------:R-:W-:Y:S01]  /*8550*/  FADD.FTZ R6, -R220, R9 ;  /* 0x00000009dc067221 */ /* 0x000fe20000010100 */
[C---:B------:R-:W-:Y:S02]  /*8560*/  FADD.FTZ R5, -R217.reuse, R10 ;  /* 0x0000000ad9057221 */ /* 0x040fe40000010100 */
[----:B------:R-:W-:Y:S01]  /*8570*/  FSEL R4, R4, R217, P0 ;  /* 0x000000d904047208 */ /* 0x000fe20000000000 */
        /* <DEDUP_REMOVED lines=24> */
[-C--:B-1----:R-:W-:Y:S03]  /*8700*/  HMMA.16816.F32 R20, R164, R168.reuse, R20 ;  /* 0x000000a8a414723c */ /* 0x082fe60000001814 */
[----:B------:R-:W-:Y:S01]  /*8710*/  FSETP.GE.FTZ.AND P3, PT, R192, RZ, PT ;  /* 0x000000ffc000720b */ /* 0x000fe20003f76000 */
[----:B------:R-:W-:Y:S01]  /*8720*/  FMUL.FTZ R178, R178, R5 ;  /* 0x00000005b2b27220 */ /* 0x000fe20000410000 */
[----:B------:R-:W-:Y:S01]  /*8730*/  FSEL R4, R19, R221, P0 ;  /* 0x000000dd13047208 */ /* 0x000fe20000000000 */
[C---:B------:R-:W-:Y:S04]  /*8740*/  HMMA.16816.F32 R24, R172.reuse, R168, R24 ;  /* 0x000000a8ac18723c */ /* 0x040fe80000001818 */
[----:B------:R-:W-:Y:S01]  /*8750*/  FSETP.GE.FTZ.AND P0, PT, R198, RZ, PT ;  /* 0x000000ffc600720b */ /* 0x000fe20003f16000 */
[----:B------:R-:W-:Y:S01]  /*8760*/  FMUL.FTZ R183, R197, R7 ;  /* 0x00000007c5b77220 */ /* 0x000fe20000410000 */
[----:B------:R-:W-:Y:S01]  /*8770*/  FSEL R5, R14, R217, P1 ;  /* 0x000000d90e057208 */ /* 0x000fe20000800000 */
[-C--:B------:R-:W-:Y:S03]  /*8780*/  HMMA.16816.F32 R28, R172, R170.reuse, R28 ;  /* 0x000000aaac1c723c */ /* 0x080fe6000000181c */
[----:B------:R-:W-:Y:S01]  /*8790*/  FSETP.GE.FTZ.AND P1, PT, R202, RZ, PT ;  /* 0x000000ffca00720b */ /* 0x000fe20003f36000 */
[----:B------:R-:W-:Y:S01]  /*87a0*/  FMUL.FTZ R13, R179, R6 ;  /* 0x00000006b30d7220 */ /* 0x000fe20000410000 */
[----:B------:R-:W-:Y:S01]  /*87b0*/  FSEL R7, R16, R222, P4 ;  /* 0x000000de10077208 */ /* 0x000fe20002000000 */
[----:B------:R-:W-:Y:S01]  /*87c0*/  FMUL.FTZ R16, R225, R4 ;  /* 0x00000004e1107220 */ /* 0x000fe20000410000 */
[-C--:B------:R-:W-:Y:S01]  /*87d0*/  FSEL R6, R17, R222.reuse, P3 ;  /* 0x000000de11067208 */ /* 0x080fe20001800000 */
[----:B------:R-:W-:Y:S01]  /*87e0*/  FMUL.FTZ R12, R188, R5 ;  /* 0x00000005bc0c7220 */ /* 0x000fe20000410000 */
[----:B------:R-:W-:Y:S01]  /*87f0*/  FSETP.GE.FTZ.AND P4, PT, R200, RZ, PT ;  /* 0x000000ffc800720b */ /* 0x000fe20003f96000 */
[----:B------:R-:W-:Y:S04]  /*8800*/  HMMA.16816.F32 R32, R164, R170, R32 ;  /* 0x000000aaa420723c */ /* 0x000fe80000001820 */
[----:B------:R-:W-:Y:S01]  /*8810*/  FSETP.GE.FTZ.AND P3, PT, R190, RZ, PT ;  /* 0x000000ffbe00720b */ /* 0x000fe20003f76000 */
[C---:B------:R-:W-:Y:S01]  /*8820*/  FADD.FTZ R20, -R222.reuse, R20 ;  /* 0x00000014de147221 */ /* 0x040fe20000010100 */
[----:B------:R-:W-:Y:S01]  /*8830*/  FSEL R5, R9, R221, P1 ;  /* 0x000000dd09057208 */ /* 0x000fe20000800000 */
[----:B------:R-:W-:Y:S01]  /*8840*/  FADD.FTZ R15, -R222, R21 ;  /* 0x00000015de0f7221 */ /* 0x000fe20000010100 */
[----:B------:R-:W-:Y:S03]  /*8850*/  FSETP.GE.FTZ.AND P1, PT, R191, RZ, PT ;  /* 0x000000ffbf00720b */ /* 0x000fe60003f36000 */
[-C--:B------:R-:W-:Y:S01]  /*8860*/  FSEL R4, R20, R222.reuse, P4 ;  /* 0x000000de14047208 */ /* 0x080fe20002000000 */
[----:B------:R-:W-:Y:S01]  /*8870*/  FADD.FTZ R22, -R221, R22 ;  /* 0x00000016dd167221 */ /* 0x000fe20000010100 */
[----:B------:R-:W-:Y:S01]  /*8880*/  FSEL R15, R15, R222, P3 ;  /* 0x000000de0f0f7208 */ /* 0x000fe20001800000 */
[----:B------:R-:W-:Y:S01]  /*8890*/  FADD.FTZ R14, -R221, R23 ;  /* 0x00000017dd0e7221 */ /* 0x000fe20000010100 */
[----:B------:R-:W-:Y:S01]  /*88a0*/  F2FP.F16.F32.PACK_AB R169, R10, R187 ;  /* 0x000000bb0aa9723e */ /* 0x000fe200000000ff */
[----:B------:R-:W-:Y:S01]  /*88b0*/  FMUL.FTZ R17, R192, R6 ;  /* 0x00000006c0117220 */ /* 0x000fe20000410000 */
[----:B------:R-:W-:Y:S01]  /*88c0*/  FSEL R9, R22, R221, P1 ;  /* 0x000000dd16097208 */ /* 0x000fe20000800000 */
[----:B------:R-:W-:Y:S01]  /*88d0*/  FMUL.FTZ R4, R200, R4 ;  /* 0x00000004c8047220 */ /* 0x000fe20000410000 */
[----:B------:R-:W-:Y:S01]  /*88e0*/  FSETP.GE.FTZ.AND P1, PT, R181, RZ, PT ;  /* 0x000000ffb500720b */ /* 0x000fe20003f36000 */
[----:B------:R-:W-:Y:S01]  /*88f0*/  FMUL.FTZ R15, R190, R15 ;  /* 0x0000000fbe0f7220 */ /* 0x000fe20000410000 */
[----:B------:R-:W-:Y:S01]  /*8900*/  FSEL R14, R14, R221, P0 ;  /* 0x000000dd0e0e7208 */ /* 0x000fe20000000000 */
[----:B------:R-:W-:Y:S01]  /*8910*/  FADD.FTZ R6, -R217, R26 ;  /* 0x0000001ad9067221 */ /* 0x000fe20000010100 */
[----:B------:R-:W-:Y:S01]  /*8920*/  FSETP.GE.FTZ.AND P0, PT, R186, RZ, PT ;  /* 0x000000ffba00720b */ /* 0x000fe20003f16000 */
[----:B------:R-:W-:Y:S01]  /*8930*/  FMUL.FTZ R10, R202, R5 ;  /* 0x00000005ca0a7220 */ /* 0x000fe20000410000 */
[----:B------:R-:W-:Y:S01]  /*8940*/  F2FP.F16.F32.PACK_AB R15, R15, R4 ;  /* 0x000000040f0f723e */ /* 0x000fe200000000ff */
[C---:B------:R-:W-:Y:S01]  /*8950*/  FADD.FTZ R5, -R217.reuse, R27 ;  /* 0x0000001bd9057221 */ /* 0x040fe20000010100 */
[----:B------:R-:W-:Y:S01]  /*8960*/  FSEL R6, R6, R217, P1 ;  /* 0x000000d906067208 */ /* 0x000fe20000800000 */
[----:B------:R-:W-:Y:S01]  /*8970*/  FADD.FTZ R4, -R217, R30 ;  /* 0x0000001ed9047221 */ /* 0x000fe20000010100 */
[----:B------:R-:W-:Y:S01]  /*8980*/  FSETP.GE.FTZ.AND P1, PT, R180, RZ, PT ;  /* 0x000000ffb400720b */ /* 0x000fe20003f36000 */
[----:B------:R-:W-:Y:S01]  /*8990*/  FMUL.FTZ R11, R203, R7 ;  /* 0x00000007cb0b7220 */ /* 0x000fe20000410000 */
[----:B------:R-:W-:Y:S01]  /*89a0*/  F2FP.F16.F32.PACK_AB R168, R8, R178 ;  /* 0x000000b208a8723e */ /* 0x000fe200000000ff */
[C---:B------:R-:W-:Y:S01]  /*89b0*/  FADD.FTZ R8, -R220.reuse, R24 ;  /* 0x00000018dc087221 */ /* 0x040fe20000010100 */
[-C--:B------:R-:W-:Y:S01]  /*89c0*/  FSEL R5, R5, R217.reuse, P0 ;  /* 0x000000d905057208 */ /* 0x080fe20000000000 */
[----:B------:R-:W-:Y:S01]  /*89d0*/  FADD.FTZ R7, -R220, R25 ;  /* 0x00000019dc077221 */ /* 0x000fe20000010100 */
[----:B------:R-:W-:Y:S01]  /*89e0*/  FSETP.GE.FTZ.AND P4, PT, R189, RZ, PT ;  /* 0x000000ffbd00720b */ /* 0x000fe20003f96000 */
[----:B------:R-:W-:Y:S01]  /*89f0*/  FADD.FTZ R32, -R222, R32 ;  /* 0x00000020de207221 */ /* 0x000fe20000010100 */
[----:B------:R-:W-:Y:S01]  /*8a00*/  FSETP.GE.FTZ.AND P0, PT, R227, RZ, PT ;  /* 0x000000ffe300720b */ /* 0x000fe20003f16000 */
[----:B------:R-:W-:Y:S01]  /*8a10*/  FADD.FTZ R34, -R221, R34 ;  /* 0x00000022dd227221 */ /* 0x000fe20000010100 */
[----:B------:R-:W-:Y:S01]  /*8a20*/  FSEL R4, R4, R217, P1 ;  /* 0x000000d904047208 */ /* 0x000fe20000800000 */
[----:B------:R-:W-:Y:S01]  /*8a30*/  FMUL.FTZ R9, R191, R9 ;  /* 0x00000009bf097220 */ /* 0x000fe20000410000 */
[----:B------:R-:W-:Y:S01]  /*8a40*/  F2FP.F16.F32.PACK_AB R18, R18, R12 ;  /* 0x0000000c1212723e */ /* 0x000fe200000000ff */
        /* <DEDUP_REMOVED lines=8> */
[----:B------:R-:W-:Y:S01]  /*8ad0*/  @P0 FADD.FTZ R217, -R217, R31 ;  /* 0x0000001fd9d90221 */ /* 0x000fe20000010100 */
        /* <DEDUP_REMOVED lines=33> */
[----:B------:R-:W-:Y:S01]  /*8cf0*/  UMOV UR14, 0xffffc000 ;  /* 0xffffc000000e7882 */ /* 0x000fe20000000000 */
[----:B------:R-:W-:Y:S01]  /*8d00*/  ULOP3.LUT UR10, UR7, 0x1, URZ, 0xc0, !UPT ;  /* 0x00000001070a7892 */ /* 0x000fe2000f8ec03f */
[C---:B------:R-:W-:Y:S03]  /*8d10*/  VIADD R4, R230.reuse, 0x40 ;  /* 0x00000040e6047836 */ /* 0x040fe60000000000 */
        /* <DEDUP_REMOVED lines=11> */
[C---:B-1----:R-:W-:Y:S03]  /*8dd0*/  IMAD.U32 R5, R20.reuse, -0x40, RZ ;  /* 0xffffffc014057824 */ /* 0x042fe600078e00ff */
[----:B------:R3:W-:Y:S02]  /*8de0*/  @P4 STS [R223+0x8], RZ ;  /* 0x000008ffdf004388 */ /* 0x0007e40000000800 */
[CC--:B------:R-:W-:Y:S02]  /*8df0*/  LEA R4, P0, R5.reuse, R240.reuse, 0x1 ;  /* 0x000000f005047211 */ /* 0x0c0fe400078008ff */
[----:B------:R3:W-:Y:S01]  /*8e00*/  @P4 STS [R223+0xc], RZ ;  /* 0x00000cffdf004388 */ /* 0x0007e20000000800 */
[C---:B------:R-:W-:Y:S02]  /*8e10*/  LEA R7, P5, R20.reuse, R5, 0x5 ;  /* 0x0000000514077211 */ /* 0x040fe400078a28ff */
[----:B------:R-:W-:Y:S02]  /*8e20*/  SHF.R.S32.HI R9, RZ, 0x1f, R5 ;  /* 0x0000001fff097819 */ /* 0x000fe40000011405 */
[----:B------:R-:W-:Y:S02]  /*8e30*/  LEA.HI.X.SX32 R5, R5, R241, 0x1, P0 ;  /* 0x000000f105057211 */ /* 0x000fe400000f0eff */
[C---:B------:R-:W-:Y:S01]  /*8e40*/  @!P3 LEA R6, P0, R7.reuse, R240, 0x1 ;  /* 0x000000f00706b211 */ /* 0x040fe200078008ff */
[----:B------:R-:W-:Y:S01]  /*8e50*/  IMAD.MOV.U32 R240, RZ, RZ, R4 ;  /* 0x000000fffff07224 */ /* 0x000fe200078e0004 */
[C---:B--2---:R-:W-:Y:S01]  /*8e60*/  LEA.HI.X R9, R20.reuse, R9, R21, 0x5, P5 ;  /* 0x0000000914097211 */ /* 0x044fe200028f2c15 */
        /* <DEDUP_REMOVED lines=33> */
.L_x_1931:
[----:B------:R-:W-:Y:S01]  /*9080*/  STS [R232+0x1c000], R177 ;  /* 0x01c000b1e8007388 */ /* 0x000fe20000000800 */
[----:B---3--:R-:W-:Y:S02]  /*9090*/  F2FP.F16.F32.PACK_AB R4, R222, R32 ;  /* 0x00000020de04723e */ /* 0x008fe400000000ff */
[----:B------:R-:W-:Y:S01]  /*90a0*/  F2FP.F16.F32.PACK_AB R5, R221, R34 ;  /* 0x00000022dd05723e */ /* 0x000fe200000000ff */
[----:B------:R1:W-:Y:S01]  /*90b0*/  STS [R232+0x1c400], R176 ;  /* 0x01c400b0e8007388 */ /* 0x0003e20000000800 */
[----:B------:R-:W-:Y:S03]  /*90c0*/  LEA R172, R215, UR4, 0x1 ;  /* 0x00000004d7ac7c11 */ /* 0x000fe6000f8e08ff */
        /* <DEDUP_REMOVED lines=90> */
[----:B------:R-:W-:Y:S04]  /*9670*/  IMAD.U32 R4, RZ, RZ, UR34 ;  /* 0x00000022ff047e24 */ /* 0x000fe8000f8e00ff */
[----:B------:R-:W-:Y:S01]  /*9680*/  IMAD.U32 R5, RZ, RZ, UR34 ;  /* 0x00000022ff057e24 */ /* 0x000fe2000f8e00ff */
        /* <DEDUP_REMOVED lines=21> */
[----:B------:R-:W-:Y:S01]  /*97e0*/  ULDC UR10, c[0x0][0x2d0] ;  /* 0x0000b400000a7ab9 */ /* 0x000fe20000000800 */
[----:B------:R-:W1:Y:S01]  /*97f0*/  LDC R12, c[0x0][0x420] ;  /* 0x00010800ff0c7b82 */ /* 0x000e620000000800 */
[----:B------:R-:W-:Y:S02]  /*9800*/  ISETP.GE.AND P4, PT, R230, UR10, PT ;  /* 0x0000000ae6007c0c */ /* 0x000fe4000bf86270 */
[----:B------:R-:W-:Y:S01]  /*9810*/  ISETP.GE.AND P3, PT, R4, UR10, PT ;  /* 0x0000000a04007c0c */ /* 0x000fe2000bf66270 */
[----:B------:R-:W-:Y:S05]  /*9820*/  IMAD.SHL.U32 R4, R242, 0x40, RZ ;  /* 0x00000040f2047824 */ /* 0x000fea00078e00ff */
[----:B------:R-:W-:Y:S04]  /*9830*/  LOP3.LUT R4, R4, 0x1c0, RZ, 0xc0, !PT ;  /* 0x000001c004047812 */ /* 0x000fe800078ec0ff */
[----:B------:R-:W-:Y:S01]  /*9840*/  LOP3.LUT R7, R4, 0x38, R230, 0xf8, !PT ;  /* 0x0000003804077812 */ /* 0x000fe200078ef8e6 */
[----:B------:R-:W2:Y:S01]  /*9850*/  @!P4 LDC R11, c[0x0][0x424] ;  /* 0x00010900ff0bcb82 */ /* 0x000ea20000000800 */
[----:B------:R-:W-:Y:S04]  /*9860*/  SHF.R.U32.HI R5, RZ, 0x3, R4 ;  /* 0x00000003ff057819 */ /* 0x000fe80000011604 */
[----:B------:R-:W-:Y:S03]  /*9870*/  LOP3.LUT R5, R7, R5, RZ, 0x3c, !PT ;  /* 0x0000000507057212 */ /* 0x000fe600078e3cff */
[----:B------:R-:W3:Y:S02]  /*9880*/  @!P3 LDC R8, c[0x0][0x424] ;  /* 0x00010900ff08bb82 */ /* 0x000ee40000000800 */
[----:B------:R-:W-:Y:S02]  /*9890*/  IMAD R5, R249, 0x200, R5 ;  /* 0x00000200f9057824 */ /* 0x000fe400078e0205 */
[C---:B-1----:R-:W-:Y:S05]  /*98a0*/  IMAD.U32 R9, R12.reuse, -0x40, RZ ;  /* 0xffffffc00c097824 */ /* 0x042fea00078e00ff */
[C---:B------:R-:W-:Y:S02]  /*98b0*/  LEA R6, P0, R9.reuse, R238, 0x1 ;  /* 0x000000ee09067211 */ /* 0x040fe400078008ff */
[----:B------:R-:W-:Y:S02]  /*98c0*/  SHF.R.S32.HI R10, RZ, 0x1f, R9 ;  /* 0x0000001fff0a7819 */ /* 0x000fe40000011409 */
[C---:B------:R-:W-:Y:S02]  /*98d0*/  @!P3 LEA R4, P5, R12.reuse, R9, 0x5 ;  /* 0x000000090c04b211 */ /* 0x040fe400078a28ff */
        /* <DEDUP_REMOVED lines=30> */
.L_x_1932:
[----:B------:R-:W-:Y:S01]  /*9ac0*/  LDSM.16.M88.4 R32, [R0+0x1c000] ;  /* 0x01c000000020783b */ /* 0x000fe20000000200 */
[----:B------:R-:W-:Y:S01]  /*9ad0*/  IMAD.MOV.U32 R5, RZ, RZ, 0x4 ;  /* 0x00000004ff057424 */ /* 0x000fe200078e00ff */
[----:B------:R-:W-:Y:S01]  /*9ae0*/  @UP2 UIADD3 UR14, UP0, UR16, -0x100, URZ ;  /* 0xffffff00100e2890 */ /* 0x000fe2000ff1e03f */
[----:B-1----:R-:W-:Y:S01]  /*9af0*/  @P1 VIADD R4, R237, 0xffffffc0 ;  /* 0xffffffc0ed041836 */ /* 0x002fe20000000000 */
[----:B------:R-:W1:Y:S01]  /*9b00*/  LDSM.16.MT88.4 R16, [R205] ;  /* 0x00000000cd10783b */ /* 0x000e620000004200 */
[----:B------:R-:W-:Y:S01]  /*9b10*/  IMAD.MOV.U32 R208, RZ, RZ, 0x40 ;  /* 0x00000040ffd07424 */ /* 0x000fe200078e00ff */
[----:B------:R-:W-:Y:S01]  /*9b20*/  @UP2 UIADD3.X UR10, UR17, -0x1, URZ, UP0, !UPT ;  /* 0xffffffff110a2890 */ /* 0x000fe200087fe43f */
[----:B------:R-:W-:Y:S01]  /*9b30*/  @P1 IMAD.WIDE R220, R4, R5, UR16 ;  /* 0x0000001004dc1e25 */ /* 0x000fe2000f8e0205 */
[----:B------:R-:W2:Y:S01]  /*9b40*/  LDSM.16.M88.4 R28, [R0+0x1d000] ;  /* 0x01d00000001c783b */ /* 0x000ea20000000200 */
[----:B------:R-:W-:Y:S01]  /*9b50*/  UISETP.GT.AND UP1, UPT, UR7, UR51, UPT ;  /* 0x000000330700728c */ /* 0x000fe2000bf24270 */
[----:B------:R-:W-:Y:S01]  /*9b60*/  SEL R208, R208, 0xffffffc0, !P2 ;  /* 0xffffffc0d0d07807 */ /* 0x000fe20005000000 */
[----:B------:R-:W-:Y:S01]  /*9b70*/  @UP2 UMOV UR16, UR14 ;  /* 0x0000000e00102c82 */ /* 0x000fe20008000000 */
[----:B------:R-:W3:Y:S01]  /*9b80*/  LDSM.16.MT88.4 R164, [R205+0x4000] ;  /* 0x00400000cda4783b */ /* 0x000ee20000004200 */
[----:B------:R-:W-:Y:S01]  /*9b90*/  @UP2 UMOV UR17, UR10 ;  /* 0x0000000a00112c82 */ /* 0x000fe20008000000 */
[----:B------:R-:W-:Y:S02]  /*9ba0*/  ULOP3.LUT UR10, UR7, 0x1, URZ, 0xc0, !UPT ;  /* 0x00000001070a7892 */ /* 0x000fe4000f8ec03f */
[----:B------:R-:W-:Y:S01]  /*9bb0*/  LDSM.16.M88.4 R168, [R2+0x1c000] ;  /* 0x01c0000002a8783b */ /* 0x000fe20000000200 */
[----:B------:R-:W-:Y:S02]  /*9bc0*/  UIADD3 UR7, UR7, -0x1, URZ ;  /* 0xffffffff07077890 */ /* 0x000fe4000fffe03f */
[----:B------:R-:W-:Y:S01]  /*9bd0*/  UISETP.NE.U32.AND UP0, UPT, UR10, 0x1, UPT ;  /* 0x000000010a00788c */ /* 0x000fe2000bf05070 */
        /* <DEDUP_REMOVED lines=10> */
[----:B------:R2:W5:Y:S03]  /*9c80*/  @P1 LDG.E R245, desc[UR8][R220.64] ;  /* 0x00000008dcf51981 */ /* 0x000566000c1e1900 */
[-C--:B------:R-:W-:Y:S01]  /*9c90*/  HMMA.16816.F32 R12, R28, R18.reuse, RZ ;  /* 0x000000121c0c723c */ /* 0x080fe200000018ff */
[----:B------:R2:W5:Y:S04]  /*9ca0*/  @P1 LDG.E R246, desc[UR8][R220.64+0x20] ;  /* 0x00002008dcf61981 */ /* 0x000568000c1e1900 */
[----:B------:R2:W5:Y:S01]  /*9cb0*/  @P1 LDG.E R243, desc[UR8][R220.64+0x80] ;  /* 0x00008008dcf31981 */ /* 0x000562000c1e1900 */
[C---:B------:R-:W-:Y:S03]  /*9cc0*/  HMMA.16816.F32 R16, R32.reuse, R18, RZ ;  /* 0x000000122010723c */ /* 0x040fe600000018ff */
[----:B------:R2:W5:Y:S03]  /*9cd0*/  @P1 LDG.E R244, desc[UR8][R220.64+0xa0] ;  /* 0x0000a008dcf41981 */ /* 0x000566000c1e1900 */
        /* <DEDUP_REMOVED lines=15> */
[----:B------:R-:W-:Y:S04]  /*9dd0*/  LDSM.16.M88.4 R168, [R0+0x1e000] ;  /* 0x01e0000000a8783b */ /* 0x000fe80000000200 */
[----:B------:R-:W2:Y:S01]  /*9de0*/  LDSM.16.MT88.4 R180, [R205+0x2000] ;  /* 0x00200000cdb4783b */ /* 0x000ea20000004200 */
[-C--:B------:R-:W-:Y:S06]  /*9df0*/  HMMA.16816.F32 R4, R184, R188.reuse, R4 ;  /* 0x000000bcb804723c */ /* 0x080fec0000001804 */
[C---:B------:R-:W-:Y:S06]  /*9e00*/  HMMA.16816.F32 R8, R192.reuse, R188, R8 ;  /* 0x000000bcc008723c */ /* 0x040fec0000001808 */
[-C--:B------:R-:W-:Y:S06]  /*9e10*/  HMMA.16816.F32 R12, R192, R190.reuse, R12 ;  /* 0x000000bec00c723c */ /* 0x080fec000000180c */
[C---:B------:R-:W-:Y:S01]  /*9e20*/  HMMA.16816.F32 R16, R184.reuse, R190, R16 ;  /* 0x000000beb810723c */ /* 0x040fe20000001810 */
[----:B------:R3:W2:Y:S05]  /*9e30*/  LDSM.16.M88.4 R188, [R0+0x1f000] ;  /* 0x01f0000000bc783b */ /* 0x0006aa0000000200 */
[-C--:B-1----:R-:W-:Y:S06]  /*9e40*/  HMMA.16816.F32 R20, R184, R196.reuse, R20 ;  /* 0x000000c4b814723c */ /* 0x082fec0000001814 */
[C---:B------:R-:W-:Y:S06]  /*9e50*/  HMMA.16816.F32 R24, R192.reuse, R196, R24 ;  /* 0x000000c4c018723c */ /* 0x040fec0000001818 */
[-C--:B------:R-:W-:Y:S01]  /*9e60*/  HMMA.16816.F32 R28, R192, R198.reuse, R28 ;  /* 0x000000c6c01c723c */ /* 0x080fe2000000181c */
[----:B------:R-:W1:Y:S05]  /*9e70*/  LDSM.16.MT88.4 R192, [R205+0x6000] ;  /* 0x00600000cdc0783b */ /* 0x000e6a0000004200 */
[----:B------:R-:W-:Y:S01]  /*9e80*/  HMMA.16816.F32 R32, R184, R198, R32 ;  /* 0x000000c6b820723c */ /* 0x000fe20000001820 */
[----:B------:R-:W-:Y:S01]  /*9e90*/  LDSM.16.MT88.4 R184, [R205+0x2800] ;  /* 0x00280000cdb8783b */ /* 0x000fe20000004200 */
[----:B---3--:R-:W-:Y:S03]  /*9ea0*/  IMAD.U32 R0, RZ, RZ, UR22 ;  /* 0x00000016ff007e24 */ /* 0x008fe6000f8e00ff */
[----:B------:R-:W-:Y:S01]  /*9eb0*/  LDSM.16.M88.4 R196, [R2+0x1f000] ;  /* 0x01f0000002c4783b */ /* 0x000fe20000000200 */
[-C--:B------:R-:W-:Y:S06]  /*9ec0*/  HMMA.16816.F32 R4, R164, R172.reuse, R4 ;  /* 0x000000aca404723c */ /* 0x080fec0000001804 */
[C---:B------:R-:W-:Y:S06]  /*9ed0*/  HMMA.16816.F32 R8, R200.reuse, R172, R8 ;  /* 0x000000acc808723c */ /* 0x040fec0000001808 */
[-C--:B------:R-:W-:Y:S06]  /*9ee0*/  HMMA.16816.F32 R12, R200, R174.reuse, R12 ;  /* 0x000000aec80c723c */ /* 0x080fec000000180c */
[C---:B------:R-:W-:Y:S01]  /*9ef0*/  HMMA.16816.F32 R16, R164.reuse, R174, R16 ;  /* 0x000000aea410723c */ /* 0x040fe20000001810 */
[----:B------:R3:W1:Y:S05]  /*9f00*/  LDSM.16.M88.4 R172, [R2+0x1e000] ;  /* 0x01e0000002ac783b */ /* 0x00066a0000000200 */
[-C--:B----4-:R-:W-:Y:S06]  /*9f10*/  HMMA.16816.F32 R20, R164, R176.reuse, R20 ;  /* 0x000000b0a414723c */ /* 0x090fec0000001814 */
[C---:B------:R-:W-:Y:S06]  /*9f20*/  HMMA.16816.F32 R24, R200.reuse, R176, R24 ;  /* 0x000000b0c818723c */ /* 0x040fec0000001818 */
[-C--:B------:R-:W-:Y:S01]  /*9f30*/  HMMA.16816.F32 R28, R200, R178.reuse, R28 ;  /* 0x000000b2c81c723c */ /* 0x080fe2000000181c */
[----:B------:R-:W4:Y:S05]  /*9f40*/  LDSM.16.MT88.4 R200, [R205+0x6800] ;  /* 0x00680000cdc8783b */ /* 0x000f2a0000004200 */
[----:B------:R-:W-:Y:S01]  /*9f50*/  HMMA.16816.F32 R32, R164, R178, R32 ;  /* 0x000000b2a420723c */ /* 0x000fe20000001820 */
[----:B------:R-:W-:Y:S01]  /*9f60*/  LDSM.16.M88.4 R164, [R204+0x1e000] ;  /* 0x01e00000cca4783b */ /* 0x000fe20000000200 */
[----:B---3--:R-:W-:Y:S03]  /*9f70*/  IMAD.U32 R2, RZ, RZ, UR22 ;  /* 0x00000016ff027e24 */ /* 0x008fe6000f8e00ff */
[----:B------:R-:W3:Y:S01]  /*9f80*/  LDSM.16.MT88.4 R176, [R205+0x3000] ;  /* 0x00300000cdb0783b */ /* 0x000ee20000004200 */
[-C--:B--2---:R-:W-:Y:S05]  /*9f90*/  HMMA.16816.F32 R4, R168, R180.reuse, R4 ;  /* 0x000000b4a804723c */ /* 0x084fea0000001804 */
[-C--:B------:R-:W-:Y:S01]  /*9fa0*/  LEA R2, P3, R2, R218.reuse, 0x2 ;  /* 0x000000da02027211 */ /* 0x080fe200078610ff */
        /* <DEDUP_REMOVED lines=16> */
[-C--:B----4-:R-:W-:Y:S01]  /*a0b0*/  LEA.HI.X.SX32 R3, R0, R219.reuse, 0x2, P3 ;  /* 0x000000db00037211 */ /* 0x090fe200018f16ff */
[-C--:B------:R-:W-:Y:S01]  /*a0c0*/  HMMA.16816.F32 R20, R172, R200.reuse, R20 ;  /* 0x000000c8ac14723c */ /* 0x080fe20000001814 */
[----:B------:R-:W-:Y:S05]  /*a0d0*/  IMAD.U32 R0, RZ, RZ, UR39 ;  /* 0x00000027ff007e24 */ /* 0x000fea000f8e00ff */
[C---:B------:R-:W-:Y:S06]  /*a0e0*/  HMMA.16816.F32 R24, R196.reuse, R200, R24 ;  /* 0x000000c8c418723c */ /* 0x040fec0000001818 */
[-C--:B------:R-:W-:Y:S01]  /*a0f0*/  HMMA.16816.F32 R28, R196, R202.reuse, R28 ;  /* 0x000000cac41c723c */ /* 0x080fe2000000181c */
[----:B------:R-:W4:Y:S05]  /*a100*/  LDSM.16.MT88.4 R196, [R205+0x7800] ;  /* 0x00780000cdc4783b */ /* 0x000f2a0000004200 */
[----:B------:R-:W-:Y:S01]  /*a110*/  HMMA.16816.F32 R32, R172, R202, R32 ;  /* 0x000000caac20723c */ /* 0x000fe20000001820 */
[----:B------:R-:W-:Y:S05]  /*a120*/  LDSM.16.MT88.4 R172, [R207+0x3800] ;  /* 0x00380000cfac783b */ /* 0x000fea0000004200 */
[-C--:B---3--:R-:W-:Y:S06]  /*a130*/  HMMA.16816.F32 R4, R164, R176.reuse, R4 ;  /* 0x000000b0a404723c */ /* 0x088fec0000001804 */
[C---:B--2---:R-:W-:Y:S06]  /*a140*/  HMMA.16816.F32 R8, R180.reuse, R176, R8 ;  /* 0x000000b0b408723c */ /* 0x044fec0000001808 */
[-C--:B------:R-:W-:Y:S05]  /*a150*/  HMMA.16816.F32 R12, R180, R178.reuse, R12 ;  /* 0x000000b2b40c723c */ /* 0x080fea000000180c */
[----:B------:R-:W-:Y:S01]  /*a160*/  IMAD.IADD R176, R208, 0x1, R207 ;  /* 0x00000001d0b07824 */ /* 0x000fe200078e02cf */
[C---:B------:R-:W-:Y:S06]  /*a170*/  HMMA.16816.F32 R16, R164.reuse, R178, R16 ;  /* 0x000000b2a410723c */ /* 0x040fec0000001810 */
[-C--:B-1----:R-:W-:Y:S06]  /*a180*/  HMMA.16816.F32 R20, R164, R188.reuse, R20 ;  /* 0x000000bca414723c */ /* 0x082fec0000001814 */
[C---:B------:R-:W-:Y:S06]  /*a190*/  HMMA.16816.F32 R24, R180.reuse, R188, R24 ;  /* 0x000000bcb418723c */ /* 0x040fec0000001818 */
[-C--:B------:R-:W-:Y:S06]  /*a1a0*/  HMMA.16816.F32 R28, R180, R190.reuse, R28 ;  /* 0x000000beb41c723c */ /* 0x080fec000000181c */
[----:B------:R-:W-:Y:S06]  /*a1b0*/  HMMA.16816.F32 R32, R164, R190, R32 ;  /* 0x000000bea420723c */ /* 0x000fec0000001820 */
[-C--:B------:R-:W-:Y:S01]  /*a1c0*/  HMMA.16816.F32 R4, R168, R184.reuse, R4 ;  /* 0x000000b8a804723c */ /* 0x080fe20000001804 */
[----:B------:R-:W-:Y:S04]  /*a1d0*/  IMAD.U32 R166, RZ, RZ, UR23 ;  /* 0x00000017ffa67e24 */ /* 0x000fe8000f8e00ff */
[----:B------:R-:W-:Y:S01]  /*a1e0*/  IMAD.U32 R164, RZ, RZ, UR40 ;  /* 0x00000028ffa47e24 */ /* 0x000fe2000f8e00ff */
[C---:B------:R-:W-:Y:S01]  /*a1f0*/  HMMA.16816.F32 R8, R192.reuse, R184, R8 ;  /* 0x000000b8c008723c */ /* 0x040fe20000001808 */
[----:B------:R-:W-:Y:S04]  /*a200*/  IMAD.U32 R167, RZ, RZ, UR23 ;  /* 0x00000017ffa77e24 */ /* 0x000fe8000f8e00ff */
[-C--:B------:R-:W-:Y:S01]  /*a210*/  LEA R166, P1, R166, R218.reuse, 0x2 ;  /* 0x000000daa6a67211 */ /* 0x080fe200078210ff */
[-C--:B------:R-:W-:Y:S01]  /*a220*/  HMMA.16816.F32 R12, R192, R186.reuse, R12 ;  /* 0x000000bac00c723c */ /* 0x080fe2000000180c */
[----:B------:R-:W-:Y:S04]  /*a230*/  IMAD.U32 R165, RZ, RZ, UR40 ;  /* 0x00000028ffa57e24 */ /* 0x000fe8000f8e00ff */
[-C--:B------:R-:W-:Y:S01]  /*a240*/  LEA R164, P0, R164, R218.reuse, 0x2 ;  /* 0x000000daa4a47211 */ /* 0x080fe200078010ff */
[C---:B------:R-:W-:Y:S05]  /*a250*/  HMMA.16816.F32 R16, R168.reuse, R186, R16 ;  /* 0x000000baa810723c */ /* 0x040fea0000001810 */
[----:B------:R1:W-:Y:S01]  /*a260*/  REDG.E.ADD.F32.FTZ.RN.STRONG.GPU desc[UR8][R218.64], R4 ;  /* 0x00000004da0079a6 */ /* 0x0003e2000c10f388 */
[-C--:B----4-:R-:W-:Y:S03]  /*a270*/  HMMA.16816.F32 R20, R168, R196.reuse, R20 ;  /* 0x000000c4a814723c */ /* 0x090fe60000001814 */
[----:B------:R2:W-:Y:S02]  /*a280*/  REDG.E.ADD.F32.FTZ.RN.STRONG.GPU desc[UR8][R2.64], R5 ;  /* 0x00000005020079a6 */ /* 0x0005e4000c10f388 */
[-C--:B------:R-:W-:Y:S01]  /*a290*/  LEA.HI.X.SX32 R167, R167, R219.reuse, 0x2, P1 ;  /* 0x000000dba7a77211 */ /* 0x080fe200008f16ff */
[C---:B------:R-:W-:Y:S04]  /*a2a0*/  HMMA.16816.F32 R24, R192.reuse, R196, R24 ;  /* 0x000000c4c018723c */ /* 0x040fe80000001818 */
[----:B------:R3:W-:Y:S01]  /*a2b0*/  REDG.E.ADD.F32.FTZ.RN.STRONG.GPU desc[UR8][R166.64], R6 ;  /* 0x00000006a60079a6 */ /* 0x0007e2000c10f388 */
[-C--:B------:R-:W-:Y:S01]  /*a2c0*/  LEA.HI.X.SX32 R165, R165, R219.reuse, 0x2, P0 ;  /* 0x000000dba5a57211 */ /* 0x080fe200000f16ff */
[-C--:B------:R-:W-:Y:S04]  /*a2d0*/  HMMA.16816.F32 R28, R192, R198.reuse, R28 ;  /* 0x000000c6c01c723c */ /* 0x080fe8000000181c */
[----:B------:R4:W-:Y:S02]  /*a2e0*/  REDG.E.ADD.F32.FTZ.RN.STRONG.GPU desc[UR8][R164.64], R7 ;  /* 0x00000007a40079a6 */ /* 0x0009e4000c10f388 */
[----:B------:R-:W-:Y:S02]  /*a2f0*/  HMMA.16816.F32 R32, R168, R198, R32 ;  /* 0x000000c6a820723c */ /* 0x000fe40000001820 */
[----:B------:R-:W-:Y:S03]  /*a300*/  LDSM.16.MT88.4 R168, [R176+0x3000] ;  /* 0x00300000b0a8783b */ /* 0x000fe60000004200 */
[----:B-1----:R-:W-:Y:S02]  /*a310*/  IMAD.U32 R4, RZ, RZ, UR36 ;  /* 0x00000024ff047e24 */ /* 0x002fe4000f8e00ff */
[----:B--2---:R-:W-:Y:S04]  /*a320*/  IMAD.U32 R5, RZ, RZ, UR37 ;  /* 0x00000025ff057e24 */ /* 0x004fe8000f8e00ff */
[----:B---3--:R-:W-:Y:S02]  /*a330*/  IMAD.U32 R166, RZ, RZ, UR39 ;  /* 0x00000027ffa67e24 */ /* 0x008fe4000f8e00ff */
[----:B------:R-:W-:Y:S03]  /*a340*/  IMAD.U32 R6, RZ, RZ, UR37 ;  /* 0x00000025ff067e24 */ /* 0x000fe6000f8e00ff */
[-C--:B------:R-:W-:Y:S01]  /*a350*/  LEA R166, P0, R166, R218.reuse, 0x2 ;  /* 0x000000daa6a67211 */ /* 0x080fe200078010ff */
[----:B----4-:R-:W-:Y:S01]  /*a360*/  IMAD.U32 R164, RZ, RZ, UR38 ;  /* 0x00000026ffa47e24 */ /* 0x010fe2000f8e00ff */
[-C--:B------:R-:W-:Y:S01]  /*a370*/  LEA R6, P1, R6, R218.reuse, 0x2 ;  /* 0x000000da06067211 */ /* 0x080fe200078210ff */
[----:B------:R-:W-:Y:S01]  /*a380*/  IMAD.U32 R7, RZ, RZ, UR38 ;  /* 0x00000026ff077e24 */ /* 0x000fe2000f8e00ff */
[-C--:B------:R-:W-:Y:S01]  /*a390*/  LEA.HI.X.SX32 R167, R0, R219.reuse, 0x2, P0 ;  /* 0x000000db00a77211 */ /* 0x080fe200000f16ff */
[----:B------:R-:W-:Y:S01]  /*a3a0*/  IMAD.U32 R0, RZ, RZ, UR36 ;  /* 0x00000024ff007e24 */ /* 0x000fe2000f8e00ff */
[-C--:B------:R-:W-:Y:S02]  /*a3b0*/  LEA R164, P3, R164, R218.reuse, 0x2 ;  /* 0x000000daa4a47211 */ /* 0x080fe400078610ff */
[-C--:B------:R-:W-:Y:S01]  /*a3c0*/  LEA R4, P0, R4, R218.reuse, 0x2 ;  /* 0x000000da04047211 */ /* 0x080fe200078010ff */
[----:B------:R1:W-:Y:S01]  /*a3d0*/  REDG.E.ADD.F32.FTZ.RN.STRONG.GPU desc[UR8][R166.64], R8 ;  /* 0x00000008a60079a6 */ /* 0x0003e2000c10f388 */
[-C--:B------:R-:W-:Y:S02]  /*a3e0*/  LEA.HI.X.SX32 R165, R7, R219.reuse, 0x2, P3 ;  /* 0x000000db07a57211 */ /* 0x080fe400018f16ff */
[-C--:B------:R-:W-:Y:S02]  /*a3f0*/  LEA.HI.X.SX32 R7, R5, R219.reuse, 0x2, P1 ;  /* 0x000000db05077211 */ /* 0x080fe400008f16ff */
[-C--:B------:R-:W-:Y:S01]  /*a400*/  LEA.HI.X.SX32 R5, R0, R219.reuse, 0x2, P0 ;  /* 0x000000db00057211 */ /* 0x080fe200000f16ff */
[----:B------:R-:W-:Y:S01]  /*a410*/  REDG.E.ADD.F32.FTZ.RN.STRONG.GPU desc[UR8][R164.64], R9 ;  /* 0x00000009a40079a6 */ /* 0x000fe2000c10f388 */
[----:B------:R-:W-:Y:S03]  /*a420*/  IMAD.U32 R0, RZ, RZ, UR33 ;  /* 0x00000021ff007e24 */ /* 0x000fe6000f8e00ff */
[----:B------:R2:W-:Y:S04]  /*a430*/  REDG.E.ADD.F32.FTZ.RN.STRONG.GPU desc[UR8][R6.64], R10 ;  /* 0x0000000a060079a6 */ /* 0x0005e8000c10f388 */
[----:B------:R3:W-:Y:S04]  /*a440*/  REDG.E.ADD.F32.FTZ.RN.STRONG.GPU desc[UR8][R4.64], R11 ;  /* 0x0000000b040079a6 */ /* 0x0007e8000c10f388 */
[----:B------:R-:W-:Y:S04]  /*a450*/  REDG.E.ADD.F32.FTZ.RN.STRONG.GPU desc[UR8][R218.64+0x80], R16 ;  /* 0x00008010da0079a6 */ /* 0x000fe8000c10f388 */
[----:B------:R-:W-:Y:S04]  /*a460*/  REDG.E.ADD.F32.FTZ.RN.STRONG.GPU desc[UR8][R2.64+0x80], R17 ;  /* 0x00008011020079a6 */ /* 0x000fe8000c10f388 */
[----:B------:R-:W-:Y:S01]  /*a470*/  LDSM.16.MT88.4 R164, [R206+0x1e800] ;  /* 0x01e80000cea4783b */ /* 0x000fe20000004200 */
        /* <DEDUP_REMOVED lines=20> */
[----:B------:R-:W-:Y:S01]  /*a5c0*/  LDSM.16.MT88.4 R16, [R176] ;  /* 0x00000000b010783b */ /* 0x000fe20000004200 */
        /* <DEDUP_REMOVED lines=9> */
[-C--:B------:R-:W-:Y:S02]  /*a660*/  LEA.HI.X.SX32 R5, R5, R219.reuse, 0x2, P1 ;  /* 0x000000db05057211 */ /* 0x080fe400008f16ff */
[-C--:B------:R-:W-:Y:S01]  /*a670*/  LEA.HI.X.SX32 R9, R0, R219.reuse, 0x2, P0 ;  /* 0x000000db00097211 */ /* 0x080fe200000f16ff */
[----:B------:R-:W-:Y:S01]  /*a680*/  IMAD.U32 R0, RZ, RZ, UR27 ;  /* 0x0000001bff007e24 */ /* 0x000fe2000f8e00ff */
[-C--:B------:R-:W-:Y:S01]  /*a690*/  LEA R6, P1, R6, R218.reuse, 0x2 ;  /* 0x000000da06067211 */ /* 0x080fe200078210ff */
[----:B------:R1:W-:Y:S04]  /*a6a0*/  REDG.E.ADD.F32.FTZ.RN.STRONG.GPU desc[UR8][R4.64], R14 ;  /* 0x0000000e040079a6 */ /* 0x0003e8000c10f388 */
[----:B------:R2:W-:Y:S04]  /*a6b0*/  REDG.E.ADD.F32.FTZ.RN.STRONG.GPU desc[UR8][R8.64], R15 ;  /* 0x0000000f080079a6 */ /* 0x0005e8000c10f388 */
[----:B------:R-:W-:Y:S04]  /*a6c0*/  REDG.E.ADD.F32.FTZ.RN.STRONG.GPU desc[UR8][R218.64+0x100], R20 ;  /* 0x00010014da0079a6 */ /* 0x000fe8000c10f388 */
[----:B------:R-:W-:Y:S01]  /*a6d0*/  REDG.E.ADD.F32.FTZ.RN.STRONG.GPU desc[UR8][R2.64+0x100], R21 ;  /* 0x00010015020079a6 */ /* 0x000fe2000c10f388 */
[-C--:B-1----:R-:W-:Y:S02]  /*a6e0*/  LEA R4, P0, R7, R218.reuse, 0x2 ;  /* 0x000000da07047211 */ /* 0x082fe400078010ff */
[-C--:B------:R-:W-:Y:S01]  /*a6f0*/  LEA.HI.X.SX32 R7, R10, R219.reuse, 0x2, P1 ;  /* 0x000000db0a077211 */ /* 0x080fe200008f16ff */
[----:B------:R-:W-:Y:S01]  /*a700*/  IMAD.U32 R10, RZ, RZ, UR25 ;  /* 0x00000019ff0a7e24 */ /* 0x000fe2000f8e00ff */
[-C--:B------:R-:W-:Y:S01]  /*a710*/  LEA.HI.X.SX32 R5, R0, R219.reuse, 0x2, P0 ;  /* 0x000000db00057211 */ /* 0x080fe200000f16ff */
[----:B--2---:R-:W-:Y:S02]  /*a720*/  IMAD.U32 R8, RZ, RZ, UR24 ;  /* 0x00000018ff087e24 */ /* 0x004fe4000f8e00ff */
[----:B------:R1:W-:Y:S01]  /*a730*/  REDG.E.ADD.F32.FTZ.RN.STRONG.GPU desc[UR8][R6.64], R22 ;  /* 0x00000016060079a6 */ /* 0x0003e2000c10f388 */
[----:B------:R-:W-:Y:S01]  /*a740*/  IMAD.U32 R9, RZ, RZ, UR25 ;  /* 0x00000019ff097e24 */ /* 0x000fe2000f8e00ff */
[-C--:B------:R-:W-:Y:S01]  /*a750*/  LEA R10, P3, R10, R218.reuse, 0x2 ;  /* 0x000000da0a0a7211 */ /* 0x080fe200078610ff */
[----:B------:R-:W-:Y:S01]  /*a760*/  IMAD.U32 R0, RZ, RZ, UR60 ;  /* 0x0000003cff007e24 */ /* 0x000fe2000f8e00ff */
[----:B------:R2:W-:Y:S01]  /*a770*/  REDG.E.ADD.F32.FTZ.RN.STRONG.GPU desc[UR8][R4.64], R23 ;  /* 0x00000017040079a6 */ /* 0x0005e2000c10f388 */
[-C--:B------:R-:W-:Y:S02]  /*a780*/  LEA R8, P1, R8, R218.reuse, 0x2 ;  /* 0x000000da08087211 */ /* 0x080fe400078210ff */
[-C--:B------:R-:W-:Y:S01]  /*a790*/  LEA.HI.X.SX32 R11, R9, R219.reuse, 0x2, P3 ;  /* 0x000000db090b7211 */ /* 0x080fe200018f16ff */
[----:B------:R-:W-:Y:S01]  /*a7a0*/  LDSM.16.MT88.4 R20, [R207+0x2000] ;  /* 0x00200000cf14783b */ /* 0x000fe20000004200 */
[----:B-1----:R-:W-:Y:S02]  /*a7b0*/  IMAD.U32 R7, RZ, RZ, UR24 ;  /* 0x00000018ff077e24 */ /* 0x002fe4000f8e00ff */
[----:B--2---:R-:W-:Y:S03]  /*a7c0*/  IMAD.U32 R4, RZ, RZ, UR26 ;  /* 0x0000001aff047e24 */ /* 0x004fe6000f8e00ff */
[-C--:B------:R-:W-:Y:S01]  /*a7d0*/  LEA.HI.X.SX32 R9, R7, R219.reuse, 0x2, P1 ;  /* 0x000000db07097211 */ /* 0x080fe200008f16ff */
[----:B------:R-:W-:Y:S01]  /*a7e0*/  IMAD.U32 R5, RZ, RZ, UR26 ;  /* 0x0000001aff057e24 */ /* 0x000fe2000f8e00ff */
[-C--:B------:R-:W-:Y:S04]  /*a7f0*/  LEA R4, P0, R4, R218.reuse, 0x2 ;  /* 0x000000da04047211 */ /* 0x080fe800078010ff */
[-C--:B------:R-:W-:Y:S02]  /*a800*/  LEA.HI.X.SX32 R5, R5, R219.reuse, 0x2, P0 ;  /* 0x000000db05057211 */ /* 0x080fe400000f16ff */
[CC--:B------:R-:W-:Y:S03]  /*a810*/  LEA R6, P0, R0.reuse, R218.reuse, 0x2 ;  /* 0x000000da00067211 */ /* 0x0c0fe600078010ff */
[----:B------:R1:W-:Y:S01]  /*a820*/  REDG.E.ADD.F32.FTZ.RN.STRONG.GPU desc[UR8][R4.64], R24 ;  /* 0x00000018040079a6 */ /* 0x0003e2000c10f388 */
[-C--:B------:R-:W-:Y:S01]  /*a830*/  LEA.HI.X.SX32 R7, R0, R219.reuse, 0x2, P0 ;  /* 0x000000db00077211 */ /* 0x080fe200000f16ff */
[----:B------:R-:W-:Y:S02]  /*a840*/  IMAD.U32 R0, RZ, RZ, UR55 ;  /* 0x00000037ff007e24 */ /* 0x000fe4000f8e00ff */
[----:B------:R2:W-:Y:S04]  /*a850*/  REDG.E.ADD.F32.FTZ.RN.STRONG.GPU desc[UR8][R10.64], R25 ;  /* 0x000000190a0079a6 */ /* 0x0005e8000c10f388 */
[----:B------:R3:W-:Y:S04]  /*a860*/  REDG.E.ADD.F32.FTZ.RN.STRONG.GPU desc[UR8][R8.64], R26 ;  /* 0x0000001a080079a6 */ /* 0x0007e8000c10f388 */
[----:B------:R4:W-:Y:S04]  /*a870*/  REDG.E.ADD.F32.FTZ.RN.STRONG.GPU desc[UR8][R6.64], R27 ;  /* 0x0000001b060079a6 */ /* 0x0009e8000c10f388 */
[----:B------:R-:W-:Y:S04]  /*a880*/  REDG.E.ADD.F32.FTZ.RN.STRONG.GPU desc[UR8][R218.64+0x180], R32 ;  /* 0x00018020da0079a6 */ /* 0x000fe8000c10f388 */
[----:B------:R4:W-:Y:S04]  /*a890*/  REDG.E.ADD.F32.FTZ.RN.STRONG.GPU desc[UR8][R2.64+0x180], R33 ;  /* 0x00018021020079a6 */ /* 0x0009e8000c10f388 */
[----:B------:R-:W-:Y:S01]  /*a8a0*/  LDSM.16.MT88.4 R24, [R176+0x2000] ;  /* 0x00200000b018783b */ /* 0x000fe20000004200 */
[CC--:B-1----:R-:W-:Y:S04]  /*a8b0*/  LEA R4, P1, R12.reuse, R218.reuse, 0x2 ;  /* 0x000000da0c047211 */ /* 0x0c2fe800078210ff */
[-C--:B------:R-:W-:Y:S01]  /*a8c0*/  LEA.HI.X.SX32 R5, R12, R219.reuse, 0x2, P1 ;  /* 0x000000db0c057211 */ /* 0x080fe200008f16ff */
[----:B--2---:R-:W-:Y:S01]  /*a8d0*/  IMAD.U32 R10, RZ, RZ, UR59 ;  /* 0x0000003bff0a7e24 */ /* 0x004fe2000f8e00ff */
[----:B------:R-:W-:Y:S01]  /*a8e0*/  LDSM.16.MT88.4 R12, [R206+0x1e000] ;  /* 0x01e00000ce0c783b */ /* 0x000fe20000004200 */
[CC--:B---3--:R-:W-:Y:S03]  /*a8f0*/  LEA R8, P0, R0.reuse, R218.reuse, 0x2 ;  /* 0x000000da00087211 */ /* 0x0c8fe600078010ff */
[----:B------:R1:W-:Y:S01]  /*a900*/  REDG.E.ADD.F32.FTZ.RN.STRONG.GPU desc[UR8][R4.64], R34 ;  /* 0x00000022040079a6 */ /* 0x0003e2000c10f388 */
[----:B----4-:R-:W-:Y:S01]  /*a910*/  IMAD.U32 R7, RZ, RZ, UR54 ;  /* 0x00000036ff077e24 */ /* 0x010fe2000f8e00ff */
[-C--:B------:R-:W-:Y:S01]  /*a920*/  LEA.HI.X.SX32 R9, R0, R219.reuse, 0x2, P0 ;  /* 0x000000db00097211 */ /* 0x080fe200000f16ff */
[----:B------:R-:W-:Y:S03]  /*a930*/  VIADD R0, R207, 0xffffc000 ;  /* 0xffffc000cf007836 */ /* 0x000fe60000000000 */
[CC--:B------:R-:W-:Y:S01]  /*a940*/  LEA R6, P3, R7.reuse, R218.reuse, 0x2 ;  /* 0x000000da07067211 */ /* 0x0c0fe200078610ff */
[----:B------:R-:W-:Y:S03]  /*a950*/  IMAD.U32 R3, RZ, RZ, UR56 ;  /* 0x00000038ff037e24 */ /* 0x000fe6000f8e00ff */
[-C--:B------:R-:W-:Y:S02]  /*a960*/  LEA.HI.X.SX32 R7, R7, R219.reuse, 0x2, P3 ;  /* 0x000000db07077211 */ /* 0x080fe400018f16ff */
[CC--:B------:R-:W-:Y:S04]  /*a970*/  LEA R2, P1, R3.reuse, R218.reuse, 0x2 ;  /* 0x000000da03027211 */ /* 0x0c0fe800078210ff */
[-C--:B------:R-:W-:Y:S05]  /*a980*/  LEA.HI.X.SX32 R3, R3, R219.reuse, 0x2, P1 ;  /* 0x000000db03037211 */ /* 0x080fea00008f16ff */
[----:B------:R2:W-:Y:S01]  /*a990*/  REDG.E.ADD.F32.FTZ.RN.STRONG.GPU desc[UR8][R2.64], R35 ;  /* 0x00000023020079a6 */ /* 0x0005e2000c10f388 */
[----:B-1----:R-:W-:Y:S03]  /*a9a0*/  IMAD.U32 R5, RZ, RZ, UR53 ;  /* 0x00000035ff057e24 */ /* 0x002fe6000f8e00ff */
[----:B------:R-:W-:Y:S02]  /*a9b0*/  REDG.E.ADD.F32.FTZ.RN.STRONG.GPU desc[UR8][R8.64], R28 ;  /* 0x0000001c080079a6 */ /* 0x000fe4000c10f388 */
[CC--:B------:R-:W-:Y:S02]  /*a9c0*/  LEA R4, P1, R5.reuse, R218.reuse, 0x2 ;  /* 0x000000da05047211 */ /* 0x0c0fe400078210ff */
[----:B------:R-:W-:Y:S02]  /*a9d0*/  REDG.E.ADD.F32.FTZ.RN.STRONG.GPU desc[UR8][R6.64], R29 ;  /* 0x0000001d060079a6 */ /* 0x000fe4000c10f388 */
[-C--:B------:R-:W-:Y:S02]  /*a9e0*/  LEA.HI.X.SX32 R5, R5, R219.reuse, 0x2, P1 ;  /* 0x000000db05057211 */ /* 0x080fe400008f16ff */
[----:B------:R-:W-:Y:S01]  /*a9f0*/  LDSM.16.MT88.4 R32, [R206+0x1c800] ;  /* 0x01c80000ce20783b */ /* 0x000fe20000004200 */
[----:B------:R-:W-:Y:S01]  /*aa00*/  PLOP3.LUT P1, PT, PT, PT, UP0, 0x80, 0x0 ;  /* 0x000000000000781c */ /* 0x000fe20003f2f008 */
[----:B------:R-:W-:Y:S02]  /*aa10*/  @UP2 UIADD3 UR21, UP0, UR21, -0x100, URZ ;  /* 0xffffff0015152890 */ /* 0x000fe4000ff1e03f */
[----:B------:R-:W-:Y:S02]  /*aa20*/  REDG.E.ADD.F32.FTZ.RN.STRONG.GPU desc[UR8][R4.64], R30 ;  /* 0x0000001e040079a6 */ /* 0x000fe4000c10f388 */
[----:B------:R-:W-:Y:S02]  /*aa30*/  @UP2 UIADD3.X UR20, UR20, -0x1, URZ, UP0, !UPT ;  /* 0xffffffff14142890 */ /* 0x000fe400087fe43f */
[----:B------:R-:W-:Y:S01]  /*aa40*/  LDSM.16.MT88.4 R4, [R206+0x1c000] ;  /* 0x01c00000ce04783b */ /* 0x000fe20000004200 */
[C---:B--2---:R-:W-:Y:S05]  /*aa50*/  LEA R2, P0, R10.reuse, R218, 0x2 ;  /* 0x000000da0a027211 */ /* 0x044fea00078010ff */
[----:B------:R-:W-:Y:S01]  /*aa60*/  @P1 VIADD R0, R207, 0x4000 ;  /* 0x00004000cf001836 */ /* 0x000fe20000000000 */
[----:B------:R-:W-:Y:S02]  /*aa70*/  LEA.HI.X.SX32 R3, R10, R219, 0x2, P0 ;  /* 0x000000db0a037211 */ /* 0x000fe400000f16ff */
[----:B------:R-:W1:Y:S01]  /*aa80*/  LDSM.16.MT88.4 R8, [R207] ;  /* 0x00000000cf08783b */ /* 0x000e620000004200 */
[----:B------:R-:W-:Y:S03]  /*aa90*/  PLOP3.LUT P0, PT, PT, PT, UP1, 0x80, 0x0 ;  /* 0x000000000000781c */ /* 0x000fe60003f0f018 */
        /* <DEDUP_REMOVED lines=86> */
[----:B------:R-:W3:Y:S04]  /*b000*/  LDL R186, [R1+0x20] ;  /* 0x0000200001ba7983 */ /* 0x000ee80000100800 */
[----:B------:R-:W4:Y:S04]  /*b010*/  LDL R183, [R1] ;  /* 0x0000000001b77983 */ /* 0x000f280000100800 */
        /* <DEDUP_REMOVED lines=225> */
[----:B------:R-:W-:-:S03]  /*be30*/  R2UR UR11, R181 ;  /* 0x00000000b50b72ca */ /* 0x000fc600000e0000 */
        /* <DEDUP_REMOVED lines=15> */
[----:B------:R-:W-:Y:S01]  /*bf30*/  STS [R182+0x8000], R20 ;  /* 0x00800014b6007388 */ /* 0x000fe20000000800 */
[----:B------:R-:W-:-:S03]  /*bf40*/  UISETP.NE.AND UP0, UPT, UR11, -0x1, UPT ;  /* 0xffffffff0b00788c */ /* 0x000fc6000bf05270 */
        /* <DEDUP_REMOVED lines=12> */
[----:B------:R-:W-:-:S03]  /*c010*/  PLOP3.LUT P0, PT, PT, PT, UP0, 0x80, 0x0 ;  /* 0x000000000000781c */ /* 0x000fc60003f0f008 */
[----:B------:R-:W-:Y:S01]  /*c020*/  STS [R184+0xe400], R9 ;  /* 0x00e40009b8007388 */ /* 0x000fe20000000800 */
[----:B------:R-:W-:-:S03]  /*c030*/  @UP0 UIADD3 UR5, UR10, UR11, URZ ;  /* 0x0000000b0a050290 */ /* 0x000fc6000fffe03f */
[----:B------:R-:W-:Y:S01]  /*c040*/  STS [R183+0xc000], R8 ;  /* 0x00c00008b7007388 */ /* 0x000fe20000000800 */
[----:B------:R-:W-:-:S03]  /*c050*/  @UP0 ULDC.64 UR10, c[0x0][0x450] ;  /* 0x00011400000a0ab9 */ /* 0x000fc60000000a00 */
[----:B------:R-:W-:Y:S04]  /*c060*/  STS [R183+0xc400], R7 ;  /* 0x00c40007b7007388 */ /* 0x000fe80000000800 */
[----:B------:R-:W-:Y:S04]  /*c070*/  STS [R182+0xc000], R4 ;  /* 0x00c00004b6007388 */ /* 0x000fe80000000800 */
[----:B------:R-:W-:Y:S01]  /*c080*/  STS [R182+0xc400], R3 ;  /* 0x00c40003b6007388 */ /* 0x000fe20000000800 */
[----:B------:R-:W-:-:S03]  /*c090*/  @UP0 UIMAD.WIDE.U32 UR12, UR5, UR10, URZ ;  /* 0x0000000a050c02a5 */ /* 0x000fc6000f8e003f */
[----:B------:R-:W-:Y:S04]  /*c0a0*/  STS [R183+0xe000], R6 ;  /* 0x00e00006b7007388 */ /* 0x000fe80000000800 */
[----:B------:R-:W-:Y:S04]  /*c0b0*/  STS [R183+0xe400], R5 ;  /* 0x00e40005b7007388 */ /* 0x000fe80000000800 */
[----:B------:R-:W-:Y:S01]  /*c0c0*/  STS [R182+0xe000], R2 ;  /* 0x00e00002b6007388 */ /* 0x000fe20000000800 */
[----:B------:R-:W-:-:S03]  /*c0d0*/  @UP0 UIMAD UR5, UR5, UR11, URZ ;  /* 0x0000000b050502a4 */ /* 0x000fc6000f8e023f */
[----:B------:R1:W-:Y:S01]  /*c0e0*/  STS [R182+0xe400], R0 ;  /* 0x00e40000b6007388 */ /* 0x0003e20000000800 */
[----:B------:R-:W-:Y:S01]  /*c0f0*/  @UP0 UIADD3 UR20, UR13, UR5, URZ ;  /* 0x000000050d140290 */ /* 0x000fe2000fffe03f */
[----:B------:R-:W-:Y:S01]  /*c100*/  @UP0 UMOV UR19, UR12 ;  /* 0x0000000c00130c82 */ /* 0x000fe20008000000 */
[----:B-1----:R-:W-:-:S04]  /*c110*/  SHF.L.U32 R0, R242, 0x6, RZ ;  /* 0x00000006f2007819 */ /* 0x002fc800000006ff */
[----:B------:R-:W-:-:S04]  /*c120*/  LOP3.LUT R0, R0, 0x1c0, RZ, 0xc0, !PT ;  /* 0x000001c000007812 */ /* 0x000fc800078ec0ff */
[----:B------:R-:W-:Y:S02]  /*c130*/  LOP3.LUT R2, R0, 0x38, R230, 0xf8, !PT ;  /* 0x0000003800027812 */ /* 0x000fe400078ef8e6 */
[----:B------:R-:W-:Y:S01]  /*c140*/  SHF.R.U32.HI R0, RZ, 0x3, R0 ;  /* 0x00000003ff007819 */ /* 0x000fe20000011600 */
[----:B------:R-:W-:Y:S06]  /*c150*/  @P0 BRA `(.L_x_1934) ;  /* 0x0000000000400947 */ /* 0x000fec0003800000 */
[----:B------:R-:W1:Y:S01]  /*c160*/  S2UR UR7, SR_CTAID.Y ;  /* 0x00000000000779c3 */ /* 0x000e620000002600 */
[----:B------:R-:W-:Y:S01]  /*c170*/  R2UR UR14, R180 ;  /* 0x00000000b40e72ca */ /* 0x000fe200000e0000 */
[----:B------:R-:W-:-:S12]  /*c180*/  ULDC.64 UR10, c[0x0][0x450] ;  /* 0x00011400000a7ab9 */ /* 0x000fd80000000a00 */
[----:B------:R-:W-:Y:S02]  /*c190*/  USHF.R.S32.HI UR5, URZ, 0x1f, UR14 ;  /* 0x0000001f3f057899 */ /* 0x000fe4000801140e */
[----:B------:R-:W-:Y:S02]  /*c1a0*/  UIMAD.WIDE.U32 UR12, UR14, UR10, URZ ;  /* 0x0000000a0e0c72a5 */ /* 0x000fe4000f8e003f */
[----:B------:R-:W-:-:S04]  /*c1b0*/  UIMAD UR5, UR5, UR10, URZ ;  /* 0x0000000a050572a4 */ /* 0x000fc8000f8e023f */
[----:B------:R-:W-:Y:S02]  /*c1c0*/  UIMAD UR5, UR14, UR11, UR5 ;  /* 0x0000000b0e0572a4 */ /* 0x000fe4000f8e0205 */
[----:B-1----:R-:W-:Y:S01]  /*c1d0*/  USHF.R.S32.HI UR16, URZ, 0x1f, UR7 ;  /* 0x0000001f3f107899 */ /* 0x002fe20008011407 */
[----:B------:R-:W1:Y:S01]  /*c1e0*/  S2UR UR7, SR_CTAID.Y ;  /* 0x00000000000779c3 */ /* 0x000e620000002600 */
[----:B------:R-:W-:Y:S01]  /*c1f0*/  UIADD3 UR13, UR13, UR5, URZ ;  /* 0x000000050d0d7290 */ /* 0x000fe2000fffe03f */
[----:B------:R-:W-:Y:S02]  /*c200*/  ULDC.64 UR14, c[0x0][0x438] ;  /* 0x00010e00000e7ab9 */ /* 0x000fe40000000a00 */
[----:B------:R-:W-:Y:S02]  /*c210*/  UIMAD UR5, UR16, UR14, URZ ;  /* 0x0000000e100572a4 */ /* 0x000fe4000f8e023f */
[----:B-1----:R-:W-:Y:S02]  /*c220*/  UIMAD.WIDE.U32 UR12, UR7, UR14, UR12 ;  /* 0x0000000e070c72a5 */ /* 0x002fe4000f8e000c */
[----:B------:R-:W-:-:S04]  /*c230*/  UIMAD UR5, UR7, UR15, UR5 ;  /* 0x0000000f070572a4 */ /* 0x000fc8000f8e0205 */
[----:B------:R-:W-:Y:S01]  /*c240*/  UIADD3 UR20, UR13, UR5, URZ ;  /* 0x000000050d147290 */ /* 0x000fe2000fffe03f */
[----:B------:R-:W-:-:S11]  /*c250*/  UMOV UR19, UR12 ;  /* 0x0000000c00137c82 */ /* 0x000fd60008000000 */
.L_x_1934:
[----:B------:R-:W-:Y:S02]  /*c260*/  R2UR UR12, R181 ;  /* 0x00000000b50c72ca */ /* 0x000fe400000e0000 */
[----:B------:R-:W-:Y:S02]  /*c270*/  R2UR UR7, R180 ;  /* 0x00000000b40772ca */ /* 0x000fe400000e0000 */
[----:B------:R-:W-:Y:S02]  /*c280*/  R2UR UR5, R248 ;  /* 0x00000000f80572ca */ /* 0x000fe400000e0000 */
[----:B------:R-:W-:-:S05]  /*c290*/  LOP3.LUT R0, R2, R0, RZ, 0x3c, !PT ;  /* 0x0000000002007212 */ /* 0x000fca00078e3cff */
[----:B------:R-:W-:-:S04]  /*c2a0*/  IMAD R0, R249, 0x200, R0 ;  /* 0x00000200f9007824 */ /* 0x000fc800078e0200 */
[----:B------:R-:W-:Y:S01]  /*c2b0*/  @UP0 UIADD3 UR7, UR7, UR12, URZ ;  /* 0x0000000c07070290 */ /* 0x000fe2000fffe03f */
[----:B------:R-:W-:Y:S01]  /*c2c0*/  LEA R0, R0, UR4, 0x1 ;  /* 0x0000000400007c11 */ /* 0x000fe2000f8e08ff */
[----:B------:R-:W-:Y:S01]  /*c2d0*/  USHF.L.U32 UR5, UR5, 0x7, URZ ;  /* 0x0000000705057899 */ /* 0x000fe2000800063f */
        /* <DEDUP_REMOVED lines=8> */
[----:B------:R-:W-:-:S07]  /*c360*/  ULDC.64 UR12, c[0x0][0x458] ;  /* 0x00011600000c7ab9 */ /* 0x000fce0000000a00 */
[----:B------:R-:W2:Y:S04]  /*c370*/  S2UR UR18, SR_CTAID.Y ;  /* 0x00000000001279c3 */ /* 0x000ea80000002600 */
[----:B------:R-:W-:Y:S02]  /*c380*/  USHF.R.S32.HI UR7, URZ, 0x1f, UR17 ;  /* 0x0000001f3f077899 */ /* 0x000fe40008011411 */
[----:B------:R-:W-:Y:S02]  /*c390*/  UIMAD.WIDE.U32 UR14, UR17, UR12, URZ ;  /* 0x0000000c110e72a5 */ /* 0x000fe4000f8e003f */
[----:B------:R-:W-:-:S04]  /*c3a0*/  UIMAD UR7, UR7, UR12, URZ ;  /* 0x0000000c070772a4 */ /* 0x000fc8000f8e023f */
[----:B------:R-:W-:Y:S02]  /*c3b0*/  UIMAD UR7, UR17, UR13, UR7 ;  /* 0x0000000d110772a4 */ /* 0x000fe4000f8e0207 */
[----:B-1----:R-:W-:Y:S02]  /*c3c0*/  USHF.R.S32.HI UR21, URZ, 0x1f, UR16 ;  /* 0x0000001f3f157899 */ /* 0x002fe40008011410 */
[----:B------:R-:W-:Y:S01]  /*c3d0*/  UIADD3 UR15, UR15, UR7, URZ ;  /* 0x000000070f0f7290 */ /* 0x000fe2000fffe03f */
[----:B------:R-:W-:Y:S02]  /*c3e0*/  ULDC.64 UR16, c[0x0][0x440] ;  /* 0x0001100000107ab9 */ /* 0x000fe40000000a00 */
[----:B------:R-:W-:Y:S02]  /*c3f0*/  UIMAD UR7, UR21, UR16, URZ ;  /* 0x00000010150772a4 */ /* 0x000fe4000f8e023f */
[----:B--2---:R-:W-:Y:S02]  /*c400*/  UIMAD.WIDE.U32 UR14, UR18, UR16, UR14 ;  /* 0x00000010120e72a5 */ /* 0x004fe4000f8e000e */
[----:B------:R-:W-:-:S04]  /*c410*/  UIMAD UR7, UR18, UR17, UR7 ;  /* 0x00000011120772a4 */ /* 0x000fc8000f8e0207 */
[----:B------:R-:W-:Y:S01]  /*c420*/  UIADD3 UR18, UR15, UR7, URZ ;  /* 0x000000070f127290 */ /* 0x000fe2000fffe03f */
[----:B------:R-:W-:-:S11]  /*c430*/  UMOV UR17, UR14 ;  /* 0x0000000e00117c82 */ /* 0x000fd60008000000 */
.L_x_1935:
[----:B------:R-:W-:Y:S01]  /*c440*/  BAR.SYNC.DEFER_BLOCKING 0x0 ;  /* 0x0000000000007b1d */ /* 0x000fe20000010000 */
[----:B------:R-:W-:Y:S01]  /*c450*/  R2UR UR15, R248 ;  /* 0x00000000f80f72ca */ /* 0x000fe200000e0000 */
[----:B------:R-:W-:Y:S01]  /*c460*/  USHF.R.S32.HI UR7, URZ, 0x1f, UR5 ;  /* 0x0000001f3f077899 */ /* 0x000fe20008011405 */
[----:B------:R-:W-:Y:S01]  /*c470*/  SHF.R.S32.HI R9, RZ, 0x1f, R230 ;  /* 0x0000001fff097819 */ /* 0x000fe200000114e6 */
[----:B------:R-:W-:Y:S01]  /*c480*/  IMAD.U32 R2, RZ, RZ, UR10 ;  /* 0x0000000aff027e24 */ /* 0x000fe2000f8e00ff */
[----:B------:R-:W-:-:S03]  /*c490*/  IADD3 R20, R230, 0x40, RZ ;  /* 0x00000040e6147810 */ /* 0x000fc60007ffe0ff */
[----:B------:R-:W-:Y:S01]  /*c4a0*/  S2UR UR21, SR_CTAID.Z ;  /* 0x00000000001579c3 */ /* 0x000fe20000002700 */
[----:B------:R-:W-:Y:S01]  /*c4b0*/  UIMAD UR14, UR7, UR10, URZ ;  /* 0x0000000a070e72a4 */ /* 0x000fe2000f8e023f */
[----:B------:R-:W-:Y:S01]  /*c4c0*/  IMAD.MOV.U32 R8, RZ, RZ, R230 ;  /* 0x000000ffff087224 */ /* 0x000fe200078e00e6 */
[----:B------:R-:W-:Y:S01]  /*c4d0*/  BSSY B0, `(.L_x_1936) ;  /* 0x0000030000007945 */ /* 0x000fe20003800000 */
[----:B------:R-:W-:Y:S01]  /*c4e0*/  VIADD R4, R242, 0x20 ;  /* 0x00000020f2047836 */ /* 0x000fe20000000000 */
[----:B------:R-:W-:Y:S01]  /*c4f0*/  UIMAD UR14, UR5, UR11, UR14 ;  /* 0x0000000b050e72a4 */ /* 0x000fe2000f8e020e */
[----:B------:R-:W-:Y:S01]  /*c500*/  IMAD.WIDE.U32 R2, R2, UR5, R8 ;  /* 0x0000000502027c25 */ /* 0x000fe2000f8e0008 */
[----:B------:R-:W-:Y:S01]  /*c510*/  SHF.R.S32.HI R21, RZ, 0x1f, R242 ;  /* 0x0000001fff157819 */ /* 0x000fe200000114f2 */
[----:B------:R-:W-:Y:S01]  /*c520*/  UIMAD UR6, UR15, -0x80, UR6 ;  /* 0xffffff800f0678a4 */ /* 0x000fe2000f8e0206 */
[----:B------:R-:W1:Y:S01]  /*c530*/  S2UR UR15, SR_CTAID.Z ;  /* 0x00000000000f79c3 */ /* 0x000e620000002700 */
[----:B------:R-:W-:Y:S01]  /*c540*/  VIADD R5, R242, 0x40 ;  /* 0x00000040f2057836 */ /* 0x000fe20000000000 */
[----:B------:R-:W-:-:S03]  /*c550*/  IADD3 R2, P0, R2, UR19, RZ ;  /* 0x0000001302027c10 */ /* 0x000fc6000ff1e0ff */
[----:B------:R-:W-:Y:S02]  /*c560*/  ISETP.GE.AND P4, PT, R4, UR6, PT ;  /* 0x0000000604007c0c */ /* 0x000fe4000bf86270 */
[----:B------:R-:W-:Y:S01]  /*c570*/  MOV R4, UR14 ;  /* 0x0000000e00047c02 */ /* 0x000fe20008000f00 */
[----:B------:R2:W3:Y:S01]  /*c580*/  LDS.128 R28, [R0+0xd000] ;  /* 0x00d00000001c7984 */ /* 0x0004e20000000c00 */
[C---:B------:R-:W-:Y:S02]  /*c590*/  ISETP.GE.AND P5, PT, R242.reuse, UR6, PT ;  /* 0x00000006f2007c0c */ /* 0x040fe4000bfa6270 */
[----:B------:R-:W-:Y:S01]  /*c5a0*/  IADD3.X R3, R3, UR20, R4, P0, !PT ;  /* 0x0000001403037c10 */ /* 0x000fe200087fe404 */
[----:B------:R2:W4:Y:S01]  /*c5b0*/  LDS.128 R24, [R0+0x11000] ;  /* 0x0110000000187984 */ /* 0x0005220000000c00 */
[----:B------:R-:W-:Y:S01]  /*c5c0*/  ISETP.GE.AND P3, PT, R5, UR6, PT ;  /* 0x0000000605007c0c */ /* 0x000fe2000bf66270 */
[----:B------:R-:W-:Y:S02]  /*c5d0*/  VIADD R5, R242, 0x60 ;  /* 0x00000060f2057836 */ /* 0x000fe40000000000 */
[----:B------:R2:W2:Y:S03]  /*c5e0*/  LDS.128 R36, [R0+0x15000] ;  /* 0x0150000000247984 */ /* 0x0004a60000000c00 */
[----:B------:R-:W-:Y:S01]  /*c5f0*/  ISETP.GE.AND P2, PT, R5, UR6, PT ;  /* 0x0000000605007c0c */ /* 0x000fe2000bf46270 */
[----:B------:R2:W2:Y:S01]  /*c600*/  LDS.128 R44, [R0+0x16000] ;  /* 0x01600000002c7984 */ /* 0x0004a20000000c00 */
[----:B-1----:R-:W-:-:S03]  /*c610*/  USHF.R.S32.HI UR16, URZ, 0x1f, UR15 ;  /* 0x0000001f3f107899 */ /* 0x002fc6000801140f */
[----:B------:R1:W1:Y:S01]  /*c620*/  LDS.128 R52, [R0+0x17000] ;  /* 0x0170000000347984 */ /* 0x0002620000000c00 */
[----:B------:R-:W-:-:S03]  /*c630*/  ULDC.64 UR14, c[0x0][0x468] ;  /* 0x00011a00000e7ab9 */ /* 0x000fc60000000a00 */
[----:B------:R1:W1:Y:S01]  /*c640*/  LDS.128 R32, [R0+0x19000] ;  /* 0x0190000000207984 */ /* 0x0002620000000c00 */
[----:B------:R-:W-:Y:S01]  /*c650*/  UIMAD UR16, UR16, UR14, URZ ;  /* 0x0000000e101072a4 */ /* 0x000fe2000f8e023f */
[----:B------:R-:W-:Y:S02]  /*c660*/  IMAD.U32 R4, RZ, RZ, UR14 ;  /* 0x0000000eff047e24 */ /* 0x000fe4000f8e00ff */
[----:B------:R1:W1:Y:S01]  /*c670*/  LDS.128 R40, [R0+0x1a000] ;  /* 0x01a0000000287984 */ /* 0x0002620000000c00 */
[----:B------:R-:W-:Y:S01]  /*c680*/  UIMAD UR15, UR21, UR15, UR16 ;  /* 0x0000000f150f72a4 */ /* 0x000fe2000f8e0210 */
[----:B------:R-:W-:Y:S02]  /*c690*/  IMAD.WIDE.U32 R2, R4, UR21, R2 ;  /* 0x0000001504027c25 */ /* 0x000fe4000f8e0002 */
[----:B------:R1:W1:Y:S03]  /*c6a0*/  LDS.128 R48, [R0+0x1b000] ;  /* 0x01b0000000307984 */ /* 0x0002660000000c00 */
[----:B------:R-:W-:Y:S01]  /*c6b0*/  VIADD R10, R3, UR15 ;  /* 0x0000000f030a7c36 */ /* 0x000fe20008000000 */
[----:B------:R-:W-:Y:S06]  /*c6c0*/  @P5 BRA `(.L_x_1937) ;  /* 0x0000000000405947 */ /* 0x000fec0003800000 */
[----:B------:R-:W-:Y:S01]  /*c6d0*/  ULDC UR16, c[0x0][0x2d0] ;  /* 0x0000b40000107ab9 */ /* 0x000fe20000000800 */
[----:B------:R-:W3:Y:S01]  /*c6e0*/  LDS.128 R16, [R0+0x10000] ;  /* 0x0100000000107984 */ /* 0x000ee20000000c00 */
        /* <DEDUP_REMOVED lines=8> */
[----:B------:R-:W4:Y:S01]  /*c770*/  @!P1 LDS.128 R12, [R0+0xc000] ;  /* 0x00c00000000c9984 */ /* 0x000f220000000c00 */
[----:B------:R-:W-:Y:S01]  /*c780*/  IMAD.IADD R5, R4, 0x1, R7 ;  /* 0x0000000104057824 */ /* 0x000fe200078e0207 */
[----:B------:R-:W-:-:S04]  /*c790*/  LEA R4, P6, R6, UR14, 0x1 ;  /* 0x0000000e06047c11 */ /* 0x000fc8000f8c08ff */
[----:B------:R-:W-:-:S05]  /*c7a0*/  LEA.HI.X R5, R6, UR15, R5, 0x1, P6 ;  /* 0x0000000f06057c11 */ /* 0x000fca000b0f0c05 */
[----:B---3--:R3:W-:Y:S04]  /*c7b0*/  @!P0 STG.E.128 desc[UR8][R4.64+0x80], R16 ;  /* 0x0000801004008986 */ /* 0x0087e8000c101d08 */
[----:B----4-:R3:W-:Y:S02]  /*c7c0*/  @!P1 STG.E.128 desc[UR8][R4.64], R12 ;  /* 0x0000000c04009986 */ /* 0x0107e4000c101d08 */
.L_x_1937:
[----:B------:R-:W-:Y:S05]  /*c7d0*/  BSYNC B0 ;  /* 0x0000000000007941 */ /* 0x000fea0003800000 */
.L_x_1936:
[----:B------:R-:W-:Y:S04]  /*c7e0*/  BSSY B0, `(.L_x_1938) ;  /* 0x0000012000007945 */ /* 0x000fe80003800000 */
[----:B------:R-:W-:Y:S05]  /*c7f0*/  @P4 BRA `(.L_x_1939) ;  /* 0x0000000000404947 */ /* 0x000fea0003800000 */
[----:B---3--:R-:W-:Y:S01]  /*c800*/  IADD3 R4, P0, R242, 0x20, RZ ;  /* 0x00000020f2047810 */ /* 0x008fe20007f1e0ff */
        /* <DEDUP_REMOVED lines=14> */
[----:B----4-:R3:W-:Y:S02]  /*c8f0*/  @!P0 STG.E.128 desc[UR8][R4.64+0x80], R24 ;  /* 0x0000801804008986 */ /* 0x0107e4000c101d08 */
.L_x_1939:
[----:B------:R-:W-:Y:S05]  /*c900*/  BSYNC B0 ;  /* 0x0000000000007941 */ /* 0x000fea0003800000 */
.L_x_1938:
[----:B---3--:R3:W1:Y:S01]  /*c910*/  LDS.128 R16, [R0+0xe000] ;  /* 0x00e0000000107984 */ /* 0x0086620000000c00 */
        /* <DEDUP_REMOVED lines=19> */
.L_x_1941:
[----:B------:R-:W-:Y:S05]  /*ca50*/  BSYNC B0 ;  /* 0x0000000000007941 */ /* 0x000fea0003800000 */
.L_x_1940:
        /* <DEDUP_REMOVED lines=19> */
.L_x_1943:
[----:B------:R-:W-:Y:S05]  /*cb90*/  BSYNC B0 ;  /* 0x0000000000007941 */ /* 0x000fea0003800000 */
.L_x_1942:
[----:B------:R-:W2:Y:S01]  /*cba0*/  S2UR UR6, SR_CTAID.Z ;  /* 0x00000000000679c3 */ /* 0x000ea20000002700 */
[----:B-1----:R-:W-:Y:S01]  /*cbb0*/  IMAD.U32 R2, RZ, RZ, UR12 ;  /* 0x0000000cff027e24 */ /* 0x002fe2000f8e00ff */
[----:B------:R-:W-:Y:S01]  /*cbc0*/  UIMAD UR7, UR7, UR12, URZ ;  /* 0x0000000c070772a4 */ /* 0x000fe2000f8e023f */
[----:B------:R-:W1:Y:S01]  /*cbd0*/  LDS.128 R16, [R0+0x14000] ;  /* 0x0140000000107984 */ /* 0x000e620000000c00 */
[----:B------:R-:W-:Y:S01]  /*cbe0*/  BSSY B0, `(.L_x_1944) ;  /* 0x000001e000007945 */ /* 0x000fe20003800000 */
[----:B------:R-:W-:Y:S01]  /*cbf0*/  IMAD.WIDE.U32 R2, R2, UR5, R8 ;  /* 0x0000000502027c25 */ /* 0x000fe2000f8e0008 */
[----:B------:R-:W-:Y:S01]  /*cc00*/  UIMAD UR5, UR5, UR13, UR7 ;  /* 0x0000000d050572a4 */ /* 0x000fe2000f8e0207 */
[----:B------:R3:W1:Y:S01]  /*cc10*/  LDS.128 R12, [R0+0x18000] ;  /* 0x01800000000c7984 */ /* 0x0006620000000c00 */
[----:B------:R-:W4:Y:S01]  /*cc20*/  S2UR UR10, SR_CTAID.Z ;  /* 0x00000000000a79c3 */ /* 0x000f220000002700 */
[----:B------:R-:W-:-:S03]  /*cc30*/  IADD3 R2, P0, R2, UR17, RZ ;  /* 0x0000001102027c10 */ /* 0x000fc6000ff1e0ff */
[----:B------:R-:W-:-:S05]  /*cc40*/  IMAD.U32 R4, RZ, RZ, UR5 ;  /* 0x00000005ff047e24 */ /* 0x000fca000f8e00ff */
[----:B------:R-:W-:Y:S01]  /*cc50*/  IADD3.X R3, R3, UR18, R4, P0, !PT ;  /* 0x0000001203037c10 */ /* 0x000fe200087fe404 */
[----:B--2---:R-:W-:-:S03]  /*cc60*/  USHF.R.S32.HI UR11, URZ, 0x1f, UR6 ;  /* 0x0000001f3f0b7899 */ /* 0x004fc60008011406 */
[----:B------:R-:W-:Y:S02]  /*cc70*/  ULDC.64 UR6, c[0x0][0x470] ;  /* 0x00011c0000067ab9 */ /* 0x000fe40000000a00 */
[----:B------:R-:W-:Y:S01]  /*cc80*/  UIMAD UR5, UR11, UR6, URZ ;  /* 0x000000060b0572a4 */ /* 0x000fe2000f8e023f */
[----:B---3--:R-:W-:-:S03]  /*cc90*/  MOV R0, UR6 ;  /* 0x0000000600007c02 */ /* 0x008fc60008000f00 */
        /* <DEDUP_REMOVED lines=18> */
.L_x_1945:
[----:B------:R-:W-:Y:S05]  /*cdc0*/  BSYNC B0 ;  /* 0x0000000000007941 */ /* 0x000fea0003800000 */
.L_x_1944:
        /* <DEDUP_REMOVED lines=18> */
.L_x_1947:
[----:B------:R-:W-:Y:S05]  /*cef0*/  BSYNC B0 ;  /* 0x0000000000007941 */ /* 0x000fea0003800000 */
.L_x_1946:
[----:B------:R-:W-:Y:S04]  /*cf00*/  BSSY B0, `(.L_x_1948) ;  /* 0x0000012000007945 */ /* 0x000fe80003800000 */
[----:B------:R-:W-:Y:S05]  /*cf10*/  @P3 BRA `(.L_x_1949) ;  /* 0x0000000000403947 */ /* 0x000fea0003800000 */
[----:B------:R-:W-:Y:S01]  /*cf20*/  IADD3 R0, P0, R242, 0x40, RZ ;  /* 0x00000040f2007810 */ /* 0x000fe20007f1e0ff */
[----:B------:R-:W-:Y:S01]  /*cf30*/  ULDC UR5, c[0x0][0x2d0] ;  /* 0x0000b40000057ab9 */ /* 0x000fe20000000800 */
[----:B--23--:R-:W-:Y:S01]  /*cf40*/  MOV R5, R9 ;  /* 0x0000000900057202 */ /* 0x00cfe20000000f00 */
        /* <DEDUP_REMOVED lines=13> */
.L_x_1949:
[----:B------:R-:W-:Y:S05]  /*d020*/  BSYNC B0 ;  /* 0x0000000000007941 */ /* 0x000fea0003800000 */
.L_x_1948:
        /* <DEDUP_REMOVED lines=9> */
[----:B--234-:R-:W-:-:S04]  /*d0c0*/  IMAD.WIDE.U32 R4, R0, UR12, R2 ;  /* 0x0000000c00047c25 */ /* 0x01cfc8000f8e0002 */
[----:B------:R-:W-:Y:S01]  /*d0d0*/  IMAD R0, R0, UR13, R6 ;  /* 0x0000000d00007c24 */ /* 0x000fe2000f8e0206 */
[----:B------:R-:W-:-:S03]  /*d0e0*/  LEA R2, P2, R4, UR6, 0x1 ;  /* 0x0000000604027c11 */ /* 0x000fc6000f8408ff */
[----:B------:R-:W-:-:S05]  /*d0f0*/  IMAD.IADD R0, R0, 0x1, R5 ;  /* 0x0000000100007824 */ /* 0x000fca00078e0205 */
[----:B------:R-:W-:-:S05]  /*d100*/  LEA.HI.X R3, R4, UR7, R0, 0x1, P2 ;  /* 0x0000000704037c11 */ /* 0x000fca00090f0c00 */
[----:B------:R2:W-:Y:S04]  /*d110*/  @!P1 STG.E.128 desc[UR8][R2.64], R52 ;  /* 0x0000003402009986 */ /* 0x0005e8000c101d08 */
[----:B------:R2:W-:Y:S02]  /*d120*/  @!P0 STG.E.128 desc[UR8][R2.64+0x80], R48 ;  /* 0x0000803002008986 */ /* 0x0005e4000c101d08 */
.L_x_1902:
[----:B------:R-:W-:Y:S05]  /*d130*/  BSYNC B1 ;  /* 0x0000000000017941 */ /* 0x000fea0003800000 */
.L_x_1880:
[----:B------:R-:W-:Y:S01]  /*d140*/  ULDC UR6, c[0x0][0x2c8] ;  /* 0x0000b20000067ab9 */ /* 0x000fe20000000800 */
[----:B------:R-:W-:Y:S01]  /*d150*/  R2UR UR7, R248 ;  /* 0x00000000f80772ca */ /* 0x000fe200000e0000 */
[----:B------:R-:W-:-:S04]  /*d160*/  UIADD3 UR6, UR6, 0x7f, URZ ;  /* 0x0000007f06067890 */ /* 0x000fc8000fffe03f */
[----:B------:R-:W-:-:S04]  /*d170*/  USHF.R.S32.HI UR5, URZ, 0x1f, UR6 ;  /* 0x0000001f3f057899 */ /* 0x000fc80008011406 */
[----:B------:R-:W-:-:S03]  /*d180*/  ULEA.HI UR5, UR5, UR6, URZ, 0x7 ;  /* 0x0000000605057291 */ /* 0x000fc6000f8f383f */
[----:B------:R-:W-:Y:S01]  /*d190*/  ULDC UR6, c[0x0][0xc] ;  /* 0x0000030000067ab9 */ /* 0x000fe20000000800 */
[----:B------:R-:W-:Y:S02]  /*d1a0*/  USHF.R.S32.HI UR5, URZ, 0x7, UR5 ;  /* 0x000000073f057899 */ /* 0x000fe40008011405 */
[----:B------:R-:W-:-:S04]  /*d1b0*/  UIADD3 UR7, UR6, UR7, URZ ;  /* 0x0000000706077290 */ /* 0x000fc8000fffe03f */
[----:B------:R-:W-:Y:S02]  /*d1c0*/  UISETP.GE.AND UP0, UPT, UR7, UR5, UPT ;  /* 0x000000050700728c */ /* 0x000fe4000bf06270 */
[----:B------:R-:W-:-:S04]  /*d1d0*/  IMAD.U32 R248, RZ, RZ, UR7 ;  /* 0x00000007fff87e24 */ /* 0x000fc8000f8e00ff */
[----:B------:R-:W-:-:S13]  /*d1e0*/  PLOP3.LUT P0, PT, PT, PT, UP0, 0x80, 0x0 ;  /* 0x000000000000781c */ /* 0x000fda0003f0f008 */
[----:B------:R-:W-:Y:S05]  /*d1f0*/  @P0 BRA `(.L_x_1950) ;  /* 0x0000000000040947 */ /* 0x000fea0003800000 */
[----:B------:R-:W-:Y:S05]  /*d200*/  BRA `(.L_x_1951) ;  /* 0xffffff3400ec7947 */ /* 0x000fea000383ffff */
.L_x_1950:
[----:B------:R-:W-:Y:S05]  /*d210*/  EXIT ;  /* 0x000000000000794d */ /* 0x000fea0003800000 */
.L_x_1952:
        /* <DEDUP_REMOVED lines=14> */
.L_x_2094:


//--------------------- .text._ZN5flash44flash_bwd_dq_dk_dv_loop_seqk_parallel_kernelI23Flash_bwd_kernel_traitsILi128ELi64ELi128ELi8ELi2ELi4ELi2ELb0ELb0EN7cutlass6half_tE19Flash_kernel_traitsILi128ELi64ELi128ELi8ES3_EELb0ELb0ELb1ELb1ELb0ELb0ELb1EEEvNS_16Flash_bwd_paramsE --------------------------
	.section	.text._ZN5flash44flash_bwd_dq_dk_dv_loop_seqk_parallel_kernelI23Flash_bwd_kernel_traitsILi128ELi64ELi128ELi8ELi2ELi4ELi2ELb0ELb0EN7cutlass6half_tE19Flash_kernel_traitsILi128ELi64ELi128ELi8ES3_EELb0ELb0ELb1ELb1ELb0ELb0ELb1EEEvNS_16Flash_bwd_paramsE,"ax",@progbits
	.align	128
        .global         _ZN5flash44flash_bwd_dq_dk_dv_loop_seqk_parallel_kernelI23Flash_bwd_kernel_traitsILi128ELi64ELi128ELi8ELi2ELi4ELi2ELb0ELb0EN7cutlass6half_tE19Flash_kernel_traitsILi128ELi64ELi128ELi8ES3_EELb0ELb0ELb1ELb1ELb0ELb0ELb1EEEvNS_16Flash_bwd_paramsE
        .type           _ZN5flash44flash_bwd_dq_dk_dv_loop_seqk_parallel_kernelI23Flash_bwd_kernel_traitsILi128ELi64ELi128ELi8ELi2ELi4ELi2ELb0ELb0EN7cutlass6half_tE19Flash_kernel_traitsILi128ELi64ELi128ELi8ES3_EELb0ELb0ELb1ELb1ELb0ELb0ELb1EEEvNS_16Flash_bwd_paramsE,@function
        .size           _ZN5flash44flash_bwd_dq_dk_dv_loop_seqk_parallel_kernelI23Flash_bwd_kernel_traitsILi128ELi64ELi128ELi8ELi2ELi4ELi2ELb0ELb0EN7cutlass6half_tE19Flash_kernel_traitsILi128ELi64ELi128ELi8ES3_EELb0ELb0ELb1ELb1ELb0ELb0ELb1EEEvNS_16Flash_bwd_paramsE,(.L_x_2095 - _ZN5flash44flash_bwd_dq_dk_dv_loop_seqk_parallel_kernelI23Flash_bwd_kernel_traitsILi128ELi64ELi128ELi8ELi2ELi4ELi2ELb0ELb0EN7cutlass6half_tE19Flash_kernel_traitsILi128ELi64ELi128ELi8ES3_EELb0ELb0ELb1ELb1ELb0ELb0ELb1EEEvNS_16Flash_bwd_paramsE)
        .other          _ZN5flash44flash_bwd_dq_dk_dv_loop_seqk_parallel_kernelI23Flash_bwd_kernel_traitsILi128ELi64ELi128ELi8ELi2ELi4ELi2ELb0ELb0EN7cutlass6half_tE19Flash_kernel_traitsILi128ELi64ELi128ELi8ES3_EELb0ELb0ELb1ELb1ELb0ELb0ELb1EEEvNS_16Flash_bwd_paramsE,@"STO_CUDA_ENTRY STV_DEFAULT"
_ZN5flash44flash_bwd_dq_dk_dv_loop_seqk_parallel_kernelI23Flash_bwd_kernel_traitsILi128ELi64ELi128ELi8ELi2ELi4ELi2ELb0ELb0EN7cutlass6half_tE19Flash_kernel_traitsILi128ELi64ELi128ELi8ES3_EELb0ELb0ELb1ELb1ELb0ELb0ELb1EEEvNS_16Flash_bwd_paramsE:
.text._ZN5flash44flash_bwd_dq_dk_dv_loop_seqk_parallel_kernelI23Flash_bwd_kernel_traitsILi128ELi64ELi128ELi8ELi2ELi4ELi2ELb0ELb0EN7cutlass6half_tE19Flash_kernel_traitsILi128ELi64ELi128ELi8ES3_EELb0ELb0ELb1ELb1ELb0ELb0ELb1EEEvNS_16Flash_bwd_paramsE:
        /* <DEDUP_REMOVED lines=26> */
[-C--:B------:R-:W-:Y:S02]  /*01a0*/  LEA.HI R4, R0, R10.reuse, RZ, 0x4 ;  /* 0x0000000a00047211 */ /* 0x080fe400078f20ff */
[----:B------:R-:W-:Y:S02]  /*01b0*/  LOP3.LUT R6, R2, 0x7ffffffc, RZ, 0xc0, !PT ;  /* 0x7ffffffc02067812 */ /* 0x000fe400078ec0ff */
[----:B------:R-:W-:-:S02]  /*01c0*/  LEA.HI R16, R0, R10, RZ, 0x6 ;  /* 0x0000000a00107211 */ /* 0x000fc400078f30ff */
[----:B------:R-:W-:Y:S01]  /*01d0*/  LEA.HI R15, R0, R10, RZ, 0x7 ;  /* 0x0000000a000f7211 */ /* 0x000fe200078f38ff */
[C---:B------:R-:W-:Y:S01]  /*01e0*/  IMAD.IADD R14, R10.reuse, 0x1, -R6 ;  /* 0x000000010a0e7824 */ /* 0x040fe200078e0a06 */
[----:B------:R-:W-:Y:S02]  /*01f0*/  LOP3.LUT R8, R3, 0xffffffe0, RZ, 0xc0, !PT ;  /* 0xffffffe003087812 */ /* 0x000fe400078ec0ff */
[----:B------:R-:W-:Y:S02]  /*0200*/  LOP3.LUT R7, R215, 0xfffffff8, RZ, 0xc0, !PT ;  /* 0xfffffff8d7077812 */ /* 0x000fe400078ec0ff */
[----:B------:R-:W-:Y:S01]  /*0210*/  SHF.R.S32.HI R0, RZ, 0x5, R3 ;  /* 0x00000005ff007819 */ /* 0x000fe20000011403 */
[----:B------:R-:W-:Y:S01]  /*0220*/  IMAD.IADD R8, R10, 0x1, -R8 ;  /* 0x000000010a087824 */ /* 0x000fe200078e0a08 */
[----:B------:R-:W-:Y:S01]  /*0230*/  LOP3.LUT R9, R4, 0xfffffff0, RZ, 0xc0, !PT ;  /* 0xfffffff004097812 */ /* 0x000fe200078ec0ff */
[----:B------:R-:W-:Y:S01]  /*0240*/  IMAD.IADD R7, R10, 0x1, -R7 ;  /* 0x000000010a077824 */ /* 0x000fe200078e0a07 */
[----:B------:R-:W-:-:S02]  /*0250*/  SHF.R.S32.HI R5, RZ, 0x1f, R3 ;  /* 0x0000001fff057819 */ /* 0x000fc40000011403 */
[-C--:B------:R-:W-:Y:S01]  /*0260*/  LEA.HI R6, R3, R0.reuse, RZ, 0x1 ;  /* 0x0000000003067211 */ /* 0x080fe200078f08ff */
[----:B------:R-:W-:Y:S01]  /*0270*/  IMAD.IADD R10, R10, 0x1, -R9 ;  /* 0x000000010a0a7824 */ /* 0x000fe200078e0a09 */
[----:B------:R-:W-:Y:S01]  /*0280*/  LEA.HI R3, R5, R0, RZ, 0x2 ;  /* 0x0000000005037211 */ /* 0x000fe200078f10ff */
[----:B------:R-:W-:Y:S01]  /*0290*/  IMAD.SHL.U32 R228, R7, 0x8, RZ ;  /* 0x0000000807e47824 */ /* 0x000fe200078e00ff */
[--C-:B------:R-:W-:Y:S02]  /*02a0*/  SHF.R.S32.HI R9, RZ, 0x2, R2.reuse ;  /* 0x00000002ff097819 */ /* 0x100fe40000011402 */
[----:B------:R-:W-:Y:S02]  /*02b0*/  SHF.R.S32.HI R2, RZ, 0x1f, R2 ;  /* 0x0000001fff027819 */ /* 0x000fe40000011402 */
[----:B------:R-:W-:Y:S02]  /*02c0*/  LOP3.LUT R6, R6, 0xfffffffe, RZ, 0xc0, !PT ;  /* 0xfffffffe06067812 */ /* 0x000fe400078ec0ff */
[----:B------:R-:W-:-:S02]  /*02d0*/  LOP3.LUT R3, R3, 0xfffffffc, RZ, 0xc0, !PT ;  /* 0xfffffffc03037812 */ /* 0x000fc400078ec0ff */
[----:B------:R-:W-:Y:S01]  /*02e0*/  LEA.HI R2, R2, R9, RZ, 0x3 ;  /* 0x0000000902027211 */ /* 0x000fe200078f18ff */
[C---:B------:R-:W-:Y:S01]  /*02f0*/  IMAD.IADD R13, R0.reuse, 0x1, -R6 ;  /* 0x00000001000d7824 */ /* 0x040fe200078e0a06 */
[----:B------:R-:W-:Y:S01]  /*0300*/  SHF.R.S32.HI R5, RZ, 0x4, R4 ;  /* 0x00000004ff057819 */ /* 0x000fe20000011404 */
[----:B------:R-:W-:Y:S01]  /*0310*/  IMAD.IADD R6, R0, 0x1, -R3 ;  /* 0x0000000100067824 */ /* 0x000fe200078e0a03 */
[----:B------:R-:W-:Y:S02]  /*0320*/  LOP3.LUT R0, R2, 0xfffffff8, RZ, 0xc0, !PT ;  /* 0xfffffff802007812 */ /* 0x000fe400078ec0ff */
[----:B------:R-:W-:Y:S02]  /*0330*/  LEA.HI R4, R4, R5, RZ, 0x1 ;  /* 0x0000000504047211 */ /* 0x000fe400078f08ff */
[----:B------:R-:W-:Y:S01]  /*0340*/  SHF.R.S32.HI R3, RZ, 0x3, R215 ;  /* 0x00000003ff037819 */ /* 0x000fe200000114d7 */
[----:B------:R-:W-:Y:S01]  /*0350*/  IMAD.IADD R9, R9, 0x1, -R0 ;  /* 0x0000000109097824 */ /* 0x000fe200078e0a00 */
[----:B------:R-:W-:-:S02]  /*0360*/  LOP3.LUT R2, R4, 0xfffffffe, RZ, 0xc0, !PT ;  /* 0xfffffffe04027812 */ /* 0x000fc400078ec0ff */
[----:B------:R-:W-:Y:S01]  /*0370*/  SHF.R.S32.HI R4, RZ, 0x1f, R8 ;  /* 0x0000001fff047819 */ /* 0x000fe20000011408 */
[----:B------:R-:W-:Y:S01]  /*0380*/  IMAD.SHL.U32 R0, R3, 0x40, RZ ;  /* 0x0000004003007824 */ /* 0x000fe200078e00ff */
[----:B------:R-:W-:Y:S01]  /*0390*/  LOP3.LUT P4, RZ, R7, 0x2, RZ, 0xc0, !PT ;  /* 0x0000000207ff7812 */ /* 0x000fe2000788c0ff */
[----:B------:R-:W-:Y:S01]  /*03a0*/  IMAD.IADD R11, R5, 0x1, -R2 ;  /* 0x00000001050b7824 */ /* 0x000fe200078e0a02 */
[----:B------:R-:W-:Y:S02]  /*03b0*/  SHF.R.S32.HI R2, RZ, 0x1f, R10 ;  /* 0x0000001fff027819 */ /* 0x000fe4000001140a */
[----:B------:R-:W-:Y:S02]  /*03c0*/  LOP3.LUT R0, R0, 0x1c0, RZ, 0xc0, !PT ;  /* 0x000001c000007812 */ /* 0x000fe400078ec0ff */
[----:B------:R-:W-:Y:S02]  /*03d0*/  LEA.HI R17, R4, R8, RZ, 0x2 ;  /* 0x0000000804117211 */ /* 0x000fe400078f10ff */
[----:B------:R-:W-:Y:S01]  /*03e0*/  LEA.HI R12, R2, R10, RZ, 0x3 ;  /* 0x0000000a020c7211 */ /* 0x000fe200078f18ff */
[----:B------:R-:W-:Y:S01]  /*03f0*/  IMAD.SHL.U32 R2, R7, 0x40, RZ ;  /* 0x0000004007027824 */ /* 0x000fe200078e00ff */
[----:B------:R-:W-:-:S02]  /*0400*/  SHF.R.U32.HI R5, RZ, 0x3, R0 ;  /* 0x00000003ff057819 */ /* 0x000fc40000011600 */
[----:B------:R-:W-:Y:S02]  /*0410*/  LOP3.LUT R4, R0, 0x38, R228, 0xf8, !PT ;  /* 0x0000003800047812 */ /* 0x000fe400078ef8e4 */
[----:B------:R-:W-:Y:S02]  /*0420*/  LOP3.LUT R0, R9, 0x1, RZ, 0xc0, !PT ;  /* 0x0000000109007812 */ /* 0x000fe400078ec0ff */
[----:B------:R-:W-:Y:S01]  /*0430*/  LOP3.LUT R8, R4, R5, RZ, 0x3c, !PT ;  /* 0x0000000504087212 */ /* 0x000fe200078e3cff */
[----:B------:R-:W-:Y:S01]  /*0440*/  IMAD.SHL.U32 R5, R6, 0x10, RZ ;  /* 0x0000001006057824 */ /* 0x000fe200078e00ff */
[----:B------:R-:W-:Y:S01]  /*0450*/  ISETP.NE.U32.AND P0, PT, R0, 0x1, PT ;  /* 0x000000010000780c */ /* 0x000fe20003f05070 */
[----:B------:R-:W-:Y:S01]  /*0460*/  IMAD.SHL.U32 R4, R14, 0x2, RZ ;  /* 0x000000020e047824 */ /* 0x000fe200078e00ff */
[----:B------:R-:W-:Y:S02]  /*0470*/  LOP3.LUT R0, R2, 0x1c0, RZ, 0xc0, !PT ;  /* 0x000001c002007812 */ /* 0x000fe400078ec0ff */
[----:B------:R-:W-:Y:S01]  /*0480*/  LOP3.LUT R3, R12, 0xfffffff8, RZ, 0xc0, !PT ;  /* 0xfffffff80c037812 */ /* 0x000fe200078ec0ff */
[----:B------:R-:W-:Y:S01]  /*0490*/  IMAD R14, R6, 0x400, R4 ;  /* 0x00000400060e7824 */ /* 0x000fe200078e0204 */
[----:B------:R-:W-:-:S02]  /*04a0*/  LOP3.LUT R5, R0, 0x30, R5, 0xf8, !PT ;  /* 0x0000003000057812 */ /* 0x000fc400078ef805 */
[----:B------:R-:W-:Y:S01]  /*04b0*/  LOP3.LUT P3, RZ, R7, 0x4, RZ, 0xc0, !PT ;  /* 0x0000000407ff7812 */ /* 0x000fe2000786c0ff */
[----:B------:R-:W-:Y:S01]  /*04c0*/  IMAD.IADD R18, R10, 0x1, -R3 ;  /* 0x000000010a127824 */ /* 0x000fe200078e0a03 */
[----:B------:R-:W-:Y:S01]  /*04d0*/  LOP3.LUT R7, R5, 0x8, R215, 0xf8, !PT ;  /* 0x0000000805077812 */ /* 0x000fe200078ef8d7 */
[----:B------:R-:W-:Y:S01]  /*04e0*/  IMAD.SHL.U32 R5, R11, 0x200, RZ ;  /* 0x000002000b057824 */ /* 0x000fe200078e00ff */
[----:B------:R-:W-:Y:S02]  /*04f0*/  SHF.R.S32.HI R3, RZ, 0x7, R15 ;  /* 0x00000007ff037819 */ /* 0x000fe4000001140f */
[----:B------:R-:W-:Y:S01]  /*0500*/  SHF.R.S32.HI R2, RZ, 0x6, R16 ;  /* 0x00000006ff027819 */ /* 0x000fe20000011410 */
[----:B------:R-:W-:Y:S01]  /*0510*/  STL [R1+0x40], R18 ;  /* 0x0000401201007387 */ /* 0x000fe20000100800 */
[----:B------:R-:W-:Y:S01]  /*0520*/  LOP3.LUT R215, R0, 0x8, R215, 0xf8, !PT ;  /* 0x0000000800d77812 */ /* 0x000fe200078ef8d7 */
[----:B------:R-:W-:Y:S01]  /*0530*/  IMAD R10, R3, 0x1000, R4 ;  /* 0x00001000030a7824 */ /* 0x000fe200078e0204 */
[----:B------:R-:W-:Y:S01]  /*0540*/  SHF.R.U32.HI R211, RZ, 0x3, R0 ;  /* 0x00000003ffd37819 */ /* 0x000fe20000011600 */
[----:B------:R-:W-:Y:S01]  /*0550*/  IMAD.SHL.U32 R0, R11, 0x20, RZ ;  /* 0x000000200b007824 */ /* 0x000fe200078e00ff */
[----:B------:R-:W-:Y:S01]  /*0560*/  R2P PR, R9, 0x6 ;  /* 0x0000000609007804 */ /* 0x000fe20000000000 */
[----:B------:R-:W-:Y:S01]  /*0570*/  IMAD.SHL.U32 R210, R2, 0x8, RZ ;  /* 0x0000000802d27824 */ /* 0x000fe200078e00ff */
[----:B------:R-:W-:Y:S01]  /*0580*/  LOP3.LUT R215, R215, R211, RZ, 0x3c, !PT ;  /* 0x000000d3d7d77212 */ /* 0x000fe200078e3cff */
[----:B------:R-:W-:Y:S01]  /*0590*/  IMAD.SHL.U32 R4, R9, 0x40, RZ ;  /* 0x0000004009047824 */ /* 0x000fe200078e00ff */
[----:B------:R-:W-:Y:S01]  /*05a0*/  LOP3.LUT R0, R0, 0x20, RZ, 0xc0, !PT ;  /* 0x0000002000007812 */ /* 0x000fe200078ec0ff */
[----:B------:R-:W-:Y:S01]  /*05b0*/  IMAD.SHL.U32 R6, R3, 0x8, RZ ;  /* 0x0000000803067824 */ /* 0x000fe200078e00ff */
[----:B------:R-:W-:Y:S01]  /*05c0*/  LOP3.LUT R211, R5, R7, R211, 0xf6, !PT ;  /* 0x0000000705d37212 */ /* 0x000fe200078ef6d3 */
[----:B------:R-:W-:Y:S01]  /*05d0*/  IMAD R3, R2, 0x800, R5 ;  /* 0x0000080002037824 */ /* 0x000fe200078e0205 */
[----:B------:R-:W-:Y:S01]  /*05e0*/  LOP3.LUT R210, R0, 0x18, R210, 0xf8, !PT ;  /* 0x0000001800d27812 */ /* 0x000fe200078ef8d2 */
[----:B------:R-:W-:Y:S01]  /*05f0*/  IMAD R8, R2, 0x200, R8 ;  /* 0x0000020002087824 */ /* 0x000fe200078e0208 */
[----:B------:R-:W-:Y:S01]  /*0600*/  LOP3.LUT R0, R4, 0x1c0, RZ, 0xc0, !PT ;  /* 0x000001c004007812 */ /* 0x000fe200078ec0ff */
[----:B------:R-:W-:Y:S01]  /*0610*/  IMAD.SHL.U32 R4, R2, 0x20, RZ ;  /* 0x0000002002047824 */ /* 0x000fe200078e00ff */
[----:B------:R-:W-:Y:S01]  /*0620*/  SEL R225, R225, 0x10, !P0 ;  /* 0x00000010e1e17807 */ /* 0x000fe20004000000 */
[----:B------:R-:W-:Y:S01]  /*0630*/  IMAD.IADD R215, R3, 0x1, R215 ;  /* 0x0000000103d77824 */ /* 0x000fe200078e02d7 */
[----:B------:R-:W-:Y:S01]  /*0640*/  LOP3.LUT R3, R6, 0x8, RZ, 0xc0, !PT ;  /* 0x0000000806037812 */ /* 0x000fe200078ec0ff */
[----:B------:R-:W-:Y:S01]  /*0650*/  IMAD.SHL.U32 R6, R11, 0x10, RZ ;  /* 0x000000100b067824 */ /* 0x000fe200078e00ff */
[----:B------:R-:W-:Y:S01]  /*0660*/  SHF.R.U32.HI R2, RZ, 0x3, R0 ;  /* 0x00000003ff027819 */ /* 0x000fe20000011600 */
[----:B------:R1:W-:Y:S01]  /*0670*/  STL [R1+0x14], R8 ;  /* 0x0000140801007387 */ /* 0x0003e20000100800 */
[----:B------:R-:W-:Y:S01]  /*0680*/  LOP3.LUT R4, R0, 0x20, R4, 0xf8, !PT ;  /* 0x0000002000047812 */ /* 0x000fe200078ef804 */
[----:B------:R-:W-:Y:S01]  /*0690*/  IMAD.SHL.U32 R215, R215, 0x2, RZ ;  /* 0x00000002d7d77824 */ /* 0x000fe200078e00ff */
[----:B------:R-:W-:Y:S01]  /*06a0*/  LOP3.LUT R5, R2, R0, R3, 0x1e, !PT ;  /* 0x0000000002057212 */ /* 0x000fe200078e1e03 */
[----:B------:R-:W-:Y:S01]  /*06b0*/  IMAD.SHL.U32 R0, R18, 0x40, RZ ;  /* 0x0000004012007824 */ /* 0x000fe200078e00ff */
[----:B------:R-:W-:-:S02]  /*06c0*/  LOP3.LUT R7, R3, 0x10, R6, 0xf8, !PT ;  /* 0x0000001003077812 */ /* 0x000fc400078ef806 */
[----:B------:R-:W-:Y:S01]  /*06d0*/  LOP3.LUT R3, R4, R2, RZ, 0x3c, !PT ;  /* 0x0000000204037212 */ /* 0x000fe200078e3cff */
[----:B------:R-:W-:Y:S01]  /*06e0*/  IMAD R2, R13, 0x400, R10 ;  /* 0x000004000d027824 */ /* 0x000fe200078e020a */
[----:B------:R-:W-:Y:S02]  /*06f0*/  LOP3.LUT R0, R0, 0x1c0, RZ, 0xc0, !PT ;  /* 0x000001c000007812 */ /* 0x000fe400078ec0ff */
[----:B------:R-:W-:Y:S01]  /*0700*/  SHF.R.S32.HI R4, RZ, 0x2, R17 ;  /* 0x00000002ff047819 */ /* 0x000fe20000011411 */
[----:B------:R-:W-:Y:S01]  /*0710*/  IMAD.IADD R226, R3, 0x1, R2 ;  /* 0x0000000103e27824 */ /* 0x000fe200078e0202 */
[--C-:B------:R-:W-:Y:S01]  /*0720*/  SHF.R.U32.HI R3, RZ, 0x3, R0.reuse ;  /* 0x00000003ff037819 */ /* 0x100fe20000011600 */
[----:B------:R-:W-:Y:S01]  /*0730*/  IMAD.SHL.U32 R2, R11, 0x8, RZ ;  /* 0x000000080b027824 */ /* 0x000fe200078e00ff */
[----:B------:R-:W-:Y:S02]  /*0740*/  LEA R211, R211, UR4, 0x1 ;  /* 0x00000004d3d37c11 */ /* 0x000fe4000f8e08ff */
[----:B------:R-:W-:-:S02]  /*0750*/  LOP3.LUT R210, R3, R210, R0, 0x1e, !PT ;  /* 0x000000d203d27212 */ /* 0x000fc400078e1e00 */
[----:B------:R-:W-:Y:S02]  /*0760*/  LOP3.LUT R6, R0, 0x8, R2, 0xf8, !PT ;  /* 0x0000000800067812 */ /* 0x000fe400078ef802 */
[----:B------:R-:W-:Y:S02]  /*0770*/  LOP3.LUT R2, R3, R7, R0, 0x1e, !PT ;  /* 0x0000000703027212 */ /* 0x000fe400078e1e00 */
[----:B------:R-:W-:Y:S01]  /*0780*/  LOP3.LUT R3, R6, R3, RZ, 0x3c, !PT ;  /* 0x0000000306037212 */ /* 0x000fe200078e3cff */
[----:B-1----:R-:W-:Y:S01]  /*0790*/  IMAD.IADD R8, R14, 0x1, R5 ;  /* 0x000000010e087824 */ /* 0x002fe200078e0205 */
[----:B------:R-:W-:Y:S01]  /*07a0*/  LEA R226, R226, UR4, 0x1 ;  /* 0x00000004e2e27c11 */ /* 0x000fe2000f8e08ff */
[----:B------:R-:W-:-:S04]  /*07b0*/  IMAD.SHL.U32 R5, R12, 0x40, RZ ;  /* 0x000000400c057824 */ /* 0x000fc800078e00ff */
[----:B------:R-:W-:Y:S01]  /*07c0*/  IMAD.IADD R227, R226, 0x1, R225 ;  /* 0x00000001e2e37824 */ /* 0x000fe200078e02e1 */
[----:B------:R-:W-:Y:S01]  /*07d0*/  LOP3.LUT R0, R5, 0xfffffe00, RZ, 0xc0, !PT ;  /* 0xfffffe0005007812 */ /* 0x000fe200078ec0ff */
[----:B------:R-:W-:-:S03]  /*07e0*/  IMAD R5, R13, 0x10, R4 ;  /* 0x000000100d057824 */ /* 0x000fc600078e0204 */
        /* <DEDUP_REMOVED lines=9> */
[----:B------:R-:W-:Y:S02]  /*0880*/  IMAD.MOV.U32 R2, RZ, RZ, 0x20 ;  /* 0x00000020ff027424 */ /* 0x000fe400078e00ff */
[----:B------:R-:W-:-:S02]  /*0890*/  IMAD.MOV.U32 R0, RZ, RZ, 0x40 ;  /* 0x00000040ff007424 */ /* 0x000fc400078e00ff */
        /* <DEDUP_REMOVED lines=27> */
.L_x_2025:
        /* <DEDUP_REMOVED lines=67> */
.L_x_1953:
        /* <DEDUP_REMOVED lines=11> */
[----:B------:R-:W-:Y:S02]  /*0f30*/  UIMAD UR9, UR59, UR6, URZ ;  /* 0x000000063b0972a4 */ /* 0x000fe4000f8e023f */
[----:B------:R-:W-:Y:S01]  /*0f40*/  UIMAD.WIDE.U32 UR20, UR46, UR6, URZ ;  /* 0x000000062e1472a5 */ /* 0x000fe2000f8e003f */
[----:B------:R-:W2:Y:S01]  /*0f50*/  S2UR UR13, SR_CTAID.X ;  /* 0x00000000000d79c3 */ /* 0x000ea20000002500 */
[----:B------:R-:W-:Y:S01]  /*0f60*/  UIMAD UR28, UR46, UR7, UR9 ;  /* 0x000000072e1c72a4 */ /* 0x000fe2000f8e0209 */
[----:B------:R-:W-:-:S02]  /*0f70*/  ULDC UR60, c[0x0][0x2d4] ;  /* 0x0000b500003c7ab9 */ /* 0x000fc40000000800 */
[----:B------:R-:W-:Y:S01]  /*0f80*/  @!UP2 ULDC.64 UR6, c[0x0][0x418] ;  /* 0x000106000006aab9 */ /* 0x000fe20000000a00 */
[----:B------:R-:W-:Y:S02]  /*0f90*/  USHF.R.S32.HI UR37, URZ, 0x1f, UR60 ;  /* 0x0000001f3f257899 */ /* 0x000fe4000801143c */
[----:B------:R-:W-:Y:S02]  /*0fa0*/  @!UP2 UIMAD UR9, UR59, UR6, URZ ;  /* 0x000000063b09a2a4 */ /* 0x000fe4000f8e023f */
[----:B------:R-:W-:Y:S02]  /*0fb0*/  @!UP2 UIMAD.WIDE.U32 UR42, UR46, UR6, URZ ;  /* 0x000000062e2aa2a5 */ /* 0x000fe4000f8e003f */
[----:B------:R-:W-:Y:S02]  /*0fc0*/  @!UP2 UIMAD UR31, UR46, UR7, UR9 ;  /* 0x000000072e1fa2a4 */ /* 0x000fe4000f8e0209 */
[----:B------:R-:W-:Y:S02]  /*0fd0*/  UIADD3 UR9, UR12, 0x3f, URZ ;  /* 0x0000003f0c097890 */ /* 0x000fe4000fffe03f */
[----:B------:R-:W-:Y:S01]  /*0fe0*/  UIADD3 UR6, UR12, 0x80, UR23 ;  /* 0x000000800c067890 */ /* 0x000fe2000fffe017 */
[----:B-1----:R-:W-:Y:S01]  /*0ff0*/  IABS R5, R6 ;  /* 0x0000000600057213 */ /* 0x002fe20000000000 */
[----:B------:R-:W-:Y:S01]  /*1000*/  ULDC UR22, c[0x0][0x394] ;  /* 0x0000e50000167ab9 */ /* 0x000fe20000000800 */
[----:B------:R-:W-:Y:S01]  /*1010*/  USHF.L.U32 UR16, UR46, 0x7, URZ ;  /* 0x000000072e107899 */ /* 0x000fe2000800063f */
[----:B------:R-:W-:Y:S01]  /*1020*/  ISETP.NE.AND P3, PT, R6, RZ, PT ;  /* 0x000000ff0600720c */ /* 0x000fe20003f65270 */
[----:B------:R-:W1:Y:S01]  /*1030*/  I2F.RP R2, R5 ;  /* 0x0000000500027306 */ /* 0x000e620000209400 */
[----:B------:R-:W-:Y:S01]  /*1040*/  ULDC.U8 UR30, c[0x0][0x480] ;  /* 0x00012000001e7ab9 */ /* 0x000fe20000000000 */
[----:B------:R-:W-:Y:S01]  /*1050*/  ULDC.64 UR26, c[0x0][0x240] ;  /* 0x00009000001a7ab9 */ /* 0x000fe20000000a00 */
[----:B------:R-:W-:-:S02]  /*1060*/  UIADD3 UR22, UR6, UR22, -UR8 ;  /* 0x0000001606167290 */ /* 0x000fc4000fffe808 */
[----:B--2---:R-:W-:Y:S01]  /*1070*/  UIMAD.WIDE.U32 UR34, UR13, UR14, URZ ;  /* 0x0000000e0d2272a5 */ /* 0x004fe2000f8e003f */
[----:B------:R-:W-:Y:S01]  /*1080*/  ULDC UR40, c[0x0][0x2dc] ;  /* 0x0000b70000287ab9 */ /* 0x000fe20000000800 */
[----:B------:R-:W-:Y:S02]  /*1090*/  ULDC UR38, c[0x0][0x270] ;  /* 0x00009c0000267ab9 */ /* 0x000fe40000000800 */
[----:B------:R-:W-:Y:S02]  /*10a0*/  UIMAD UR41, UR13, UR15, UR35 ;  /* 0x0000000f0d2972a4 */ /* 0x000fe4000f8e0223 */
[----:B------:R-:W-:Y:S01]  /*10b0*/  USHF.L.U64.HI UR13, UR46, 0x7, UR59 ;  /* 0x000000072e0d7899 */ /* 0x000fe2000801023b */
[----:B------:R-:W-:Y:S01]  /*10c0*/  @UP2 ULDC.64 UR14, c[0x0][0x420] ;  /* 0x00010800000e2ab9 */ /* 0x000fe20000000a00 */
[----:B------:R-:W-:Y:S01]  /*10d0*/  USEL UR35, UR16, URZ, UP0 ;  /* 0x0000003f10237287 */ /* 0x000fe20008000000 */
[----:B-1----:R-:W1:Y:S01]  /*10e0*/  MUFU.RCP R2, R2 ;  /* 0x0000000200027308 */ /* 0x002e620000001000 */
[----:B------:R-:W-:-:S02]  /*10f0*/  @UP2 UIMAD.WIDE.U32 UR44, UR5, UR14, URZ ;  /* 0x0000000e052c22a5 */ /* 0x000fc4000f8e003f */
[----:B------:R-:W-:Y:S02]  /*1100*/  USEL UR33, UR13, URZ, UP0 ;  /* 0x0000003f0d217287 */ /* 0x000fe40008000000 */
[----:B------:R-:W-:Y:S02]  /*1110*/  USHF.R.S32.HI UR14, URZ, 0x1f, UR9 ;  /* 0x0000001f3f0e7899 */ /* 0x000fe40008011409 */
[----:B------:R-:W-:Y:S02]  /*1120*/  UIMAD UR13, UR37, UR46, URZ ;  /* 0x0000002e250d72a4 */ /* 0x000fe4000f8e023f */
[----:B------:R-:W-:Y:S02]  /*1130*/  UIMAD.WIDE.U32 UR18, UR5, UR26, URZ ;  /* 0x0000001a051272a5 */ /* 0x000fe4000f8e003f */
[----:B------:R-:W-:Y:S02]  /*1140*/  UISETP.NE.AND UP4, UPT, UR30, URZ, UPT ;  /* 0x0000003f1e00728c */ /* 0x000fe4000bf85270 */
[----:B------:R-:W-:-:S02]  /*1150*/  UIMAD.WIDE UR6, UR40, UR38, URZ ;  /* 0x00000026280672a5 */ /* 0x000fc4000f8e023f */
[----:B------:R-:W-:Y:S01]  /*1160*/  UIMAD.WIDE.U32 UR16, UR46, UR60, URZ ;  /* 0x0000003c2e1072a5 */ /* 0x000fe2000f8e003f */
[----:B-1----:R-:W-:Y:S01]  /*1170*/  VIADD R2, R2, 0xffffffe ;  /* 0x0ffffffe02027836 */ /* 0x002fe20000000000 */
[----:B------:R-:W-:Y:S02]  /*1180*/  ULEA.HI UR30, UR14, UR9, URZ, 0x6 ;  /* 0x000000090e1e7291 */ /* 0x000fe4000f8f303f */
[----:B------:R-:W-:Y:S01]  /*1190*/  UIMAD UR13, UR59, UR60, UR13 ;  /* 0x0000003c3b0d72a4 */ /* 0x000fe2000f8e020d */
[----:B------:R-:W1:Y:S01]  /*11a0*/  F2I.FTZ.U32.TRUNC.NTZ R3, R2 ;  /* 0x0000000200037305 */ /* 0x000e62000021f000 */
[----:B------:R-:W-:Y:S02]  /*11b0*/  UIADD3 UR9, UR22, 0x3f, URZ ;  /* 0x0000003f16097890 */ /* 0x000fe4000fffe03f */
[----:B------:R-:W-:Y:S02]  /*11c0*/  USEL UR58, UR20, UR18, !UP2 ;  /* 0x00000012143a7287 */ /* 0x000fe4000d000000 */
[----:B------:R-:W-:-:S02]  /*11d0*/  UIADD3 UR51, UR21, UR28, URZ ;  /* 0x0000001c15337290 */ /* 0x000fc4000fffe03f */
[----:B------:R-:W-:Y:S02]  /*11e0*/  UIMAD.WIDE.U32 UR20, UR6, UR16, URZ ;  /* 0x00000010061472a5 */ /* 0x000fe4000f8e003f */
[----:B------:R-:W-:Y:S02]  /*11f0*/  UIMAD UR22, UR7, UR16, URZ ;  /* 0x00000010071672a4 */ /* 0x000fe4000f8e023f */
[----:B------:R-:W-:Y:S02]  /*1200*/  UIADD3 UR13, UR17, UR13, URZ ;  /* 0x0000000d110d7290 */ /* 0x000fe4000fffe03f */
[----:B------:R-:W-:Y:S01]  /*1210*/  USHF.R.S32.HI UR16, URZ, 0x1f, UR9 ;  /* 0x0000001f3f107899 */ /* 0x000fe20008011409 */
[----:B-1----:R-:W-:Y:S01]  /*1220*/  IMAD.MOV R0, RZ, RZ, -R3 ;  /* 0x000000ffff007224 */ /* 0x002fe200078e0a03 */
[----:B------:R-:W-:Y:S01]  /*1230*/  @UP2 UIMAD UR49, UR5, UR15, UR45 ;  /* 0x0000000f053122a4 */ /* 0x000fe2000f8e022d */
[----:B------:R-:W-:Y:S01]  /*1240*/  IMAD.MOV.U32 R2, RZ, RZ, RZ ;  /* 0x000000ffff027224 */ /* 0x000fe200078e00ff */
[----:B------:R-:W-:Y:S01]  /*1250*/  UIMAD UR13, UR6, UR13, UR22 ;  /* 0x0000000d060d72a4 */ /* 0x000fe2000f8e0216 */
[----:B------:R-:W-:Y:S01]  /*1260*/  IMAD R0, R0, R5, RZ ;  /* 0x0000000500007224 */ /* 0x000fe200078e02ff */
[----:B------:R-:W-:Y:S01]  /*1270*/  ULDC.U8 UR15, c[0x0][0x3d8] ;  /* 0x0000f600000f7ab9 */ /* 0x000fe20000000000 */
[----:B------:R-:W-:-:S02]  /*1280*/  ULEA.HI UR9, UR16, UR9, URZ, 0x6 ;  /* 0x0000000910097291 */ /* 0x000fc4000f8f303f */
[----:B------:R-:W-:Y:S01]  /*1290*/  IMAD.HI.U32 R0, R3, R0, R2 ;  /* 0x0000000003007227 */ /* 0x000fe200078e0002 */
[----:B------:R-:W-:Y:S01]  /*12a0*/  MOV R2, R4 ;  /* 0x0000000400027202 */ /* 0x000fe20000000f00 */
[----:B------:R-:W-:Y:S02]  /*12b0*/  UISETP.NE.AND UP3, UPT, UR15, URZ, UPT ;  /* 0x0000003f0f00728c */ /* 0x000fe4000bf65270 */
[----:B------:R-:W-:Y:S02]  /*12c0*/  UIMAD UR25, UR5, UR27, URZ ;  /* 0x0000001b051972a4 */ /* 0x000fe4000f8e023f */
[----:B------:R-:W-:Y:S01]  /*12d0*/  IMAD.HI.U32 R0, R0, R2, RZ ;  /* 0x0000000200007227 */ /* 0x000fe200078e00ff */
[----:B------:R-:W-:Y:S02]  /*12e0*/  UIADD3 UR47, UR21, UR13, URZ ;  /* 0x0000000d152f7290 */ /* 0x000fe4000fffe03f */
[----:B------:R-:W-:Y:S01]  /*12f0*/  USHF.R.S32.HI UR13, URZ, 0x6, UR30 ;  /* 0x000000063f0d7899 */ /* 0x000fe2000801141e */
[----:B------:R-:W-:Y:S01]  /*1300*/  IMAD.MOV R3, RZ, RZ, -R0 ;  /* 0x000000ffff037224 */ /* 0x000fe200078e0a00 */
[----:B------:R-:W-:-:S02]  /*1310*/  USHF.R.S32.HI UR9, URZ, 0x6, UR9 ;  /* 0x000000063f097899 */ /* 0x000fc40008011409 */
[----:B------:R-:W-:Y:S01]  /*1320*/  @UP2 UIADD3 UR51, UR19, UR25, URZ ;  /* 0x0000001913332290 */ /* 0x000fe2000fffe03f */
[C---:B------:R-:W-:Y:S01]  /*1330*/  IMAD R2, R5.reuse, R3, R2 ;  /* 0x0000000305027224 */ /* 0x040fe200078e0202 */
[----:B------:R-:W-:Y:S02]  /*1340*/  UIMAD.WIDE.U32 UR18, UR6, UR5, URZ ;  /* 0x00000005061272a5 */ /* 0x000fe4000f8e003f */
[----:B------:R-:W-:Y:S02]  /*1350*/  UISETP.LT.AND UP0, UPT, UR13, UR9, UPT ;  /* 0x000000090d00728c */ /* 0x000fe4000bf01270 */
[----:B------:R-:W-:Y:S01]  /*1360*/  ISETP.GT.U32.AND P1, PT, R5, R2, PT ;  /* 0x000000020500720c */ /* 0x000fe20003f24070 */
[----:B------:R-:W-:Y:S01]  /*1370*/  ULDC UR50, c[0x0][0x2c4] ;  /* 0x0000b10000327ab9 */ /* 0x000fe20000000800 */
[----:B------:R-:W-:Y:S02]  /*1380*/  USEL UR56, UR20, UR18, !UP2 ;  /* 0x0000001214387287 */ /* 0x000fe4000d000000 */
[----:B------:R-:W-:-:S02]  /*1390*/  UIMAD UR48, UR57, UR40, URZ ;  /* 0x00000028393072a4 */ /* 0x000fc4000f8e023f */
[----:B------:R-:W-:Y:S02]  /*13a0*/  @UP3 UIMAD UR20, UR46, UR50, URZ ;  /* 0x000000322e1432a4 */ /* 0x000fe4000f8e023f */
[----:B------:R-:W-:Y:S02]  /*13b0*/  USEL UR40, UR13, UR9, UP0 ;  /* 0x000000090d287287 */ /* 0x000fe40008000000 */
[----:B------:R-:W-:Y:S02]  /*13c0*/  UISETP.NE.AND UP1, UPT, UR36, -0x1, UPT ;  /* 0xffffffff2400788c */ /* 0x000fe4000bf25270 */
[----:B------:R-:W-:Y:S01]  /*13d0*/  @UP3 USEL UR20, UR20, UR5, !UP2 ;  /* 0x0000000514143287 */ /* 0x000fe2000d000000 */
[----:B------:R-:W-:Y:S01]  /*13e0*/  @!P1 IMAD.IADD R2, R2, 0x1, -R5 ;  /* 0x0000000102029824 */ /* 0x000fe200078e0a05 */
[----:B------:R-:W-:Y:S01]  /*13f0*/  ULEA UR13, UR40, 0xffffffc0, 0x6 ;  /* 0xffffffc0280d7891 */ /* 0x000fe2000f8e303f */
[----:B------:R-:W-:Y:S01]  /*1400*/  @!P1 IADD3 R0, R0, 0x1, RZ ;  /* 0x0000000100009810 */ /* 0x000fe20007ffe0ff */
[----:B------:R-:W-:Y:S01]  /*1410*/  @UP3 ULDC UR9, c[0x0][0x2e4] ;  /* 0x0000b90000093ab9 */ /* 0x000fe20000000800 */
[----:B------:R-:W-:Y:S01]  /*1420*/  @!UP3 UIMAD UR21, UR46, UR38, UR57 ;  /* 0x000000262e15b2a4 */ /* 0x000fe2000f8e0239 */
[----:B------:R-:W-:Y:S01]  /*1430*/  ISETP.GE.U32.AND P0, PT, R2, R5, PT ;  /* 0x000000050200720c */ /* 0x000fe20003f06070 */
[----:B------:R-:W-:Y:S01]  /*1440*/  @UP3 UIMAD UR38, UR57, UR9, UR20 ;  /* 0x00000009392632a4 */ /* 0x000fe2000f8e0214 */
[----:B------:R-:W-:Y:S01]  /*1450*/  LOP3.LUT R2, R6, UR57, RZ, 0x3c, !PT ;  /* 0x0000003906027c12 */ /* 0x000fe2000f8e3cff */
[----:B------:R-:W-:Y:S01]  /*1460*/  USHF.R.S32.HI UR28, URZ, 0x1f, UR13 ;  /* 0x0000001f3f1c7899 */ /* 0x000fe2000801140d */
[----:B------:R-:W-:Y:S01]  /*1470*/  PLOP3.LUT P1, PT, PT, PT, UP1, 0x80, 0x0 ;  /* 0x000000000000781c */ /* 0x000fe20003f2f018 */
[----:B------:R-:W-:Y:S01]  /*1480*/  UIADD3 UR9, UP0, UR13, UR35, URZ ;  /* 0x000000230d097290 */ /* 0x000fe2000ff1e03f */
[----:B------:R-:W-:Y:S01]  /*1490*/  ISETP.GE.AND P2, PT, R2, RZ, PT ;  /* 0x000000ff0200720c */ /* 0x000fe20003f46270 */
[----:B------:R-:W-:-:S02]  /*14a0*/  UIMAD UR18, UR7, UR5, URZ ;  /* 0x00000005071272a4 */ /* 0x000fc4000f8e023f */
[----:B------:R-:W-:Y:S02]  /*14b0*/  UIADD3.X UR20, UR28, UR33, URZ, UP0, !UPT ;  /* 0x000000211c147290 */ /* 0x000fe400087fe43f */
[----:B------:R-:W-:Y:S02]  /*14c0*/  UIMAD UR7, UR7, UR9, URZ ;  /* 0x00000009070772a4 */ /* 0x000fe4000f8e023f */
[----:B------:R-:W-:Y:S01]  /*14d0*/  @UP1 UIADD3 UR29, UR24, UR36, URZ ;  /* 0x00000024181d1290 */ /* 0x000fe2000fffe03f */
[----:B------:R-:W-:Y:S01]  /*14e0*/  @P0 VIADD R0, R0, 0x1 ;  /* 0x0000000100000836 */ /* 0x000fe20000000000 */
[----:B------:R-:W-:Y:S01]  /*14f0*/  @UP1 UIADD3 UR32, UR24, UR36, URZ ;  /* 0x0000002418201290 */ /* 0x000fe2000fffe03f */
[----:B------:R-:W-:Y:S01]  /*1500*/  PLOP3.LUT P0, PT, PT, PT, UP3, 0x80, 0x0 ;  /* 0x000000000000781c */ /* 0x000fe20003f0f038 */
[----:B------:R-:W-:Y:S01]  /*1510*/  @!UP2 UIADD3 UR49, UR43, UR31, URZ ;  /* 0x0000001f2b31a290 */ /* 0x000fe2000fffe03f */
[----:B------:R-:W-:Y:S01]  /*1520*/  IMAD.MOV.U32 R16, RZ, RZ, R0 ;  /* 0x000000ffff107224 */ /* 0x000fe200078e0000 */
[----:B------:R-:W-:Y:S01]  /*1530*/  @UP1 ULDC.64 UR14, c[0x0][0x248] ;  /* 0x00009200000e1ab9 */ /* 0x000fe20000000a00 */
[----:B------:R-:W-:Y:S01]  /*1540*/  @UP1 ULDC.64 UR16, c[0x0][0x250] ;  /* 0x0000940000101ab9 */ /* 0x000fe20000000a00 */
[----:B------:R-:W-:-:S02]  /*1550*/  UIMAD.WIDE.U32 UR30, UR6, UR9, URZ ;  /* 0x00000009061e72a5 */ /* 0x000fc4000f8e003f */
[----:B------:R-:W-:Y:S01]  /*1560*/  @UP2 UIADD3 UR47, UR19, UR18, URZ ;  /* 0x00000012132f2290 */ /* 0x000fe2000fffe03f */
[----:B------:R-:W-:Y:S01]  /*1570*/  @!P2 IADD3 R16, -R16, RZ, RZ ;  /* 0x000000ff1010a210 */ /* 0x000fe20007ffe1ff */
[----:B------:R-:W-:Y:S01]  /*1580*/  UIMAD UR9, UR6, UR20, UR7 ;  /* 0x00000014060972a4 */ /* 0x000fe2000f8e0207 */
[----:B------:R-:W-:Y:S01]  /*1590*/  @!P3 LOP3.LUT R16, RZ, R6, RZ, 0x33, !PT ;  /* 0x00000006ff10b212 */ /* 0x000fe200078e33ff */
[----:B------:R-:W-:Y:S02]  /*15a0*/  @UP1 UIMAD.WIDE.U32 UR18, UR29, UR14, URZ ;  /* 0x0000000e1d1212a5 */ /* 0x000fe4000f8e003f */
[----:B------:R-:W-:Y:S02]  /*15b0*/  @UP1 UIMAD.WIDE.U32 UR6, UR32, UR16, URZ ;  /* 0x00000010200612a5 */ /* 0x000fe4000f8e003f */
        /* <DEDUP_REMOVED lines=25> */
.L_x_1955:
        /* <DEDUP_REMOVED lines=13> */
.L_x_1956:
        /* <DEDUP_REMOVED lines=11> */
.L_x_1957:
[----:B------:R-:W-:Y:S02]  /*18d0*/  ULDC UR5, c[0x0][0x270] ;  /* 0x00009c0000057ab9 */ /* 0x000fe40000000800 */
[----:B------:R-:W-:-:S04]  /*18e0*/  UIMAD UR5, UR46, UR5, UR57 ;  /* 0x000000052e0572a4 */ /* 0x000fc8000f8e0239 */
[----:B------:R-:W-:-:S12]  /*18f0*/  UIMAD UR5, UR5, UR60, URZ ;  /* 0x0000003c050572a4 */ /* 0x000fd8000f8e023f */
.L_x_1958:
[----:B------:R-:W1:Y:S01]  /*1900*/  S2R R23, SR_TID.X ;  /* 0x0000000000177919 */ /* 0x000e620000002100 */
[----:B------:R-:W2:Y:S01]  /*1910*/  LDC.64 R4, c[0x0][0x420] ;  /* 0x00010800ff047b82 */ /* 0x000ea20000000a00 */
[----:B------:R-:W-:Y:S01]  /*1920*/  ULDC UR7, c[0x0][0x2dc] ;  /* 0x0000b70000077ab9 */ /* 0x000fe20000000800 */
[----:B------:R-:W-:Y:S01]  /*1930*/  ULDC UR9, c[0x0][0x270] ;  /* 0x00009c0000097ab9 */ /* 0x000fe20000000800 */
[----:B------:R-:W-:Y:S01]  /*1940*/  UIADD3 UR41, UR13, UR5, URZ ;  /* 0x000000050d297290 */ /* 0x000fe2000fffe03f */
[----:B------:R-:W-:Y:S01]  /*1950*/  SHF.R.S32.HI R229, RZ, 0x1f, R228 ;  /* 0x0000001fffe57819 */ /* 0x000fe200000114e4 */
[----:B------:R-:W-:Y:S01]  /*1960*/  UIMAD UR5, UR7, UR9, URZ ;  /* 0x00000009070572a4 */ /* 0x000fe2000f8e023f */
[C---:B------:R-:W-:Y:S01]  /*1970*/  IADD3 R6, P0, R228.reuse, UR6, RZ ;  /* 0x00000006e4067c10 */ /* 0x040fe2000ff1e0ff */
[----:B------:R-:W-:Y:S01]  /*1980*/  UIADD3 UR22, -UR8, UR12, UR23 ;  /* 0x0000000c08167290 */ /* 0x000fe2000fffe117 */
[----:B------:R-:W-:Y:S01]  /*1990*/  BSSY B1, `(.L_x_1954) ;  /* 0x0000aaf000017945 */ /* 0x000fe20003800000 */
[----:B------:R-:W-:Y:S01]  /*19a0*/  ULDC UR7, c[0x0][0x398] ;  /* 0x0000e60000077ab9 */ /* 0x000fe20000000800 */
[----:B------:R-:W-:Y:S01]  /*19b0*/  USHF.R.S32.HI UR60, URZ, 0x1f, UR57 ;  /* 0x0000001f3f3c7899 */ /* 0x000fe20008011439 */
[----:B------:R-:W-:Y:S01]  /*19c0*/  IADD3.X R7, R229, UR49, RZ, P0, !PT ;  /* 0x00000031e5077c10 */ /* 0x000fe200087fe4ff */
[----:B------:R-:W-:Y:S01]  /*19d0*/  UIADD3 UR22, UR22, -UR7, URZ ;  /* 0x8000000716167290 */ /* 0x000fe2000fffe03f */
[----:B------:R-:W-:Y:S01]  /*19e0*/  VIADD R13, R228, 0x40 ;  /* 0x00000040e40d7836 */ /* 0x000fe20000000000 */
[----:B------:R-:W-:Y:S01]  /*19f0*/  ULDC.64 UR18, c[0x0][0x428] ;  /* 0x00010a0000127ab9 */ /* 0x000fe20000000a00 */
[----:B------:R-:W-:Y:S01]  /*1a00*/  UIADD3 UR38, UR13, UR38, URZ ;  /* 0x000000260d267290 */ /* 0x000fe2000fffe03f */
[----:B------:R-:W-:Y:S01]  /*1a10*/  IMAD.U32 R10, RZ, RZ, UR18 ;  /* 0x00000012ff0a7e24 */ /* 0x000fe2000f8e00ff */
[----:B------:R-:W-:-:S02]  /*1a20*/  UIMAD UR20, UR60, UR18, URZ ;  /* 0x000000123c1472a4 */ /* 0x000fc4000f8e023f */
[----:B------:R-:W-:Y:S02]  /*1a30*/  USHF.R.S32.HI UR18, URZ, 0x1f, UR22 ;  /* 0x0000001f3f127899 */ /* 0x000fe40008011416 */
[----:B------:R-:W-:Y:S02]  /*1a40*/  UIMAD UR19, UR57, UR19, UR20 ;  /* 0x00000013391372a4 */ /* 0x000fe4000f8e0214 */
[----:B------:R-:W-:Y:S01]  /*1a50*/  ULEA.HI UR22, UR18, UR22, URZ, 0x6 ;  /* 0x0000001612167291 */ /* 0x000fe2000f8f303f */
[----:B--2---:R-:W-:Y:S01]  /*1a60*/  IMAD.WIDE.U32 R6, R4, UR13, R6 ;  /* 0x0000000d04067c25 */ /* 0x004fe2000f8e0006 */
[----:B------:R-:W-:Y:S01]  /*1a70*/  ULDC.64 UR34, c[0x0][0x258] ;  /* 0x0000960000227ab9 */ /* 0x000fe20000000a00 */
[----:B------:R-:W-:Y:S01]  /*1a80*/  ULDC.64 UR42, c[0x0][0x2b0] ;  /* 0x0000ac00002a7ab9 */ /* 0x000fe20000000a00 */
[----:B------:R-:W-:Y:S01]  /*1a90*/  USHF.R.S32.HI UR22, URZ, 0x6, UR22 ;  /* 0x000000063f167899 */ /* 0x000fe20008011416 */
[----:B------:R-:W-:Y:S01]  /*1aa0*/  ULDC.64 UR44, c[0x0][0x478] ;  /* 0x00011e00002c7ab9 */ /* 0x000fe20000000a00 */
[----:B------:R-:W-:Y:S01]  /*1ab0*/  ULDC.64 UR6, c[0x0][0x210] ;  /* 0x0000840000067ab9 */ /* 0x000fe20000000a00 */
[----:B-1----:R-:W-:Y:S01]  /*1ac0*/  SHF.R.S32.HI R22, RZ, 0x1f, R23 ;  /* 0x0000001fff167819 */ /* 0x002fe20000011417 */
[----:B------:R-:W-:-:S03]  /*1ad0*/  UIADD3 UR9, UR40, -0x1, URZ ;  /* 0xffffffff28097890 */ /* 0x000fc6000fffe03f */
[----:B------:R-:W-:-:S04]  /*1ae0*/  LEA.HI R2, R22, R23, RZ, 0x5 ;  /* 0x0000001716027211 */ /* 0x000fc800078f28ff */
[----:B------:R-:W-:Y:S02]  /*1af0*/  LOP3.LUT R0, R2, 0xffffffe0, RZ, 0xc0, !PT ;  /* 0xffffffe002007812 */ /* 0x000fe400078ec0ff */
[----:B------:R-:W-:-:S03]  /*1b00*/  SHF.R.S32.HI R2, RZ, 0x5, R2 ;  /* 0x00000005ff027819 */ /* 0x000fc60000011402 */
[----:B------:R-:W-:-:S04]  /*1b10*/  IMAD.IADD R0, R23, 0x1, -R0 ;  /* 0x0000000117007824 */ /* 0x000fc800078e0a00 */
[----:B------:R-:W-:Y:S01]  /*1b20*/  IMAD R3, R2, UR5, R0 ;  /* 0x0000000502037c24 */ /* 0x000fe2000f8e0200 */
[----:B------:R-:W-:Y:S01]  /*1b30*/  LEA.HI R2, R22, R23, RZ, 0x3 ;  /* 0x0000001716027211 */ /* 0x000fe200078f18ff */
[----:B------:R-:W-:Y:S01]  /*1b40*/  USHF.L.U32 UR5, UR5, 0x6, URZ ;  /* 0x0000000605057899 */ /* 0x000fe2000800063f */
[----:B------:R-:W-:Y:S02]  /*1b50*/  IMAD R0, R4, UR28, RZ ;  /* 0x0000001c04007c24 */ /* 0x000fe4000f8e02ff */
[----:B------:R-:W-:Y:S01]  /*1b60*/  SHF.R.S32.HI R2, RZ, 0x3, R2 ;  /* 0x00000003ff027819 */ /* 0x000fe20000011402 */
[----:B------:R-:W-:Y:S01]  /*1b70*/  UIADD3 UR21, UP2, UP0, UR30, UR5, UR48 ;  /* 0x000000051e157290 */ /* 0x000fe2000f85e030 */
[----:B------:R-:W-:Y:S01]  /*1b80*/  IMAD R0, R5, UR13, R0 ;  /* 0x0000000d05007c24 */ /* 0x000fe2000f8e0200 */
[----:B------:R-:W-:Y:S01]  /*1b90*/  USHF.R.S32.HI UR5, URZ, 0x1f, UR5 ;  /* 0x0000001f3f057899 */ /* 0x000fe20008011405 */
[----:B------:R-:W-:Y:S01]  /*1ba0*/  IADD3 R8, P0, R2, UR13, RZ ;  /* 0x0000000d02087c10 */ /* 0x000fe2000ff1e0ff */
[----:B------:R-:W-:Y:S01]  /*1bb0*/  ULDC.64 UR30, c[0x0][0x400] ;  /* 0x00010000001e7ab9 */ /* 0x000fe20000000a00 */
[----:B------:R-:W-:Y:S01]  /*1bc0*/  SHF.R.S32.HI R21, RZ, 0x1f, R2 ;  /* 0x0000001fff157819 */ /* 0x000fe20000011402 */
[----:B------:R-:W-:Y:S01]  /*1bd0*/  IMAD.IADD R7, R7, 0x1, R0 ;  /* 0x0000000107077824 */ /* 0x000fe200078e0200 */
[----:B------:R-:W-:-:S02]  /*1be0*/  UIADD3.X UR5, UR50, UR5, UR52, UP2, UP0 ;  /* 0x0000000532057290 */ /* 0x000fc400097e0434 */
[----:B------:R-:W-:Y:S01]  /*1bf0*/  IADD3.X R0, R21, UR28, RZ, P0, !PT ;  /* 0x0000001c15007c10 */ /* 0x000fe200087fe4ff */
[----:B------:R-:W-:Y:S01]  /*1c00*/  UIADD3 UR13, UP2, UP0, UR54, UR21, UR56 ;  /* 0x00000015360d7290 */ /* 0x000fe2000f85e038 */
[----:B------:R-:W-:Y:S01]  /*1c10*/  IMAD.WIDE.U32 R6, R10, UR57, R6 ;  /* 0x000000390a067c25 */ /* 0x000fe2000f8e0006 */
[----:B------:R-:W-:Y:S02]  /*1c20*/  UIMAD.WIDE UR20, UR38, 0x4, UR42 ;  /* 0x00000004261478a5 */ /* 0x000fe4000f8e022a */
[----:B------:R-:W-:Y:S01]  /*1c30*/  UIADD3.X UR5, UR53, UR5, UR47, UP2, UP0 ;  /* 0x0000000535057290 */ /* 0x000fe200097e042f */
[----:B------:R-:W-:Y:S01]  /*1c40*/  IMAD R0, R0, UR26, RZ ;  /* 0x0000001a00007c24 */ /* 0x000fe2000f8e02ff */
[----:B------:R-:W-:Y:S01]  /*1c50*/  UISETP.LT.AND UP0, UPT, URZ, UR22, UPT ;  /* 0x000000163f00728c */ /* 0x000fe2000bf01270 */
[----:B------:R-:W-:Y:S01]  /*1c60*/  VIADD R7, R7, UR19 ;  /* 0x0000001307077c36 */ /* 0x000fe20008000000 */
[----:B------:R-:W-:Y:S01]  /*1c70*/  ULDC.64 UR28, c[0x0][0x3e0] ;  /* 0x0000f800001c7ab9 */ /* 0x000fe20000000a00 */
[C---:B------:R-:W-:Y:S01]  /*1c80*/  IMAD R11, R8.reuse, UR27, R0 ;  /* 0x0000001b080b7c24 */ /* 0x040fe2000f8e0200 */
[C---:B------:R-:W-:Y:S01]  /*1c90*/  IADD3 R0, P0, R3.reuse, UR13, RZ ;  /* 0x0000000d03007c10 */ /* 0x040fe2000ff1e0ff */
[----:B------:R-:W-:Y:S01]  /*1ca0*/  USEL UR22, URZ, UR22, !UP0 ;  /* 0x000000163f167287 */ /* 0x000fe2000c000000 */
[----:B------:R-:W-:Y:S01]  /*1cb0*/  IMAD.WIDE.U32 R8, R8, UR26, R228 ;  /* 0x0000001a08087c25 */ /* 0x000fe2000f8e00e4 */
[----:B------:R-:W-:Y:S01]  /*1cc0*/  UMOV UR19, UR20 ;  /* 0x0000001400137c82 */ /* 0x000fe20008000000 */
[----:B------:R-:W-:Y:S01]  /*1cd0*/  LEA.HI.X.SX32 R3, R3, UR5, 0x1, P0 ;  /* 0x0000000503037c11 */ /* 0x000fe200080f0eff */
[----:B------:R-:W-:Y:S01]  /*1ce0*/  UISETP.GT.AND UP0, UPT, UR40, UR22, UPT ;  /* 0x000000162800728c */ /* 0x000fe2000bf04270 */
[----:B------:R-:W-:Y:S01]  /*1cf0*/  LEA R209, P0, R0, UR30, 0x2 ;  /* 0x0000001e00d17c11 */ /* 0x000fe2000f8010ff */
[----:B------:R-:W-:Y:S01]  /*1d00*/  UIMAD UR5, UR60, UR34, URZ ;  /* 0x000000223c0572a4 */ /* 0x000fe2000f8e023f */
[----:B------:R-:W-:Y:S01]  /*1d10*/  IADD3 R8, P2, R8, UR58, RZ ;  /* 0x0000003a08087c10 */ /* 0x000fe2000ff5e0ff */
[-C--:B------:R-:W-:Y:S01]  /*1d20*/  IMAD.WIDE.U32 R6, R2, R4.reuse, R6 ;  /* 0x0000000402067225 */ /* 0x080fe200078e0006 */
[----:B------:R-:W-:Y:S01]  /*1d30*/  LEA.HI.X R208, R0, UR31, R3, 0x2, P0 ;  /* 0x0000001f00d07c11 */ /* 0x000fe200080f1403 */
[----:B------:R-:W-:Y:S01]  /*1d40*/  UIMAD UR5, UR57, UR35, UR5 ;  /* 0x00000023390572a4 */ /* 0x000fe2000f8e0205 */
[----:B------:R-:W-:Y:S01]  /*1d50*/  PLOP3.LUT P0, PT, PT, PT, UP0, 0x80, 0x0 ;  /* 0x000000000000781c */ /* 0x000fe20003f0f008 */
[----:B------:R-:W-:Y:S01]  /*1d60*/  IMAD R0, R21, R4, RZ ;  /* 0x0000000415007224 */ /* 0x000fe200078e02ff */
[----:B------:R-:W-:Y:S01]  /*1d70*/  IADD3.X R9, R9, UR51, R11, P2, !PT ;  /* 0x0000003309097c10 */ /* 0x000fe200097fe40b */
[----:B------:R-:W-:Y:S01]  /*1d80*/  IMAD.U32 R3, RZ, RZ, UR34 ;  /* 0x00000022ff037e24 */ /* 0x000fe2000f8e00ff */
[----:B------:R-:W-:Y:S01]  /*1d90*/  UIMAD.WIDE UR30, UR41, 0x4, UR44 ;  /* 0x00000004291e78a5 */ /* 0x000fe2000f8e022c */
[----:B------:R-:W-:Y:S01]  /*1da0*/  IMAD R0, R2, R5, R0 ;  /* 0x0000000502007224 */ /* 0x000fe200078e0200 */
[----:B------:R-:W-:Y:S01]  /*1db0*/  LEA R240, P2, R6, UR28, 0x1 ;  /* 0x0000001c06f07c11 */ /* 0x000fe2000f8408ff */
[----:B------:R-:W-:Y:S01]  /*1dc0*/  IMAD.WIDE.U32 R8, R3, UR57, R8 ;  /* 0x0000003903087c25 */ /* 0x000fe2000f8e0008 */
[----:B------:R-:W-:-:S03]  /*1dd0*/  UMOV UR18, UR21 ;  /* 0x0000001500127c82 */ /* 0x000fc60008000000 */
[----:B------:R-:W-:Y:S01]  /*1de0*/  IMAD.IADD R3, R7, 0x1, R0 ;  /* 0x0000000107037824 */ /* 0x000fe200078e0200 */
[----:B------:R-:W-:Y:S01]  /*1df0*/  LEA R242, P3, R8, UR6, 0x1 ;  /* 0x0000000608f27c11 */ /* 0x000fe2000f8608ff */
[----:B------:R-:W-:Y:S01]  /*1e00*/  VIADD R12, R9, UR5 ;  /* 0x00000005090c7c36 */ /* 0x000fe20008000000 */
        /* <DEDUP_REMOVED lines=24> */
.L_x_1960:
        /* <DEDUP_REMOVED lines=19> */
.L_x_1961:
        /* <DEDUP_REMOVED lines=38> */
.L_x_1963:
[----:B------:R-:W-:Y:S05]  /*2320*/  BSYNC B0 ;  /* 0x0000000000007941 */ /* 0x000fea0003800000 */
.L_x_1962:
        /* <DEDUP_REMOVED lines=18> */
.L_x_1965:
[----:B------:R-:W-:Y:S05]  /*2450*/  BSYNC B0 ;  /* 0x0000000000007941 */ /* 0x000fea0003800000 */
.L_x_1964:
        /* <DEDUP_REMOVED lines=18> */
.L_x_1967:
[----:B------:R-:W-:Y:S05]  /*2580*/  BSYNC B0 ;  /* 0x0000000000007941 */ /* 0x000fea0003800000 */
.L_x_1966:
        /* <DEDUP_REMOVED lines=18> */
.L_x_1969:
[----:B------:R-:W-:Y:S05]  /*26b0*/  BSYNC B0 ;  /* 0x0000000000007941 */ /* 0x000fea0003800000 */
.L_x_1968:
[----:B----4-:R-:W-:Y:S01]  /*26c0*/  IMAD.U32 R4, RZ, RZ, UR6 ;  /* 0x00000006ff047e24 */ /* 0x010fe2000f8e00ff */
[----:B------:R-:W-:Y:S01]  /*26d0*/  UIMAD UR5, UR39, UR6, URZ ;  /* 0x00000006270572a4 */ /* 0x000fe2000f8e023f */
[----:B------:R-:W-:Y:S01]  /*26e0*/  BSSY B0, `(.L_x_1970) ;  /* 0x000001c000007945 */ /* 0x000fe20003800000 */
[----:B------:R-:W-:Y:S01]  /*26f0*/  USHF.R.S32.HI UR12, URZ, 0x1f, UR57 ;  /* 0x0000001f3f0c7899 */ /* 0x000fe20008011439 */
[----:B------:R-:W-:Y:S01]  /*2700*/  IMAD.WIDE.U32 R4, R4, UR23, R228 ;  /* 0x0000001704047c25 */ /* 0x000fe2000f8e00e4 */
[----:B------:R-:W-:Y:S01]  /*2710*/  UIMAD UR23, UR23, UR7, UR5 ;  /* 0x00000007171772a4 */ /* 0x000fe2000f8e0205 */
[----:B------:R-:W-:Y:S01]  /*2720*/  ULDC.64 UR8, c[0x0][0x470] ;  /* 0x00011c0000087ab9 */ /* 0x000fe20000000a00 */
[----:B------:R-:W-:Y:S01]  /*2730*/  IADD3 R4, P0, R4, UR16, RZ ;  /* 0x0000001004047c10 */ /* 0x000fe2000ff1e0ff */
[----:B------:R-:W-:-:S03]  /*2740*/  UIMAD UR5, UR12, UR8, URZ ;  /* 0x000000080c0572a4 */ /* 0x000fc6000f8e023f */
[----:B------:R-:W-:Y:S01]  /*2750*/  IMAD.U32 R0, RZ, RZ, UR23 ;  /* 0x00000017ff007e24 */ /* 0x000fe2000f8e00ff */
[----:B------:R-:W-:-:S04]  /*2760*/  UIMAD UR9, UR57, UR9, UR5 ;  /* 0x00000009390972a4 */ /* 0x000fc8000f8e0205 */
[----:B------:R-:W-:Y:S02]  /*2770*/  IADD3.X R5, R5, UR17, R0, P0, !PT ;  /* 0x0000001105057c10 */ /* 0x000fe400087fe400 */
        /* <DEDUP_REMOVED lines=18> */
.L_x_1971:
[----:B------:R-:W-:Y:S05]  /*28a0*/  BSYNC B0 ;  /* 0x0000000000007941 */ /* 0x000fea0003800000 */
.L_x_1970:
        /* <DEDUP_REMOVED lines=18> */
.L_x_1973:
[----:B------:R-:W-:Y:S05]  /*29d0*/  BSYNC B0 ;  /* 0x0000000000007941 */ /* 0x000fea0003800000 */
.L_x_1972:
        /* <DEDUP_REMOVED lines=18> */
.L_x_1975:
[----:B------:R-:W-:Y:S05]  /*2b00*/  BSYNC B0 ;  /* 0x0000000000007941 */ /* 0x000fea0003800000 */
.L_x_1974:
        /* <DEDUP_REMOVED lines=18> */
.L_x_1959:
        /* <DEDUP_REMOVED lines=30> */
.L_x_1978:
[----:B------:R-:W-:Y:S05]  /*2e10*/  BSYNC B0 ;  /* 0x0000000000007941 */ /* 0x000fea0003800000 */
.L_x_1977:
        /* <DEDUP_REMOVED lines=27> */
.L_x_1980:
[----:B------:R-:W-:Y:S05]  /*2fd0*/  BSYNC B0 ;  /* 0x0000000000007941 */ /* 0x000fea0003800000 */
.L_x_1979:
        /* <DEDUP_REMOVED lines=12> */
.L_x_1982:
        /* <DEDUP_REMOVED lines=20> */
.L_x_1983:
[----:B------:R-:W-:Y:S05]  /*31e0*/  BSYNC B0 ;  /* 0x0000000000007941 */ /* 0x000fea0003800000 */
.L_x_1981:
        /* <DEDUP_REMOVED lines=13> */
.L_x_1985:
        /* <DEDUP_REMOVED lines=29> */
.L_x_1986:
[----:B------:R-:W-:Y:S05]  /*3490*/  BSYNC B0 ;  /* 0x0000000000007941 */ /* 0x000fea0003800000 */
.L_x_1984:
        /* <DEDUP_REMOVED lines=56> */
.L_x_1988:
[----:B------:R-:W-:Y:S05]  /*3820*/  BSYNC B0 ;  /* 0x0000000000007941 */ /* 0x000fea0003800000 */
.L_x_1987:
        /* <DEDUP_REMOVED lines=33> */
.L_x_1990:
[----:B------:R-:W-:Y:S05]  /*3a40*/  BSYNC B0 ;  /* 0x0000000000007941 */ /* 0x000fea0003800000 */
.L_x_1989:
        /* <DEDUP_REMOVED lines=34> */
.L_x_1992:
[----:B------:R-:W-:Y:S05]  /*3c70*/  BSYNC B0 ;  /* 0x0000000000007941 */ /* 0x000fea0003800000 */
.L_x_1991:
        /* <DEDUP_REMOVED lines=33> */
.L_x_1994:
[----:B------:R-:W-:Y:S05]  /*3e90*/  BSYNC B0 ;  /* 0x0000000000007941 */ /* 0x000fea0003800000 */
.L_x_1993:
        /* <DEDUP_REMOVED lines=42> */
.L_x_1996:
[----:B------:R-:W-:Y:S05]  /*4140*/  BSYNC B0 ;  /* 0x0000000000007941 */ /* 0x000fea0003800000 */
.L_x_1995:
        /* <DEDUP_REMOVED lines=32> */
.L_x_1998:
[----:B------:R-:W-:Y:S05]  /*4350*/  BSYNC B0 ;  /* 0x0000000000007941 */ /* 0x000fea0003800000 */
.L_x_1997:
        /* <DEDUP_REMOVED lines=32> */
.L_x_2000:
[----:B------:R-:W-:Y:S05]  /*4560*/  BSYNC B0 ;  /* 0x0000000000007941 */ /* 0x000fea0003800000 */
.L_x_1999:
        /* <DEDUP_REMOVED lines=32> */
.L_x_2002:
[----:B------:R-:W-:Y:S05]  /*4770*/  BSYNC B0 ;  /* 0x0000000000007941 */ /* 0x000fea0003800000 */
.L_x_2001:
[----:B------:R-:W-:Y:S01]  /*4780*/  ULDC.64 UR14, c[0x0][0x3c8] ;  /* 0x0000f200000e7ab9 */ /* 0x000fe20000000a00 */
[----:B------:R-:W-:Y:S01]  /*4790*/  USHF.R.S32.HI UR6, URZ, 0x1f, UR57 ;  /* 0x0000001f3f067899 */ /* 0x000fe20008011439 */
[----:B------:R-:W-:Y:S01]  /*47a0*/  ISETP.NE.AND P3, PT, R12, RZ, PT ;  /* 0x000000ff0c00720c */ /* 0x000fe20003f65270 */
[----:B------:R-:W-:Y:S01]  /*47b0*/  UISETP.NE.U32.AND UP1, UPT, UR14, URZ, UPT ;  /* 0x0000003f0e00728c */ /* 0x000fe2000bf25070 */
[----:B------:R-:W-:Y:S01]  /*47c0*/  SHF.R.S32.HI R7, RZ, 0x1f, R24 ;  /* 0x0000001fff077819 */ /* 0x000fe20000011418 */
[----:B-1----:R-:W5:Y:S01]  /*47d0*/  LDL R8, [R1+0x40] ;  /* 0x0000400001087983 */ /* 0x002f620000100800 */
[----:B------:R-:W-:Y:S01]  /*47e0*/  ISETP.NE.AND P6, PT, R18, RZ, PT ;  /* 0x000000ff1200720c */ /* 0x000fe20003fc5270 */
[----:B------:R-:W-:Y:S01]  /*47f0*/  UISETP.NE.AND.EX UP1, UPT, UR15, URZ, UPT, UP1 ;  /* 0x0000003f0f00728c */ /* 0x000fe2000bf25310 */
[----:B------:R-:W-:Y:S02]  /*4800*/  ISETP.NE.AND P5, PT, R20, RZ, PT ;  /* 0x000000ff1400720c */ /* 0x000fe40003fa5270 */
[----:B------:R-:W-:Y:S01]  /*4810*/  ISETP.NE.AND P4, PT, R19, RZ, PT ;  /* 0x000000ff1300720c */ /* 0x000fe20003f85270 */
[----:B------:R-:W-:Y:S01]  /*4820*/  IMAD.MOV.U32 R14, RZ, RZ, 0x7f800000 ;  /* 0x7f800000ff0e7424 */ /* 0x000fe200078e00ff */
[----:B------:R-:W-:Y:S01]  /*4830*/  SHF.R.S32.HI R5, RZ, 0x1f, R11 ;  /* 0x0000001fff057819 */ /* 0x000fe2000001140b */
        /* <DEDUP_REMOVED lines=9> */
[----:B------:R-:W-:Y:S01]  /*48d0*/  ULDC UR26, c[0x0][0x2d0] ;  /* 0x0000b400001a7ab9 */ /* 0x000fe20000000800 */
[----:B------:R-:W-:-:S02]  /*48e0*/  @UP1 UIMAD.WIDE.U32 UR6, UR46, UR16, UR6 ;  /* 0x000000102e0612a5 */ /* 0x000fc4000f8e0006 */
[----:B------:R-:W-:Y:S02]  /*48f0*/  @UP1 UIMAD UR5, UR46, UR17, UR5 ;  /* 0x000000112e0512a4 */ /* 0x000fe4000f8e0205 */
[----:B------:R-:W-:Y:S02]  /*4900*/  @UP1 ULEA UR14, UP0, UR6, UR14, 0x2 ;  /* 0x0000000e060e1291 */ /* 0x000fe4000f80103f */
[----:B------:R-:W-:Y:S01]  /*4910*/  @UP1 UIADD3 UR5, UR7, UR5, URZ ;  /* 0x0000000507051290 */ /* 0x000fe2000fffe03f */
[----:B------:R-:W-:-:S03]  /*4920*/  ULDC UR27, c[0x0][0x2dc] ;  /* 0x0000b700001b7ab9 */ /* 0x000fc60000000800 */
[----:B------:R-:W-:Y:S01]  /*4930*/  @UP1 ULEA.HI.X UR15, UR6, UR15, UR5, 0x2, UP0 ;  /* 0x0000000f060f1291 */ /* 0x000fe200080f1405 */
[----:B------:R-:W-:Y:S01]  /*4940*/  IMAD.U32 R2, RZ, RZ, UR14 ;  /* 0x0000000eff027e24 */ /* 0x000fe2000f8e00ff */
[----:B--234-:R-:W-:Y:S01]  /*4950*/  SHF.L.U64.HI R0, R24, 0x2, R7 ;  /* 0x0000000218007819 */ /* 0x01cfe20000010207 */
[----:B------:R-:W-:Y:S01]  /*4960*/  @UP1 ULDC UR5, c[0x0][0x2e8] ;  /* 0x0000ba0000051ab9 */ /* 0x000fe20000000800 */
[----:B------:R-:W-:Y:S02]  /*4970*/  IMAD.MOV.U32 R219, RZ, RZ, 0x20 ;  /* 0x00000020ffdb7424 */ /* 0x000fe400078e00ff */
[----:B------:R-:W-:Y:S01]  /*4980*/  IMAD.MOV.U32 R218, RZ, RZ, 0x40 ;  /* 0x00000040ffda7424 */ /* 0x000fe200078e00ff */
[----:B------:R-:W-:Y:S01]  /*4990*/  CS2R R158, SRZ ;  /* 0x00000000009e7805 */ /* 0x000fe2000001ff00 */
[----:B------:R-:W-:Y:S01]  /*49a0*/  IMAD.U32 R3, RZ, RZ, UR15 ;  /* 0x0000000fff037e24 */ /* 0x000fe2000f8e00ff */
[----:B------:R-:W-:Y:S01]  /*49b0*/  CS2R R156, SRZ ;  /* 0x00000000009c7805 */ /* 0x000fe2000001ff00 */
[----:B------:R-:W-:Y:S01]  /*49c0*/  IMAD.MOV.U32 R230, RZ, RZ, R222 ;  /* 0x000000ffffe67224 */ /* 0x000fe200078e00de */
        /* <DEDUP_REMOVED lines=37> */
[----:B------:R-:W-:Y:S02]  /*4c20*/  CS2R R96, SRZ ;  /* 0x0000000000607805 */ /* 0x000fe4000001ff00 */
[----:B------:R-:W-:-:S02]  /*4c30*/  @!P3 LEA R4, P1, R11, UR19, 0x2 ;  /* 0x000000130b04bc11 */ /* 0x000fc4000f8210ff */
[----:B------:R-:W-:Y:S02]  /*4c40*/  CS2R R90, SRZ ;  /* 0x00000000005a7805 */ /* 0x000fe4000001ff00 */
[----:B------:R-:W-:Y:S01]  /*4c50*/  CS2R R88, SRZ ;  /* 0x0000000000587805 */ /* 0x000fe2000001ff00 */
[----:B------:R-:W3:Y:S01]  /*4c60*/  @!P6 LDG.E R14, desc[UR10][R2.64] ;  /* 0x0000000a020ee981 */ /* 0x000ee2000c1e1900 */
[----:B------:R-:W-:Y:S02]  /*4c70*/  @!P3 LEA.HI.X R5, R11, UR18, R5, 0x2, P1 ;  /* 0x000000120b05bc11 */ /* 0x000fe400088f1405 */
[----:B------:R-:W-:Y:S02]  /*4c80*/  CS2R R86, SRZ ;  /* 0x0000000000567805 */ /* 0x000fe4000001ff00 */
[----:B------:R-:W-:Y:S01]  /*4c90*/  CS2R R84, SRZ ;  /* 0x0000000000547805 */ /* 0x000fe2000001ff00 */
[----:B------:R-:W4:Y:S01]  /*4ca0*/  @!P5 LDG.E R13, desc[UR10][R2.64+0x20] ;  /* 0x0000200a020dd981 */ /* 0x000f22000c1e1900 */
[----:B------:R-:W-:-:S02]  /*4cb0*/  CS2R R78, SRZ ;  /* 0x00000000004e7805 */ /* 0x000fc4000001ff00 */
[----:B------:R-:W-:Y:S02]  /*4cc0*/  CS2R R76, SRZ ;  /* 0x00000000004c7805 */ /* 0x000fe4000001ff00 */
[----:B------:R-:W-:Y:S01]  /*4cd0*/  CS2R R82, SRZ ;  /* 0x0000000000527805 */ /* 0x000fe2000001ff00 */
[----:B------:R1:W4:Y:S01]  /*4ce0*/  @!P4 LDG.E R10, desc[UR10][R2.64+0x80] ;  /* 0x0000800a020ac981 */ /* 0x000322000c1e1900 */
[----:B------:R-:W-:Y:S02]  /*4cf0*/  CS2R R80, SRZ ;  /* 0x0000000000507805 */ /* 0x000fe4000001ff00 */
[----:B------:R-:W-:Y:S02]  /*4d00*/  CS2R R74, SRZ ;  /* 0x00000000004a7805 */ /* 0x000fe4000001ff00 */
[----:B------:R-:W-:Y:S01]  /*4d10*/  CS2R R72, SRZ ;  /* 0x0000000000487805 */ /* 0x000fe2000001ff00 */
[----:B------:R1:W4:Y:S01]  /*4d20*/  @!P3 LDG.E R9, desc[UR10][R4.64] ;  /* 0x0000000a0409b981 */ /* 0x000322000c1e1900 */
[----:B------:R-:W-:-:S02]  /*4d30*/  LEA.HI R0, R22, R23, RZ, 0x6 ;  /* 0x0000001716007211 */ /* 0x000fc400078f30ff */
[----:B------:R-:W-:Y:S02]  /*4d40*/  CS2R R70, SRZ ;  /* 0x0000000000467805 */ /* 0x000fe4000001ff00 */
[----:B------:R-:W-:Y:S02]  /*4d50*/  CS2R R68, SRZ ;  /* 0x0000000000447805 */ /* 0x000fe4000001ff00 */
[----:B------:R-:W-:Y:S02]  /*4d60*/  CS2R R62, SRZ ;  /* 0x00000000003e7805 */ /* 0x000fe4000001ff00 */
[----:B------:R-:W-:Y:S02]  /*4d70*/  SHF.R.S32.HI R0, RZ, 0x6, R0 ;  /* 0x00000006ff007819 */ /* 0x000fe40000011400 */
        /* <DEDUP_REMOVED lines=15> */
[----:B-1----:R-:W2:Y:S01]  /*4e70*/  @P0 MUFU.RCP R2, UR5 ;  /* 0x0000000500020d08 */ /* 0x002ea20008001000 */
[----:B------:R-:W-:Y:S01]  /*4e80*/  IMAD.SHL.U32 R3, R23, 0x2, RZ ;  /* 0x0000000217037824 */ /* 0x000fe200078e00ff */
[----:B------:R-:W-:Y:S01]  /*4e90*/  ULDC UR13, c[0x0][0x394] ;  /* 0x0000e500000d7ab9 */ /* 0x000fe20000000800 */
[----:B------:R-:W-:Y:S01]  /*4ea0*/  IMAD.SHL.U32 R0, R0, 0x20, RZ ;  /* 0x0000002000007824 */ /* 0x000fe200078e00ff */
[----:B------:R-:W-:Y:S01]  /*4eb0*/  UIADD3 UR25, UR23, 0x80, URZ ;  /* 0x0000008017197890 */ /* 0x000fe2000fffe03f */
[----:B------:R-:W-:-:S03]  /*4ec0*/  ULDC UR14, c[0x0][0x2ec] ;  /* 0x0000bb00000e7ab9 */ /* 0x000fc60000000800 */
[----:B------:R-:W-:Y:S01]  /*4ed0*/  LOP3.LUT R3, R0, 0x6, R3, 0xf8, !PT ;  /* 0x0000000600037812 */ /* 0x000fe200078ef803 */
[----:B------:R-:W-:-:S04]  /*4ee0*/  IMAD.U32 R0, RZ, RZ, UR55 ;  /* 0x00000037ff007e24 */ /* 0x000fc8000f8e00ff */
[----:B------:R-:W-:Y:S02]  /*4ef0*/  IMAD R223, R0, 0x80, R3 ;  /* 0x0000008000df7824 */ /* 0x000fe400078e0203 */
[C---:B------:R-:W-:Y:S01]  /*4f00*/  VIADD R0, R24.reuse, 0xffffffc0 ;  /* 0xffffffc018007836 */ /* 0x040fe20000000000 */
[----:B------:R-:W-:Y:S01]  /*4f10*/  SHF.L.U64.HI R5, R24, 0x2, R7 ;  /* 0x0000000218057819 */ /* 0x000fe20000010207 */
[----:B------:R-:W-:Y:S02]  /*4f20*/  VIADD R3, R220, 0x2000 ;  /* 0x00002000dc037836 */ /* 0x000fe40000000000 */
[----:B------:R-:W-:-:S03]  /*4f30*/  VIADD R4, R221, 0x2000 ;  /* 0x00002000dd047836 */ /* 0x000fc60000000000 */
[----:B------:R-:W-:Y:S02]  /*4f40*/  SEL R3, R3, R220, !P2 ;  /* 0x000000dc03037207 */ /* 0x000fe40005000000 */
[----:B------:R-:W-:Y:S01]  /*4f50*/  SEL R4, R4, R221, !P2 ;  /* 0x000000dd04047207 */ /* 0x000fe20005000000 */
[----:B------:R-:W-:Y:S01]  /*4f60*/  UMOV UR5, URZ ;  /* 0x0000003f00057c82 */ /* 0x000fe20008000000 */
[----:B------:R-:W-:Y:S02]  /*4f70*/  LEA R212, R3, UR4, 0x1 ;  /* 0x0000000403d47c11 */ /* 0x000fe4000f8e08ff */
[----:B------:R-:W-:Y:S01]  /*4f80*/  LEA R213, R4, UR4, 0x1 ;  /* 0x0000000404d57c11 */ /* 0x000fe2000f8e08ff */
[----:B------:R-:W-:Y:S01]  /*4f90*/  UMOV UR17, UR13 ;  /* 0x0000000d00117c82 */ /* 0x000fe20008000000 */
[----:B-----5:R-:W-:Y:S01]  /*4fa0*/  LOP3.LUT P1, RZ, R8, 0x2, RZ, 0xc0, !PT ;  /* 0x0000000208ff7812 */ /* 0x020fe2000782c0ff */
[----:B--2---:R-:W-:-:S05]  /*4fb0*/  @P0 FMUL.FTZ R2, R6, R2 ;  /* 0x0000000206020220 */ /* 0x004fca0000410000 */
[----:B------:R-:W-:Y:S01]  /*4fc0*/  @P0 R2UR UR6, R2 ;  /* 0x00000000020602ca */ /* 0x000fe200000e0000 */
[----:B------:R-:W-:-:S05]  /*4fd0*/  IMAD.SHL.U32 R2, R24, 0x4, RZ ;  /* 0x0000000418027824 */ /* 0x000fca00078e00ff */
[----:B------:R1:W-:Y:S02]  /*4fe0*/  STL [R1+0x24], R2 ;  /* 0x0000240201007387 */ /* 0x0003e40000100800 */
[----:B-1----:R-:W-:Y:S02]  /*4ff0*/  SHF.R.S32.HI R2, RZ, 0x1f, R0 ;  /* 0x0000001fff027819 */ /* 0x002fe40000011400 */
[----:B---3--:R1:W-:Y:S02]  /*5000*/  STL [R1+0x8], R14 ;  /* 0x0000080e01007387 */ /* 0x0083e40000100800 */
[C---:B------:R-:W-:Y:S01]  /*5010*/  SHF.L.U64.HI R2, R0.reuse, 0x2, R2 ;  /* 0x0000000200027819 */ /* 0x040fe20000010202 */
[----:B------:R-:W-:Y:S01]  /*5020*/  IMAD.SHL.U32 R0, R0, 0x4, RZ ;  /* 0x0000000400007824 */ /* 0x000fe200078e00ff */
[----:B----4-:R1:W-:Y:S04]  /*5030*/  STL [R1+0xc], R13 ;  /* 0x00000c0d01007387 */ /* 0x0103e80000100800 */
[----:B------:R1:W-:Y:S04]  /*5040*/  STL [R1], R10 ;  /* 0x0000000a01007387 */ /* 0x0003e80000100800 */
[----:B------:R1:W-:Y:S04]  /*5050*/  STL [R1+0x4], R9 ;  /* 0x0000040901007387 */ /* 0x0003e80000100800 */
[----:B------:R1:W-:Y:S04]  /*5060*/  STL [R1+0x20], R5 ;  /* 0x0000200501007387 */ /* 0x0003e80000100800 */
[----:B------:R1:W-:Y:S04]  /*5070*/  STL [R1+0x1c], R2 ;  /* 0x00001c0201007387 */ /* 0x0003e80000100800 */
[----:B------:R1:W-:Y:S01]  /*5080*/  STL [R1+0x18], R0 ;  /* 0x0000180001007387 */ /* 0x0003e20000100800 */
[----:B------:R-:W-:-:S02]  /*5090*/  LOP3.LUT P0, RZ, R8, 0x4, RZ, 0xc0, !PT ;  /* 0x0000000408ff7812 */ /* 0x000fc4000780c0ff */
[----:B------:R-:W-:Y:S02]  /*50a0*/  SEL R219, R219, 0xffffffe0, !P1 ;  /* 0xffffffe0dbdb7807 */ /* 0x000fe40004800000 */
[----:B------:R-:W-:Y:S01]  /*50b0*/  SEL R218, R218, 0xffffffc0, !P0 ;  /* 0xffffffc0dada7807 */ /* 0x000fe20004000000 */
[----:B------:R-:W-:Y:S01]  /*50c0*/  @UP1 UMOV UR5, UR6 ;  /* 0x0000000600051c82 */ /* 0x000fe20008000000 */
[----:B------:R-:W-:-:S07]  /*50d0*/  ULDC.64 UR6, c[0x0][0x398] ;  /* 0x0000e60000067ab9 */ /* 0x000fce0000000a00 */
.L_x_2007:
[----:B------:R-:W0:Y:S01]  /*50e0*/  LDGDEPBAR ;  /* 0x00000000000079af */ /* 0x000e220000000000 */
[C---:B-1----:R-:W-:Y:S01]  /*50f0*/  IADD3 R0, R213.reuse, R219, RZ ;  /* 0x000000dbd5007210 */ /* 0x042fe20007ffe0ff */
[----:B------:R-:W-:Y:S01]  /*5100*/  USHF.L.U32 UR13, UR9, 0x6, URZ ;  /* 0x00000006090d7899 */ /* 0x000fe2000800063f */
[-C--:B------:R-:W-:Y:S05]  /*5110*/  IADD3 R2, R213, R218.reuse, RZ ;  /* 0x000000dad5027210 */ /* 0x080fea0007ffe0ff */
[----:B------:R-:W2:Y:S01]  /*5120*/  LDL R232, [R1+0x24] ;  /* 0x0000240001e87983 */ /* 0x000ea20000100800 */
[----:B------:R-:W-:Y:S01]  /*5130*/  IADD3 R3, R0, R218, RZ ;  /* 0x000000da00037210 */ /* 0x000fe20007ffe0ff */
[----:B------:R-:W-:Y:S01]  /*5140*/  UIADD3 UR15, UR23, UR12, URZ ;  /* 0x0000000c170f7290 */ /* 0x000fe2000fffe03f */
[----:B------:R-:W-:Y:S01]  /*5150*/  MOV R244, R209 ;  /* 0x000000d100f47202 */ /* 0x000fe20000000f00 */
[----:B-----5:R-:W3:Y:S01]  /*5160*/  LDL R231, [R1+0x20] ;  /* 0x0000200001e77983 */ /* 0x020ee20000100800 */
[----:B------:R-:W-:Y:S01]  /*5170*/  MOV R245, R208 ;  /* 0x000000d000f57202 */ /* 0x000fe20000000f00 */
[----:B------:R-:W-:Y:S02]  /*5180*/  UIADD3 UR16, -UR8, 0x80, UR15 ;  /* 0x0000008008107890 */ /* 0x000fe4000fffe10f */
[----:B------:R-:W4:Y:S02]  /*5190*/  LDL R246, [R1+0x10] ;  /* 0x0000100001f67983 */ /* 0x000f240000100800 */
[----:B------:R-:W-:Y:S04]  /*51a0*/  UIADD3 UR16, UR16, -UR6, URZ ;  /* 0x8000000610107290 */ /* 0x000fe8000fffe03f */
[----:B------:R-:W-:Y:S03]  /*51b0*/  UISETP.GE.AND UP0, UPT, UR13, UR16, UPT ;  /* 0x000000100d00728c */ /* 0x000fe6000bf06270 */
[----:B------:R-:W-:Y:S01]  /*51c0*/  UMOV UR16, UR61 ;  /* 0x0000003d00107c82 */ /* 0x000fe20008000000 */
        /* <DEDUP_REMOVED lines=18> */
[----:B------:R-:W1:Y:S05]  /*52f0*/  LDSM.16.M88.4 R192, [R2+0x1000] ;  /* 0x0010000002c0783b */ /* 0x000e6a0000000200 */
[-C--:B------:R-:W-:Y:S03]  /*5300*/  HMMA.16816.F32 R28, R28, R166.reuse, RZ ;  /* 0x000000a61c1c723c */ /* 0x080fe600000018ff */
[----:B------:R-:W-:Y:S03]  /*5310*/  LDSM.16.M88.4 R196, [R216] ;  /* 0x00000000d8c4783b */ /* 0x000fe60000000200 */
[----:B------:R-:W-:Y:S05]  /*5320*/  HMMA.16816.F32 R32, R32, R166, RZ ;  /* 0x000000a62020723c */ /* 0x000fea00000018ff */
[----:B------:R-:W1:Y:S01]  /*5330*/  LDSM.16.M88.4 R164, [R217+0x800] ;  /* 0x00080000d9a4783b */ /* 0x000e620000000200 */
[-C--:B------:R-:W-:Y:S06]  /*5340*/  HMMA.16816.F32 R4, R168, R172.reuse, R4 ;  /* 0x000000aca804723c */ /* 0x080fec0000001804 */
[C---:B-1----:R-:W-:Y:S01]  /*5350*/  HMMA.16816.F32 R8, R176.reuse, R172, R8 ;  /* 0x000000acb008723c */ /* 0x042fe20000001808 */
[----:B------:R-:W-:Y:S05]  /*5360*/  LDSM.16.M88.4 R200, [R3+0x1000] ;  /* 0x0010000003c8783b */ /* 0x000fea0000000200 */
[-C--:B------:R-:W-:Y:S03]  /*5370*/  HMMA.16816.F32 R12, R176, R174.reuse, R12 ;  /* 0x000000aeb00c723c */ /* 0x080fe6000000180c */
[----:B------:R-:W-:Y:S03]  /*5380*/  LDSM.16.M88.4 R204, [R216+0x800] ;  /* 0x00080000d8cc783b */ /* 0x000fe60000000200 */
[C---:B------:R-:W-:Y:S05]  /*5390*/  HMMA.16816.F32 R16, R168.reuse, R174, R16 ;  /* 0x000000aea810723c */ /* 0x040fea0000001810 */
[----:B------:R-:W1:Y:S01]  /*53a0*/  LDSM.16.M88.4 R172, [R3] ;  /* 0x0000000003ac783b */ /* 0x000e620000000200 */
[-C--:B------:R-:W-:Y:S06]  /*53b0*/  HMMA.16816.F32 R20, R168, R180.reuse, R20 ;  /* 0x000000b4a814723c */ /* 0x080fec0000001814 */
[C---:B------:R-:W-:Y:S06]  /*53c0*/  HMMA.16816.F32 R24, R176.reuse, R180, R24 ;  /* 0x000000b4b018723c */ /* 0x040fec0000001818 */
[-C--:B------:R-:W-:Y:S01]  /*53d0*/  HMMA.16816.F32 R28, R176, R182.reuse, R28 ;  /* 0x000000b6b01c723c */ /* 0x080fe2000000181c */
[----:B------:R-:W-:Y:S05]  /*53e0*/  LDSM.16.M88.4 R176, [R215+UR4+0x10000] ;  /* 0x01000004d7b0783b */ /* 0x000fea0008000200 */
[----:B------:R-:W-:Y:S03]  /*53f0*/  HMMA.16816.F32 R32, R168, R182, R32 ;  /* 0x000000b6a820723c */ /* 0x000fe60000001820 */
[----:B------:R-:W1:Y:S03]  /*5400*/  LDSM.16.M88.4 R168, [R213+0x2000] ;  /* 0x00200000d5a8783b */ /* 0x000e660000000200 */
[-C--:B------:R-:W-:Y:S05]  /*5410*/  HMMA.16816.F32 R4, R184, R188.reuse, R4 ;  /* 0x000000bcb804723c */ /* 0x080fea0000001804 */
[----:B------:R-:W1:Y:S01]  /*5420*/  LDSM.16.M88.4 R180, [R213+0x3000] ;  /* 0x00300000d5b4783b */ /* 0x000e620000000200 */
[C---:B------:R-:W-:Y:S06]  /*5430*/  HMMA.16816.F32 R8, R192.reuse, R188, R8 ;  /* 0x000000bcc008723c */ /* 0x040fec0000001808 */
[-C--:B------:R-:W-:Y:S06]  /*5440*/  HMMA.16816.F32 R12, R192, R190.reuse, R12 ;  /* 0x000000bec00c723c */ /* 0x080fec000000180c */
[C---:B------:R-:W-:Y:S01]  /*5450*/  HMMA.16816.F32 R16, R184.reuse, R190, R16 ;  /* 0x000000beb810723c */ /* 0x040fe20000001810 */
[----:B------:R-:W2:Y:S05]  /*5460*/  LDSM.16.M88.4 R188, [R215+UR4+0x10800] ;  /* 0x01080004d7bc783b */ /* 0x000eaa0008000200 */
[-C--:B------:R-:W-:Y:S06]  /*5470*/  HMMA.16816.F32 R20, R184, R164.reuse, R20 ;  /* 0x000000a4b814723c */ /* 0x080fec0000001814 */
[C---:B------:R-:W-:Y:S06]  /*5480*/  HMMA.16816.F32 R24, R192.reuse, R164, R24 ;  /* 0x000000a4c018723c */ /* 0x040fec0000001818 */
[-C--:B------:R-:W-:Y:S01]  /*5490*/  HMMA.16816.F32 R28, R192, R166.reuse, R28 ;  /* 0x000000a6c01c723c */ /* 0x080fe2000000181c */
[----:B------:R-:W-:Y:S05]  /*54a0*/  LDSM.16.M88.4 R192, [R0+0x3000] ;  /* 0x0030000000c0783b */ /* 0x000fea0000000200 */
[----:B------:R-:W-:Y:S03]  /*54b0*/  HMMA.16816.F32 R32, R184, R166, R32 ;  /* 0x000000a6b820723c */ /* 0x000fe60000001820 */
[----:B------:R1:W-:Y:S03]  /*54c0*/  LDSM.16.M88.4 R164, [R0+0x2000] ;  /* 0x0020000000a4783b */ /* 0x0003e60000000200 */
[-C--:B-1----:R-:W-:Y:S05]  /*54d0*/  HMMA.16816.F32 R4, R172, R196.reuse, R4 ;  /* 0x000000c4ac04723c */ /* 0x082fea0000001804 */
[----:B------:R-:W1:Y:S01]  /*54e0*/  LDSM.16.M88.4 R184, [R214+0x4000] ;  /* 0x00400000d6b8783b */ /* 0x000e620000000200 */
[C---:B------:R-:W-:Y:S06]  /*54f0*/  HMMA.16816.F32 R8, R200.reuse, R196, R8 ;  /* 0x000000c4c808723c */ /* 0x040fec0000001808 */
[-C--:B------:R-:W-:Y:S06]  /*5500*/  HMMA.16816.F32 R12, R200, R198.reuse, R12 ;  /* 0x000000c6c80c723c */ /* 0x080fec000000180c */
[C---:B------:R-:W-:Y:S01]  /*5510*/  HMMA.16816.F32 R16, R172.reuse, R198, R16 ;  /* 0x000000c6ac10723c */ /* 0x040fe20000001810 */
[----:B------:R-:W3:Y:S01]  /*5520*/  LDSM.16.M88.4 R196, [R214+0x4800] ;  /* 0x00480000d6c4783b */ /* 0x000ee20000000200 */
[----:B------:R-:W-:Y:S04]  /*5530*/  MOV R0, UR13 ;  /* 0x0000000d00007c02 */ /* 0x000fe80008000f00 */
[-C--:B------:R-:W-:Y:S06]  /*5540*/  HMMA.16816.F32 R20, R172, R204.reuse, R20 ;  /* 0x000000ccac14723c */ /* 0x080fec0000001814 */
[C---:B------:R-:W-:Y:S06]  /*5550*/  HMMA.16816.F32 R24, R200.reuse, R204, R24 ;  /* 0x000000ccc818723c */ /* 0x040fec0000001818 */
[-C--:B------:R-:W-:Y:S01]  /*5560*/  HMMA.16816.F32 R28, R200, R206.reuse, R28 ;  /* 0x000000cec81c723c */ /* 0x080fe2000000181c */
[----:B------:R-:W-:Y:S05]  /*5570*/  LDSM.16.M88.4 R200, [R2+0x3000] ;  /* 0x0030000002c8783b */ /* 0x000fea0000000200 */
[----:B------:R-:W-:Y:S03]  /*5580*/  HMMA.16816.F32 R32, R172, R206, R32 ;  /* 0x000000ceac20723c */ /* 0x000fe60000001820 */
[----:B------:R2:W-:Y:S03]  /*5590*/  LDSM.16.M88.4 R172, [R2+0x2000] ;  /* 0x0020000002ac783b */ /* 0x0005e60000000200 */
[-C--:B------:R-:W-:Y:S05]  /*55a0*/  HMMA.16816.F32 R4, R168, R176.reuse, R4 ;  /* 0x000000b0a804723c */ /* 0x080fea0000001804 */
[----:B------:R-:W-:Y:S01]  /*55b0*/  LDSM.16.M88.4 R204, [R217+0x4800] ;  /* 0x00480000d9cc783b */ /* 0x000fe20000000200 */
[C---:B------:R-:W-:Y:S06]  /*55c0*/  HMMA.16816.F32 R8, R180.reuse, R176, R8 ;  /* 0x000000b0b408723c */ /* 0x040fec0000001808 */
[-C--:B------:R-:W-:Y:S06]  /*55d0*/  HMMA.16816.F32 R12, R180, R178.reuse, R12 ;  /* 0x000000b2b40c723c */ /* 0x080fec000000180c */
[C---:B------:R-:W-:Y:S01]  /*55e0*/  HMMA.16816.F32 R16, R168.reuse, R178, R16 ;  /* 0x000000b2a810723c */ /* 0x040fe20000001810 */
[----:B------:R-:W4:Y:S04]  /*55f0*/  LDSM.16.M88.4 R176, [R217+0x4000] ;  /* 0x00400000d9b0783b */ /* 0x000f280000000200 */
[----:B--2---:R-:W-:Y:S01]  /*5600*/  IADD3 R2, P1, R232, UR21, RZ ;  /* 0x00000015e8027c10 */ /* 0x004fe2000ff3e0ff */
[-C--:B------:R-:W-:Y:S06]  /*5610*/  HMMA.16816.F32 R20, R168, R188.reuse, R20 ;  /* 0x000000bca814723c */ /* 0x080fec0000001814 */
[C---:B------:R-:W-:Y:S06]  /*5620*/  HMMA.16816.F32 R24, R180.reuse, R188, R24 ;  /* 0x000000bcb418723c */ /* 0x040fec0000001818 */
[-C--:B------:R-:W-:Y:S01]  /*5630*/  HMMA.16816.F32 R28, R180, R190.reuse, R28 ;  /* 0x000000beb41c723c */ /* 0x080fe2000000181c */
[----:B------:R-:W-:Y:S05]  /*5640*/  LDSM.16.M88.4 R180, [R216+0x4000] ;  /* 0x00400000d8b4783b */ /* 0x000fea0000000200 */
[----:B------:R-:W-:Y:S03]  /*5650*/  HMMA.16816.F32 R32, R168, R190, R32 ;  /* 0x000000bea820723c */ /* 0x000fe60000001820 */
[----:B------:R-:W2:Y:S03]  /*5660*/  LDSM.16.M88.4 R168, [R3+0x2000] ;  /* 0x0020000003a8783b */ /* 0x000ea60000000200 */
[-C--:B-1----:R-:W-:Y:S06]  /*5670*/  HMMA.16816.F32 R4, R164, R184.reuse, R4 ;  /* 0x000000b8a404723c */ /* 0x082fec0000001804 */
[C---:B------:R-:W-:Y:S06]  /*5680*/  HMMA.16816.F32 R8, R192.reuse, R184, R8 ;  /* 0x000000b8c008723c */ /* 0x040fec0000001808 */
[-C--:B------:R-:W-:Y:S06]  /*5690*/  HMMA.16816.F32 R12, R192, R186.reuse, R12 ;  /* 0x000000bac00c723c */ /* 0x080fec000000180c */
[C---:B------:R-:W-:Y:S06]  /*56a0*/  HMMA.16816.F32 R16, R164.reuse, R186, R16 ;  /* 0x000000baa410723c */ /* 0x040fec0000001810 */
[-C--:B---3--:R-:W-:Y:S06]  /*56b0*/  HMMA.16816.F32 R20, R164, R196.reuse, R20 ;  /* 0x000000c4a414723c */ /* 0x088fec0000001814 */
[C---:B------:R-:W-:Y:S06]  /*56c0*/  HMMA.16816.F32 R24, R192.reuse, R196, R24 ;  /* 0x000000c4c018723c */ /* 0x040fec0000001818 */
[-C--:B------:R-:W-:Y:S06]  /*56d0*/  HMMA.16816.F32 R28, R192, R198.reuse, R28 ;  /* 0x000000c6c01c723c */ /* 0x080fec000000181c */
[----:B------:R-:W-:Y:S01]  /*56e0*/  HMMA.16816.F32 R32, R164, R198, R32 ;  /* 0x000000c6a420723c */ /* 0x000fe20000001820 */
[----:B------:R1:W3:Y:S05]  /*56f0*/  LDSM.16.M88.4 R164, [R3+0x3000] ;  /* 0x0030000003a4783b */ /* 0x0002ea0000000200 */
[-C--:B----4-:R-:W-:Y:S06]  /*5700*/  HMMA.16816.F32 R4, R172, R176.reuse, R4 ;  /* 0x000000b0ac04723c */ /* 0x090fec0000001804 */
[C---:B------:R-:W-:Y:S06]  /*5710*/  HMMA.16816.F32 R8, R200.reuse, R176, R8 ;  /* 0x000000b0c808723c */ /* 0x040fec0000001808 */
[-C--:B------:R-:W-:Y:S05]  /*5720*/  HMMA.16816.F32 R12, R200, R178.reuse, R12 ;  /* 0x000000b2c80c723c */ /* 0x080fea000000180c */
[----:B-1----:R-:W-:Y:S01]  /*5730*/  IADD3.X R3, R231, UR20, RZ, P1, !PT ;  /* 0x00000014e7037c10 */ /* 0x002fe20008ffe4ff */
[C---:B------:R-:W-:Y:S04]  /*5740*/  HMMA.16816.F32 R16, R172.reuse, R178, R16 ;  /* 0x000000b2ac10723c */ /* 0x040fe80000001810 */
[----:B------:R-:W5:Y:S02]  /*5750*/  LDG.E R185, desc[UR10][R2.64] ;  /* 0x0000000a02b97981 */ /* 0x000f64000c1e1900 */
[-C--:B------:R-:W-:Y:S02]  /*5760*/  HMMA.16816.F32 R20, R172, R204.reuse, R20 ;  /* 0x000000ccac14723c */ /* 0x080fe40000001814 */
[----:B------:R-:W5:Y:S04]  /*5770*/  LDG.E R186, desc[UR10][R2.64+0x20] ;  /* 0x0000200a02ba7981 */ /* 0x000f68000c1e1900 */
[----:B------:R-:W5:Y:S01]  /*5780*/  LDG.E R184, desc[UR10][R2.64+0x80] ;  /* 0x0000800a02b87981 */ /* 0x000f62000c1e1900 */
[C---:B------:R-:W-:Y:S03]  /*5790*/  HMMA.16816.F32 R24, R200.reuse, R204, R24 ;  /* 0x000000ccc818723c */ /* 0x040fe60000001818 */
[----:B------:R1:W5:Y:S03]  /*57a0*/  LDG.E R179, desc[UR10][R2.64+0xa0] ;  /* 0x0000a00a02b37981 */ /* 0x000366000c1e1900 */
[-C--:B------:R-:W-:Y:S06]  /*57b0*/  HMMA.16816.F32 R28, R200, R206.reuse, R28 ;  /* 0x000000cec81c723c */ /* 0x080fec000000181c */
[----:B------:R-:W-:Y:S01]  /*57c0*/  HMMA.16816.F32 R32, R172, R206, R32 ;  /* 0x000000ceac20723c */ /* 0x000fe20000001820 */
[----:B------:R-:W4:Y:S05]  /*57d0*/  LDSM.16.M88.4 R172, [R216+0x4800] ;  /* 0x00480000d8ac783b */ /* 0x000f2a0000000200 */
[-C--:B--2---:R-:W-:Y:S06]  /*57e0*/  HMMA.16816.F32 R4, R168, R180.reuse, R4 ;  /* 0x000000b4a804723c */ /* 0x084fec0000001804 */
[C---:B---3--:R-:W-:Y:S05]  /*57f0*/  HMMA.16816.F32 R8, R164.reuse, R180, R8 ;  /* 0x000000b4a408723c */ /* 0x048fea0000001808 */
[----:B-1----:R-:W-:Y:S01]  /*5800*/  IADD3 R2, R246, -UR12, -R223 ;  /* 0x8000000cf6027c10 */ /* 0x002fe2000fffe8df */
[-C--:B------:R-:W-:Y:S05]  /*5810*/  HMMA.16816.F32 R12, R164, R182.reuse, R12 ;  /* 0x000000b6a40c723c */ /* 0x080fea000000180c */
[----:B------:R-:W-:Y:S01]  /*5820*/  IADD3 R0, R0, UR8, R2 ;  /* 0x0000000800007c10 */ /* 0x000fe2000fffe002 */
[C---:B------:R-:W-:Y:S05]  /*5830*/  HMMA.16816.F32 R16, R168.reuse, R182, R16 ;  /* 0x000000b6a810723c */ /* 0x040fea0000001810 */
[----:B------:R-:W-:Y:S01]  /*5840*/  IADD3 R3, R0, 0x28, RZ ;  /* 0x0000002800037810 */ /* 0x000fe20007ffe0ff */
[----:B------:R-:W-:Y:S01]  /*5850*/  FMUL.FTZ R4, R4, UR7 ;  /* 0x0000000704047c20 */ /* 0x000fe20008410000 */
[----:B------:R-:W-:Y:S01]  /*5860*/  FMUL.FTZ R5, R5, UR7 ;  /* 0x0000000705057c20 */ /* 0x000fe20008410000 */
[----:B------:R-:W-:Y:S01]  /*5870*/  FMUL.FTZ R6, R6, UR7 ;  /* 0x0000000706067c20 */ /* 0x000fe20008410000 */
[----:B------:R-:W-:Y:S01]  /*5880*/  ISETP.GE.AND P2, PT, R3, RZ, PT ;  /* 0x000000ff0300720c */ /* 0x000fe20003f46270 */
[----:B------:R1:W-:Y:S01]  /*5890*/  MUFU.TANH R190, R4 ;  /* 0x0000000400be7308 */ /* 0x0003e20000002400 */
[----:B------:R-:W-:Y:S01]  /*58a0*/  FMUL.FTZ R7, R7, UR7 ;  /* 0x0000000707077c20 */ /* 0x000fe20008410000 */
[----:B------:R-:W-:Y:S01]  /*58b0*/  FMUL.FTZ R10, R10, UR7 ;  /* 0x000000070a0a7c20 */ /* 0x000fe20008410000 */
[----:B------:R-:W-:Y:S01]  /*58c0*/  FMUL.FTZ R8, R8, UR7 ;  /* 0x0000000708087c20 */ /* 0x000fe20008410000 */
[----:B------:R-:W-:Y:S01]  /*58d0*/  FMUL.FTZ R9, R9, UR7 ;  /* 0x0000000709097c20 */ /* 0x000fe20008410000 */
[----:B------:R-:W-:Y:S01]  /*58e0*/  IADD3 R2, R0, 0x27, RZ ;  /* 0x0000002700027810 */ /* 0x000fe20007ffe0ff */
[----:B------:R-:W-:Y:S01]  /*58f0*/  FMUL.FTZ R11, R11, UR7 ;  /* 0x000000070b0b7c20 */ /* 0x000fe20008410000 */
[-C--:B----4-:R-:W-:Y:S03]  /*5900*/  HMMA.16816.F32 R20, R168, R172.reuse, R20 ;  /* 0x000000aca814723c */ /* 0x090fe60000001814 */
[----:B------:R2:W-:Y:S01]  /*5910*/  MUFU.TANH R189, R5 ;  /* 0x0000000500bd7308 */ /* 0x0005e20000002400 */
[----:B------:R-:W-:Y:S01]  /*5920*/  ISETP.GE.AND P1, PT, R2, RZ, PT ;  /* 0x000000ff0200720c */ /* 0x000fe20003f26270 */
[----:B------:R-:W-:Y:S01]  /*5930*/  FMUL.FTZ R14, R14, UR7 ;  /* 0x000000070e0e7c20 */ /* 0x000fe20008410000 */
[----:B------:R-:W-:Y:S01]  /*5940*/  FMUL.FTZ R15, R15, UR7 ;  /* 0x000000070f0f7c20 */ /* 0x000fe20008410000 */
[C---:B------:R-:W-:Y:S06]  /*5950*/  HMMA.16816.F32 R24, R164.reuse, R172, R24 ;  /* 0x000000aca418723c */ /* 0x040fec0000001818 */
[----:B------:R3:W-:Y:S01]  /*5960*/  MUFU.TANH R187, R10 ;  /* 0x0000000a00bb7308 */ /* 0x0007e20000002400 */
[----:B-1----:R-:W-:Y:S01]  /*5970*/  FMUL.FTZ R4, R12, UR7 ;  /* 0x000000070c047c20 */ /* 0x002fe20008410000 */
[-C--:B------:R-:W-:Y:S08]  /*5980*/  HMMA.16816.F32 R28, R164, R174.reuse, R28 ;  /* 0x000000aea41c723c */ /* 0x080ff0000000181c */
[----:B------:R1:W-:Y:S03]  /*5990*/  MUFU.TANH R192, R6 ;  /* 0x0000000600c07308 */ /* 0x0003e60000002400 */
[----:B--2---:R-:W-:Y:S01]  /*59a0*/  FMUL.FTZ R5, R13, UR7 ;  /* 0x000000070d057c20 */ /* 0x004fe20008410000 */
[----:B------:R-:W-:Y:S01]  /*59b0*/  IADD3 R13, R0, 0x8, RZ ;  /* 0x00000008000d7810 */ /* 0x000fe20007ffe0ff */
[----:B------:R-:W-:Y:S04]  /*59c0*/  HMMA.16816.F32 R32, R168, R174, R32 ;  /* 0x000000aea820723c */ /* 0x000fe80000001820 */
[----:B------:R-:W-:Y:S01]  /*59d0*/  FMUL.FTZ R164, R20, UR7 ;  /* 0x0000000714a47c20 */ /* 0x000fe20008410000 */
[----:B------:R2:W-:Y:S01]  /*59e0*/  MUFU.TANH R188, R7 ;  /* 0x0000000700bc7308 */ /* 0x0005e20000002400 */
[----:B------:R-:W-:Y:S01]  /*59f0*/  IADD3 R20, R0, -0x1, RZ ;  /* 0xffffffff00147810 */ /* 0x000fe20007ffe0ff */
[----:B---3--:R-:W-:Y:S01]  /*5a00*/  FMUL.FTZ R10, R18, UR7 ;  /* 0x00000007120a7c20 */ /* 0x008fe20008410000 */
[----:B------:R-:W-:Y:S02]  /*5a10*/  IADD3 R12, R0, 0x7, RZ ;  /* 0x00000007000c7810 */ /* 0x000fe40007ffe0ff */
[----:B------:R-:W-:Y:S01]  /*5a20*/  ISETP.GE.AND P5, PT, R20, RZ, PT ;  /* 0x000000ff1400720c */ /* 0x000fe20003fa6270 */
[----:B------:R-:W-:Y:S01]  /*5a30*/  FMUL.FTZ R176, R19, UR7 ;  /* 0x0000000713b07c20 */ /* 0x000fe20008410000 */
[----:B------:R-:W-:Y:S03]  /*5a40*/  ISETP.GE.AND P4, PT, R13, RZ, PT ;  /* 0x000000ff0d00720c */ /* 0x000fe60003f86270 */
[----:B------:R3:W-:Y:S01]  /*5a50*/  MUFU.TANH R183, R8 ;  /* 0x0000000800b77308 */ /* 0x0007e20000002400 */
[----:B------:R-:W-:Y:S01]  /*5a60*/  ISETP.GE.AND P3, PT, R12, RZ, PT ;  /* 0x000000ff0c00720c */ /* 0x000fe20003f66270 */
[----:B------:R-:W-:Y:S01]  /*5a70*/  FMUL.FTZ R172, R17, UR7 ;  /* 0x0000000711ac7c20 */ /* 0x000fe20008410000 */
[----:B-1----:R-:W-:Y:S01]  /*5a80*/  IADD3 R6, R0, 0x17, RZ ;  /* 0x0000001700067810 */ /* 0x002fe20007ffe0ff */
[----:B------:R-:W-:Y:S01]  /*5a90*/  FMUL.FTZ R22, R22, UR7 ;  /* 0x0000000716167c20 */ /* 0x000fe20008410000 */
[C---:B------:R-:W-:Y:S01]  /*5aa0*/  IADD3 R19, R0.reuse, -0x8, RZ ;  /* 0xfffffff800137810 */ /* 0x040fe20007ffe0ff */
[----:B------:R-:W-:Y:S01]  /*5ab0*/  FMUL.FTZ R21, R21, UR7 ;  /* 0x0000000715157c20 */ /* 0x000fe20008410000 */
[C---:B------:R-:W-:Y:S03]  /*5ac0*/  IADD3 R18, R0.reuse, -0x9, RZ ;  /* 0xfffffff700127810 */ /* 0x040fe60007ffe0ff */
[----:B------:R1:W-:Y:S01]  /*5ad0*/  MUFU.TANH R178, R9 ;  /* 0x0000000900b27308 */ /* 0x0003e20000002400 */
[C---:B--2---:R-:W-:Y:S01]  /*5ae0*/  IADD3 R7, R0.reuse, 0x18, RZ ;  /* 0x0000001800077810 */ /* 0x044fe20007ffe0ff */
[----:B------:R-:W-:Y:S01]  /*5af0*/  FMUL.FTZ R23, R23, UR7 ;  /* 0x0000000717177c20 */ /* 0x000fe20008410000 */
[----:B------:R-:W-:Y:S01]  /*5b00*/  @!P5 IADD3 R20, -R0, 0x1, RZ ;  /* 0x000000010014d810 */ /* 0x000fe20007ffe1ff */
[----:B------:R-:W-:Y:S01]  /*5b10*/  FMUL.FTZ R26, R26, UR7 ;  /* 0x000000071a1a7c20 */ /* 0x000fe20008410000 */
[C---:B------:R-:W-:Y:S01]  /*5b20*/  @!P4 IADD3 R13, -R0.reuse, -0x8, RZ ;  /* 0xfffffff8000dc810 */ /* 0x040fe20007ffe1ff */
[----:B------:R-:W-:Y:S01]  /*5b30*/  FMUL.FTZ R199, R35, UR7 ;  /* 0x0000000723c77c20 */ /* 0x000fe20008410000 */
[C---:B------:R-:W-:Y:S03]  /*5b40*/  @!P3 IADD3 R12, -R0.reuse, -0x7, RZ ;  /* 0xfffffff9000cb810 */ /* 0x040fe60007ffe1ff */
[----:B------:R2:W4:Y:S01]  /*5b50*/  MUFU.TANH R182, R11 ;  /* 0x0000000b00b67308 */ /* 0x0005220000002400 */
[C---:B---3--:R-:W-:Y:S01]  /*5b60*/  IADD3 R8, R0.reuse, 0x1f, RZ ;  /* 0x0000001f00087810 */ /* 0x048fe20007ffe0ff */
[----:B------:R-:W-:Y:S01]  /*5b70*/  FMUL.FTZ R27, R27, UR7 ;  /* 0x000000071b1b7c20 */ /* 0x000fe20008410000 */
[C---:B------:R-:W-:Y:S01]  /*5b80*/  @!P2 IADD3 R3, -R0.reuse, -0x28, RZ ;  /* 0xffffffd80003a810 */ /* 0x040fe20007ffe1ff */
[----:B------:R-:W-:Y:S01]  /*5b90*/  FMUL.FTZ R194, R29, UR7 ;  /* 0x000000071dc27c20 */ /* 0x000fe20008410000 */
[----:B------:R-:W-:Y:S01]  /*5ba0*/  @!P1 IADD3 R2, -R0, -0x27, RZ ;  /* 0xffffffd900029810 */ /* 0x000fe20007ffe1ff */
[----:B------:R-:W-:Y:S01]  /*5bb0*/  FMUL.FTZ R193, R30, UR7 ;  /* 0x000000071ec17c20 */ /* 0x000fe20008410000 */
[----:B------:R-:W-:Y:S03]  /*5bc0*/  ISETP.GE.AND P5, PT, R8, RZ, PT ;  /* 0x000000ff0800720c */ /* 0x000fe60003fa6270 */
[----:B------:R3:W4:Y:S01]  /*5bd0*/  MUFU.TANH R177, R14 ;  /* 0x0000000e00b17308 */ /* 0x0007220000002400 */
[----:B-1----:R-:W-:Y:S01]  /*5be0*/  IADD3 R9, R0, 0x20, RZ ;  /* 0x0000002000097810 */ /* 0x002fe20007ffe0ff */
[----:B------:R-:W-:Y:S01]  /*5bf0*/  FMUL.FTZ R197, R34, UR7 ;  /* 0x0000000722c57c20 */ /* 0x000fe20008410000 */
[----:B------:R-:W-:Y:S01]  /*5c00*/  ISETP.GE.AND P4, PT, R7, RZ, PT ;  /* 0x000000ff0700720c */ /* 0x000fe20003f86270 */
[----:B------:R-:W-:Y:S01]  /*5c10*/  FMUL.FTZ R196, R32, UR7 ;  /* 0x0000000720c47c20 */ /* 0x000fe20008410000 */
[----:B------:R-:W-:Y:S01]  /*5c20*/  ISETP.GE.AND P6, PT, R9, RZ, PT ;  /* 0x000000ff0900720c */ /* 0x000fe20003fc6270 */
[----:B------:R-:W-:Y:S01]  /*5c30*/  FMUL.FTZ R195, R31, UR7 ;  /* 0x000000071fc37c20 */ /* 0x000fe20008410000 */
[----:B------:R-:W-:Y:S03]  /*5c40*/  ISETP.GE.AND P3, PT, R6, RZ, PT ;  /* 0x000000ff0600720c */ /* 0x000fe60003f66270 */
[----:B------:R1:W4:Y:S01]  /*5c50*/  MUFU.TANH R169, R15 ;  /* 0x0000000f00a97308 */ /* 0x0003220000002400 */
[----:B------:R-:W-:Y:S01]  /*5c60*/  ISETP.GE.AND P2, PT, R19, RZ, PT ;  /* 0x000000ff1300720c */ /* 0x000fe20003f46270 */
[----:B--2---:R-:W-:Y:S01]  /*5c70*/  FMUL.FTZ R11, R16, UR7 ;  /* 0x00000007100b7c20 */ /* 0x004fe20008410000 */
[----:B------:R-:W-:Y:S01]  /*5c80*/  ISETP.GE.AND P1, PT, R18, RZ, PT ;  /* 0x000000ff1200720c */ /* 0x000fe20003f26270 */
[----:B------:R-:W-:Y:S01]  /*5c90*/  FMUL.FTZ R198, R33, UR7 ;  /* 0x0000000721c67c20 */ /* 0x000fe20008410000 */
[----:B------:R-:W-:Y:S01]  /*5ca0*/  IADD3 R17, R0, -0x10, RZ ;  /* 0xfffffff000117810 */ /* 0x000fe20007ffe0ff */
[----:B------:R-:W-:Y:S01]  /*5cb0*/  FMUL.FTZ R24, R24, UR7 ;  /* 0x0000000718187c20 */ /* 0x000fe20008410000 */
[C---:B------:R-:W-:Y:S03]  /*5cc0*/  IADD3 R16, R0.reuse, -0x11, RZ ;  /* 0xffffffef00107810 */ /* 0x040fe60007ffe0ff */
[----:B------:R2:W-:Y:S01]  /*5cd0*/  MUFU.TANH R170, R4 ;  /* 0x0000000400aa7308 */ /* 0x0005e20000002400 */
[C---:B---3--:R-:W-:Y:S01]  /*5ce0*/  IADD3 R14, R0.reuse, -0x19, RZ ;  /* 0xffffffe7000e7810 */ /* 0x048fe20007ffe0ff */
[----:B------:R-:W-:Y:S01]  /*5cf0*/  FMUL.FTZ R171, R25, UR7 ;  /* 0x0000000719ab7c20 */ /* 0x000fe20008410000 */
[----:B------:R-:W-:Y:S01]  /*5d00*/  @!P6 IADD3 R9, -R0, -0x20, RZ ;  /* 0xffffffe00009e810 */ /* 0x000fe20007ffe1ff */
[----:B------:R-:W-:Y:S01]  /*5d10*/  FMUL.FTZ R191, R28, UR7 ;  /* 0x000000071cbf7c20 */ /* 0x000fe20008410000 */
[C---:B------:R-:W-:Y:S02]  /*5d20*/  @!P5 IADD3 R8, -R0.reuse, -0x1f, RZ ;  /* 0xffffffe10008d810 */ /* 0x040fe40007ffe1ff */
[C---:B------:R-:W-:Y:S03]  /*5d30*/  @!P4 IADD3 R7, -R0.reuse, -0x18, RZ ;  /* 0xffffffe80007c810 */ /* 0x040fe60007ffe1ff */
[----:B------:R3:W-:Y:S01]  /*5d40*/  MUFU.TANH R174, R5 ;  /* 0x0000000500ae7308 */ /* 0x0007e20000002400 */
[C---:B-1----:R-:W-:Y:S02]  /*5d50*/  IADD3 R15, R0.reuse, -0x18, RZ ;  /* 0xffffffe8000f7810 */ /* 0x042fe40007ffe0ff */
[C---:B------:R-:W-:Y:S02]  /*5d60*/  @!P3 IADD3 R6, -R0.reuse, -0x17, RZ ;  /* 0xffffffe90006b810 */ /* 0x040fe40007ffe1ff */
[C---:B------:R-:W-:Y:S02]  /*5d70*/  @!P2 IADD3 R19, -R0.reuse, 0x8, RZ ;  /* 0x000000080013a810 */ /* 0x040fe40007ffe1ff */
[C---:B------:R-:W-:Y:S03]  /*5d80*/  @!P1 IADD3 R18, -R0.reuse, 0x9, RZ ;  /* 0x0000000900129810 */ /* 0x040fe60007ffe1ff */
[----:B------:R1:W-:Y:S01]  /*5d90*/  MUFU.TANH R180, R22 ;  /* 0x0000001600b47308 */ /* 0x0003e20000002400 */
[----:B--2---:R-:W-:Y:S02]  /*5da0*/  IADD3 R4, R0, 0xf, RZ ;  /* 0x0000000f00047810 */ /* 0x004fe40007ffe0ff */
[----:B------:R-:W-:Y:S02]  /*5db0*/  ISETP.GE.AND P6, PT, R17, RZ, PT ;  /* 0x000000ff1100720c */ /* 0x000fe40003fc6270 */
[----:B------:R-:W-:Y:S02]  /*5dc0*/  ISETP.GE.AND P5, PT, R16, RZ, PT ;  /* 0x000000ff1000720c */ /* 0x000fe40003fa6270 */
[----:B------:R-:W-:Y:S03]  /*5dd0*/  ISETP.GE.AND P3, PT, R4, RZ, PT ;  /* 0x000000ff0400720c */ /* 0x000fe60003f66270 */
[----:B------:R2:W-:Y:S01]  /*5de0*/  MUFU.TANH R35, R21 ;  /* 0x0000001500237308 */ /* 0x0005e20000002400 */
[----:B---3--:R-:W-:Y:S02]  /*5df0*/  IADD3 R5, R0, 0x10, RZ ;  /* 0x0000001000057810 */ /* 0x008fe40007ffe0ff */
[----:B------:R-:W-:Y:S02]  /*5e00*/  ISETP.GE.AND P2, PT, R15, RZ, PT ;  /* 0x000000ff0f00720c */ /* 0x000fe40003f46270 */
[----:B------:R-:W-:Y:S02]  /*5e10*/  ISETP.GE.AND P4, PT, R5, RZ, PT ;  /* 0x000000ff0500720c */ /* 0x000fe40003f86270 */
[----:B------:R-:W-:Y:S03]  /*5e20*/  ISETP.GE.AND P1, PT, R14, RZ, PT ;  /* 0x000000ff0e00720c */ /* 0x000fe60003f26270 */
[----:B------:R3:W-:Y:S01]  /*5e30*/  MUFU.TANH R181, R23 ;  /* 0x0000001700b57308 */ /* 0x0007e20000002400 */
[C---:B------:R-:W-:Y:S02]  /*5e40*/  @!P6 IADD3 R17, -R0.reuse, 0x10, RZ ;  /* 0x000000100011e810 */ /* 0x040fe40007ffe1ff */
[C---:B------:R-:W-:Y:S02]  /*5e50*/  @!P5 IADD3 R16, -R0.reuse, 0x11, RZ ;  /* 0x000000110010d810 */ /* 0x040fe40007ffe1ff */
[C---:B------:R-:W-:Y:S02]  /*5e60*/  @!P3 IADD3 R4, -R0.reuse, -0xf, RZ ;  /* 0xfffffff10004b810 */ /* 0x040fe40007ffe1ff */
[----:B------:R-:W-:Y:S03]  /*5e70*/  I2FP.F32.S32 R29, R20 ;  /* 0x00000014001d7245 */ /* 0x000fe60000201400 */
[----:B------:R-:W3:Y:S01]  /*5e80*/  MUFU.TANH R175, R10 ;  /* 0x0000000a00af7308 */ /* 0x000ee20000002400 */
[C---:B------:R-:W-:Y:S02]  /*5e90*/  @!P2 IADD3 R15, -R0.reuse, 0x18, RZ ;  /* 0x00000018000fa810 */ /* 0x040fe40007ffe1ff */
[C---:B------:R-:W-:Y:S02]  /*5ea0*/  @!P4 IADD3 R5, -R0.reuse, -0x10, RZ ;  /* 0xfffffff00005c810 */ /* 0x040fe40007ffe1ff */
[----:B------:R-:W-:Y:S02]  /*5eb0*/  @!P1 IADD3 R14, -R0, 0x19, RZ ;  /* 0x00000019000e9810 */ /* 0x000fe40007ffe1ff */
[----:B------:R-:W-:Y:S03]  /*5ec0*/  IABS R0, R0 ;  /* 0x0000000000007213 */ /* 0x000fe60000000000 */
[----:B------:R3:W-:Y:S01]  /*5ed0*/  MUFU.TANH R173, R26 ;  /* 0x0000001a00ad7308 */ /* 0x0007e20000002400 */
[----:B------:R-:W-:Y:S02]  /*5ee0*/  I2FP.F32.S32 R20, R2 ;  /* 0x0000000200147245 */ /* 0x000fe40000201400 */
[----:B------:R-:W-:Y:S02]  /*5ef0*/  I2FP.F32.S32 R2, R9 ;  /* 0x0000000900027245 */ /* 0x000fe40000201400 */
[----:B------:R-:W-:Y:S01]  /*5f00*/  MOV R30, R0 ;  /* 0x00000000001e7202 */ /* 0x000fe20000000f00 */
[----:B----4-:R-:W-:Y:S01]  /*5f10*/  FFMA.FTZ R20, R20, -UR5, R182 ;  /* 0x8000000514147c23 */ /* 0x010fe200080100b6 */
[----:B------:R-:W-:Y:S03]  /*5f20*/  I2FP.F32.S32 R165, R16 ;  /* 0x0000001000a57245 */ /* 0x000fe60000201400 */
[----:B------:R-:W-:Y:S01]  /*5f30*/  MUFU.TANH R10, R172 ;  /* 0x000000ac000a7308 */ /* 0x000fe20000002400 */
[----:B------:R-:W-:Y:S01]  /*5f40*/  I2FP.F32.S32 R0, R8 ;  /* 0x0000000800007245 */ /* 0x000fe20000201400 */
[----:B------:R-:W-:Y:S01]  /*5f50*/  FFMA.FTZ R16, -R192, R192, 1 ;  /* 0x3f800000c0107423 */ /* 0x000fe200000101c0 */
[----:B------:R-:W-:Y:S01]  /*5f60*/  I2FP.F32.S32 R34, R13 ;  /* 0x0000000d00227245 */ /* 0x000fe20000201400 */
[----:B------:R-:W-:Y:S01]  /*5f70*/  FFMA.FTZ R13, R2, -UR5, R183 ;  /* 0x80000005020d7c23 */ /* 0x000fe200080100b7 */
[----:B------:R-:W-:Y:S01]  /*5f80*/  I2FP.F32.S32 R166, R12 ;  /* 0x0000000c00a67245 */ /* 0x000fe20000201400 */
[----:B------:R-:W-:Y:S01]  /*5f90*/  FFMA.FTZ R28, R0, -UR5, R178 ;  /* 0x80000005001c7c23 */ /* 0x000fe200080100b2 */
[----:B------:R-:W-:Y:S03]  /*5fa0*/  I2FP.F32.S32 R168, R14 ;  /* 0x0000000e00a87245 */ /* 0x000fe60000201400 */
[----:B------:R4:W-:Y:S01]  /*5fb0*/  MUFU.TANH R172, R27 ;  /* 0x0000001b00ac7308 */ /* 0x0009e20000002400 */
[----:B-1----:R-:W-:Y:S01]  /*5fc0*/  I2FP.F32.S32 R22, R6 ;  /* 0x0000000600167245 */ /* 0x002fe20000201400 */
[----:B------:R-:W-:Y:S01]  /*5fd0*/  FFMA.FTZ R14, -R183, R183, 1 ;  /* 0x3f800000b70e7423 */ /* 0x000fe200000101b7 */
[----:B------:R-:W-:Y:S01]  /*5fe0*/  I2FP.F32.S32 R32, R19 ;  /* 0x0000001300207245 */ /* 0x000fe20000201400 */
[----:B------:R-:W-:Y:S01]  /*5ff0*/  FFMA.FTZ R6, -R190, R190, 1 ;  /* 0x3f800000be067423 */ /* 0x000fe200000101be */
[----:B------:R-:W-:Y:S01]  /*6000*/  I2FP.F32.S32 R31, R18 ;  /* 0x00000012001f7245 */ /* 0x000fe20000201400 */
[----:B------:R-:W-:Y:S01]  /*6010*/  FMUL.FTZ R183, R16, UR7 ;  /* 0x0000000710b77c20 */ /* 0x000fe20008410000 */
[----:B------:R-:W-:Y:S03]  /*6020*/  FFMA.FTZ R19, R2, -UR5, R177 ;  /* 0x8000000502137c23 */ /* 0x000fe600080100b1 */
[----:B------:R-:W1:Y:S01]  /*6030*/  MUFU.TANH R176, R176 ;  /* 0x000000b000b07308 */ /* 0x000e620000002400 */
[----:B------:R-:W-:Y:S01]  /*6040*/  I2FP.F32.S32 R33, R17 ;  /* 0x0000001100217245 */ /* 0x000fe20000201400 */
[----:B------:R-:W-:Y:S01]  /*6050*/  FFMA.FTZ R16, -R177, R177, 1 ;  /* 0x3f800000b1107423 */ /* 0x000fe200000101b1 */
[----:B------:R-:W-:Y:S01]  /*6060*/  FFMA.FTZ R18, R0, -UR5, R169 ;  /* 0x8000000500127c23 */ /* 0x000fe200080100a9 */
[----:B------:R-:W-:Y:S01]  /*6070*/  FFMA.FTZ R2, -R169, R169, 1 ;  /* 0x3f800000a9027423 */ /* 0x000fe200000101a9 */
[----:B------:R-:W-:Y:S01]  /*6080*/  I2FP.F32.S32 R167, R15 ;  /* 0x0000000f00a77245 */ /* 0x000fe20000201400 */
[----:B------:R-:W-:Y:S01]  /*6090*/  FFMA.FTZ R17, -R182, R182, 1 ;  /* 0x3f800000b6117423 */ /* 0x000fe200000101b6 */
[----:B------:R-:W-:Y:S03]  /*60a0*/  FFMA.FTZ R15, -R188, R188, 1 ;  /* 0x3f800000bc0f7423 */ /* 0x000fe600000101bc */
[----:B------:R1:W-:Y:S01]  /*60b0*/  MUFU.TANH R169, R194 ;  /* 0x000000c200a97308 */ /* 0x0003e20000002400 */
[----:B------:R-:W-:Y:S01]  /*60c0*/  FFMA.FTZ R8, R166, -UR5, R188 ;  /* 0x80000005a6087c23 */ /* 0x000fe200080100bc */
[----:B------:R-:W-:Y:S01]  /*60d0*/  FMUL.FTZ R188, R6, UR7 ;  /* 0x0000000706bc7c20 */ /* 0x000fe20008410000 */
[----:B------:R-:W-:Y:S01]  /*60e0*/  I2FP.F32.S32 R30, R30 ;  /* 0x0000001e001e7245 */ /* 0x000fe20000201400 */
[----:B------:R-:W-:Y:S01]  /*60f0*/  FFMA.FTZ R6, -R178, R178, 1 ;  /* 0x3f800000b2067423 */ /* 0x000fe200000101b2 */
[----:B--2---:R-:W-:Y:S01]  /*6100*/  I2FP.F32.S32 R21, R3 ;  /* 0x0000000300157245 */ /* 0x004fe20000201400 */
[----:B------:R-:W-:Y:S01]  /*6110*/  FMUL.FTZ R200, R17, UR7 ;  /* 0x0000000711c87c20 */ /* 0x000fe20008410000 */
[----:B---3--:R-:W-:Y:S03]  /*6120*/  I2FP.F32.S32 R23, R7 ;  /* 0x0000000700177245 */ /* 0x008fe60000201400 */
[----:B------:R-:W-:Y:S01]  /*6130*/  MUFU.TANH R177, R195 ;  /* 0x000000c300b17308 */ /* 0x000fe20000002400 */
[----:B------:R-:W-:Y:S01]  /*6140*/  FFMA.FTZ R7, -R189, R189, 1 ;  /* 0x3f800000bd077423 */ /* 0x000fe200000101bd */
[----:B------:R-:W-:Y:S01]  /*6150*/  FFMA.FTZ R26, -R187, R187, 1 ;  /* 0x3f800000bb1a7423 */ /* 0x000fe200000101bb */
[----:B------:R-:W-:Y:S01]  /*6160*/  FFMA.FTZ R17, -R175, R175, 1 ;  /* 0x3f800000af117423 */ /* 0x000fe200000101af */
[----:B------:R-:W-:Y:S01]  /*6170*/  I2FP.F32.S32 R3, R5 ;  /* 0x0000000500037245 */ /* 0x000fe20000201400 */
[----:B------:R-:W-:Y:S01]  /*6180*/  FFMA.FTZ R5, R30, -UR5, R190 ;  /* 0x800000051e057c23 */ /* 0x000fe200080100be */
[----:B------:R-:W-:Y:S01]  /*6190*/  FFMA.FTZ R12, R29, -UR5, R189 ;  /* 0x800000051d0c7c23 */ /* 0x000fe200080100bd */
[----:B------:R-:W-:Y:S03]  /*61a0*/  FFMA.FTZ R21, R21, -UR5, R187 ;  /* 0x8000000515157c23 */ /* 0x000fe600080100bb */
[----:B------:R-:W2:Y:S01]  /*61b0*/  MUFU.TANH R11, R11 ;  /* 0x0000000b000b7308 */ /* 0x000ea20000002400 */
[----:B------:R-:W-:Y:S01]  /*61c0*/  FMUL.FTZ R187, R7, UR7 ;  /* 0x0000000707bb7c20 */ /* 0x000fe20008410000 */
[----:B------:R-:W-:Y:S01]  /*61d0*/  FMUL.FTZ R182, R15, UR7 ;  /* 0x000000070fb67c20 */ /* 0x000fe20008410000 */
[----:B------:R-:W-:Y:S01]  /*61e0*/  FMUL.FTZ R201, R26, UR7 ;  /* 0x000000071ac97c20 */ /* 0x000fe20008410000 */
[----:B------:R-:W-:Y:S01]  /*61f0*/  FMUL.FTZ R190, R14, UR7 ;  /* 0x000000070ebe7c20 */ /* 0x000fe20008410000 */
[----:B------:R-:W-:Y:S01]  /*6200*/  FMUL.FTZ R189, R6, UR7 ;  /* 0x0000000706bd7c20 */ /* 0x000fe20008410000 */
[----:B------:R-:W-:Y:S01]  /*6210*/  FFMA.FTZ R0, -R170, R170, 1 ;  /* 0x3f800000aa007423 */ /* 0x000fe200000101aa */
[----:B----4-:R-:W-:Y:S03]  /*6220*/  FFMA.FTZ R27, R23, -UR5, R170 ;  /* 0x80000005171b7c23 */ /* 0x010fe600080100aa */
[----:B------:R-:W3:Y:S01]  /*6230*/  MUFU.TANH R164, R164 ;  /* 0x000000a400a47308 */ /* 0x000ee20000002400 */
[----:B------:R-:W-:Y:S01]  /*6240*/  FMUL.FTZ R204, R17, UR7 ;  /* 0x0000000711cc7c20 */ /* 0x000fe20008410000 */
[----:B------:R-:W-:Y:S01]  /*6250*/  FFMA.FTZ R14, -R174, R174, 1 ;  /* 0x3f800000ae0e7423 */ /* 0x000fe200000101ae */
[----:B------:R-:W-:Y:S01]  /*6260*/  FFMA.FTZ R26, R22, -UR5, R174 ;  /* 0x80000005161a7c23 */ /* 0x000fe200080100ae */
[----:B------:R-:W-:Y:S01]  /*6270*/  FFMA.FTZ R7, R30, -UR5, R175 ;  /* 0x800000051e077c23 */ /* 0x000fe200080100af */
[----:B-1----:R-:W-:Y:S01]  /*6280*/  FFMA.FTZ R6, R29, -UR5, R176 ;  /* 0x800000051d067c23 */ /* 0x002fe200080100b0 */
[----:B------:R-:W-:Y:S01]  /*6290*/  FFMA.FTZ R15, -R176, R176, 1 ;  /* 0x3f800000b00f7423 */ /* 0x000fe200000101b0 */
[----:B------:R-:W-:Y:S03]  /*62a0*/  FFMA.FTZ R17, R23, -UR5, R173 ;  /* 0x8000000517117c23 */ /* 0x000fe600080100ad */
[----:B------:R-:W1:Y:S01]  /*62b0*/  MUFU.TANH R25, R24 ;  /* 0x0000001800197308 */ /* 0x000e620000002400 */
[----:B------:R-:W-:Y:S01]  /*62c0*/  FFMA.FTZ R170, -R173, R173, 1 ;  /* 0x3f800000adaa7423 */ /* 0x000fe200000101ad */
[----:B------:R-:W-:Y:S01]  /*62d0*/  FFMA.FTZ R9, R34, -UR5, R192 ;  /* 0x8000000522097c23 */ /* 0x000fe200080100c0 */
[----:B------:R-:W-:Y:S01]  /*62e0*/  FMUL.FTZ R192, R0, UR7 ;  /* 0x0000000700c07c20 */ /* 0x000fe20008410000 */
[----:B------:R-:W-:Y:S01]  /*62f0*/  FFMA.FTZ R0, -R10, R10, 1 ;  /* 0x3f8000000a007423 */ /* 0x000fe2000001010a */
[----:B------:R-:W-:Y:S01]  /*6300*/  PLOP3.LUT P1, PT, PT, PT, UP0, 0x80, 0x0 ;  /* 0x000000000000781c */ /* 0x000fe20003f2f008 */
[----:B------:R-:W-:Y:S01]  /*6310*/  FMUL.FTZ R194, R2, UR7 ;  /* 0x0000000702c27c20 */ /* 0x000fe20008410000 */
[----:B--2---:R-:W-:Y:S03]  /*6320*/  FFMA.FTZ R2, -R11, R11, 1 ;  /* 0x3f8000000b027423 */ /* 0x004fe6000001010b */
[----:B------:R-:W2:Y:S01]  /*6330*/  MUFU.TANH R24, R171 ;  /* 0x000000ab00187308 */ /* 0x000ea20000002400 */
[----:B------:R-:W-:Y:S01]  /*6340*/  FMUL.FTZ R195, R0, UR7 ;  /* 0x0000000700c37c20 */ /* 0x000fe20008410000 */
[----:B---3--:R-:W-:Y:S01]  /*6350*/  FFMA.FTZ R0, -R164, R164, 1 ;  /* 0x3f800000a4007423 */ /* 0x008fe200000101a4 */
[----:B------:R-:W-:Y:S01]  /*6360*/  FFMA.FTZ R29, -R180, R180, 1 ;  /* 0x3f800000b41d7423 */ /* 0x000fe200000101b4 */
[----:B------:R-:W-:Y:S01]  /*6370*/  I2FP.F32.S32 R4, R4 ;  /* 0x0000000400047245 */ /* 0x000fe20000201400 */
[----:B------:R-:W-:Y:S01]  /*6380*/  FFMA.FTZ R30, -R172, R172, 1 ;  /* 0x3f800000ac1e7423 */ /* 0x000fe200000101ac */
[----:B------:R-:W-:Y:S01]  /*6390*/  FMUL.FTZ R234, R0, UR7 ;  /* 0x0000000700ea7c20 */ /* 0x000fe20008410000 */
[----:B------:R-:W-:Y:S03]  /*63a0*/  FMUL.FTZ R239, R29, UR7 ;  /* 0x000000071def7c20 */ /* 0x000fe60008410000 */
[----:B------:R3:W4:Y:S01]  /*63b0*/  MUFU.TANH R178, R191 ;  /* 0x000000bf00b27308 */ /* 0x0007220000002400 */
[----:B------:R-:W-:Y:S01]  /*63c0*/  FMUL.FTZ R202, R16, UR7 ;  /* 0x0000000710ca7c20 */ /* 0x000fe20008410000 */
[----:B-1----:R-:W-:Y:S01]  /*63d0*/  FFMA.FTZ R29, -R25, R25, 1 ;  /* 0x3f800000191d7423 */ /* 0x002fe20000010119 */
[----:B------:R-:W-:Y:S01]  /*63e0*/  FMUL.FTZ R203, R15, UR7 ;  /* 0x000000070fcb7c20 */ /* 0x000fe20008410000 */
[----:B------:R-:W-:Y:S01]  /*63f0*/  FFMA.FTZ R16, R22, -UR5, R172 ;  /* 0x8000000516107c23 */ /* 0x000fe200080100ac */
[----:B------:R-:W-:Y:S01]  /*6400*/  FFMA.FTZ R25, R3, -UR5, R25 ;  /* 0x8000000503197c23 */ /* 0x000fe20008010019 */
[----:B------:R-:W-:Y:S01]  /*6410*/  FFMA.FTZ R22, R166, -UR5, R169 ;  /* 0x80000005a6167c23 */ /* 0x000fe200080100a9 */
[----:B------:R-:W-:Y:S03]  /*6420*/  FFMA.FTZ R169, -R169, R169, 1 ;  /* 0x3f800000a9a97423 */ /* 0x000fe600000101a9 */
[----:B------:R1:W1:Y:S01]  /*6430*/  MUFU.TANH R171, R193 ;  /* 0x000000c100ab7308 */ /* 0x0002620000002400 */
[----:B--2---:R-:W-:Y:S01]  /*6440*/  FFMA.FTZ R0, -R24, R24, 1 ;  /* 0x3f80000018007423 */ /* 0x004fe20000010118 */
[----:B------:R-:W-:Y:S01]  /*6450*/  FFMA.FTZ R24, R4, -UR5, R24 ;  /* 0x8000000504187c23 */ /* 0x000fe20008010018 */
[----:B------:R-:W-:Y:S01]  /*6460*/  FFMA.FTZ R166, -R177, R177, 1 ;  /* 0x3f800000b1a67423 */ /* 0x000fe200000101b1 */
[----:B------:R-:W-:Y:S01]  /*6470*/  FMUL.FTZ R236, R30, UR7 ;  /* 0x000000071eec7c20 */ /* 0x000fe20008410000 */
[----:B------:R-:W-:Y:S01]  /*6480*/  FMUL.FTZ R205, R0, UR7 ;  /* 0x0000000700cd7c20 */ /* 0x000fe20008410000 */
[----:B------:R-:W-:Y:S01]  /*6490*/  FFMA.FTZ R11, R32, -UR5, R11 ;  /* 0x80000005200b7c23 */ /* 0x000fe2000801000b */
[----:B------:R-:W-:Y:S03]  /*64a0*/  FFMA.FTZ R10, R31, -UR5, R10 ;  /* 0x800000051f0a7c23 */ /* 0x000fe6000801000a */
[----:B------:R-:W2:Y:S01]  /*64b0*/  MUFU.TANH R176, R196 ;  /* 0x000000c400b07308 */ /* 0x000ea20000002400 */
[----:B---3--:R-:W-:Y:S01]  /*64c0*/  FMUL.FTZ R191, R14, UR7 ;  /* 0x000000070ebf7c20 */ /* 0x008fe20008410000 */
[----:B------:R-:W-:Y:S01]  /*64d0*/  FFMA.FTZ R14, -R181, R181, 1 ;  /* 0x3f800000b50e7423 */ /* 0x000fe200000101b5 */
[----:B----4-:R-:W-:Y:S01]  /*64e0*/  FFMA.FTZ R172, -R178, R178, 1 ;  /* 0x3f800000b2ac7423 */ /* 0x010fe200000101b2 */
[----:B------:R-:W-:Y:S01]  /*64f0*/  FFMA.FTZ R164, R33, -UR5, R164 ;  /* 0x8000000521a47c23 */ /* 0x000fe200080100a4 */
[----:B------:R-:W-:Y:S01]  /*6500*/  FFMA.FTZ R23, R34, -UR5, R178 ;  /* 0x8000000522177c23 */ /* 0x000fe200080100b2 */
[----:B------:R-:W-:Y:S01]  /*6510*/  FMUL.FTZ R238, R14, UR7 ;  /* 0x000000070eee7c20 */ /* 0x000fe20008410000 */
[----:B------:R-:W-:Y:S03]  /*6520*/  FFMA.FTZ R14, R4, -UR5, R177 ;  /* 0x80000005040e7c23 */ /* 0x000fe600080100b1 */
[----:B------:R-:W3:Y:S01]  /*6530*/  MUFU.TANH R175, R197 ;  /* 0x000000c500af7308 */ /* 0x000ee20000002400 */
[----:B-1----:R-:W-:Y:S01]  /*6540*/  FMUL.FTZ R193, R2, UR7 ;  /* 0x0000000702c17c20 */ /* 0x002fe20008410000 */
[----:B------:R-:W-:Y:S01]  /*6550*/  FFMA.FTZ R2, -R35, R35, 1 ;  /* 0x3f80000023027423 */ /* 0x000fe20000010123 */
[----:B------:R-:W-:Y:S01]  /*6560*/  FFMA.FTZ R15, R3, -UR5, R171 ;  /* 0x80000005030f7c23 */ /* 0x000fe200080100ab */
[----:B------:R-:W-:Y:S01]  /*6570*/  FFMA.FTZ R171, -R171, R171, 1 ;  /* 0x3f800000abab7423 */ /* 0x000fe200000101ab */
[----:B------:R-:W-:Y:S01]  /*6580*/  FMUL.FTZ R207, R29, UR7 ;  /* 0x000000071dcf7c20 */ /* 0x000fe20008410000 */
[----:B------:R-:W-:Y:S01]  /*6590*/  FMUL.FTZ R206, R2, UR7 ;  /* 0x0000000702ce7c20 */ /* 0x000fe20008410000 */
[----:B------:R-:W-:Y:S03]  /*65a0*/  FFMA.FTZ R32, R32, -UR5, R180 ;  /* 0x8000000520207c23 */ /* 0x000fe600080100b4 */
[----:B------:R-:W1:Y:S01]  /*65b0*/  MUFU.TANH R174, R198 ;  /* 0x000000c600ae7308 */ /* 0x000e620000002400 */
[----:B--2---:R-:W-:Y:S01]  /*65c0*/  FFMA.FTZ R4, -R176, R176, 1 ;  /* 0x3f800000b0047423 */ /* 0x004fe200000101b0 */
[----:B------:R-:W-:Y:S01]  /*65d0*/  FFMA.FTZ R31, R31, -UR5, R181 ;  /* 0x800000051f1f7c23 */ /* 0x000fe200080100b5 */
[----:B------:R-:W-:Y:S01]  /*65e0*/  FFMA.FTZ R35, R165, -UR5, R35 ;  /* 0x80000005a5237c23 */ /* 0x000fe20008010023 */
[----:B------:R-:W-:Y:S01]  /*65f0*/  FFMA.FTZ R34, R167, -UR5, R176 ;  /* 0x80000005a7227c23 */ /* 0x000fe200080100b0 */
[----:B------:R-:W-:Y:S01]  /*6600*/  FMUL.FTZ R237, R170, UR7 ;  /* 0x00000007aaed7c20 */ /* 0x000fe20008410000 */
[----:B------:R-:W-:Y:S01]  /*6610*/  FMUL.FTZ R232, R171, UR7 ;  /* 0x00000007abe87c20 */ /* 0x000fe20008410000 */
[----:B------:R-:W-:Y:S03]  /*6620*/  FMUL.FTZ R196, R169, UR7 ;  /* 0x00000007a9c47c20 */ /* 0x000fe60008410000 */
[----:B------:R-:W2:Y:S01]  /*6630*/  MUFU.TANH R173, R199 ;  /* 0x000000c700ad7308 */ /* 0x000ea20000002400 */
[----:B---3--:R-:W-:Y:S01]  /*6640*/  FFMA.FTZ R3, -R175, R175, 1 ;  /* 0x3f800000af037423 */ /* 0x008fe200000101af */
[----:B------:R-:W-:Y:S01]  /*6650*/  FFMA.FTZ R30, R33, -UR5, R175 ;  /* 0x80000005211e7c23 */ /* 0x000fe200080100af */
[----:B------:R-:W-:Y:S01]  /*6660*/  FMUL.FTZ R197, R166, UR7 ;  /* 0x00000007a6c57c20 */ /* 0x000fe20008410000 */
[----:B------:R-:W-:Y:S01]  /*6670*/  FMUL.FTZ R233, R4, UR7 ;  /* 0x0000000704e97c20 */ /* 0x000fe20008410000 */
[----:B------:R-:W-:Y:S01]  /*6680*/  FMUL.FTZ R235, R3, UR7 ;  /* 0x0000000703eb7c20 */ /* 0x000fe20008410000 */
[----:B-1----:R-:W-:Y:S01]  /*6690*/  FFMA.FTZ R2, -R174, R174, 1 ;  /* 0x3f800000ae027423 */ /* 0x002fe200000101ae */
[----:B------:R-:W-:Y:S03]  /*66a0*/  FFMA.FTZ R33, R168, -UR5, R174 ;  /* 0x80000005a8217c23 */ /* 0x000fe600080100ae */
[----:B------:R-:W-:Y:S01]  /*66b0*/  FMUL.FTZ R198, R2, UR7 ;  /* 0x0000000702c67c20 */ /* 0x000fe20008410000 */
[----:B--2---:R-:W-:Y:S01]  /*66c0*/  FFMA.FTZ R0, -R173, R173, 1 ;  /* 0x3f800000ad007423 */ /* 0x004fe200000101ad */
        /* <DEDUP_REMOVED lines=13> */
.L_x_2003:
[----:B------:R-:W-:Y:S01]  /*67a0*/  UIADD3 UR17, UR8, 0x1, -UR12 ;  /* 0x0000000108117890 */ /* 0x000fe2000fffe80c */
[----:B------:R-:W-:Y:S01]  /*67b0*/  VIADD R3, R246, UR13 ;  /* 0x0000000df6037c36 */ /* 0x000fe20008000000 */
[----:B------:R-:W-:Y:S01]  /*67c0*/  UIADD3 UR15, -UR16, UR8, -UR12 ;  /* 0x00000008100f7290 */ /* 0x000fe2000fffe90c */
[C---:B------:R-:W-:Y:S01]  /*67d0*/  VIADD R170, R223.reuse, 0x1 ;  /* 0x00000001dfaa7836 */ /* 0x040fe20000000000 */
        /* <DEDUP_REMOVED lines=8> */
[C---:B------:R-:W-:Y:S01]  /*6860*/  VIADD R166, R223.reuse, 0x11 ;  /* 0x00000011dfa67836 */ /* 0x040fe20000000000 */
[C---:B------:R-:W-:Y:S01]  /*6870*/  ISETP.GE.AND P6, PT, R170.reuse, R2, PT ;  /* 0x00000002aa00720c */ /* 0x040fe20003fc6270 */
[----:B------:R-:W-:Y:S01]  /*6880*/  VIADD R165, R223, 0x18 ;  /* 0x00000018dfa57836 */ /* 0x000fe20000000000 */
[----:B------:R-:W-:Y:S01]  /*6890*/  VIADDMNMX R0, R3, R0, UR8, PT ;  /* 0x0000000803007e46 */ /* 0x000fe2000b800100 */
[----:B------:R-:W-:Y:S01]  /*68a0*/  VIADD R4, R223, 0x19 ;  /* 0x00000019df047836 */ /* 0x000fe20000000000 */
[----:B------:R-:W-:Y:S02]  /*68b0*/  ISETP.GE.AND P5, PT, R169, R2, PT ;  /* 0x00000002a900720c */ /* 0x000fe40003fa6270 */
[-C--:B------:R-:W-:Y:S02]  /*68c0*/  ISETP.GE.OR P1, PT, R223, R0.reuse, !P1 ;  /* 0x00000000df00720c */ /* 0x080fe40004f26670 */
[----:B------:R-:W-:Y:S02]  /*68d0*/  ISETP.GE.OR P6, PT, R170, R0, !P6 ;  /* 0x00000000aa00720c */ /* 0x000fe400077c6670 */
        /* <DEDUP_REMOVED lines=19> */
[CC--:B------:R-:W-:Y:S02]  /*6a10*/  ISETP.GE.AND P5, PT, R223.reuse, R2.reuse, PT ;  /* 0x00000002df00720c */ /* 0x0c0fe40003fa6270 */
[----:B------:R-:W-:Y:S02]  /*6a20*/  ISETP.GE.AND P4, PT, R170, R2, PT ;  /* 0x00000002aa00720c */ /* 0x000fe40003f86270 */
[----:B------:R-:W-:Y:S02]  /*6a30*/  VIMNMX R0, R0, UR8, PT ;  /* 0x0000000800007c48 */ /* 0x000fe4000bfe0100 */
[----:B------:R-:W-:Y:S02]  /*6a40*/  FSEL R164, R164, -INF , !P3 ;  /* 0xff800000a4a47808 */ /* 0x000fe40005800000 */
[-C--:B------:R-:W-:Y:S02]  /*6a50*/  ISETP.GE.OR P5, PT, R223, R0.reuse, !P5 ;  /* 0x00000000df00720c */ /* 0x080fe40006fa6670 */
[----:B------:R-:W-:Y:S02]  /*6a60*/  ISETP.GE.OR P4, PT, R170, R0, !P4 ;  /* 0x00000000aa00720c */ /* 0x000fe40006786670 */
        /* <DEDUP_REMOVED lines=50> */
[----:B------:R-:W-:Y:S02]  /*6d90*/  IADD3 R0, R0, 0x28, R3 ;  /* 0x0000002800007810 */ /* 0x000fe40007ffe003 */
[----:B------:R-:W-:Y:S02]  /*6da0*/  FSEL R26, R26, -INF , !P6 ;  /* 0xff8000001a1a7808 */ /* 0x000fe40007000000 */
[-C--:B------:R-:W-:Y:S02]  /*6db0*/  ISETP.GE.AND P1, PT, R170, R2.reuse, PT ;  /* 0x00000002aa00720c */ /* 0x080fe40003f26270 */
[----:B------:R-:W-:Y:S02]  /*6dc0*/  VIMNMX R0, R0, UR8, PT ;  /* 0x0000000800007c48 */ /* 0x000fe4000bfe0100 */
[C---:B------:R-:W-:Y:S02]  /*6dd0*/  ISETP.GE.AND P6, PT, R169.reuse, R2, PT ;  /* 0x00000002a900720c */ /* 0x040fe40003fc6270 */
        /* <DEDUP_REMOVED lines=26> */
.L_x_2004:
[----:B------:R-:W2:Y:S01]  /*6f80*/  LDL R3, [R1+0x8] ;  /* 0x0000080001037983 */ /* 0x000ea20000100800 */
[----:B------:R-:W-:Y:S03]  /*6f90*/  UISETP.GT.AND UP0, UPT, UR9, UR22, UPT ;  /* 0x000000160900728c */ /* 0x000fe6000bf04270 */
[----:B------:R-:W3:Y:S03]  /*6fa0*/  LDL R2, [R1+0xc] ;  /* 0x00000c0001027983 */ /* 0x000ee60000100800 */
[----:B------:R-:W-:Y:S01]  /*6fb0*/  PLOP3.LUT P2, PT, PT, PT, UP0, 0x80, 0x0 ;  /* 0x000000000000781c */ /* 0x000fe20003f4f008 */
[----:B------:R-:W4:Y:S04]  /*6fc0*/  LDL R0, [R1] ;  /* 0x0000000001007983 */ /* 0x000f280000100800 */
[----:B------:R-:W4:Y:S04]  /*6fd0*/  LDL R165, [R1+0x4] ;  /* 0x0000040001a57983 */ /* 0x000f280000100800 */
        /* <DEDUP_REMOVED lines=18> */
[----:B------:R-:W-:Y:S04]  /*7100*/  STL [R1+0x48], R37 ;  /* 0x0000482501007387 */ /* 0x000fe80000100800 */
        /* <DEDUP_REMOVED lines=8> */
[----:B------:R-:W-:Y:S01]  /*7190*/  FSEL R3, R3, RZ, P1 ;  /* 0x000000ff03037208 */ /* 0x000fe20000800000 */
[--C-:B------:R-:W-:Y:S01]  /*71a0*/  FFMA.FTZ R35, R35, UR14, -R4.reuse ;  /* 0x0000000e23237c23 */ /* 0x100fe20008010804 */
[----:B------:R-:W-:Y:S01]  /*71b0*/  FSETP.NEU.FTZ.AND P1, PT, R0, -INF , PT ;  /* 0xff8000000000780b */ /* 0x000fe20003f3d000 */
        /* <DEDUP_REMOVED lines=13> */
[----:B------:R-:W-:Y:S01]  /*7290*/  FFMA.FTZ R3, R29, UR14, -R3 ;  /* 0x0000000e1d037c23 */ /* 0x000fe20008010803 */
[----:B------:R-:W-:Y:S01]  /*72a0*/  FSEL R2, R2, RZ, P1 ;  /* 0x000000ff02027208 */ /* 0x000fe20000800000 */
[----:B------:R-:W-:Y:S01]  /*72b0*/  MUFU.EX2 R177, R5 ;  /* 0x0000000500b17308 */ /* 0x000fe20000000800 */
[C---:B------:R-:W-:Y:S01]  /*72c0*/  FMUL.FTZ R0, R165.reuse, 1.4426950216293334961 ;  /* 0x3fb8aa3ba5007820 */ /* 0x040fe20000410000 */
[----:B------:R-:W-:Y:S02]  /*72d0*/  FSETP.NEU.FTZ.AND P1, PT, R165, -INF , PT ;  /* 0xff800000a500780b */ /* 0x000fe40003f3d000 */
[--C-:B------:R-:W-:Y:S01]  /*72e0*/  FFMA.FTZ R28, R28, UR14, -R2.reuse ;  /* 0x0000000e1c1c7c23 */ /* 0x100fe20008010802 */
[--C-:B------:R-:W-:Y:S01]  /*72f0*/  FFMA.FTZ R27, R27, UR14, -R2.reuse ;  /* 0x0000000e1b1b7c23 */ /* 0x100fe20008010802 */
[--C-:B------:R-:W-:Y:S01]  /*7300*/  FFMA.FTZ R26, R26, UR14, -R2.reuse ;  /* 0x0000000e1a1a7c23 */ /* 0x100fe20008010802 */
[--C-:B------:R-:W-:Y:S03]  /*7310*/  FFMA.FTZ R25, R25, UR14, -R2.reuse ;  /* 0x0000000e19197c23 */ /* 0x100fe60008010802 */
[----:B-1----:R-:W-:Y:S01]  /*7320*/  MUFU.EX2 R38, R4 ;  /* 0x0000000400267308 */ /* 0x002fe20000000800 */
[--C-:B------:R-:W-:Y:S01]  /*7330*/  FFMA.FTZ R24, R24, UR14, -R2.reuse ;  /* 0x0000000e18187c23 */ /* 0x100fe20008010802 */
[--C-:B------:R-:W-:Y:S01]  /*7340*/  FFMA.FTZ R23, R23, UR14, -R2.reuse ;  /* 0x0000000e17177c23 */ /* 0x100fe20008010802 */
[--C-:B------:R-:W-:Y:S01]  /*7350*/  FFMA.FTZ R13, R13, UR14, -R2.reuse ;  /* 0x0000000e0d0d7c23 */ /* 0x100fe20008010802 */
[----:B------:R-:W-:Y:S01]  /*7360*/  FFMA.FTZ R2, R22, UR14, -R2 ;  /* 0x0000000e16027c23 */ /* 0x000fe20008010802 */
[----:B------:R-:W-:Y:S05]  /*7370*/  FSEL R0, R0, RZ, P1 ;  /* 0x000000ff00007208 */ /* 0x000fea0000800000 */
[----:B------:R-:W-:Y:S01]  /*7380*/  MUFU.EX2 R36, R3 ;  /* 0x0000000300247308 */ /* 0x000fe20000000800 */
[--C-:B------:R-:W-:Y:S01]  /*7390*/  FFMA.FTZ R21, R21, UR14, -R0.reuse ;  /* 0x0000000e15157c23 */ /* 0x100fe20008010800 */
[--C-:B------:R-:W-:Y:S01]  /*73a0*/  FFMA.FTZ R20, R20, UR14, -R0.reuse ;  /* 0x0000000e14147c23 */ /* 0x100fe20008010800 */
[--C-:B------:R-:W-:Y:S01]  /*73b0*/  FFMA.FTZ R19, R19, UR14, -R0.reuse ;  /* 0x0000000e13137c23 */ /* 0x100fe20008010800 */
[--C-:B------:R-:W-:Y:S01]  /*73c0*/  FFMA.FTZ R18, R18, UR14, -R0.reuse ;  /* 0x0000000e12127c23 */ /* 0x100fe20008010800 */
[--C-:B------:R-:W-:Y:S01]  /*73d0*/  FFMA.FTZ R17, R17, UR14, -R0.reuse ;  /* 0x0000000e11117c23 */ /* 0x100fe20008010800 */
[--C-:B------:R-:W-:Y:S04]  /*73e0*/  FFMA.FTZ R16, R16, UR14, -R0.reuse ;  /* 0x0000000e10107c23 */ /* 0x100fe80008010800 */
[----:B------:R-:W1:Y:S01]  /*73f0*/  MUFU.EX2 R178, R12 ;  /* 0x0000000c00b27308 */ /* 0x000e620000000800 */
[--C-:B------:R-:W-:Y:S01]  /*7400*/  FFMA.FTZ R15, R15, UR14, -R0.reuse ;  /* 0x0000000e0f0f7c23 */ /* 0x100fe20008010800 */
[----:B------:R-:W-:Y:S08]  /*7410*/  FFMA.FTZ R0, R14, UR14, -R0 ;  /* 0x0000000e0e007c23 */ /* 0x000ff00008010800 */
[----:B------:R-:W-:Y:S10]  /*7420*/  MUFU.EX2 R176, R9 ;  /* 0x0000000900b07308 */ /* 0x000ff40000000800 */
[----:B------:R-:W2:Y:S01]  /*7430*/  MUFU.EX2 R251, R8 ;  /* 0x0000000800fb7308 */ /* 0x000ea20000000800 */
[----:B-1----:R-:W-:Y:S05]  /*7440*/  F2FP.F16.F32.PACK_AB R4, R178, R177 ;  /* 0x000000b1b204723e */ /* 0x002fea00000000ff */
[----:B------:R1:W-:Y:S04]  /*7450*/  STS [R226+0x20000], R4 ;  /* 0x02000004e2007388 */ /* 0x0003e80000000800 */
[----:B------:R-:W-:Y:S10]  /*7460*/  MUFU.EX2 R55, R11 ;  /* 0x0000000b00377308 */ /* 0x000ff40000000800 */
[----:B------:R-:W3:Y:S01]  /*7470*/  MUFU.EX2 R54, R10 ;  /* 0x0000000a00367308 */ /* 0x000ee20000000800 */
[----:B--2---:R-:W-:Y:S05]  /*7480*/  F2FP.F16.F32.PACK_AB R3, R251, R176 ;  /* 0x000000b0fb03723e */ /* 0x004fea00000000ff */
[----:B------:R2:W-:Y:S04]  /*7490*/  STS [R226+0x20400], R3 ;  /* 0x02040003e2007388 */ /* 0x0005e80000000800 */
[----:B------:R3:W-:Y:S10]  /*74a0*/  MUFU.EX2 R42, R2 ;  /* 0x00000002002a7308 */ /* 0x0007f40000000800 */
[----:B------:R-:W-:Y:S10]  /*74b0*/  MUFU.EX2 R53, R7 ;  /* 0x0000000700357308 */ /* 0x000ff40000000800 */
[----:B------:R-:W4:Y:S01]  /*74c0*/  MUFU.EX2 R52, R6 ;  /* 0x0000000600347308 */ /* 0x000f220000000800 */
[----:B---3--:R-:W-:Y:S05]  /*74d0*/  F2FP.F16.F32.PACK_AB R2, R54, R55 ;  /* 0x000000373602723e */ /* 0x008fea00000000ff */
[----:B------:R3:W-:Y:S04]  /*74e0*/  STS [R227+0x20000], R2 ;  /* 0x02000002e3007388 */ /* 0x0007e80000000800 */
[----:B------:R-:W-:Y:S10]  /*74f0*/  MUFU.EX2 R247, R28 ;  /* 0x0000001c00f77308 */ /* 0x000ff40000000800 */
[----:B------:R-:W1:Y:S01]  /*7500*/  MUFU.EX2 R180, R13 ;  /* 0x0000000d00b47308 */ /* 0x000e620000000800 */
[----:B----4-:R-:W-:Y:S05]  /*7510*/  F2FP.F16.F32.PACK_AB R5, R52, R53 ;  /* 0x000000353405723e */ /* 0x010fea00000000ff */
[----:B------:R4:W-:Y:S04]  /*7520*/  STS [R227+0x20400], R5 ;  /* 0x02040005e3007388 */ /* 0x0009e80000000800 */
        /* <DEDUP_REMOVED lines=19> */
[----:B------:R-:W-:Y:S04]  /*7660*/  STS [R224+0x20000], R4 ;  /* 0x02000004e0007388 */ /* 0x000fe80000000800 */
[----:B------:R-:W1:Y:S10]  /*7670*/  MUFU.EX2 R37, R30 ;  /* 0x0000001e00257308 */ /* 0x000e740000000800 */
[----:B------:R1:W-:Y:S01]  /*7680*/  MUFU.EX2 R40, R0 ;  /* 0x0000000000287308 */ /* 0x0003e20000000800 */
[----:B--2---:R-:W-:Y:S05]  /*7690*/  F2FP.F16.F32.PACK_AB R3, R48, R49 ;  /* 0x000000313003723e */ /* 0x004fea00000000ff */
[----:B------:R-:W-:Y:S04]  /*76a0*/  STS [R224+0x20400], R3 ;  /* 0x02040003e0007388 */ /* 0x000fe80000000800 */
[----:B------:R-:W3:Y:S10]  /*76b0*/  MUFU.EX2 R39, R34 ;  /* 0x0000002200277308 */ /* 0x000ef40000000800 */
[----:B------:R-:W-:Y:S01]  /*76c0*/  MUFU.EX2 R47, R25 ;  /* 0x00000019002f7308 */ /* 0x000fe20000000800 */
[----:B-1----:R-:W-:Y:S05]  /*76d0*/  F2FP.F16.F32.PACK_AB R0, R36, R37 ;  /* 0x000000252400723e */ /* 0x002fea00000000ff */
[----:B------:R-:W-:Y:S04]  /*76e0*/  STS [R225+0x20400], R0 ;  /* 0x02040000e1007388 */ /* 0x000fe80000000800 */
[----:B------:R-:W4:Y:S01]  /*76f0*/  MUFU.EX2 R46, R24 ;  /* 0x00000018002e7308 */ /* 0x000f220000000800 */
[----:B---3--:R-:W-:Y:S05]  /*7700*/  F2FP.F16.F32.PACK_AB R2, R38, R39 ;  /* 0x000000272602723e */ /* 0x008fea00000000ff */
[----:B------:R1:W-:Y:S04]  /*7710*/  STS [R225+0x20000], R2 ;  /* 0x02000002e1007388 */ /* 0x0003e80000000800 */
[----:B------:R-:W-:Y:S10]  /*7720*/  MUFU.EX2 R45, R17 ;  /* 0x00000011002d7308 */ /* 0x000ff40000000800 */
[----:B------:R-:W2:Y:S01]  /*7730*/  MUFU.EX2 R44, R16 ;  /* 0x00000010002c7308 */ /* 0x000ea20000000800 */
[----:B----4-:R-:W-:Y:S05]  /*7740*/  F2FP.F16.F32.PACK_AB R5, R46, R47 ;  /* 0x0000002f2e05723e */ /* 0x010fea00000000ff */
[----:B------:R-:W-:Y:S04]  /*7750*/  STS [R224+0x21000], R5 ;  /* 0x02100005e0007388 */ /* 0x000fe80000000800 */
[----:B------:R-:W3:Y:S01]  /*7760*/  MUFU.EX2 R43, R23 ;  /* 0x00000017002b7308 */ /* 0x000ee20000000800 */
[----:B-1----:R-:W-:Y:S09]  /*7770*/  LEA R2, R221, UR4, 0x1 ;  /* 0x00000004dd027c11 */ /* 0x002ff2000f8e08ff */
[----:B------:R-:W1:Y:S01]  /*7780*/  MUFU.EX2 R41, R15 ;  /* 0x0000000f00297308 */ /* 0x000e620000000800 */
[----:B--2---:R-:W-:Y:S02]  /*7790*/  F2FP.F16.F32.PACK_AB R4, R44, R45 ;  /* 0x0000002d2c04723e */ /* 0x004fe400000000ff */
[-C--:B------:R-:W-:Y:S03]  /*77a0*/  IADD3 R209, R218, R2.reuse, RZ ;  /* 0x00000002dad17210 */ /* 0x080fe60007ffe0ff */
[----:B------:R-:W-:Y:S01]  /*77b0*/  STS [R224+0x21400], R4 ;  /* 0x02140004e0007388 */ /* 0x000fe20000000800 */
[----:B---3--:R-:W-:Y:S05]  /*77c0*/  F2FP.F16.F32.PACK_AB R3, R42, R43 ;  /* 0x0000002b2a03723e */ /* 0x008fea00000000ff */
[----:B------:R2:W-:Y:S01]  /*77d0*/  STS [R225+0x21000], R3 ;  /* 0x02100003e1007388 */ /* 0x0005e20000000800 */
[----:B-1----:R-:W-:Y:S05]  /*77e0*/  F2FP.F16.F32.PACK_AB R0, R40, R41 ;  /* 0x000000292800723e */ /* 0x002fea00000000ff */
[----:B------:R1:W-:Y:S04]  /*77f0*/  STS [R225+0x21400], R0 ;  /* 0x02140000e1007388 */ /* 0x0003e80000000800 */
[----:B------:R-:W-:Y:S04]  /*7800*/  LDSM.16.M88.4 R32, [R2+0x8000] ;  /* 0x008000000220783b */ /* 0x000fe80000000200 */
[----:B------:R-:W3:Y:S04]  /*7810*/  LDSM.16.M88.4 R16, [R215+UR4+0x14000] ;  /* 0x01400004d710783b */ /* 0x000ee80008000200 */
[----:B------:R-:W4:Y:S04]  /*7820*/  LDSM.16.M88.4 R28, [R2+0x9000] ;  /* 0x00900000021c783b */ /* 0x000f280000000200 */
[----:B------:R-:W4:Y:S01]  /*7830*/  LDSM.16.M88.4 R164, [R215+UR4+0x14800] ;  /* 0x01480004d7a4783b */ /* 0x000f220008000200 */
[----:B--2---:R-:W-:Y:S03]  /*7840*/  IADD3 R3, R219, R2, RZ ;  /* 0x00000002db037210 */ /* 0x004fe60007ffe0ff */
[----:B------:R-:W-:Y:S01]  /*7850*/  LDSM.16.M88.4 R172, [R214+0x8000] ;  /* 0x00800000d6ac783b */ /* 0x000fe20000000200 */
[----:B------:R-:W-:Y:S03]  /*7860*/  IADD3 R208, R218, R3, RZ ;  /* 0x00000003dad07210 */ /* 0x000fe60007ffe0ff */
[----:B------:R-:W2:Y:S01]  /*7870*/  LDSM.16.M88.4 R168, [R3+0x8000] ;  /* 0x0080000003a8783b */ /* 0x000ea20000000200 */
[----:B-1----:R-:W-:Y:S01]  /*7880*/  SHF.L.U32 R0, R220, 0x1, RZ ;  /* 0x00000001dc007819 */ /* 0x002fe200000006ff */
        /* <DEDUP_REMOVED lines=86> */
[----:B-----5:R-:W-:Y:S01]  /*7df0*/  FADD.FTZ R6, -R186, R6 ;  /* 0x00000006ba067221 */ /* 0x020fe20000010100 */
[C---:B------:R-:W-:Y:S01]  /*7e00*/  FADD.FTZ R5, -R185.reuse, R5 ;  /* 0x00000005b9057221 */ /* 0x040fe20000010100 */
[----:B------:R-:W-:Y:S03]  /*7e10*/  FADD.FTZ R4, -R185, R4 ;  /* 0x00000004b9047221 */ /* 0x000fe60000010100 */
[----:B------:R-:W-:Y:S01]  /*7e20*/  FMUL.FTZ R178, R178, R5 ;  /* 0x00000005b2b27220 */ /* 0x000fe20000410000 */
[C---:B------:R-:W-:Y:S01]  /*7e30*/  FADD.FTZ R11, -R179.reuse, R11 ;  /* 0x0000000bb30b7221 */ /* 0x040fe20000010100 */
[C---:B------:R-:W-:Y:S01]  /*7e40*/  FADD.FTZ R9, -R184.reuse, R9 ;  /* 0x00000009b8097221 */ /* 0x040fe20000010100 */
[----:B------:R-:W-:Y:S01]  /*7e50*/  FADD.FTZ R8, -R184, R8 ;  /* 0x00000008b8087221 */ /* 0x000fe20000010100 */
        /* <DEDUP_REMOVED lines=11> */
[----:B------:R-:W-:Y:S01]  /*7f10*/  FMUL.FTZ R180, R180, R8 ;  /* 0x00000008b4b47220 */ /* 0x000fe20000410000 */
[----:B------:R-:W-:Y:S01]  /*7f20*/  FMUL.FTZ R8, R246, R10 ;  /* 0x0000000af6087220 */ /* 0x000fe20000410000 */
[----:B------:R-:W-:Y:S01]  /*7f30*/  FMUL.FTZ R16, R55, R16 ;  /* 0x0000001037107220 */ /* 0x000fe20000410000 */
[----:B------:R-:W-:Y:S01]  /*7f40*/  FADD.FTZ R18, -R186, R18 ;  /* 0x00000012ba127221 */ /* 0x000fe20000010100 */
[----:B------:R2:W5:Y:S01]  /*7f50*/  LDL.LU R55, [R1+0x90] ;  /* 0x0000900001377983 */ /* 0x0005620000300800 */
[----:B------:R-:W-:Y:S01]  /*7f60*/  FMUL.FTZ R10, R181, R11 ;  /* 0x0000000bb50a7220 */ /* 0x000fe20000410000 */
[----:B------:R-:W-:Y:S01]  /*7f70*/  FMUL.FTZ R181, R249, R13 ;  /* 0x0000000df9b57220 */ /* 0x000fe20000410000 */
[----:B------:R-:W-:Y:S01]  /*7f80*/  FMUL.FTZ R13, R54, R17 ;  /* 0x00000011360d7220 */ /* 0x000fe20000410000 */
[----:B------:R-:W-:Y:S01]  /*7f90*/  FMUL.FTZ R12, R53, R18 ;  /* 0x00000012350c7220 */ /* 0x000fe20000410000 */
[----:B------:R2:W5:Y:S01]  /*7fa0*/  LDL.LU R54, [R1+0x8c] ;  /* 0x00008c0001367983 */ /* 0x0005620000300800 */
[----:B------:R-:W-:Y:S01]  /*7fb0*/  FADD.FTZ R19, -R186, R19 ;  /* 0x00000013ba137221 */ /* 0x000fe20000010100 */
[----:B------:R-:W-:Y:S01]  /*7fc0*/  FMUL.FTZ R11, R201, R8 ;  /* 0x00000008c90b7220 */ /* 0x000fe20000410000 */
[----:B------:R-:W-:Y:S01]  /*7fd0*/  FMUL.FTZ R10, R200, R10 ;  /* 0x0000000ac80a7220 */ /* 0x000fe20000410000 */
[----:B------:R2:W5:Y:S01]  /*7fe0*/  LDL.LU R53, [R1+0x88] ;  /* 0x0000880001357983 */ /* 0x0005620000300800 */
[----:B------:R-:W-:Y:S01]  /*7ff0*/  FMUL.FTZ R18, R52, R19 ;  /* 0x0000001334127220 */ /* 0x000fe20000410000 */
[-C--:B-1----:R-:W-:Y:S02]  /*8000*/  HMMA.16816.F32 R20, R164, R168.reuse, R20 ;  /* 0x000000a8a414723c */ /* 0x082fe40000001814 */
[----:B------:R2:W5:Y:S01]  /*8010*/  LDL.LU R52, [R1+0x84] ;  /* 0x0000840001347983 */ /* 0x0005620000300800 */
[----:B------:R-:W-:Y:S01]  /*8020*/  FMUL.FTZ R15, R252, R15 ;  /* 0x0000000ffc0f7220 */ /* 0x000fe20000410000 */
[----:B------:R-:W-:Y:S01]  /*8030*/  FMUL.FTZ R8, R191, R181 ;  /* 0x000000b5bf087220 */ /* 0x000fe20000410000 */
[----:B------:R-:W-:Y:S01]  /*8040*/  FMUL.FTZ R14, R248, R14 ;  /* 0x0000000ef80e7220 */ /* 0x000fe20000410000 */
[C---:B------:R-:W-:Y:S05]  /*8050*/  HMMA.16816.F32 R24, R172.reuse, R168, R24 ;  /* 0x000000a8ac18723c */ /* 0x040fea0000001818 */
[----:B------:R-:W-:Y:S01]  /*8060*/  FMUL.FTZ R177, R177, R4 ;  /* 0x00000004b1b17220 */ /* 0x000fe20000410000 */
[----:B------:R-:W-:Y:S01]  /*8070*/  MOV R4, UR4 ;  /* 0x0000000400047c02 */ /* 0x000fe20008000f00 */
[-C--:B------:R-:W-:Y:S04]  /*8080*/  HMMA.16816.F32 R28, R172, R170.reuse, R28 ;  /* 0x000000aaac1c723c */ /* 0x080fe8000000181c */
[----:B------:R-:W-:Y:S01]  /*8090*/  F2FP.F16.F32.PACK_AB R168, R10, R11 ;  /* 0x0000000b0aa8723e */ /* 0x000fe200000000ff */
[----:B------:R-:W-:Y:S01]  /*80a0*/  FMUL.FTZ R178, R187, R178 ;  /* 0x000000b2bbb27220 */ /* 0x000fe20000410000 */
[----:B------:R-:W-:Y:S01]  /*80b0*/  IADD3 R4, R0, 0x8000, R4 ;  /* 0x0000800000047810 */ /* 0x000fe20007ffe004 */
[----:B------:R-:W-:Y:S01]  /*80c0*/  FADD.FTZ R7, -R186, R7 ;  /* 0x00000007ba077221 */ /* 0x000fe20000010100 */
[----:B------:R-:W-:Y:S01]  /*80d0*/  FMUL.FTZ R9, R192, R9 ;  /* 0x00000009c0097220 */ /* 0x000fe20000410000 */
[----:B------:R-:W-:Y:S04]  /*80e0*/  HMMA.16816.F32 R32, R164, R170, R32 ;  /* 0x000000aaa420723c */ /* 0x000fe80000001820 */
[C---:B------:R-:W-:Y:S01]  /*80f0*/  FADD.FTZ R20, -R185.reuse, R20 ;  /* 0x00000014b9147221 */ /* 0x040fe20000010100 */
[----:B------:R-:W-:Y:S01]  /*8100*/  FADD.FTZ R21, -R185, R21 ;  /* 0x00000015b9157221 */ /* 0x000fe20000010100 */
[C---:B------:R-:W-:Y:S01]  /*8110*/  FADD.FTZ R22, -R186.reuse, R22 ;  /* 0x00000016ba167221 */ /* 0x040fe20000010100 */
[----:B------:R-:W-:Y:S01]  /*8120*/  FADD.FTZ R23, -R186, R23 ;  /* 0x00000017ba177221 */ /* 0x000fe20000010100 */
[----:B------:R-:W-:Y:S02]  /*8130*/  FMUL.FTZ R10, R51, R20 ;  /* 0x00000014330a7220 */ /* 0x000fe40000410000 */
[----:B------:R2:W5:Y:S01]  /*8140*/  LDL.LU R51, [R1+0x80] ;  /* 0x0000800001337983 */ /* 0x0005620000300800 */
[----:B------:R-:W-:Y:S01]  /*8150*/  FMUL.FTZ R17, R50, R21 ;  /* 0x0000001532117220 */ /* 0x000fe20000410000 */
[----:B------:R-:W-:Y:S01]  /*8160*/  FMUL.FTZ R22, R49, R22 ;  /* 0x0000001631167220 */ /* 0x000fe20000410000 */
[----:B------:R-:W-:Y:S01]  /*8170*/  FMUL.FTZ R23, R48, R23 ;  /* 0x0000001730177220 */ /* 0x000fe20000410000 */
[----:B------:R2:W5:Y:S01]  /*8180*/  LDL.LU R50, [R1+0x7c] ;  /* 0x00007c0001327983 */ /* 0x0005620000300800 */
[C---:B------:R-:W-:Y:S01]  /*8190*/  FADD.FTZ R24, -R184.reuse, R24 ;  /* 0x00000018b8187221 */ /* 0x040fe20000010100 */
[----:B------:R-:W-:Y:S01]  /*81a0*/  FADD.FTZ R25, -R184, R25 ;  /* 0x00000019b8197221 */ /* 0x000fe20000010100 */
[----:B------:R-:W-:Y:S01]  /*81b0*/  FADD.FTZ R26, -R179, R26 ;  /* 0x0000001ab31a7221 */ /* 0x000fe20000010100 */
[----:B------:R2:W5:Y:S01]  /*81c0*/  LDL.LU R49, [R1+0x78] ;  /* 0x0000780001317983 */ /* 0x0005620000300800 */
[C---:B------:R-:W-:Y:S01]  /*81d0*/  IADD3 R176, R4.reuse, 0x40, RZ ;  /* 0x0000004004b07810 */ /* 0x040fe20007ffe0ff */
[----:B------:R-:W-:Y:S01]  /*81e0*/  FMUL.FTZ R24, R47, R24 ;  /* 0x000000182f187220 */ /* 0x000fe20000410000 */
[----:B------:R-:W-:Y:S01]  /*81f0*/  @P0 IADD3 R176, R4, -0x40, RZ ;  /* 0xffffffc004b00810 */ /* 0x000fe20007ffe0ff */
[----:B------:R2:W5:Y:S01]  /*8200*/  LDL.LU R48, [R1+0x74] ;  /* 0x0000740001307983 */ /* 0x0005620000300800 */
[----:B------:R-:W-:Y:S01]  /*8210*/  FMUL.FTZ R4, R188, R177 ;  /* 0x000000b1bc047220 */ /* 0x000fe20000410000 */
[----:B------:R-:W-:Y:S01]  /*8220*/  FMUL.FTZ R7, R251, R7 ;  /* 0x00000007fb077220 */ /* 0x000fe20000410000 */
[----:B------:R-:W-:Y:S01]  /*8230*/  F2FP.F16.F32.PACK_AB R21, R8, R9 ;  /* 0x000000090815723e */ /* 0x000fe200000000ff */
[----:B------:R2:W5:Y:S01]  /*8240*/  LDL.LU R47, [R1+0x70] ;  /* 0x00007000012f7983 */ /* 0x0005620000300800 */
[----:B------:R-:W-:Y:S01]  /*8250*/  FMUL.FTZ R8, R45, R26 ;  /* 0x0000001a2d087220 */ /* 0x000fe20000410000 */
[----:B------:R-:W-:Y:S01]  /*8260*/  F2FP.F16.F32.PACK_AB R178, R178, R4 ;  /* 0x00000004b2b2723e */ /* 0x000fe200000000ff */
[----:B------:R-:W-:Y:S01]  /*8270*/  FMUL.FTZ R4, R194, R15 ;  /* 0x0000000fc2047220 */ /* 0x000fe20000410000 */
[----:B------:R-:W-:Y:S01]  /*8280*/  FMUL.FTZ R15, R46, R25 ;  /* 0x000000192e0f7220 */ /* 0x000fe20000410000 */
[----:B------:R-:W-:Y:S01]  /*8290*/  FMUL.FTZ R177, R182, R7 ;  /* 0x00000007b6b17220 */ /* 0x000fe20000410000 */
[----:B------:R2:W5:Y:S01]  /*82a0*/  LDL.LU R46, [R1+0x6c] ;  /* 0x00006c00012e7983 */ /* 0x0005620000300800 */
[----:B------:R-:W-:Y:S01]  /*82b0*/  FADD.FTZ R27, -R179, R27 ;  /* 0x0000001bb31b7221 */ /* 0x000fe20000010100 */
[C---:B------:R-:W-:Y:S01]  /*82c0*/  FADD.FTZ R28, -R184.reuse, R28 ;  /* 0x0000001cb81c7221 */ /* 0x040fe20000010100 */
[----:B------:R-:W-:Y:S01]  /*82d0*/  FADD.FTZ R29, -R184, R29 ;  /* 0x0000001db81d7221 */ /* 0x000fe20000010100 */
[----:B------:R2:W5:Y:S01]  /*82e0*/  LDL.LU R45, [R1+0x68] ;  /* 0x00006800012d7983 */ /* 0x0005620000300800 */
[----:B------:R-:W-:Y:S01]  /*82f0*/  F2FP.F16.F32.PACK_AB R177, R177, R5 ;  /* 0x00000005b1b1723e */ /* 0x000fe200000000ff */
[----:B------:R-:W-:Y:S01]  /*8300*/  FMUL.FTZ R28, R43, R28 ;  /* 0x0000001c2b1c7220 */ /* 0x000fe20000410000 */
[----:B------:R-:W-:Y:S01]  /*8310*/  FMUL.FTZ R11, R42, R29 ;  /* 0x0000001d2a0b7220 */ /* 0x000fe20000410000 */
[----:B------:R-:W-:Y:S01]  /*8320*/  FMUL.FTZ R5, R202, R14 ;  /* 0x0000000eca057220 */ /* 0x000fe20000410000 */
[----:B------:R-:W-:Y:S01]  /*8330*/  FMUL.FTZ R14, R44, R27 ;  /* 0x0000001b2c0e7220 */ /* 0x000fe20000410000 */
[C---:B------:R-:W-:Y:S01]  /*8340*/  FADD.FTZ R30, -R179.reuse, R30 ;  /* 0x0000001eb31e7221 */ /* 0x040fe20000010100 */
[----:B------:R2:W5:Y:S01]  /*8350*/  LDL.LU R44, [R1+0x64] ;  /* 0x00006400012c7983 */ /* 0x0005620000300800 */
[----:B------:R-:W-:Y:S01]  /*8360*/  FADD.FTZ R31, -R179, R31 ;  /* 0x0000001fb31f7221 */ /* 0x000fe20000010100 */
[----:B------:R-:W-:Y:S01]  /*8370*/  FADD.FTZ R32, -R185, R32 ;  /* 0x00000020b9207221 */ /* 0x000fe20000010100 */
[----:B------:R-:W-:Y:S01]  /*8380*/  FMUL.FTZ R30, R41, R30 ;  /* 0x0000001e291e7220 */ /* 0x000fe20000410000 */
[----:B------:R2:W5:Y:S01]  /*8390*/  LDL.LU R43, [R1+0x60] ;  /* 0x00006000012b7983 */ /* 0x0005620000300800 */
[----:B------:R-:W-:Y:S01]  /*83a0*/  F2FP.F16.F32.PACK_AB R20, R4, R5 ;  /* 0x000000050414723e */ /* 0x000fe200000000ff */
[----:B------:R-:W-:Y:S01]  /*83b0*/  FMUL.FTZ R32, R39, R32 ;  /* 0x0000002027207220 */ /* 0x000fe20000410000 */
[----:B------:R-:W-:Y:S01]  /*83c0*/  FMUL.FTZ R4, R234, R10 ;  /* 0x0000000aea047220 */ /* 0x000fe20000410000 */
[----:B------:R2:W5:Y:S01]  /*83d0*/  LDL.LU R42, [R1+0x5c] ;  /* 0x00005c00012a7983 */ /* 0x0005620000300800 */
[----:B------:R-:W-:Y:S01]  /*83e0*/  FMUL.FTZ R10, R40, R31 ;  /* 0x0000001f280a7220 */ /* 0x000fe20000410000 */
[----:B------:R-:W-:Y:S01]  /*83f0*/  FADD.FTZ R33, -R185, R33 ;  /* 0x00000021b9217221 */ /* 0x000fe20000010100 */
[----:B------:R-:W-:Y:S01]  /*8400*/  FMUL.FTZ R19, R195, R13 ;  /* 0x0000000dc3137220 */ /* 0x000fe20000410000 */
[----:B------:R2:W5:Y:S01]  /*8410*/  LDL.LU R41, [R1+0x58] ;  /* 0x0000580001297983 */ /* 0x0005620000300800 */
[----:B------:R-:W-:Y:S01]  /*8420*/  FADD.FTZ R34, -R186, R34 ;  /* 0x00000022ba227221 */ /* 0x000fe20000010100 */
[----:B------:R-:W-:Y:S01]  /*8430*/  FMUL.FTZ R13, R38, R33 ;  /* 0x00000021260d7220 */ /* 0x000fe20000410000 */
[----:B------:R-:W-:Y:S01]  /*8440*/  FADD.FTZ R35, -R186, R35 ;  /* 0x00000023ba237221 */ /* 0x000fe20000010100 */
[----:B------:R2:W5:Y:S01]  /*8450*/  LDL.LU R40, [R1+0x54] ;  /* 0x0000540001287983 */ /* 0x0005620000300800 */
[----:B------:R-:W-:Y:S01]  /*8460*/  FMUL.FTZ R7, R190, R180 ;  /* 0x000000b4be077220 */ /* 0x000fe20000410000 */
[----:B------:R-:W-:Y:S01]  /*8470*/  FMUL.FTZ R6, R189, R6 ;  /* 0x00000006bd067220 */ /* 0x000fe20000410000 */
[----:B------:R-:W-:Y:S01]  /*8480*/  FMUL.FTZ R18, R203, R18 ;  /* 0x00000012cb127220 */ /* 0x000fe20000410000 */
[----:B------:R2:W5:Y:S01]  /*8490*/  LDL.LU R39, [R1+0x50] ;  /* 0x0000500001277983 */ /* 0x0005620000300800 */
[----:B------:R-:W-:Y:S01]  /*84a0*/  FMUL.FTZ R17, R206, R17 ;  /* 0x00000011ce117220 */ /* 0x000fe20000410000 */
[----:B------:R-:W-:Y:S01]  /*84b0*/  FMUL.FTZ R5, R239, R22 ;  /* 0x00000016ef057220 */ /* 0x000fe20000410000 */
[----:B------:R-:W-:Y:S01]  /*84c0*/  F2FP.F16.F32.PACK_AB R169, R6, R7 ;  /* 0x0000000706a9723e */ /* 0x000fe200000000ff */
[----:B------:R-:W-:Y:S01]  /*84d0*/  FMUL.FTZ R7, R193, R16 ;  /* 0x00000010c1077220 */ /* 0x000fe20000410000 */
[----:B------:R2:W5:Y:S01]  /*84e0*/  LDL.LU R38, [R1+0x4c] ;  /* 0x00004c0001267983 */ /* 0x0005620000300800 */
[----:B------:R-:W-:Y:S01]  /*84f0*/  F2FP.F16.F32.PACK_AB R17, R17, R4 ;  /* 0x000000041111723e */ /* 0x000fe200000000ff */
[----:B------:R-:W-:Y:S01]  /*8500*/  FMUL.FTZ R6, R204, R12 ;  /* 0x0000000ccc067220 */ /* 0x000fe20000410000 */
[----:B------:R-:W-:Y:S01]  /*8510*/  FMUL.FTZ R12, R36, R35 ;  /* 0x00000023240c7220 */ /* 0x000fe20000410000 */
[----:B------:R-:W-:Y:S01]  /*8520*/  F2FP.F16.F32.PACK_AB R19, R19, R7 ;  /* 0x000000071313723e */ /* 0x000fe200000000ff */
[----:B------:R-:W-:Y:S01]  /*8530*/  FMUL.FTZ R7, R37, R34 ;  /* 0x0000002225077220 */ /* 0x000fe20000410000 */
[----:B------:R-:W-:Y:S01]  /*8540*/  FMUL.FTZ R16, R238, R23 ;  /* 0x00000017ee107220 */ /* 0x000fe20000410000 */
[----:B------:R-:W-:Y:S01]  /*8550*/  F2FP.F16.F32.PACK_AB R18, R18, R6 ;  /* 0x000000061212723e */ /* 0x000fe200000000ff */
[----:B------:R2:W5:Y:S01]  /*8560*/  LDL.LU R37, [R1+0x48] ;  /* 0x0000480001257983 */ /* 0x0005620000300800 */
[----:B------:R-:W-:Y:S01]  /*8570*/  FMUL.FTZ R6, R207, R24 ;  /* 0x00000018cf067220 */ /* 0x000fe20000410000 */
[----:B------:R-:W-:Y:S01]  /*8580*/  FMUL.FTZ R15, R205, R15 ;  /* 0x0000000fcd0f7220 */ /* 0x000fe20000410000 */
[----:B------:R-:W-:Y:S01]  /*8590*/  F2FP.F16.F32.PACK_AB R16, R16, R5 ;  /* 0x000000051010723e */ /* 0x000fe200000000ff */
[----:B------:R2:W5:Y:S01]  /*85a0*/  LDL.LU R36, [R1+0x44] ;  /* 0x0000440001247983 */ /* 0x0005620000300800 */
[----:B------:R-:W-:Y:S01]  /*85b0*/  FMUL.FTZ R8, R237, R8 ;  /* 0x00000008ed087220 */ /* 0x000fe20000410000 */
        /* <DEDUP_REMOVED lines=19> */
[----:B------:R-:W-:Y:S01]  /*86f0*/  ULOP3.LUT UR13, UR9, 0x1, URZ, 0xc0, !UPT ;  /* 0x00000001090d7892 */ /* 0x000fe2000f8ec03f */
[----:B------:R-:W-:Y:S03]  /*8700*/  UMOV UR15, 0xffffc000 ;  /* 0xffffc000000f7882 */ /* 0x000fe60000000000 */
        /* <DEDUP_REMOVED lines=52> */
.L_x_2005:
        /* <DEDUP_REMOVED lines=17> */
[----:B----4-:R-:W-:Y:S04]  /*8b60*/  LDSM.16.MT88.4 R4, [R211+0x20000] ;  /* 0x02000000d304783b */ /* 0x010fe80000004200 */
        /* <DEDUP_REMOVED lines=9> */
[----:B------:R-:W-:Y:S01]  /*8c00*/  LDSM.16.MT88.4 R172, [R0+UR4+0xb800] ;  /* 0x00b8000400ac783b */ /* 0x000fe20008004200 */
[-C--:B-1---5:R-:W-:Y:S03]  /*8c10*/  HMMA.16816.F32 R36, R4, R8.reuse, R36 ;  /* 0x000000080424723c */ /* 0x0a2fe60000001824 */
[----:B------:R1:W5:Y:S03]  /*8c20*/  LDL R231, [R1+0x14] ;  /* 0x0000140001e77983 */ /* 0x0003660000100800 */
[C---:B---3--:R-:W-:Y:S06]  /*8c30*/  HMMA.16816.F32 R40, R12.reuse, R8, R40 ;  /* 0x000000080c28723c */ /* 0x048fec0000001828 */
[-C--:B------:R-:W-:Y:S06]  /*8c40*/  HMMA.16816.F32 R44, R12, R10.reuse, R44 ;  /* 0x0000000a0c2c723c */ /* 0x080fec000000182c */
[C---:B------:R-:W-:Y:S01]  /*8c50*/  HMMA.16816.F32 R48, R4.reuse, R10, R48 ;  /* 0x0000000a0430723c */ /* 0x040fe20000001830 */
[----:B------:R-:W3:Y:S05]  /*8c60*/  LDSM.16.MT88.4 R8, [R176+0x800] ;  /* 0x00080000b008783b */ /* 0x000eea0000004200 */
[-C--:B----4-:R-:W-:Y:S06]  /*8c70*/  HMMA.16816.F32 R52, R4, R16.reuse, R52 ;  /* 0x000000100434723c */ /* 0x090fec0000001834 */
[C---:B------:R-:W-:Y:S06]  /*8c80*/  HMMA.16816.F32 R56, R12.reuse, R16, R56 ;  /* 0x000000100c38723c */ /* 0x040fec0000001838 */
[-C--:B------:R-:W-:Y:S06]  /*8c90*/  HMMA.16816.F32 R60, R12, R18.reuse, R60 ;  /* 0x000000120c3c723c */ /* 0x080fec000000183c */
[C---:B------:R-:W-:Y:S01]  /*8ca0*/  HMMA.16816.F32 R64, R4.reuse, R18, R64 ;  /* 0x000000120440723c */ /* 0x040fe20000001840 */
[----:B------:R-:W4:Y:S05]  /*8cb0*/  LDSM.16.MT88.4 R16, [R0+UR4+0xa800] ;  /* 0x00a800040010783b */ /* 0x000f2a0008004200 */
        /* <DEDUP_REMOVED lines=17> */
[-C--:B---3--:R-:W-:Y:S06]  /*8dd0*/  HMMA.16816.F32 R52, R28, R8.reuse, R52 ;  /* 0x000000081c34723c */ /* 0x088fec0000001834 */
[C---:B------:R-:W-:Y:S06]  /*8de0*/  HMMA.16816.F32 R56, R164.reuse, R8, R56 ;  /* 0x00000008a438723c */ /* 0x040fec0000001838 */
[-C--:B------:R-:W-:Y:S06]  /*8df0*/  HMMA.16816.F32 R60, R164, R10.reuse, R60 ;  /* 0x0000000aa43c723c */ /* 0x080fec000000183c */
[C---:B------:R-:W-:Y:S01]  /*8e00*/  HMMA.16816.F32 R64, R28.reuse, R10, R64 ;  /* 0x0000000a1c40723c */ /* 0x040fe20000001840 */
[----:B------:R-:W3:Y:S05]  /*8e10*/  LDSM.16.MT88.4 R8, [R176+0x1000] ;  /* 0x00100000b008783b */ /* 0x000eea0000004200 */
[-C--:B----4-:R-:W-:Y:S06]  /*8e20*/  HMMA.16816.F32 R68, R28, R16.reuse, R68 ;  /* 0x000000101c44723c */ /* 0x090fec0000001844 */
        /* <DEDUP_REMOVED lines=11> */
[-C--:B-1----:R-:W-:Y:S01]  /*8ee0*/  HMMA.16816.F32 R36, R4, R12.reuse, R36 ;  /* 0x0000000c0424723c */ /* 0x082fe20000001824 */
[----:B------:R-:W1:Y:S01]  /*8ef0*/  LDSM.16.MT88.4 R28, [R211+0x23800] ;  /* 0x02380000d31c783b */ /* 0x000e620000004200 */
[----:B------:R-:W-:Y:S04]  /*8f00*/  BAR.SYNC.DEFER_BLOCKING 0x0 ;  /* 0x0000000000007b1d */ /* 0x000fe80000010000 */
[C---:B------:R-:W-:Y:S06]  /*8f10*/  HMMA.16816.F32 R40, R24.reuse, R12, R40 ;  /* 0x0000000c1828723c */ /* 0x040fec0000001828 */
[-C--:B------:R-:W-:Y:S06]  /*8f20*/  HMMA.16816.F32 R44, R24, R14.reuse, R44 ;  /* 0x0000000e182c723c */ /* 0x080fec000000182c */
[C---:B------:R-:W-:Y:S06]  /*8f30*/  HMMA.16816.F32 R48, R4.reuse, R14, R48 ;  /* 0x0000000e0430723c */ /* 0x040fec0000001830 */
[-C--:B---3--:R-:W-:Y:S06]  /*8f40*/  HMMA.16816.F32 R52, R4, R8.reuse, R52 ;  /* 0x000000080434723c */ /* 0x088fec0000001834 */
        /* <DEDUP_REMOVED lines=70> */
.L_x_2006:
        /* <DEDUP_REMOVED lines=554> */
.L_x_2008:
[----:B------:R-:W-:Y:S01]  /*b650*/  @UP0 UIADD3 UR5, UR24, UR36, URZ ;  /* 0x0000002418050290 */ /* 0x000fe2000fffe03f */
[----:B--2--5:R-:W-:Y:S01]  /*b660*/  LEA R2, R231, UR4, 0x1 ;  /* 0x00000004e7027c11 */ /* 0x024fe2000f8e08ff */
[----:B------:R-:W-:Y:S01]  /*b670*/  @UP0 ULDC.64 UR12, c[0x0][0x458] ;  /* 0x00011600000c0ab9 */ /* 0x000fe20000000a00 */
        /* <DEDUP_REMOVED lines=19> */
.L_x_2009:
        /* <DEDUP_REMOVED lines=14> */
[C---:B------:R-:W-:Y:S01]  /*b890*/  ISETP.GE.AND P5, PT, R0.reuse, UR8, PT ;  /* 0x0000000800007c0c */ /* 0x040fe2000bfa6270 */
[----:B------:R-:W-:Y:S01]  /*b8a0*/  VIADD R6, R0, 0x20 ;  /* 0x0000002000067836 */ /* 0x000fe20000000000 */
[----:B------:R-:W-:Y:S01]  /*b8b0*/  MOV R3, UR9 ;  /* 0x0000000900037c02 */ /* 0x000fe20008000f00 */
[----:B------:R-:W-:Y:S01]  /*b8c0*/  UIMAD UR9, UR20, UR14, URZ ;  /* 0x0000000e140972a4 */ /* 0x000fe2000f8e023f */
[----:B------:R-:W-:Y:S01]  /*b8d0*/  IADD3 R4, P0, R4, UR18, RZ ;  /* 0x0000001204047c10 */ /* 0x000fe2000ff1e0ff */
[----:B------:R-:W-:Y:S01]  /*b8e0*/  VIADD R7, R0, 0x40 ;  /* 0x0000004000077836 */ /* 0x000fe20000000000 */
[----:B------:R-:W-:Y:S01]  /*b8f0*/  ISETP.GE.AND P4, PT, R6, UR8, PT ;  /* 0x0000000806007c0c */ /* 0x000fe2000bf86270 */
[----:B------:R-:W-:Y:S01]  /*b900*/  UIMAD UR15, UR57, UR15, UR9 ;  /* 0x0000000f390f72a4 */ /* 0x000fe2000f8e0209 */
[----:B------:R-:W-:Y:S01]  /*b910*/  IADD3.X R5, R5, UR19, R3, P0, !PT ;  /* 0x0000001305057c10 */ /* 0x000fe200087fe403 */
[----:B------:R-:W-:Y:S01]  /*b920*/  IMAD.U32 R3, RZ, RZ, UR14 ;  /* 0x0000000eff037e24 */ /* 0x000fe2000f8e00ff */
        /* <DEDUP_REMOVED lines=32> */
.L_x_2011:
[----:B------:R-:W-:Y:S05]  /*bb30*/  BSYNC B0 ;  /* 0x0000000000007941 */ /* 0x000fea0003800000 */
.L_x_2010:
        /* <DEDUP_REMOVED lines=18> */
.L_x_2013:
[----:B------:R-:W-:Y:S05]  /*bc60*/  BSYNC B0 ;  /* 0x0000000000007941 */ /* 0x000fea0003800000 */
.L_x_2012:
        /* <DEDUP_REMOVED lines=20> */
.L_x_2015:
[----:B------:R-:W-:Y:S05]  /*bdb0*/  BSYNC B0 ;  /* 0x0000000000007941 */ /* 0x000fea0003800000 */
.L_x_2014:
        /* <DEDUP_REMOVED lines=20> */
.L_x_2017:
[----:B------:R-:W-:Y:S05]  /*bf00*/  BSYNC B0 ;  /* 0x0000000000007941 */ /* 0x000fea0003800000 */
.L_x_2016:
        /* <DEDUP_REMOVED lines=32> */
.L_x_2019:
[----:B------:R-:W-:Y:S05]  /*c110*/  BSYNC B0 ;  /* 0x0000000000007941 */ /* 0x000fea0003800000 */
.L_x_2018:
        /* <DEDUP_REMOVED lines=18> */
.L_x_2021:
[----:B------:R-:W-:Y:S05]  /*c240*/  BSYNC B0 ;  /* 0x0000000000007941 */ /* 0x000fea0003800000 */
.L_x_2020:
        /* <DEDUP_REMOVED lines=18> */
.L_x_2023:
[----:B------:R-:W-:Y:S05]  /*c370*/  BSYNC B0 ;  /* 0x0000000000007941 */ /* 0x000fea0003800000 */
.L_x_2022:
        /* <DEDUP_REMOVED lines=16> */
.L_x_1976:
[----:B------:R-:W-:Y:S05]  /*c480*/  BSYNC B1 ;  /* 0x0000000000017941 */ /* 0x000fea0003800000 */
.L_x_1954:
        /* <DEDUP_REMOVED lines=11> */
.L_x_2024:
[----:B------:R-:W-:Y:S05]  /*c540*/  EXIT ;  /* 0x000000000000794d */ /* 0x000fea0003800000 */
.L_x_2026:
        /* <DEDUP_REMOVED lines=11> */
.L_x_2095:


//--------------------- .text._ZN5flash25flash_bwd_dot_do_o_kernelILb0E23Flash_bwd_kernel_traitsILi128ELi64ELi128ELi8ELi2ELi4ELi2ELb0ELb0EN7cutlass6half_tE19Flash_kernel_traitsILi128ELi64ELi128ELi8ES3_EEEEvNS_16Flash_bwd_paramsE --------------------------
	.section	.text._ZN5flash25flash_bwd_dot_do_o_kernelILb0E23Flash_bwd_kernel_traitsILi128ELi64ELi128ELi8ELi2ELi4ELi2ELb0ELb0EN7cutlass6half_tE19Flash_kernel_traitsILi128ELi64ELi128ELi8ES3_EEEEvNS_16Flash_bwd_paramsE,"ax",@progbits
	.align	128
        .global         _ZN5flash25flash_bwd_dot_do_o_kernelILb0E23Flash_bwd_kernel_traitsILi128ELi64ELi128ELi8ELi2ELi4ELi2ELb0ELb0EN7cutlass6half_tE19Flash_kernel_traitsILi128ELi64ELi128ELi8ES3_EEEEvNS_16Flash_bwd_paramsE
        .type           _ZN5flash25flash_bwd_dot_do_o_kernelILb0E23Flash_bwd_kernel_traitsILi128ELi64ELi128ELi8ELi2ELi4ELi2ELb0ELb0EN7cutlass6half_tE19Flash_kernel_traitsILi128ELi64ELi128ELi8ES3_EEEEvNS_16Flash_bwd_paramsE,@function
        .size           _ZN5flash25flash_bwd_dot_do_o_kernelILb0E23Flash_bwd_kernel_traitsILi128ELi64ELi128ELi8ELi2ELi4ELi2ELb0ELb0EN7cutlass6half_tE19Flash_kernel_traitsILi128ELi64ELi128ELi8ES3_EEEEvNS_16Flash_bwd_paramsE,(.L_x_2096 - _ZN5flash25flash_bwd_dot_do_o_kernelILb0E23Flash_bwd_kernel_traitsILi128ELi64ELi128ELi8ELi2ELi4ELi2ELb0ELb0EN7cutlass6half_tE19Flash_kernel_traitsILi128ELi64ELi128ELi8ES3_EEEEvNS_16Flash_bwd_paramsE)
        .other          _ZN5flash25flash_bwd_dot_do_o_kernelILb0E23Flash_bwd_kernel_traitsILi128ELi64ELi128ELi8ELi2ELi4ELi2ELb0ELb0EN7cutlass6half_tE19Flash_kernel_traitsILi128ELi64ELi128ELi8ES3_EEEEvNS_16Flash_bwd_paramsE,@"STO_CUDA_ENTRY STV_DEFAULT"
_ZN5flash25flash_bwd_dot_do_o_kernelILb0E23Flash_bwd_kernel_traitsILi128ELi64ELi128ELi8ELi2ELi4ELi2ELb0ELb0EN7cutlass6half_tE19Flash_kernel_traitsILi128ELi64ELi128ELi8ES3_EEEEvNS_16Flash_bwd_paramsE:
.text._ZN5flash25flash_bwd_dot_do_o_kernelILb0E23Flash_bwd_kernel_traitsILi128ELi64ELi128ELi8ELi2ELi4ELi2ELb0ELb0EN7cutlass6half_tE19Flash_kernel_traitsILi128ELi64ELi128ELi8ES3_EEEEvNS_16Flash_bwd_paramsE:
        /* <DEDUP_REMOVED lines=52> */
.L_x_2027:
[----:B------:R-:W0:Y:S08]  /*0340*/  LDC R4, c[0x0][0x270] ;  /* 0x00009c00ff047b82 */ /* 0x000e300000000800 */
[----:B------:R-:W1:Y:S01]  /*0350*/  LDC R3, c[0x0][0x2d4] ;  /* 0x0000b500ff037b82 */ /* 0x000e620000000800 */
[----:B0-----:R-:W-:-:S04]  /*0360*/  IMAD R4, R9, R4, UR5 ;  /* 0x0000000509047e24 */ /* 0x001fc8000f8e0204 */
[----:B-1----:R-:W-:-:S07]  /*0370*/  IMAD R4, R4, R3, RZ ;  /* 0x0000000304047224 */ /* 0x002fce00078e02ff */
.L_x_2028:
        /* <DEDUP_REMOVED lines=50> */
.L_x_2030:
[----:B------:R-:W-:Y:S05]  /*06a0*/  BSYNC B0 ;  /* 0x0000000000007941 */ /* 0x000fea0003800000 */
.L_x_2029:
        /* <DEDUP_REMOVED lines=19> */
.L_x_2032:
[----:B------:R-:W-:Y:S05]  /*07e0*/  BSYNC B0 ;  /* 0x0000000000007941 */ /* 0x000fea0003800000 */
.L_x_2031:
        /* <DEDUP_REMOVED lines=39> */
.L_x_2034:
[----:B------:R-:W-:Y:S05]  /*0a60*/  BSYNC B0 ;  /* 0x0000000000007941 */ /* 0x000fea0003800000 */
.L_x_2033:
        /* <DEDUP_REMOVED lines=20> */
.L_x_2036:
[----:B------:R-:W-:Y:S05]  /*0bb0*/  BSYNC B0 ;  /* 0x0000000000007941 */ /* 0x000fea0003800000 */
.L_x_2035:
        /* <DEDUP_REMOVED lines=122> */
.L_x_2037:
        /* <DEDUP_REMOVED lines=10> */
.L_x_2096:


//--------------------- .text._ZN5flash25flash_bwd_dot_do_o_kernelILb1E23Flash_bwd_kernel_traitsILi128ELi64ELi128ELi8ELi2ELi4ELi2ELb0ELb0EN7cutlass6half_tE19Flash_kernel_traitsILi128ELi64ELi128ELi8ES3_EEEEvNS_16Flash_bwd_paramsE --------------------------
	.section	.text._ZN5flash25flash_bwd_dot_do_o_kernelILb1E23Flash_bwd_kernel_traitsILi128ELi64ELi128ELi8ELi2ELi4ELi2ELb0ELb0EN7cutlass6half_tE19Flash_kernel_traitsILi128ELi64ELi128ELi8ES3_EEEEvNS_16Flash_bwd_paramsE,"ax",@progbits
	.align	128
        .global         _ZN5flash25flash_bwd_dot_do_o_kernelILb1E23Flash_bwd_kernel_traitsILi128ELi64ELi128ELi8ELi2ELi4ELi2ELb0ELb0EN7cutlass6half_tE19Flash_kernel_traitsILi128ELi64ELi128ELi8ES3_EEEEvNS_16Flash_bwd_paramsE
        .type           _ZN5flash25flash_bwd_dot_do_o_kernelILb1E23Flash_bwd_kernel_traitsILi128ELi64ELi128ELi8ELi2ELi4ELi2ELb0ELb0EN7cutlass6half_tE19Flash_kernel_traitsILi128ELi64ELi128ELi8ES3_EEEEvNS_16Flash_bwd_paramsE,@function
        .size           _ZN5flash25flash_bwd_dot_do_o_kernelILb1E23Flash_bwd_kernel_traitsILi128ELi64ELi128ELi8ELi2ELi4ELi2ELb0ELb0EN7cutlass6half_tE19Flash_kernel_traitsILi128ELi64ELi128ELi8ES3_EEEEvNS_16Flash_bwd_paramsE,(.L_x_2097 - _ZN5flash25flash_bwd_dot_do_o_kernelILb1E23Flash_bwd_kernel_traitsILi128ELi64ELi128ELi8ELi2ELi4ELi2ELb0ELb0EN7cutlass6half_tE19Flash_kernel_traitsILi128ELi64ELi128ELi8ES3_EEEEvNS_16Flash_bwd_paramsE)
        .other          _ZN5flash25flash_bwd_dot_do_o_kernelILb1E23Flash_bwd_kernel_traitsILi128ELi64ELi128ELi8ELi2ELi4ELi2ELb0ELb0EN7cutlass6half_tE19Flash_kernel_traitsILi128ELi64ELi128ELi8ES3_EEEEvNS_16Flash_bwd_paramsE,@"STO_CUDA_ENTRY STV_DEFAULT"
_ZN5flash25flash_bwd_dot_do_o_kernelILb1E23Flash_bwd_kernel_traitsILi128ELi64ELi128ELi8ELi2ELi4ELi2ELb0ELb0EN7cutlass6half_tE19Flash_kernel_traitsILi128ELi64ELi128ELi8ES3_EEEEvNS_16Flash_bwd_paramsE:
.text._ZN5flash25flash_bwd_dot_do_o_kernelILb1E23Flash_bwd_kernel_traitsILi128ELi64ELi128ELi8ELi2ELi4ELi2ELb0ELb0EN7cutlass6half_tE19Flash_kernel_traitsILi128ELi64ELi128ELi8ES3_EEEEvNS_16Flash_bwd_paramsE:
        /* <DEDUP_REMOVED lines=60> */
.L_x_2038:
        /* <DEDUP_REMOVED lines=27> */
.L_x_2039:
[----:B------:R-:W-:-:S04]  /*0570*/  IMAD R12, R12, R37, R21 ;  /* 0x000000250c0c7224 */ /* 0x000fc800078e0215 */
[----:B------:R-:W-:-:S07]  /*0580*/  IMAD R36, R12, R11, RZ ;  /* 0x0000000b0c247224 */ /* 0x000fce00078e02ff */
.L_x_2040:
        /* <DEDUP_REMOVED lines=66> */
.L_x_2042:
[----:B------:R-:W-:Y:S05]  /*09b0*/  BSYNC B0 ;  /* 0x0000000000007941 */ /* 0x000fea0003800000 */
.L_x_2041:
        /* <DEDUP_REMOVED lines=25> */
.L_x_2044:
[----:B------:R-:W-:Y:S05]  /*0b50*/  BSYNC B0 ;  /* 0x0000000000007941 */ /* 0x000fea0003800000 */
.L_x_2043:
        /* <DEDUP_REMOVED lines=30> */
.L_x_2046:
[----:B------:R-:W-:Y:S05]  /*0d40*/  BSYNC B0 ;  /* 0x0000000000007941 */ /* 0x000fea0003800000 */
.L_x_2045:
        /* <DEDUP_REMOVED lines=24> */
.L_x_2048:
[----:B------:R-:W-:Y:S05]  /*0ed0*/  BSYNC B0 ;  /* 0x0000000000007941 */ /* 0x000fea0003800000 */
.L_x_2047:
        /* <DEDUP_REMOVED lines=137> */
.L_x_2049:
        /* <DEDUP_REMOVED lines=9> */
.L_x_2097:


//--------------------- .nv.shared._ZN5flash44flash_bwd_dq_dk_dv_loop_seqk_parallel_kernelI23Flash_bwd_kernel_traitsILi128ELi64ELi64ELi8ELi4ELi2ELi2ELb1ELb0EN7cutlass6half_tE19Flash_kernel_traitsILi128ELi64ELi64ELi8ES3_EELb0ELb0ELb0ELb0ELb0ELb1ELb0EEEvNS_16Flash_bwd_paramsE --------------------------
	.section	.nv.shared._ZN5flash44flash_bwd_dq_dk_dv_loop_seqk_parallel_kernelI23Flash_bwd_kernel_traitsILi128ELi64ELi64ELi8ELi4ELi2ELi2ELb1ELb0EN7cutlass6half_tE19Flash_kernel_traitsILi128ELi64ELi64ELi8ES3_EELb0ELb0ELb0ELb0ELb0ELb1ELb0EEEvNS_16Flash_bwd_paramsE,"aw",@nobits
	.sectionflags	@""
	.align	16
	.zero		1024


//--------------------- .nv.shared.reserved.0     --------------------------
	.section	.nv.shared.reserved.0,"aw",@nobits
	.weak		__nv_reservedSMEM_offset_0_alias
	.size		__nv_reservedSMEM_offset_0_alias, 0, 0
	.other		__nv_reservedSMEM_offset_0_alias,@"STO_CUDA_RESERVED_SHARED STV_DEFAULT"
__nv_reservedSMEM_offset_0_alias:
	.zero		0


//--------------------- .nv.global                --------------------------
	.section	.nv.global,"aw",@nobits
.nv.global:
	.type		_ZN66_INTERNAL_b1c42276_30_flash_bwd_hdim128_fp16_sm80_cu_ea41c527_29464cute1_E,@object
	.size		_ZN66_INTERNAL_b1c42276_30_flash_bwd_hdim128_fp16_sm80_cu_ea41c527_29464cute1_E,(_ZN66_INTERNAL_b1c42276_30_flash_bwd_hdim128_fp16_sm80_cu_ea41c527_29464cuda3std3__45__cpo6cbeginE - _ZN66_INTERNAL_b1c42276_30_flash_bwd_hdim128_fp16_sm80_cu_ea41c527_29464cute1_E)
_ZN66_INTERNAL_b1c42276_30_flash_bwd_hdim128_fp16_sm80_cu_ea41c527_29464cute1_E:
	.zero		1
	.type		_ZN66_INTERNAL_b1c42276_30_flash_bwd_hdim128_fp16_sm80_cu_ea41c527_29464cuda3std3__45__cpo6cbeginE,@object
	.size		_ZN66_INTERNAL_b1c42276_30_flash_bwd_hdim128_fp16_sm80_cu_ea41c527_29464cuda3std3__45__cpo6cbeginE,(_ZN66_INTERNAL_b1c42276_30_flash_bwd_hdim128_fp16_sm80_cu_ea41c527_29464cuda3std3__48in_placeE - _ZN66_INTERNAL_b1c42276_30_flash_bwd_hdim128_fp16_sm80_cu_ea41c527_29464cuda3std3__45__cpo6cbeginE)
_ZN66_INTERNAL_b1c42276_30_flash_bwd_hdim128_fp16_sm80_cu_ea41c527_29464cuda3std3__45__cpo6cbeginE:
	.zero		1
	.type		_ZN66_INTERNAL_b1c42276_30_flash_bwd_hdim128_fp16_sm80_cu_ea41c527_29464cuda3std3__48in_placeE,@object
	.size		_ZN66_INTERNAL_b1c42276_30_flash_bwd_hdim128_fp16_sm80_cu_ea41c527_29464cuda3std3__48in_placeE,(_ZN66_INTERNAL_b1c42276_30_flash_bwd_hdim128_fp16_sm80_cu_ea41c527_29464cuda3std6ranges3__45__cpo9iter_moveE - _ZN66_INTERNAL_b1c42276_30_flash_bwd_hdim128_fp16_sm80_cu_ea41c527_29464cuda3std3__48in_placeE)
_ZN66_INTERNAL_b1c42276_30_flash_bwd_hdim128_fp16_sm80_cu_ea41c527_29464cuda3std3__48in_placeE:
	.zero		1
	.type		_ZN66_INTERNAL_b1c42276_30_flash_bwd_hdim128_fp16_sm80_cu_ea41c527_29464cuda3std6ranges3__45__cpo9iter_moveE,@object
	.size		_ZN66_INTERNAL_b1c42276_30_flash_bwd_hdim128_fp16_sm80_cu_ea41c527_29464cuda3std6ranges3__45__cpo9iter_moveE,(_ZN66_INTERNAL_b1c42276_30_flash_bwd_hdim128_fp16_sm80_cu_ea41c527_29464cuda3std3__45__cpo5beginE - _ZN66_INTERNAL_b1c42276_30_flash_bwd_hdim128_fp16_sm80_cu_ea41c527_29464cuda3std6ranges3__45__cpo9iter_moveE)
_ZN66_INTERNAL_b1c42276_30_flash_bwd_hdim128_fp16_sm80_cu_ea41c527_29464cuda3std6ranges3__45__cpo9iter_moveE:
	.zero		1
	.type		_ZN66_INTERNAL_b1c42276_30_flash_bwd_hdim128_fp16_sm80_cu_ea41c527_29464cuda3std3__45__cpo5beginE,@object
	.size		_ZN66_INTERNAL_b1c42276_30_flash_bwd_hdim128_fp16_sm80_cu_ea41c527_29464cuda3std3__45__cpo5beginE,(_ZN66_INTERNAL_b1c42276_30_flash_bwd_hdim128_fp16_sm80_cu_ea41c527_29464cuda3std3__468_GLOBAL__N__b1c42276_30_flash_bwd_hdim128_fp16_sm80_cu_ea41c527_29466ignoreE - _ZN66_INTERNAL_b1c42276_30_flash_bwd_hdim128_fp16_sm80_cu_ea41c527_29464cuda3std3__45__cpo5beginE)
_ZN66_INTERNAL_b1c42276_30_flash_bwd_hdim128_fp16_sm80_cu_ea41c527_29464cuda3std3__45__cpo5beginE:
	.zero		1
	.type		_ZN66_INTERNAL_b1c42276_30_flash_bwd_hdim128_fp16_sm80_cu_ea41c527_29464cuda3std3__468_GLOBAL__N__b1c42276_30_flash_bwd_hdim128_fp16_sm80_cu_ea41c527_29466ignoreE,@object
	.size		_ZN66_INTERNAL_b1c42276_30_flash_bwd_hdim128_fp16_sm80_cu_ea41c527_29464cuda3std3__468_GLOBAL__N__b1c42276_30_flash_bwd_hdim128_fp16_sm80_cu_ea41c527_29466ignoreE,(_ZN66_INTERNAL_b1c42276_30_flash_bwd_hdim128_fp16_sm80_cu_ea41c527_29464cute7productE - _ZN66_INTERNAL_b1c42276_30_flash_bwd_hdim128_fp16_sm80_cu_ea41c527_29464cuda3std3__468_GLOBAL__N__b1c42276_30_flash_bwd_hdim128_fp16_sm80_cu_ea41c527_29466ignoreE)
_ZN66_INTERNAL_b1c42276_30_flash_bwd_hdim128_fp16_sm80_cu_ea41c527_29464cuda3std3__468_GLOBAL__N__b1c42276_30_flash_bwd_hdim128_fp16_sm80_cu_ea41c527_29466ignoreE:
	.zero		1
	.type		_ZN66_INTERNAL_b1c42276_30_flash_bwd_hdim128_fp16_sm80_cu_ea41c527_29464cute7productE,@object
	.size		_ZN66_INTERNAL_b1c42276_30_flash_bwd_hdim128_fp16_sm80_cu_ea41c527_29464cute7productE,(_ZN66_INTERNAL_b1c42276_30_flash_bwd_hdim128_fp16_sm80_cu_ea41c527_29464cuda3std3__45__cpo3endE - _ZN66_INTERNAL_b1c42276_30_flash_bwd_hdim128_fp16_sm80_cu_ea41c527_29464cute7productE)
_ZN66_INTERNAL_b1c42276_30_flash_bwd_hdim128_fp16_sm80_cu_ea41c527_29464cute7productE:
	.zero		1
	.type		_ZN66_INTERNAL_b1c42276_30_flash_bwd_hdim128_fp16_sm80_cu_ea41c527_29464cuda3std3__45__cpo3endE,@object
	.size		_ZN66_INTERNAL_b1c42276_30_flash_bwd_hdim128_fp16_sm80_cu_ea41c527_29464cuda3std3__45__cpo3endE,(_ZN66_INTERNAL_b1c42276_30_flash_bwd_hdim128_fp16_sm80_cu_ea41c527_29464cuda3std3__419piecewise_constructE - _ZN66_INTERNAL_b1c42276_30_flash_bwd_hdim128_fp16_sm80_cu_ea41c527_29464cuda3std3__45__cpo3endE)
_ZN66_INTERNAL_b1c42276_30_flash_bwd_hdim128_fp16_sm80_cu_ea41c527_29464cuda3std3__45__cpo3endE:
	.zero		1
	.type		_ZN66_INTERNAL_b1c42276_30_flash_bwd_hdim128_fp16_sm80_cu_ea41c527_29464cuda3std3__419piecewise_constructE,@object
	.size		_ZN66_INTERNAL_b1c42276_30_flash_bwd_hdim128_fp16_sm80_cu_ea41c527_29464cuda3std3__419piecewise_constructE,(_ZN66_INTERNAL_b1c42276_30_flash_bwd_hdim128_fp16_sm80_cu_ea41c527_29464cuda3std3__45__cpo4cendE - _ZN66_INTERNAL_b1c42276_30_flash_bwd_hdim128_fp16_sm80_cu_ea41c527_29464cuda3std3__419piecewise_constructE)
_ZN66_INTERNAL_b1c42276_30_flash_bwd_hdim128_fp16_sm80_cu_ea41c527_29464cuda3std3__419piecewise_constructE:
	.zero		1
	.type		_ZN66_INTERNAL_b1c42276_30_flash_bwd_hdim128_fp16_sm80_cu_ea41c527_29464cuda3std3__45__cpo4cendE,@object
	.size		_ZN66_INTERNAL_b1c42276_30_flash_bwd_hdim128_fp16_sm80_cu_ea41c527_29464cuda3std3__45__cpo4cendE,(_ZN66_INTERNAL_b1c42276_30_flash_bwd_hdim128_fp16_sm80_cu_ea41c527_29464cuda3std6ranges3__45__cpo4swapE - _ZN66_INTERNAL_b1c42276_30_flash_bwd_hdim128_fp16_sm80_cu_ea41c527_29464cuda3std3__45__cpo4cendE)
_ZN66_INTERNAL_b1c42276_30_flash_bwd_hdim128_fp16_sm80_cu_ea41c527_29464cuda3std3__45__cpo4cendE:
	.zero		1
	.type		_ZN66_INTERNAL_b1c42276_30_flash_bwd_hdim128_fp16_sm80_cu_ea41c527_29464cuda3std6ranges3__45__cpo4swapE,@object
	.size		_ZN66_INTERNAL_b1c42276_30_flash_bwd_hdim128_fp16_sm80_cu_ea41c527_29464cuda3std6ranges3__45__cpo4swapE,(.L_7 - _ZN66_INTERNAL_b1c42276_30_flash_bwd_hdim128_fp16_sm80_cu_ea41c527_29464cuda3std6ranges3__45__cpo4swapE)
_ZN66_INTERNAL_b1c42276_30_flash_bwd_hdim128_fp16_sm80_cu_ea41c527_29464cuda3std6ranges3__45__cpo4swapE:
	.zero		1
.L_7:


//--------------------- .nv.shared._ZN5flash44flash_bwd_dq_dk_dv_loop_seqk_parallel_kernelI23Flash_bwd_kernel_traitsILi128ELi64ELi64ELi8ELi4ELi2ELi2ELb1ELb0EN7cutlass6half_tE19Flash_kernel_traitsILi128ELi64ELi64ELi8ES3_EELb0ELb0ELb0ELb0ELb0ELb0ELb0EEEvNS_16Flash_bwd_paramsE --------------------------
	.section	.nv.shared._ZN5flash44flash_bwd_dq_dk_dv_loop_seqk_parallel_kernelI23Flash_bwd_kernel_traitsILi128ELi64ELi64ELi8ELi4ELi2ELi2ELb1ELb0EN7cutlass6half_tE19Flash_kernel_traitsILi128ELi64ELi64ELi8ES3_EELb0ELb0ELb0ELb0ELb0ELb0ELb0EEEvNS_16Flash_bwd_paramsE,"aw",@nobits
	.sectionflags	@""
	.align	16
	.zero		1024


//--------------------- .nv.shared._ZN5flash44flash_bwd_dq_dk_dv_loop_seqk_parallel_kernelI23Flash_bwd_kernel_traitsILi128ELi64ELi64ELi8ELi4ELi2ELi2ELb1ELb0EN7cutlass6half_tE19Flash_kernel_traitsILi128ELi64ELi64ELi8ES3_EELb0ELb0ELb1ELb0ELb0ELb0ELb0EEEvNS_16Flash_bwd_paramsE --------------------------
	.section	.nv.shared._ZN5flash44flash_bwd_dq_dk_dv_loop_seqk_parallel_kernelI23Flash_bwd_kernel_traitsILi128ELi64ELi64ELi8ELi4ELi2ELi2ELb1ELb0EN7cutlass6half_tE19Flash_kernel_traitsILi128ELi64ELi64ELi8ES3_EELb0ELb0ELb1ELb0ELb0ELb0ELb0EEEvNS_16Flash_bwd_paramsE,"aw",@nobits
	.sectionflags	@""
	.align	16
	.zero		1024


//--------------------- .nv.shared._ZN5flash44flash_bwd_dq_dk_dv_loop_seqk_parallel_kernelI23Flash_bwd_kernel_traitsILi128ELi64ELi64ELi8ELi4ELi2ELi2ELb1ELb0EN7cutlass6half_tE19Flash_kernel_traitsILi128ELi64ELi64ELi8ES3_EELb0ELb0ELb0ELb0ELb1ELb1ELb0EEEvNS_16Flash_bwd_paramsE --------------------------
	.section	.nv.shared._ZN5flash44flash_bwd_dq_dk_dv_loop_seqk_parallel_kernelI23Flash_bwd_kernel_traitsILi128ELi64ELi64ELi8ELi4ELi2ELi2ELb1ELb0EN7cutlass6half_tE19Flash_kernel_traitsILi128ELi64ELi64ELi8ES3_EELb0ELb0ELb0ELb0ELb1ELb1ELb0EEEvNS_16Flash_bwd_paramsE,"aw",@nobits
	.sectionflags	@""
	.align	16
	.zero		1024


//--------------------- .nv.shared._ZN5flash44flash_bwd_dq_dk_dv_loop_seqk_parallel_kernelI23Flash_bwd_kernel_traitsILi128ELi64ELi64ELi8ELi4ELi2ELi2ELb1ELb0EN7cutlass6half_tE19Flash_kernel_traitsILi128ELi64ELi64ELi8ES3_EELb0ELb0ELb0ELb1ELb0ELb0ELb0EEEvNS_16Flash_bwd_paramsE --------------------------
	.section	.nv.shared._ZN5flash44flash_bwd_dq_dk_dv_loop_seqk_parallel_kernelI23Flash_bwd_kernel_traitsILi128ELi64ELi64ELi8ELi4ELi2ELi2ELb1ELb0EN7cutlass6half_tE19Flash_kernel_traitsILi128ELi64ELi64ELi8ES3_EELb0ELb0ELb0ELb1ELb0ELb0ELb0EEEvNS_16Flash_bwd_paramsE,"aw",@nobits
	.sectionflags	@""
	.align	16
	.zero		1024


//--------------------- .nv.shared._ZN5flash44flash_bwd_dq_dk_dv_loop_seqk_parallel_kernelI23Flash_bwd_kernel_traitsILi128ELi64ELi64ELi8ELi4ELi2ELi2ELb1ELb0EN7cutlass6half_tE19Flash_kernel_traitsILi128ELi64ELi64ELi8ES3_EELb0ELb0ELb1ELb0ELb0ELb1ELb0EEEvNS_16Flash_bwd_paramsE --------------------------
	.section	.nv.shared._ZN5flash44flash_bwd_dq_dk_dv_loop_seqk_parallel_kernelI23Flash_bwd_kernel_traitsILi128ELi64ELi64ELi8ELi4ELi2ELi2ELb1ELb0EN7cutlass6half_tE19Flash_kernel_traitsILi128ELi64ELi64ELi8ES3_EELb0ELb0ELb1ELb0ELb0ELb1ELb0EEEvNS_16Flash_bwd_paramsE,"aw",@nobits
	.sectionflags	@""
	.align	16
	.zero		1024


//--------------------- .nv.shared._ZN5flash44flash_bwd_dq_dk_dv_loop_seqk_parallel_kernelI23Flash_bwd_kernel_traitsILi128ELi64ELi64ELi8ELi4ELi2ELi2ELb1ELb0EN7cutlass6half_tE19Flash_kernel_traitsILi128ELi64ELi64ELi8ES3_EELb0ELb0ELb1ELb1ELb0ELb0ELb0EEEvNS_16Flash_bwd_paramsE --------------------------
	.section	.nv.shared._ZN5flash44flash_bwd_dq_dk_dv_loop_seqk_parallel_kernelI23Flash_bwd_kernel_traitsILi128ELi64ELi64ELi8ELi4ELi2ELi2ELb1ELb0EN7cutlass6half_tE19Flash_kernel_traitsILi128ELi64ELi64ELi8ES3_EELb0ELb0ELb1ELb1ELb0ELb0ELb0EEEvNS_16Flash_bwd_paramsE,"aw",@nobits
	.sectionflags	@""
	.align	16
	.zero		1024


//--------------------- .nv.shared._ZN5flash44flash_bwd_dq_dk_dv_loop_seqk_parallel_kernelI23Flash_bwd_kernel_traitsILi128ELi64ELi128ELi8ELi2ELi4ELi2ELb0ELb0EN7cutlass6half_tE19Flash_kernel_traitsILi128ELi64ELi128ELi8ES3_EELb0ELb0ELb0ELb0ELb0ELb1ELb0EEEvNS_16Flash_bwd_paramsE --------------------------
	.section	.nv.shared._ZN5flash44flash_bwd_dq_dk_dv_loop_seqk_parallel_kernelI23Flash_bwd_kernel_traitsILi128ELi64ELi128ELi8ELi2ELi4ELi2ELb0ELb0EN7cutlass6half_tE19Flash_kernel_traitsILi128ELi64ELi128ELi8ES3_EELb0ELb0ELb0ELb0ELb0ELb1ELb0EEEvNS_16Flash_bwd_paramsE,"aw",@nobits
	.sectionflags	@""
	.align	16
	.zero		1024


//--------------------- .nv.shared._ZN5flash44flash_bwd_dq_dk_dv_loop_seqk_parallel_kernelI23Flash_bwd_kernel_traitsILi128ELi64ELi128ELi8ELi2ELi4ELi2ELb0ELb0EN7cutlass6half_tE19Flash_kernel_traitsILi128ELi64ELi128ELi8ES3_EELb0ELb0ELb0ELb0ELb0ELb0ELb0EEEvNS_16Flash_bwd_paramsE --------------------------
	.section	.nv.shared._ZN5flash44flash_bwd_dq_dk_dv_loop_seqk_parallel_kernelI23Flash_bwd_kernel_traitsILi128ELi64ELi128ELi8ELi2ELi4ELi2ELb0ELb0EN7cutlass6half_tE19Flash_kernel_traitsILi128ELi64ELi128ELi8ES3_EELb0ELb0ELb0ELb0ELb0ELb0ELb0EEEvNS_16Flash_bwd_paramsE,"aw",@nobits
	.sectionflags	@""
	.align	16
	.zero		1024


//--------------------- .nv.shared._ZN5flash44flash_bwd_dq_dk_dv_loop_seqk_parallel_kernelI23Flash_bwd_kernel_traitsILi128ELi64ELi128ELi8ELi2ELi4ELi2ELb0ELb0EN7cutlass6half_tE19Flash_kernel_traitsILi128ELi64ELi128ELi8ES3_EELb0ELb0ELb1ELb0ELb0ELb0ELb0EEEvNS_16Flash_bwd_paramsE --------------------------
	.section	.nv.shared._ZN5flash44flash_bwd_dq_dk_dv_loop_seqk_parallel_kernelI23Flash_bwd_kernel_traitsILi128ELi64ELi128ELi8ELi2ELi4ELi2ELb0ELb0EN7cutlass6half_tE19Flash_kernel_traitsILi128ELi64ELi128ELi8ES3_EELb0ELb0ELb1ELb0ELb0ELb0ELb0EEEvNS_16Flash_bwd_paramsE,"aw",@nobits
	.sectionflags	@""
	.align	16
	.zero		1024


//--------------------- .nv.shared._ZN5flash44flash_bwd_dq_dk_dv_loop_seqk_parallel_kernelI23Flash_bwd_kernel_traitsILi128ELi64ELi128ELi8ELi2ELi4ELi2ELb0ELb0EN7cutlass6half_tE19Flash_kernel_traitsILi128ELi64ELi128ELi8ES3_EELb0ELb0ELb0ELb0ELb1ELb1ELb0EEEvNS_16Flash_bwd_paramsE --------------------------
	.section	.nv.shared._ZN5flash44flash_bwd_dq_dk_dv_loop_seqk_parallel_kernelI23Flash_bwd_kernel_traitsILi128ELi64ELi128ELi8ELi2ELi4ELi2ELb0ELb0EN7cutlass6half_tE19Flash_kernel_traitsILi128ELi64ELi128ELi8ES3_EELb0ELb0ELb0ELb0ELb1ELb1ELb0EEEvNS_16Flash_bwd_paramsE,"aw",@nobits
	.sectionflags	@""
	.align	16
	.zero		1024


//--------------------- .nv.shared._ZN5flash44flash_bwd_dq_dk_dv_loop_seqk_parallel_kernelI23Flash_bwd_kernel_traitsILi128ELi64ELi128ELi8ELi2ELi4ELi2ELb0ELb0EN7cutlass6half_tE19Flash_kernel_traitsILi128ELi64ELi128ELi8ES3_EELb0ELb0ELb0ELb1ELb0ELb0ELb0EEEvNS_16Flash_bwd_paramsE --------------------------
	.section	.nv.shared._ZN5flash44flash_bwd_dq_dk_dv_loop_seqk_parallel_kernelI23Flash_bwd_kernel_traitsILi128ELi64ELi128ELi8ELi2ELi4ELi2ELb0ELb0EN7cutlass6half_tE19Flash_kernel_traitsILi128ELi64ELi128ELi8ES3_EELb0ELb0ELb0ELb1ELb0ELb0ELb0EEEvNS_16Flash_bwd_paramsE,"aw",@nobits
	.sectionflags	@""
	.align	16
	.zero		1024


//--------------------- .nv.shared._ZN5flash44flash_bwd_dq_dk_dv_loop_seqk_parallel_kernelI23Flash_bwd_kernel_traitsILi128ELi64ELi128ELi8ELi2ELi4ELi2ELb0ELb0EN7cutlass6half_tE19Flash_kernel_traitsILi128ELi64ELi128ELi8ES3_EELb0ELb0ELb1ELb0ELb0ELb1ELb0EEEvNS_16Flash_bwd_paramsE --------------------------
	.section	.nv.shared._ZN5flash44flash_bwd_dq_dk_dv_loop_seqk_parallel_kernelI23Flash_bwd_kernel_traitsILi128ELi64ELi128ELi8ELi2ELi4ELi2ELb0ELb0EN7cutlass6half_tE19Flash_kernel_traitsILi128ELi64ELi128ELi8ES3_EELb0ELb0ELb1ELb0ELb0ELb1ELb0EEEvNS_16Flash_bwd_paramsE,"aw",@nobits
	.sectionflags	@""
	.align	16
	.zero		1024


//--------------------- .nv.shared._ZN5flash44flash_bwd_dq_dk_dv_loop_seqk_parallel_kernelI23Flash_bwd_kernel_traitsILi128ELi64ELi128ELi8ELi2ELi4ELi2ELb0ELb0EN7cutlass6half_tE19Flash_kernel_traitsILi128ELi64ELi128ELi8ES3_EELb0ELb0ELb1ELb1ELb0ELb0ELb0EEEvNS_16Flash_bwd_paramsE --------------------------
	.section	.nv.shared._ZN5flash44flash_bwd_dq_dk_dv_loop_seqk_parallel_kernelI23Flash_bwd_kernel_traitsILi128ELi64ELi128ELi8ELi2ELi4ELi2ELb0ELb0EN7cutlass6half_tE19Flash_kernel_traitsILi128ELi64ELi128ELi8ES3_EELb0ELb0ELb1ELb1ELb0ELb0ELb0EEEvNS_16Flash_bwd_paramsE,"aw",@nobits
	.sectionflags	@""
	.align	16
	.zero		1024


//--------------------- .nv.shared._ZN5flash27flash_bwd_convert_dq_kernelI23Flash_bwd_kernel_traitsILi128ELi64ELi64ELi8ELi4ELi2ELi2ELb1ELb0EN7cutlass6half_tE19Flash_kernel_traitsILi128ELi64ELi64ELi8ES3_EEEEvNS_16Flash_bwd_paramsEi --------------------------
	.section	.nv.shared._ZN5flash27flash_bwd_convert_dq_kernelI23Flash_bwd_kernel_traitsILi128ELi64ELi64ELi8ELi4ELi2ELi2ELb1ELb0EN7cutlass6half_tE19Flash_kernel_traitsILi128ELi64ELi64ELi8ES3_EEEEvNS_16Flash_bwd_paramsEi,"aw",@nobits
	.sectionflags	@""
	.align	16
	.zero		1024


//--------------------- .nv.shared._ZN5flash44flash_bwd_dq_dk_dv_loop_seqk_parallel_kernelI23Flash_bwd_kernel_traitsILi128ELi64ELi64ELi8ELi4ELi2ELi2ELb1ELb0EN7cutlass6half_tE19Flash_kernel_traitsILi128ELi64ELi64ELi8ES3_EELb1ELb0ELb0ELb0ELb0ELb1ELb0EEEvNS_16Flash_bwd_paramsE --------------------------
	.section	.nv.shared._ZN5flash44flash_bwd_dq_dk_dv_loop_seqk_parallel_kernelI23Flash_bwd_kernel_traitsILi128ELi64ELi64ELi8ELi4ELi2ELi2ELb1ELb0EN7cutlass6half_tE19Flash_kernel_traitsILi128ELi64ELi64ELi8ES3_EELb1ELb0ELb0ELb0ELb0ELb1ELb0EEEvNS_16Flash_bwd_paramsE,"aw",@nobits
	.sectionflags	@""
	.align	16
	.zero		1024


//--------------------- .nv.shared._ZN5flash44flash_bwd_dq_dk_dv_loop_seqk_parallel_kernelI23Flash_bwd_kernel_traitsILi128ELi64ELi64ELi8ELi4ELi2ELi2ELb1ELb0EN7cutlass6half_tE19Flash_kernel_traitsILi128ELi64ELi64ELi8ES3_EELb0ELb0ELb0ELb0ELb0ELb1ELb1EEEvNS_16Flash_bwd_paramsE --------------------------
	.section	.nv.shared._ZN5flash44flash_bwd_dq_dk_dv_loop_seqk_parallel_kernelI23Flash_bwd_kernel_traitsILi128ELi64ELi64ELi8ELi4ELi2ELi2ELb1ELb0EN7cutlass6half_tE19Flash_kernel_traitsILi128ELi64ELi64ELi8ES3_EELb0ELb0ELb0ELb0ELb0ELb1ELb1EEEvNS_16Flash_bwd_paramsE,"aw",@nobits
	.sectionflags	@""
	.align	16
	.zero		1024


//--------------------- .nv.shared._ZN5flash44flash_bwd_dq_dk_dv_loop_seqk_parallel_kernelI23Flash_bwd_kernel_traitsILi128ELi64ELi64ELi8ELi4ELi2ELi2ELb1ELb0EN7cutlass6half_tE19Flash_kernel_traitsILi128ELi64ELi64ELi8ES3_EELb1ELb0ELb0ELb0ELb0ELb0ELb0EEEvNS_16Flash_bwd_paramsE --------------------------
	.section	.nv.shared._ZN5flash44flash_bwd_dq_dk_dv_loop_seqk_parallel_kernelI23Flash_bwd_kernel_traitsILi128ELi64ELi64ELi8ELi4ELi2ELi2ELb1ELb0EN7cutlass6half_tE19Flash_kernel_traitsILi128ELi64ELi64ELi8ES3_EELb1ELb0ELb0ELb0ELb0ELb0ELb0EEEvNS_16Flash_bwd_paramsE,"aw",@nobits
	.sectionflags	@""
	.align	16
	.zero		1024


//--------------------- .nv.shared._ZN5flash44flash_bwd_dq_dk_dv_loop_seqk_parallel_kernelI23Flash_bwd_kernel_traitsILi128ELi64ELi64ELi8ELi4ELi2ELi2ELb1ELb0EN7cutlass6half_tE19Flash_kernel_traitsILi128ELi64ELi64ELi8ES3_EELb0ELb0ELb0ELb0ELb0ELb0ELb1EEEvNS_16Flash_bwd_paramsE --------------------------
	.section	.nv.shared._ZN5flash44flash_bwd_dq_dk_dv_loop_seqk_parallel_kernelI23Flash_bwd_kernel_traitsILi128ELi64ELi64ELi8ELi4ELi2ELi2ELb1ELb0EN7cutlass6half_tE19Flash_kernel_traitsILi128ELi64ELi64ELi8ES3_EELb0ELb0ELb0ELb0ELb0ELb0ELb1EEEvNS_16Flash_bwd_paramsE,"aw",@nobits
	.sectionflags	@""
	.align	16
	.zero		1024


//--------------------- .nv.shared._ZN5flash44flash_bwd_dq_dk_dv_loop_seqk_parallel_kernelI23Flash_bwd_kernel_traitsILi128ELi64ELi64ELi8ELi4ELi2ELi2ELb1ELb0EN7cutlass6half_tE19Flash_kernel_traitsILi128ELi64ELi64ELi8ES3_EELb1ELb0ELb1ELb0ELb0ELb0ELb0EEEvNS_16Flash_bwd_paramsE --------------------------
	.section	.nv.shared._ZN5flash44flash_bwd_dq_dk_dv_loop_seqk_parallel_kernelI23Flash_bwd_kernel_traitsILi128ELi64ELi64ELi8ELi4ELi2ELi2ELb1ELb0EN7cutlass6half_tE19Flash_kernel_traitsILi128ELi64ELi64ELi8ES3_EELb1ELb0ELb1ELb0ELb0ELb0ELb0EEEvNS_16Flash_bwd_paramsE,"aw",@nobits
	.sectionflags	@""
	.align	16
	.zero		1024


//--------------------- .nv.shared._ZN5flash44flash_bwd_dq_dk_dv_loop_seqk_parallel_kernelI23Flash_bwd_kernel_traitsILi128ELi64ELi64ELi8ELi4ELi2ELi2ELb1ELb0EN7cutlass6half_tE19Flash_kernel_traitsILi128ELi64ELi64ELi8ES3_EELb0ELb0ELb1ELb0ELb0ELb0ELb1EEEvNS_16Flash_bwd_paramsE --------------------------
	.section	.nv.shared._ZN5flash44flash_bwd_dq_dk_dv_loop_seqk_parallel_kernelI23Flash_bwd_kernel_traitsILi128ELi64ELi64ELi8ELi4ELi2ELi2ELb1ELb0EN7cutlass6half_tE19Flash_kernel_traitsILi128ELi64ELi64ELi8ES3_EELb0ELb0ELb1ELb0ELb0ELb0ELb1EEEvNS_16Flash_bwd_paramsE,"aw",@nobits
	.sectionflags	@""
	.align	16
	.zero		1024


//--------------------- .nv.shared._ZN5flash44flash_bwd_dq_dk_dv_loop_seqk_parallel_kernelI23Flash_bwd_kernel_traitsILi128ELi64ELi64ELi8ELi4ELi2ELi2ELb1ELb0EN7cutlass6half_tE19Flash_kernel_traitsILi128ELi64ELi64ELi8ES3_EELb1ELb0ELb0ELb0ELb1ELb1ELb0EEEvNS_16Flash_bwd_paramsE --------------------------
	.section	.nv.shared._ZN5flash44flash_bwd_dq_dk_dv_loop_seqk_parallel_kernelI23Flash_bwd_kernel_traitsILi128ELi64ELi64ELi8ELi4ELi2ELi2ELb1ELb0EN7cutlass6half_tE19Flash_kernel_traitsILi128ELi64ELi64ELi8ES3_EELb1ELb0ELb0ELb0ELb1ELb1ELb0EEEvNS_16Flash_bwd_paramsE,"aw",@nobits
	.sectionflags	@""
	.align	16
	.zero		1024


//--------------------- .nv.shared._ZN5flash44flash_bwd_dq_dk_dv_loop_seqk_parallel_kernelI23Flash_bwd_kernel_traitsILi128ELi64ELi64ELi8ELi4ELi2ELi2ELb1ELb0EN7cutlass6half_tE19Flash_kernel_traitsILi128ELi64ELi64ELi8ES3_EELb0ELb0ELb0ELb0ELb1ELb1ELb1EEEvNS_16Flash_bwd_paramsE --------------------------
	.section	.nv.shared._ZN5flash44flash_bwd_dq_dk_dv_loop_seqk_parallel_kernelI23Flash_bwd_kernel_traitsILi128ELi64ELi64ELi8ELi4ELi2ELi2ELb1ELb0EN7cutlass6half_tE19Flash_kernel_traitsILi128ELi64ELi64ELi8ES3_EELb0ELb0ELb0ELb0ELb1ELb1ELb1EEEvNS_16Flash_bwd_paramsE,"aw",@nobits
	.sectionflags	@""
	.align	16
	.zero		1024


//--------------------- .nv.shared._ZN5flash44flash_bwd_dq_dk_dv_loop_seqk_parallel_kernelI23Flash_bwd_kernel_traitsILi128ELi64ELi64ELi8ELi4ELi2ELi2ELb1ELb0EN7cutlass6half_tE19Flash_kernel_traitsILi128ELi64ELi64ELi8ES3_EELb1ELb0ELb0ELb1ELb0ELb0ELb0EEEvNS_16Flash_bwd_paramsE --------------------------
	.section	.nv.shared._ZN5flash44flash_bwd_dq_dk_dv_loop_seqk_parallel_kernelI23Flash_bwd_kernel_traitsILi128ELi64ELi64ELi8ELi4ELi2ELi2ELb1ELb0EN7cutlass6half_tE19Flash_kernel_traitsILi128ELi64ELi64ELi8ES3_EELb1ELb0ELb0ELb1ELb0ELb0ELb0EEEvNS_16Flash_bwd_paramsE,"aw",@nobits
	.sectionflags	@""
	.align	16
	.zero		1024


//--------------------- .nv.shared._ZN5flash44flash_bwd_dq_dk_dv_loop_seqk_parallel_kernelI23Flash_bwd_kernel_traitsILi128ELi64ELi64ELi8ELi4ELi2ELi2ELb1ELb0EN7cutlass6half_tE19Flash_kernel_traitsILi128ELi64ELi64ELi8ES3_EELb0ELb0ELb0ELb1ELb0ELb0ELb1EEEvNS_16Flash_bwd_paramsE --------------------------
	.section	.nv.shared._ZN5flash44flash_bwd_dq_dk_dv_loop_seqk_parallel_kernelI23Flash_bwd_kernel_traitsILi128ELi64ELi64ELi8ELi4ELi2ELi2ELb1ELb0EN7cutlass6half_tE19Flash_kernel_traitsILi128ELi64ELi64ELi8ES3_EELb0ELb0ELb0ELb1ELb0ELb0ELb1EEEvNS_16Flash_bwd_paramsE,"aw",@nobits
	.sectionflags	@""
	.align	16
	.zero		1024


//--------------------- .nv.shared._ZN5flash44flash_bwd_dq_dk_dv_loop_seqk_parallel_kernelI23Flash_bwd_kernel_traitsILi128ELi64ELi64ELi8ELi4ELi2ELi2ELb1ELb0EN7cutlass6half_tE19Flash_kernel_traitsILi128ELi64ELi64ELi8ES3_EELb1ELb0ELb1ELb0ELb0ELb1ELb0EEEvNS_16Flash_bwd_paramsE --------------------------
	.section	.nv.shared._ZN5flash44flash_bwd_dq_dk_dv_loop_seqk_parallel_kernelI23Flash_bwd_kernel_traitsILi128ELi64ELi64ELi8ELi4ELi2ELi2ELb1ELb0EN7cutlass6half_tE19Flash_kernel_traitsILi128ELi64ELi64ELi8ES3_EELb1ELb0ELb1ELb0ELb0ELb1ELb0EEEvNS_16Flash_bwd_paramsE,"aw",@nobits
	.sectionflags	@""
	.align	16
	.zero		1024


//--------------------- .nv.shared._ZN5flash44flash_bwd_dq_dk_dv_loop_seqk_parallel_kernelI23Flash_bwd_kernel_traitsILi128ELi64ELi64ELi8ELi4ELi2ELi2ELb1ELb0EN7cutlass6half_tE19Flash_kernel_traitsILi128ELi64ELi64ELi8ES3_EELb0ELb0ELb1ELb0ELb0ELb1ELb1EEEvNS_16Flash_bwd_paramsE --------------------------
	.section	.nv.shared._ZN5flash44flash_bwd_dq_dk_dv_loop_seqk_parallel_kernelI23Flash_bwd_kernel_traitsILi128ELi64ELi64ELi8ELi4ELi2ELi2ELb1ELb0EN7cutlass6half_tE19Flash_kernel_traitsILi128ELi64ELi64ELi8ES3_EELb0ELb0ELb1ELb0ELb0ELb1ELb1EEEvNS_16Flash_bwd_paramsE,"aw",@nobits
	.sectionflags	@""
	.align	16
	.zero		1024


//--------------------- .nv.shared._ZN5flash44flash_bwd_dq_dk_dv_loop_seqk_parallel_kernelI23Flash_bwd_kernel_traitsILi128ELi64ELi64ELi8ELi4ELi2ELi2ELb1ELb0EN7cutlass6half_tE19Flash_kernel_traitsILi128ELi64ELi64ELi8ES3_EELb1ELb0ELb1ELb1ELb0ELb0ELb0EEEvNS_16Flash_bwd_paramsE --------------------------
	.section	.nv.shared._ZN5flash44flash_bwd_dq_dk_dv_loop_seqk_parallel_kernelI23Flash_bwd_kernel_traitsILi128ELi64ELi64ELi8ELi4ELi2ELi2ELb1ELb0EN7cutlass6half_tE19Flash_kernel_traitsILi128ELi64ELi64ELi8ES3_EELb1ELb0ELb1ELb1ELb0ELb0ELb0EEEvNS_16Flash_bwd_paramsE,"aw",@nobits
	.sectionflags	@""
	.align	16
	.zero		1024


//--------------------- .nv.shared._ZN5flash44flash_bwd_dq_dk_dv_loop_seqk_parallel_kernelI23Flash_bwd_kernel_traitsILi128ELi64ELi64ELi8ELi4ELi2ELi2ELb1ELb0EN7cutlass6half_tE19Flash_kernel_traitsILi128ELi64ELi64ELi8ES3_EELb0ELb0ELb1ELb1ELb0ELb0ELb1EEEvNS_16Flash_bwd_paramsE --------------------------
	.section	.nv.shared._ZN5flash44flash_bwd_dq_dk_dv_loop_seqk_parallel_kernelI23Flash_bwd_kernel_traitsILi128ELi64ELi64ELi8ELi4ELi2ELi2ELb1ELb0EN7cutlass6half_tE19Flash_kernel_traitsILi128ELi64ELi64ELi8ES3_EELb0ELb0ELb1ELb1ELb0ELb0ELb1EEEvNS_16Flash_bwd_paramsE,"aw",@nobits
	.sectionflags	@""
	.align	16
	.zero		1024


//--------------------- .nv.shared._ZN5flash25flash_bwd_dot_do_o_kernelILb0E23Flash_bwd_kernel_traitsILi128ELi64ELi64ELi8ELi4ELi2ELi2ELb1ELb0EN7cutlass6half_tE19Flash_kernel_traitsILi128ELi64ELi64ELi8ES3_EEEEvNS_16Flash_bwd_paramsE --------------------------
	.section	.nv.shared._ZN5flash25flash_bwd_dot_do_o_kernelILb0E23Flash_bwd_kernel_traitsILi128ELi64ELi64ELi8ELi4ELi2ELi2ELb1ELb0EN7cutlass6half_tE19Flash_kernel_traitsILi128ELi64ELi64ELi8ES3_EEEEvNS_16Flash_bwd_paramsE,"aw",@nobits
	.sectionflags	@""
	.align	16
	.zero		1024


//--------------------- .nv.shared._ZN5flash25flash_bwd_dot_do_o_kernelILb1E23Flash_bwd_kernel_traitsILi128ELi64ELi64ELi8ELi4ELi2ELi2ELb1ELb0EN7cutlass6half_tE19Flash_kernel_traitsILi128ELi64ELi64ELi8ES3_EEEEvNS_16Flash_bwd_paramsE --------------------------
	.section	.nv.shared._ZN5flash25flash_bwd_dot_do_o_kernelILb1E23Flash_bwd_kernel_traitsILi128ELi64ELi64ELi8ELi4ELi2ELi2ELb1ELb0EN7cutlass6half_tE19Flash_kernel_traitsILi128ELi64ELi64ELi8ES3_EEEEvNS_16Flash_bwd_paramsE,"aw",@nobits
	.sectionflags	@""
	.align	16
	.zero		1024


//--------------------- .nv.shared._ZN5flash27flash_bwd_convert_dq_kernelI23Flash_bwd_kernel_traitsILi128ELi64ELi128ELi8ELi2ELi4ELi2ELb0ELb0EN7cutlass6half_tE19Flash_kernel_traitsILi128ELi64ELi128ELi8ES3_EEEEvNS_16Flash_bwd_paramsEi --------------------------
	.section	.nv.shared._ZN5flash27flash_bwd_convert_dq_kernelI23Flash_bwd_kernel_traitsILi128ELi64ELi128ELi8ELi2ELi4ELi2ELb0ELb0EN7cutlass6half_tE19Flash_kernel_traitsILi128ELi64ELi128ELi8ES3_EEEEvNS_16Flash_bwd_paramsEi,"aw",@nobits
	.sectionflags	@""
	.align	16
	.zero		1024


//--------------------- .nv.shared._ZN5flash44flash_bwd_dq_dk_dv_loop_seqk_parallel_kernelI23Flash_bwd_kernel_traitsILi128ELi64ELi128ELi8ELi2ELi4ELi2ELb0ELb0EN7cutlass6half_tE19Flash_kernel_traitsILi128ELi64ELi128ELi8ES3_EELb1ELb0ELb0ELb0ELb0ELb1ELb0EEEvNS_16Flash_bwd_paramsE --------------------------
	.section	.nv.shared._ZN5flash44flash_bwd_dq_dk_dv_loop_seqk_parallel_kernelI23Flash_bwd_kernel_traitsILi128ELi64ELi128ELi8ELi2ELi4ELi2ELb0ELb0EN7cutlass6half_tE19Flash_kernel_traitsILi128ELi64ELi128ELi8ES3_EELb1ELb0ELb0ELb0ELb0ELb1ELb0EEEvNS_16Flash_bwd_paramsE,"aw",@nobits
	.sectionflags	@""
	.align	16
	.zero		1024


//--------------------- .nv.shared._ZN5flash44flash_bwd_dq_dk_dv_loop_seqk_parallel_kernelI23Flash_bwd_kernel_traitsILi128ELi64ELi128ELi8ELi2ELi4ELi2ELb0ELb0EN7cutlass6half_tE19Flash_kernel_traitsILi128ELi64ELi128ELi8ES3_EELb0ELb0ELb0ELb0ELb0ELb1ELb1EEEvNS_16Flash_bwd_paramsE --------------------------
	.section	.nv.shared._ZN5flash44flash_bwd_dq_dk_dv_loop_seqk_parallel_kernelI23Flash_bwd_kernel_traitsILi128ELi64ELi128ELi8ELi2ELi4ELi2ELb0ELb0EN7cutlass6half_tE19Flash_kernel_traitsILi128ELi64ELi128ELi8ES3_EELb0ELb0ELb0ELb0ELb0ELb1ELb1EEEvNS_16Flash_bwd_paramsE,"aw",@nobits
	.sectionflags	@""
	.align	16
	.zero		1024


//--------------------- .nv.shared._ZN5flash44flash_bwd_dq_dk_dv_loop_seqk_parallel_kernelI23Flash_bwd_kernel_traitsILi128ELi64ELi128ELi8ELi2ELi4ELi2ELb0ELb0EN7cutlass6half_tE19Flash_kernel_traitsILi128ELi64ELi128ELi8ES3_EELb1ELb0ELb0ELb0ELb0ELb0ELb0EEEvNS_16Flash_bwd_paramsE --------------------------
	.section	.nv.shared._ZN5flash44flash_bwd_dq_dk_dv_loop_seqk_parallel_kernelI23Flash_bwd_kernel_traitsILi128ELi64ELi128ELi8ELi2ELi4ELi2ELb0ELb0EN7cutlass6half_tE19Flash_kernel_traitsILi128ELi64ELi128ELi8ES3_EELb1ELb0ELb0ELb0ELb0ELb0ELb0EEEvNS_16Flash_bwd_paramsE,"aw",@nobits
	.sectionflags	@""
	.align	16
	.zero		1024


//--------------------- .nv.shared._ZN5flash44flash_bwd_dq_dk_dv_loop_seqk_parallel_kernelI23Flash_bwd_kernel_traitsILi128ELi64ELi128ELi8ELi2ELi4ELi2ELb0ELb0EN7cutlass6half_tE19Flash_kernel_traitsILi128ELi64ELi128ELi8ES3_EELb0ELb0ELb0ELb0ELb0ELb0ELb1EEEvNS_16Flash_bwd_paramsE --------------------------
	.section	.nv.shared._ZN5flash44flash_bwd_dq_dk_dv_loop_seqk_parallel_kernelI23Flash_bwd_kernel_traitsILi128ELi64ELi128ELi8ELi2ELi4ELi2ELb0ELb0EN7cutlass6half_tE19Flash_kernel_traitsILi128ELi64ELi128ELi8ES3_EELb0ELb0ELb0ELb0ELb0ELb0ELb1EEEvNS_16Flash_bwd_paramsE,"aw",@nobits
	.sectionflags	@""
	.align	16
	.zero		1024


//--------------------- .nv.shared._ZN5flash44flash_bwd_dq_dk_dv_loop_seqk_parallel_kernelI23Flash_bwd_kernel_traitsILi128ELi64ELi128ELi8ELi2ELi4ELi2ELb0ELb0EN7cutlass6half_tE19Flash_kernel_traitsILi128ELi64ELi128ELi8ES3_EELb1ELb0ELb1ELb0ELb0ELb0ELb0EEEvNS_16Flash_bwd_paramsE --------------------------
	.section	.nv.shared._ZN5flash44flash_bwd_dq_dk_dv_loop_seqk_parallel_kernelI23Flash_bwd_kernel_traitsILi128ELi64ELi128ELi8ELi2ELi4ELi2ELb0ELb0EN7cutlass6half_tE19Flash_kernel_traitsILi128ELi64ELi128ELi8ES3_EELb1ELb0ELb1ELb0ELb0ELb0ELb0EEEvNS_16Flash_bwd_paramsE,"aw",@nobits
	.sectionflags	@""
	.align	16
	.zero		1024


//--------------------- .nv.shared._ZN5flash44flash_bwd_dq_dk_dv_loop_seqk_parallel_kernelI23Flash_bwd_kernel_traitsILi128ELi64ELi128ELi8ELi2ELi4ELi2ELb0ELb0EN7cutlass6half_tE19Flash_kernel_traitsILi128ELi64ELi128ELi8ES3_EELb0ELb0ELb1ELb0ELb0ELb0ELb1EEEvNS_16Flash_bwd_paramsE --------------------------
	.section	.nv.shared._ZN5flash44flash_bwd_dq_dk_dv_loop_seqk_parallel_kernelI23Flash_bwd_kernel_traitsILi128ELi64ELi128ELi8ELi2ELi4ELi2ELb0ELb0EN7cutlass6half_tE19Flash_kernel_traitsILi128ELi64ELi128ELi8ES3_EELb0ELb0ELb1ELb0ELb0ELb0ELb1EEEvNS_16Flash_bwd_paramsE,"aw",@nobits
	.sectionflags	@""
	.align	16
	.zero		1024


//--------------------- .nv.shared._ZN5flash44flash_bwd_dq_dk_dv_loop_seqk_parallel_kernelI23Flash_bwd_kernel_traitsILi128ELi64ELi128ELi8ELi2ELi4ELi2ELb0ELb0EN7cutlass6half_tE19Flash_kernel_traitsILi128ELi64ELi128ELi8ES3_EELb1ELb0ELb0ELb0ELb1ELb1ELb0EEEvNS_16Flash_bwd_paramsE --------------------------
	.section	.nv.shared._ZN5flash44flash_bwd_dq_dk_dv_loop_seqk_parallel_kernelI23Flash_bwd_kernel_traitsILi128ELi64ELi128ELi8ELi2ELi4ELi2ELb0ELb0EN7cutlass6half_tE19Flash_kernel_traitsILi128ELi64ELi128ELi8ES3_EELb1ELb0ELb0ELb0ELb1ELb1ELb0EEEvNS_16Flash_bwd_paramsE,"aw",@nobits
	.sectionflags	@""
	.align	16
	.zero		1024


//--------------------- .nv.shared._ZN5flash44flash_bwd_dq_dk_dv_loop_seqk_parallel_kernelI23Flash_bwd_kernel_traitsILi128ELi64ELi128ELi8ELi2ELi4ELi2ELb0ELb0EN7cutlass6half_tE19Flash_kernel_traitsILi128ELi64ELi128ELi8ES3_EELb0ELb0ELb0ELb0ELb1ELb1ELb1EEEvNS_16Flash_bwd_paramsE --------------------------
	.section	.nv.shared._ZN5flash44flash_bwd_dq_dk_dv_loop_seqk_parallel_kernelI23Flash_bwd_kernel_traitsILi128ELi64ELi128ELi8ELi2ELi4ELi2ELb0ELb0EN7cutlass6half_tE19Flash_kernel_traitsILi128ELi64ELi128ELi8ES3_EELb0ELb0ELb0ELb0ELb1ELb1ELb1EEEvNS_16Flash_bwd_paramsE,"aw",@nobits
	.sectionflags	@""
	.align	16
	.zero		1024


//--------------------- .nv.shared._ZN5flash44flash_bwd_dq_dk_dv_loop_seqk_parallel_kernelI23Flash_bwd_kernel_traitsILi128ELi64ELi128ELi8ELi2ELi4ELi2ELb0ELb0EN7cutlass6half_tE19Flash_kernel_traitsILi128ELi64ELi128ELi8ES3_EELb1ELb0ELb0ELb1ELb0ELb0ELb0EEEvNS_16Flash_bwd_paramsE --------------------------
	.section	.nv.shared._ZN5flash44flash_bwd_dq_dk_dv_loop_seqk_parallel_kernelI23Flash_bwd_kernel_traitsILi128ELi64ELi128ELi8ELi2ELi4ELi2ELb0ELb0EN7cutlass6half_tE19Flash_kernel_traitsILi128ELi64ELi128ELi8ES3_EELb1ELb0ELb0ELb1ELb0ELb0ELb0EEEvNS_16Flash_bwd_paramsE,"aw",@nobits
	.sectionflags	@""
	.align	16
	.zero		1024


//--------------------- .nv.shared._ZN5flash44flash_bwd_dq_dk_dv_loop_seqk_parallel_kernelI23Flash_bwd_kernel_traitsILi128ELi64ELi128ELi8ELi2ELi4ELi2ELb0ELb0EN7cutlass6half_tE19Flash_kernel_traitsILi128ELi64ELi128ELi8ES3_EELb0ELb0ELb0ELb1ELb0ELb0ELb1EEEvNS_16Flash_bwd_paramsE --------------------------
	.section	.nv.shared._ZN5flash44flash_bwd_dq_dk_dv_loop_seqk_parallel_kernelI23Flash_bwd_kernel_traitsILi128ELi64ELi128ELi8ELi2ELi4ELi2ELb0ELb0EN7cutlass6half_tE19Flash_kernel_traitsILi128ELi64ELi128ELi8ES3_EELb0ELb0ELb0ELb1ELb0ELb0ELb1EEEvNS_16Flash_bwd_paramsE,"aw",@nobits
	.sectionflags	@""
	.align	16
	.zero		1024


//--------------------- .nv.shared._ZN5flash44flash_bwd_dq_dk_dv_loop_seqk_parallel_kernelI23Flash_bwd_kernel_traitsILi128ELi64ELi128ELi8ELi2ELi4ELi2ELb0ELb0EN7cutlass6half_tE19Flash_kernel_traitsILi128ELi64ELi128ELi8ES3_EELb1ELb0ELb1ELb0ELb0ELb1ELb0EEEvNS_16Flash_bwd_paramsE --------------------------
	.section	.nv.shared._ZN5flash44flash_bwd_dq_dk_dv_loop_seqk_parallel_kernelI23Flash_bwd_kernel_traitsILi128ELi64ELi128ELi8ELi2ELi4ELi2ELb0ELb0EN7cutlass6half_tE19Flash_kernel_traitsILi128ELi64ELi128ELi8ES3_EELb1ELb0ELb1ELb0ELb0ELb1ELb0EEEvNS_16Flash_bwd_paramsE,"aw",@nobits
	.sectionflags	@""
	.align	16
	.zero		1024


//--------------------- .nv.shared._ZN5flash44flash_bwd_dq_dk_dv_loop_seqk_parallel_kernelI23Flash_bwd_kernel_traitsILi128ELi64ELi128ELi8ELi2ELi4ELi2ELb0ELb0EN7cutlass6half_tE19Flash_kernel_traitsILi128ELi64ELi128ELi8ES3_EELb0ELb0ELb1ELb0ELb0ELb1ELb1EEEvNS_16Flash_bwd_paramsE --------------------------
	.section	.nv.shared._ZN5flash44flash_bwd_dq_dk_dv_loop_seqk_parallel_kernelI23Flash_bwd_kernel_traitsILi128ELi64ELi128ELi8ELi2ELi4ELi2ELb0ELb0EN7cutlass6half_tE19Flash_kernel_traitsILi128ELi64ELi128ELi8ES3_EELb0ELb0ELb1ELb0ELb0ELb1ELb1EEEvNS_16Flash_bwd_paramsE,"aw",@nobits
	.sectionflags	@""
	.align	16
	.zero		1024


//--------------------- .nv.shared._ZN5flash44flash_bwd_dq_dk_dv_loop_seqk_parallel_kernelI23Flash_bwd_kernel_traitsILi128ELi64ELi128ELi8ELi2ELi4ELi2ELb0ELb0EN7cutlass6half_tE19Flash_kernel_traitsILi128ELi64ELi128ELi8ES3_EELb1ELb0ELb1ELb1ELb0ELb0ELb0EEEvNS_16Flash_bwd_paramsE --------------------------
	.section	.nv.shared._ZN5flash44flash_bwd_dq_dk_dv_loop_seqk_parallel_kernelI23Flash_bwd_kernel_traitsILi128ELi64ELi128ELi8ELi2ELi4ELi2ELb0ELb0EN7cutlass6half_tE19Flash_kernel_traitsILi128ELi64ELi128ELi8ES3_EELb1ELb0ELb1ELb1ELb0ELb0ELb0EEEvNS_16Flash_bwd_paramsE,"aw",@nobits
	.sectionflags	@""
	.align	16
	.zero		1024


//--------------------- .nv.shared._ZN5flash44flash_bwd_dq_dk_dv_loop_seqk_parallel_kernelI23Flash_bwd_kernel_traitsILi128ELi64ELi128ELi8ELi2ELi4ELi2ELb0ELb0EN7cutlass6half_tE19Flash_kernel_traitsILi128ELi64ELi128ELi8ES3_EELb0ELb0ELb1ELb1ELb0ELb0ELb1EEEvNS_16Flash_bwd_paramsE --------------------------
	.section	.nv.shared._ZN5flash44flash_bwd_dq_dk_dv_loop_seqk_parallel_kernelI23Flash_bwd_kernel_traitsILi128ELi64ELi128ELi8ELi2ELi4ELi2ELb0ELb0EN7cutlass6half_tE19Flash_kernel_traitsILi128ELi64ELi128ELi8ES3_EELb0ELb0ELb1ELb1ELb0ELb0ELb1EEEvNS_16Flash_bwd_paramsE,"aw",@nobits
	.sectionflags	@""
	.align	16
	.zero		1024


//--------------------- .nv.shared._ZN5flash25flash_bwd_dot_do_o_kernelILb0E23Flash_bwd_kernel_traitsILi128ELi64ELi128ELi8ELi2ELi4ELi2ELb0ELb0EN7cutlass6half_tE19Flash_kernel_traitsILi128ELi64ELi128ELi8ES3_EEEEvNS_16Flash_bwd_paramsE --------------------------
	.section	.nv.shared._ZN5flash25flash_bwd_dot_do_o_kernelILb0E23Flash_bwd_kernel_traitsILi128ELi64ELi128ELi8ELi2ELi4ELi2ELb0ELb0EN7cutlass6half_tE19Flash_kernel_traitsILi128ELi64ELi128ELi8ES3_EEEEvNS_16Flash_bwd_paramsE,"aw",@nobits
	.sectionflags	@""
	.align	16
	.zero		1024


//--------------------- .nv.shared._ZN5flash25flash_bwd_dot_do_o_kernelILb1E23Flash_bwd_kernel_traitsILi128ELi64ELi128ELi8ELi2ELi4ELi2ELb0ELb0EN7cutlass6half_tE19Flash_kernel_traitsILi128ELi64ELi128ELi8ES3_EEEEvNS_16Flash_bwd_paramsE --------------------------
	.section	.nv.shared._ZN5flash25flash_bwd_dot_do_o_kernelILb1E23Flash_bwd_kernel_traitsILi128ELi64ELi128ELi8ELi2ELi4ELi2ELb0ELb0EN7cutlass6half_tE19Flash_kernel_traitsILi128ELi64ELi128ELi8ES3_EEEEvNS_16Flash_bwd_paramsE,"aw",@nobits
	.sectionflags	@""
	.align	16
	.zero		1024


//--------------------- .nv.constant0._ZN5flash44flash_bwd_dq_dk_dv_loop_seqk_parallel_kernelI23Flash_bwd_kernel_traitsILi128ELi64ELi64ELi8ELi4ELi2ELi2ELb1ELb0EN7cutlass6half_tE19Flash_kernel_traitsILi128ELi64ELi64ELi8ES3_EELb0ELb0ELb0ELb0ELb0ELb1ELb0EEEvNS_16Flash_bwd_paramsE --------------------------
	.section	.nv.constant0._ZN5flash44flash_bwd_dq_dk_dv_loop_seqk_parallel_kernelI23Flash_bwd_kernel_traitsILi128ELi64ELi64ELi8ELi4ELi2ELi2ELb1ELb0EN7cutlass6half_tE19Flash_kernel_traitsILi128ELi64ELi64ELi8ES3_EELb0ELb0ELb0ELb0ELb0ELb1ELb0EEEvNS_16Flash_bwd_paramsE,"a",@progbits
	.sectionflags	@""
	.align	4
.nv.constant0._ZN5flash44flash_bwd_dq_dk_dv_loop_seqk_parallel_kernelI23Flash_bwd_kernel_traitsILi128ELi64ELi64ELi8ELi4ELi2ELi2ELb1ELb0EN7cutlass6half_tE19Flash_kernel_traitsILi128ELi64ELi64ELi8ES3_EELb0ELb0ELb0ELb0ELb0ELb1ELb0EEEvNS_16Flash_bwd_paramsE:
	.zero		1168


//--------------------- .nv.constant0._ZN5flash44flash_bwd_dq_dk_dv_loop_seqk_parallel_kernelI23Flash_bwd_kernel_traitsILi128ELi64ELi64ELi8ELi4ELi2ELi2ELb1ELb0EN7cutlass6half_tE19Flash_kernel_traitsILi128ELi64ELi64ELi8ES3_EELb0ELb0ELb0ELb0ELb0ELb0ELb0EEEvNS_16Flash_bwd_paramsE --------------------------
	.section	.nv.constant0._ZN5flash44flash_bwd_dq_dk_dv_loop_seqk_parallel_kernelI23Flash_bwd_kernel_traitsILi128ELi64ELi64ELi8ELi4ELi2ELi2ELb1ELb0EN7cutlass6half_tE19Flash_kernel_traitsILi128ELi64ELi64ELi8ES3_EELb0ELb0ELb0ELb0ELb0ELb0ELb0EEEvNS_16Flash_bwd_paramsE,"a",@progbits
	.sectionflags	@""
	.align	4
.nv.constant0._ZN5flash44flash_bwd_dq_dk_dv_loop_seqk_parallel_kernelI23Flash_bwd_kernel_traitsILi128ELi64ELi64ELi8ELi4ELi2ELi2ELb1ELb0EN7cutlass6half_tE19Flash_kernel_traitsILi128ELi64ELi64ELi8ES3_EELb0ELb0ELb0ELb0ELb0ELb0ELb0EEEvNS_16Flash_bwd_paramsE:
	.zero		1168


//--------------------- .nv.constant0._ZN5flash44flash_bwd_dq_dk_dv_loop_seqk_parallel_kernelI23Flash_bwd_kernel_traitsILi128ELi64ELi64ELi8ELi4ELi2ELi2ELb1ELb0EN7cutlass6half_tE19Flash_kernel_traitsILi128ELi64ELi64ELi8ES3_EELb0ELb0ELb1ELb0ELb0ELb0ELb0EEEvNS_16Flash_bwd_paramsE --------------------------
	.section	.nv.constant0._ZN5flash44flash_bwd_dq_dk_dv_loop_seqk_parallel_kernelI23Flash_bwd_kernel_traitsILi128ELi64ELi64ELi8ELi4ELi2ELi2ELb1ELb0EN7cutlass6half_tE19Flash_kernel_traitsILi128ELi64ELi64ELi8ES3_EELb0ELb0ELb1ELb0ELb0ELb0ELb0EEEvNS_16Flash_bwd_paramsE,"a",@progbits
	.sectionflags	@""
	.align	4
.nv.constant0._ZN5flash44flash_bwd_dq_dk_dv_loop_seqk_parallel_kernelI23Flash_bwd_kernel_traitsILi128ELi64ELi64ELi8ELi4ELi2ELi2ELb1ELb0EN7cutlass6half_tE19Flash_kernel_traitsILi128ELi64ELi64ELi8ES3_EELb0ELb0ELb1ELb0ELb0ELb0ELb0EEEvNS_16Flash_bwd_paramsE:
	.zero		1168


//--------------------- .nv.constant0._ZN5flash44flash_bwd_dq_dk_dv_loop_seqk_parallel_kernelI23Flash_bwd_kernel_traitsILi128ELi64ELi64ELi8ELi4ELi2ELi2ELb1ELb0EN7cutlass6half_tE19Flash_kernel_traitsILi128ELi64ELi64ELi8ES3_EELb0ELb0ELb0ELb0ELb1ELb1ELb0EEEvNS_16Flash_bwd_paramsE --------------------------
	.section	.nv.constant0._ZN5flash44flash_bwd_dq_dk_dv_loop_seqk_parallel_kernelI23Flash_bwd_kernel_traitsILi128ELi64ELi64ELi8ELi4ELi2ELi2ELb1ELb0EN7cutlass6half_tE19Flash_kernel_traitsILi128ELi64ELi64ELi8ES3_EELb0ELb0ELb0ELb0ELb1ELb1ELb0EEEvNS_16Flash_bwd_paramsE,"a",@progbits
	.sectionflags	@""
	.align	4
.nv.constant0._ZN5flash44flash_bwd_dq_dk_dv_loop_seqk_parallel_kernelI23Flash_bwd_kernel_traitsILi128ELi64ELi64ELi8ELi4ELi2ELi2ELb1ELb0EN7cutlass6half_tE19Flash_kernel_traitsILi128ELi64ELi64ELi8ES3_EELb0ELb0ELb0ELb0ELb1ELb1ELb0EEEvNS_16Flash_bwd_paramsE:
	.zero		1168


//--------------------- .nv.constant0._ZN5flash44flash_bwd_dq_dk_dv_loop_seqk_parallel_kernelI23Flash_bwd_kernel_traitsILi128ELi64ELi64ELi8ELi4ELi2ELi2ELb1ELb0EN7cutlass6half_tE19Flash_kernel_traitsILi128ELi64ELi64ELi8ES3_EELb0ELb0ELb0ELb1ELb0ELb0ELb0EEEvNS_16Flash_bwd_paramsE --------------------------
	.section	.nv.constant0._ZN5flash44flash_bwd_dq_dk_dv_loop_seqk_parallel_kernelI23Flash_bwd_kernel_traitsILi128ELi64ELi64ELi8ELi4ELi2ELi2ELb1ELb0EN7cutlass6half_tE19Flash_kernel_traitsILi128ELi64ELi64ELi8ES3_EELb0ELb0ELb0ELb1ELb0ELb0ELb0EEEvNS_16Flash_bwd_paramsE,"a",@progbits
	.sectionflags	@""
	.align	4
.nv.constant0._ZN5flash44flash_bwd_dq_dk_dv_loop_seqk_parallel_kernelI23Flash_bwd_kernel_traitsILi128ELi64ELi64ELi8ELi4ELi2ELi2ELb1ELb0EN7cutlass6half_tE19Flash_kernel_traitsILi128ELi64ELi64ELi8ES3_EELb0ELb0ELb0ELb1ELb0ELb0ELb0EEEvNS_16Flash_bwd_paramsE:
	.zero		1168


//--------------------- .nv.constant0._ZN5flash44flash_bwd_dq_dk_dv_loop_seqk_parallel_kernelI23Flash_bwd_kernel_traitsILi128ELi64ELi64ELi8ELi4ELi2ELi2ELb1ELb0EN7cutlass6half_tE19Flash_kernel_traitsILi128ELi64ELi64ELi8ES3_EELb0ELb0ELb1ELb0ELb0ELb1ELb0EEEvNS_16Flash_bwd_paramsE --------------------------
	.section	.nv.constant0._ZN5flash44flash_bwd_dq_dk_dv_loop_seqk_parallel_kernelI23Flash_bwd_kernel_traitsILi128ELi64ELi64ELi8ELi4ELi2ELi2ELb1ELb0EN7cutlass6half_tE19Flash_kernel_traitsILi128ELi64ELi64ELi8ES3_EELb0ELb0ELb1ELb0ELb0ELb1ELb0EEEvNS_16Flash_bwd_paramsE,"a",@progbits
	.sectionflags	@""
	.align	4
.nv.constant0._ZN5flash44flash_bwd_dq_dk_dv_loop_seqk_parallel_kernelI23Flash_bwd_kernel_traitsILi128ELi64ELi64ELi8ELi4ELi2ELi2ELb1ELb0EN7cutlass6half_tE19Flash_kernel_traitsILi128ELi64ELi64ELi8ES3_EELb0ELb0ELb1ELb0ELb0ELb1ELb0EEEvNS_16Flash_bwd_paramsE:
	.zero		1168


//--------------------- .nv.constant0._ZN5flash44flash_bwd_dq_dk_dv_loop_seqk_parallel_kernelI23Flash_bwd_kernel_traitsILi128ELi64ELi64ELi8ELi4ELi2ELi2ELb1ELb0EN7cutlass6half_tE19Flash_kernel_traitsILi128ELi64ELi64ELi8ES3_EELb0ELb0ELb1ELb1ELb0ELb0ELb0EEEvNS_16Flash_bwd_paramsE --------------------------
	.section	.nv.constant0._ZN5flash44flash_bwd_dq_dk_dv_loop_seqk_parallel_kernelI23Flash_bwd_kernel_traitsILi128ELi64ELi64ELi8ELi4ELi2ELi2ELb1ELb0EN7cutlass6half_tE19Flash_kernel_traitsILi128ELi64ELi64ELi8ES3_EELb0ELb0ELb1ELb1ELb0ELb0ELb0EEEvNS_16Flash_bwd_paramsE,"a",@progbits
	.sectionflags	@""
	.align	4
.nv.constant0._ZN5flash44flash_bwd_dq_dk_dv_loop_seqk_parallel_kernelI23Flash_bwd_kernel_traitsILi128ELi64ELi64ELi8ELi4ELi2ELi2ELb1ELb0EN7cutlass6half_tE19Flash_kernel_traitsILi128ELi64ELi64ELi8ES3_EELb0ELb0ELb1ELb1ELb0ELb0ELb0EEEvNS_16Flash_bwd_paramsE:
	.zero		1168


//--------------------- .nv.constant0._ZN5flash44flash_bwd_dq_dk_dv_loop_seqk_parallel_kernelI23Flash_bwd_kernel_traitsILi128ELi64ELi128ELi8ELi2ELi4ELi2ELb0ELb0EN7cutlass6half_tE19Flash_kernel_traitsILi128ELi64ELi128ELi8ES3_EELb0ELb0ELb0ELb0ELb0ELb1ELb0EEEvNS_16Flash_bwd_paramsE --------------------------
	.section	.nv.constant0._ZN5flash44flash_bwd_dq_dk_dv_loop_seqk_parallel_kernelI23Flash_bwd_kernel_traitsILi128ELi64ELi128ELi8ELi2ELi4ELi2ELb0ELb0EN7cutlass6half_tE19Flash_kernel_traitsILi128ELi64ELi128ELi8ES3_EELb0ELb0ELb0ELb0ELb0ELb1ELb0EEEvNS_16Flash_bwd_paramsE,"a",@progbits
	.sectionflags	@""
	.align	4
.nv.constant0._ZN5flash44flash_bwd_dq_dk_dv_loop_seqk_parallel_kernelI23Flash_bwd_kernel_traitsILi128ELi64ELi128ELi8ELi2ELi4ELi2ELb0ELb0EN7cutlass6half_tE19Flash_kernel_traitsILi128ELi64ELi128ELi8ES3_EELb0ELb0ELb0ELb0ELb0ELb1ELb0EEEvNS_16Flash_bwd_paramsE:
	.zero		1168


//--------------------- .nv.constant0._ZN5flash44flash_bwd_dq_dk_dv_loop_seqk_parallel_kernelI23Flash_bwd_kernel_traitsILi128ELi64ELi128ELi8ELi2ELi4ELi2ELb0ELb0EN7cutlass6half_tE19Flash_kernel_traitsILi128ELi64ELi128ELi8ES3_EELb0ELb0ELb0ELb0ELb0ELb0ELb0EEEvNS_16Flash_bwd_paramsE --------------------------
	.section	.nv.constant0._ZN5flash44flash_bwd_dq_dk_dv_loop_seqk_parallel_kernelI23Flash_bwd_kernel_traitsILi128ELi64ELi128ELi8ELi2ELi4ELi2ELb0ELb0EN7cutlass6half_tE19Flash_kernel_traitsILi128ELi64ELi128ELi8ES3_EELb0ELb0ELb0ELb0ELb0ELb0ELb0EEEvNS_16Flash_bwd_paramsE,"a",@progbits
	.sectionflags	@""
	.align	4
.nv.constant0._ZN5flash44flash_bwd_dq_dk_dv_loop_seqk_parallel_kernelI23Flash_bwd_kernel_traitsILi128ELi64ELi128ELi8ELi2ELi4ELi2ELb0ELb0EN7cutlass6half_tE19Flash_kernel_traitsILi128ELi64ELi128ELi8ES3_EELb0ELb0ELb0ELb0ELb0ELb0ELb0EEEvNS_16Flash_bwd_paramsE:
	.zero		1168


//--------------------- .nv.constant0._ZN5flash44flash_bwd_dq_dk_dv_loop_seqk_parallel_kernelI23Flash_bwd_kernel_traitsILi128ELi64ELi128ELi8ELi2ELi4ELi2ELb0ELb0EN7cutlass6half_tE19Flash_kernel_traitsILi128ELi64ELi128ELi8ES3_EELb0ELb0ELb1ELb0ELb0ELb0ELb0EEEvNS_16Flash_bwd_paramsE --------------------------
	.section	.nv.constant0._ZN5flash44flash_bwd_dq_dk_dv_loop_seqk_parallel_kernelI23Flash_bwd_kernel_traitsILi128ELi64ELi128ELi8ELi2ELi4ELi2ELb0ELb0EN7cutlass6half_tE19Flash_kernel_traitsILi128ELi64ELi128ELi8ES3_EELb0ELb0ELb1ELb0ELb0ELb0ELb0EEEvNS_16Flash_bwd_paramsE,"a",@progbits
	.sectionflags	@""
	.align	4
.nv.constant0._ZN5flash44flash_bwd_dq_dk_dv_loop_seqk_parallel_kernelI23Flash_bwd_kernel_traitsILi128ELi64ELi128ELi8ELi2ELi4ELi2ELb0ELb0EN7cutlass6half_tE19Flash_kernel_traitsILi128ELi64ELi128ELi8ES3_EELb0ELb0ELb1ELb0ELb0ELb0ELb0EEEvNS_16Flash_bwd_paramsE:
	.zero		1168


//--------------------- .nv.constant0._ZN5flash44flash_bwd_dq_dk_dv_loop_seqk_parallel_kernelI23Flash_bwd_kernel_traitsILi128ELi64ELi128ELi8ELi2ELi4ELi2ELb0ELb0EN7cutlass6half_tE19Flash_kernel_traitsILi128ELi64ELi128ELi8ES3_EELb0ELb0ELb0ELb0ELb1ELb1ELb0EEEvNS_16Flash_bwd_paramsE --------------------------
	.section	.nv.constant0._ZN5flash44flash_bwd_dq_dk_dv_loop_seqk_parallel_kernelI23Flash_bwd_kernel_traitsILi128ELi64ELi128ELi8ELi2ELi4ELi2ELb0ELb0EN7cutlass6half_tE19Flash_kernel_traitsILi128ELi64ELi128ELi8ES3_EELb0ELb0ELb0ELb0ELb1ELb1ELb0EEEvNS_16Flash_bwd_paramsE,"a",@progbits
	.sectionflags	@""
	.align	4
.nv.constant0._ZN5flash44flash_bwd_dq_dk_dv_loop_seqk_parallel_kernelI23Flash_bwd_kernel_traitsILi128ELi64ELi128ELi8ELi2ELi4ELi2ELb0ELb0EN7cutlass6half_tE19Flash_kernel_traitsILi128ELi64ELi128ELi8ES3_EELb0ELb0ELb0ELb0ELb1ELb1ELb0EEEvNS_16Flash_bwd_paramsE:
	.zero		1168


//--------------------- .nv.constant0._ZN5flash44flash_bwd_dq_dk_dv_loop_seqk_parallel_kernelI23Flash_bwd_kernel_traitsILi128ELi64ELi128ELi8ELi2ELi4ELi2ELb0ELb0EN7cutlass6half_tE19Flash_kernel_traitsILi128ELi64ELi128ELi8ES3_EELb0ELb0ELb0ELb1ELb0ELb0ELb0EEEvNS_16Flash_bwd_paramsE --------------------------
	.section	.nv.constant0._ZN5flash44flash_bwd_dq_dk_dv_loop_seqk_parallel_kernelI23Flash_bwd_kernel_traitsILi128ELi64ELi128ELi8ELi2ELi4ELi2ELb0ELb0EN7cutlass6half_tE19Flash_kernel_traitsILi128ELi64ELi128ELi8ES3_EELb0ELb0ELb0ELb1ELb0ELb0ELb0EEEvNS_16Flash_bwd_paramsE,"a",@progbits
	.sectionflags	@""
	.align	4
.nv.constant0._ZN5flash44flash_bwd_dq_dk_dv_loop_seqk_parallel_kernelI23Flash_bwd_kernel_traitsILi128ELi64ELi128ELi8ELi2ELi4ELi2ELb0ELb0EN7cutlass6half_tE19Flash_kernel_traitsILi128ELi64ELi128ELi8ES3_EELb0ELb0ELb0ELb1ELb0ELb0ELb0EEEvNS_16Flash_bwd_paramsE:
	.zero		1168


//--------------------- .nv.constant0._ZN5flash44flash_bwd_dq_dk_dv_loop_seqk_parallel_kernelI23Flash_bwd_kernel_traitsILi128ELi64ELi128ELi8ELi2ELi4ELi2ELb0ELb0EN7cutlass6half_tE19Flash_kernel_traitsILi128ELi64ELi128ELi8ES3_EELb0ELb0ELb1ELb0ELb0ELb1ELb0EEEvNS_16Flash_bwd_paramsE --------------------------
	.section	.nv.constant0._ZN5flash44flash_bwd_dq_dk_dv_loop_seqk_parallel_kernelI23Flash_bwd_kernel_traitsILi128ELi64ELi128ELi8ELi2ELi4ELi2ELb0ELb0EN7cutlass6half_tE19Flash_kernel_traitsILi128ELi64ELi128ELi8ES3_EELb0ELb0ELb1ELb0ELb0ELb1ELb0EEEvNS_16Flash_bwd_paramsE,"a",@progbits
	.sectionflags	@""
	.align	4
.nv.constant0._ZN5flash44flash_bwd_dq_dk_dv_loop_seqk_parallel_kernelI23Flash_bwd_kernel_traitsILi128ELi64ELi128ELi8ELi2ELi4ELi2ELb0ELb0EN7cutlass6half_tE19Flash_kernel_traitsILi128ELi64ELi128ELi8ES3_EELb0ELb0ELb1ELb0ELb0ELb1ELb0EEEvNS_16Flash_bwd_paramsE:
	.zero		1168


//--------------------- .nv.constant0._ZN5flash44flash_bwd_dq_dk_dv_loop_seqk_parallel_kernelI23Flash_bwd_kernel_traitsILi128ELi64ELi128ELi8ELi2ELi4ELi2ELb0ELb0EN7cutlass6half_tE19Flash_kernel_traitsILi128ELi64ELi128ELi8ES3_EELb0ELb0ELb1ELb1ELb0ELb0ELb0EEEvNS_16Flash_bwd_paramsE --------------------------
	.section	.nv.constant0._ZN5flash44flash_bwd_dq_dk_dv_loop_seqk_parallel_kernelI23Flash_bwd_kernel_traitsILi128ELi64ELi128ELi8ELi2ELi4ELi2ELb0ELb0EN7cutlass6half_tE19Flash_kernel_traitsILi128ELi64ELi128ELi8ES3_EELb0ELb0ELb1ELb1ELb0ELb0ELb0EEEvNS_16Flash_bwd_paramsE,"a",@progbits
	.sectionflags	@""
	.align	4
.nv.constant0._ZN5flash44flash_bwd_dq_dk_dv_loop_seqk_parallel_kernelI23Flash_bwd_kernel_traitsILi128ELi64ELi128ELi8ELi2ELi4ELi2ELb0ELb0EN7cutlass6half_tE19Flash_kernel_traitsILi128ELi64ELi128ELi8ES3_EELb0ELb0ELb1ELb1ELb0ELb0ELb0EEEvNS_16Flash_bwd_paramsE:
	.zero		1168


//--------------------- .nv.constant0._ZN5flash27flash_bwd_convert_dq_kernelI23Flash_bwd_kernel_traitsILi128ELi64ELi64ELi8ELi4ELi2ELi2ELb1ELb0EN7cutlass6half_tE19Flash_kernel_traitsILi128ELi64ELi64ELi8ES3_EEEEvNS_16Flash_bwd_paramsEi --------------------------
	.section	.nv.constant0._ZN5flash27flash_bwd_convert_dq_kernelI23Flash_bwd_kernel_traitsILi128ELi64ELi64ELi8ELi4ELi2ELi2ELb1ELb0EN7cutlass6half_tE19Flash_kernel_traitsILi128ELi64ELi64ELi8ES3_EEEEvNS_16Flash_bwd_paramsEi,"a",@progbits
	.sectionflags	@""
	.align	4
.nv.constant0._ZN5flash27flash_bwd_convert_dq_kernelI23Flash_bwd_kernel_traitsILi128ELi64ELi64ELi8ELi4ELi2ELi2ELb1ELb0EN7cutlass6half_tE19Flash_kernel_traitsILi128ELi64ELi64ELi8ES3_EEEEvNS_16Flash_bwd_paramsEi:
	.zero		1172


//--------------------- .nv.constant0._ZN5flash44flash_bwd_dq_dk_dv_loop_seqk_parallel_kernelI23Flash_bwd_kernel_traitsILi128ELi64ELi64ELi8ELi4ELi2ELi2ELb1ELb0EN7cutlass6half_tE19Flash_kernel_traitsILi128ELi64ELi64ELi8ES3_EELb1ELb0ELb0ELb0ELb0ELb1ELb0EEEvNS_16Flash_bwd_paramsE --------------------------
	.section	.nv.constant0._ZN5flash44flash_bwd_dq_dk_dv_loop_seqk_parallel_kernelI23Flash_bwd_kernel_traitsILi128ELi64ELi64ELi8ELi4ELi2ELi2ELb1ELb0EN7cutlass6half_tE19Flash_kernel_traitsILi128ELi64ELi64ELi8ES3_EELb1ELb0ELb0ELb0ELb0ELb1ELb0EEEvNS_16Flash_bwd_paramsE,"a",@progbits
	.sectionflags	@""
	.align	4
.nv.constant0._ZN5flash44flash_bwd_dq_dk_dv_loop_seqk_parallel_kernelI23Flash_bwd_kernel_traitsILi128ELi64ELi64ELi8ELi4ELi2ELi2ELb1ELb0EN7cutlass6half_tE19Flash_kernel_traitsILi128ELi64ELi64ELi8ES3_EELb1ELb0ELb0ELb0ELb0ELb1ELb0EEEvNS_16Flash_bwd_paramsE:
	.zero		1168


//--------------------- .nv.constant0._ZN5flash44flash_bwd_dq_dk_dv_loop_seqk_parallel_kernelI23Flash_bwd_kernel_traitsILi128ELi64ELi64ELi8ELi4ELi2ELi2ELb1ELb0EN7cutlass6half_tE19Flash_kernel_traitsILi128ELi64ELi64ELi8ES3_EELb0ELb0ELb0ELb0ELb0ELb1ELb1EEEvNS_16Flash_bwd_paramsE --------------------------
	.section	.nv.constant0._ZN5flash44flash_bwd_dq_dk_dv_loop_seqk_parallel_kernelI23Flash_bwd_kernel_traitsILi128ELi64ELi64ELi8ELi4ELi2ELi2ELb1ELb0EN7cutlass6half_tE19Flash_kernel_traitsILi128ELi64ELi64ELi8ES3_EELb0ELb0ELb0ELb0ELb0ELb1ELb1EEEvNS_16Flash_bwd_paramsE,"a",@progbits
	.sectionflags	@""
	.align	4
.nv.constant0._ZN5flash44flash_bwd_dq_dk_dv_loop_seqk_parallel_kernelI23Flash_bwd_kernel_traitsILi128ELi64ELi64ELi8ELi4ELi2ELi2ELb1ELb0EN7cutlass6half_tE19Flash_kernel_traitsILi128ELi64ELi64ELi8ES3_EELb0ELb0ELb0ELb0ELb0ELb1ELb1EEEvNS_16Flash_bwd_paramsE:
	.zero		1168


//--------------------- .nv.constant0._ZN5flash44flash_bwd_dq_dk_dv_loop_seqk_parallel_kernelI23Flash_bwd_kernel_traitsILi128ELi64ELi64ELi8ELi4ELi2ELi2ELb1ELb0EN7cutlass6half_tE19Flash_kernel_traitsILi128ELi64ELi64ELi8ES3_EELb1ELb0ELb0ELb0ELb0ELb0ELb0EEEvNS_16Flash_bwd_paramsE --------------------------
	.section	.nv.constant0._ZN5flash44flash_bwd_dq_dk_dv_loop_seqk_parallel_kernelI23Flash_bwd_kernel_traitsILi128ELi64ELi64ELi8ELi4ELi2ELi2ELb1ELb0EN7cutlass6half_tE19Flash_kernel_traitsILi128ELi64ELi64ELi8ES3_EELb1ELb0ELb0ELb0ELb0ELb0ELb0EEEvNS_16Flash_bwd_paramsE,"a",@progbits
	.sectionflags	@""
	.align	4
.nv.constant0._ZN5flash44flash_bwd_dq_dk_dv_loop_seqk_parallel_kernelI23Flash_bwd_kernel_traitsILi128ELi64ELi64ELi8ELi4ELi2ELi2ELb1ELb0EN7cutlass6half_tE19Flash_kernel_traitsILi128ELi64ELi64ELi8ES3_EELb1ELb0ELb0ELb0ELb0ELb0ELb0EEEvNS_16Flash_bwd_paramsE:
	.zero		1168


//--------------------- .nv.constant0._ZN5flash44flash_bwd_dq_dk_dv_loop_seqk_parallel_kernelI23Flash_bwd_kernel_traitsILi128ELi64ELi64ELi8ELi4ELi2ELi2ELb1ELb0EN7cutlass6half_tE19Flash_kernel_traitsILi128ELi64ELi64ELi8ES3_EELb0ELb0ELb0ELb0ELb0ELb0ELb1EEEvNS_16Flash_bwd_paramsE --------------------------
	.section	.nv.constant0._ZN5flash44flash_bwd_dq_dk_dv_loop_seqk_parallel_kernelI23Flash_bwd_kernel_traitsILi128ELi64ELi64ELi8ELi4ELi2ELi2ELb1ELb0EN7cutlass6half_tE19Flash_kernel_traitsILi128ELi64ELi64ELi8ES3_EELb0ELb0ELb0ELb0ELb0ELb0ELb1EEEvNS_16Flash_bwd_paramsE,"a",@progbits
	.sectionflags	@""
	.align	4
.nv.constant0._ZN5flash44flash_bwd_dq_dk_dv_loop_seqk_parallel_kernelI23Flash_bwd_kernel_traitsILi128ELi64ELi64ELi8ELi4ELi2ELi2ELb1ELb0EN7cutlass6half_tE19Flash_kernel_traitsILi128ELi64ELi64ELi8ES3_EELb0ELb0ELb0ELb0ELb0ELb0ELb1EEEvNS_16Flash_bwd_paramsE:
	.zero		1168


//--------------------- .nv.constant0._ZN5flash44flash_bwd_dq_dk_dv_loop_seqk_parallel_kernelI23Flash_bwd_kernel_traitsILi128ELi64ELi64ELi8ELi4ELi2ELi2ELb1ELb0EN7cutlass6half_tE19Flash_kernel_traitsILi128ELi64ELi64ELi8ES3_EELb1ELb0ELb1ELb0ELb0ELb0ELb0EEEvNS_16Flash_bwd_paramsE --------------------------
	.section	.nv.constant0._ZN5flash44flash_bwd_dq_dk_dv_loop_seqk_parallel_kernelI23Flash_bwd_kernel_traitsILi128ELi64ELi64ELi8ELi4ELi2ELi2ELb1ELb0EN7cutlass6half_tE19Flash_kernel_traitsILi128ELi64ELi64ELi8ES3_EELb1ELb0ELb1ELb0ELb0ELb0ELb0EEEvNS_16Flash_bwd_paramsE,"a",@progbits
	.sectionflags	@""
	.align	4
.nv.constant0._ZN5flash44flash_bwd_dq_dk_dv_loop_seqk_parallel_kernelI23Flash_bwd_kernel_traitsILi128ELi64ELi64ELi8ELi4ELi2ELi2ELb1ELb0EN7cutlass6half_tE19Flash_kernel_traitsILi128ELi64ELi64ELi8ES3_EELb1ELb0ELb1ELb0ELb0ELb0ELb0EEEvNS_16Flash_bwd_paramsE:
	.zero		1168


//--------------------- .nv.constant0._ZN5flash44flash_bwd_dq_dk_dv_loop_seqk_parallel_kernelI23Flash_bwd_kernel_traitsILi128ELi64ELi64ELi8ELi4ELi2ELi2ELb1ELb0EN7cutlass6half_tE19Flash_kernel_traitsILi128ELi64ELi64ELi8ES3_EELb0ELb0ELb1ELb0ELb0ELb0ELb1EEEvNS_16Flash_bwd_paramsE --------------------------
	.section	.nv.constant0._ZN5flash44flash_bwd_dq_dk_dv_loop_seqk_parallel_kernelI23Flash_bwd_kernel_traitsILi128ELi64ELi64ELi8ELi4ELi2ELi2ELb1ELb0EN7cutlass6half_tE19Flash_kernel_traitsILi128ELi64ELi64ELi8ES3_EELb0ELb0ELb1ELb0ELb0ELb0ELb1EEEvNS_16Flash_bwd_paramsE,"a",@progbits
	.sectionflags	@""
	.align	4
.nv.constant0._ZN5flash44flash_bwd_dq_dk_dv_loop_seqk_parallel_kernelI23Flash_bwd_kernel_traitsILi128ELi64ELi64ELi8ELi4ELi2ELi2ELb1ELb0EN7cutlass6half_tE19Flash_kernel_traitsILi128ELi64ELi64ELi8ES3_EELb0ELb0ELb1ELb0ELb0ELb0ELb1EEEvNS_16Flash_bwd_paramsE:
	.zero		1168


//--------------------- .nv.constant0._ZN5flash44flash_bwd_dq_dk_dv_loop_seqk_parallel_kernelI23Flash_bwd_kernel_traitsILi128ELi64ELi64ELi8ELi4ELi2ELi2ELb1ELb0EN7cutlass6half_tE19Flash_kernel_traitsILi128ELi64ELi64ELi8ES3_EELb1ELb0ELb0ELb0ELb1ELb1ELb0EEEvNS_16Flash_bwd_paramsE --------------------------
	.section	.nv.constant0._ZN5flash44flash_bwd_dq_dk_dv_loop_seqk_parallel_kernelI23Flash_bwd_kernel_traitsILi128ELi64ELi64ELi8ELi4ELi2ELi2ELb1ELb0EN7cutlass6half_tE19Flash_kernel_traitsILi128ELi64ELi64ELi8ES3_EELb1ELb0ELb0ELb0ELb1ELb1ELb0EEEvNS_16Flash_bwd_paramsE,"a",@progbits
	.sectionflags	@""
	.align	4
.nv.constant0._ZN5flash44flash_bwd_dq_dk_dv_loop_seqk_parallel_kernelI23Flash_bwd_kernel_traitsILi128ELi64ELi64ELi8ELi4ELi2ELi2ELb1ELb0EN7cutlass6half_tE19Flash_kernel_traitsILi128ELi64ELi64ELi8ES3_EELb1ELb0ELb0ELb0ELb1ELb1ELb0EEEvNS_16Flash_bwd_paramsE:
	.zero		1168


//--------------------- .nv.constant0._ZN5flash44flash_bwd_dq_dk_dv_loop_seqk_parallel_kernelI23Flash_bwd_kernel_traitsILi128ELi64ELi64ELi8ELi4ELi2ELi2ELb1ELb0EN7cutlass6half_tE19Flash_kernel_traitsILi128ELi64ELi64ELi8ES3_EELb0ELb0ELb0ELb0ELb1ELb1ELb1EEEvNS_16Flash_bwd_paramsE --------------------------
	.section	.nv.constant0._ZN5flash44flash_bwd_dq_dk_dv_loop_seqk_parallel_kernelI23Flash_bwd_kernel_traitsILi128ELi64ELi64ELi8ELi4ELi2ELi2ELb1ELb0EN7cutlass6half_tE19Flash_kernel_traitsILi128ELi64ELi64ELi8ES3_EELb0ELb0ELb0ELb0ELb1ELb1ELb1EEEvNS_16Flash_bwd_paramsE,"a",@progbits
	.sectionflags	@""
	.align	4
.nv.constant0._ZN5flash44flash_bwd_dq_dk_dv_loop_seqk_parallel_kernelI23Flash_bwd_kernel_traitsILi128ELi64ELi64ELi8ELi4ELi2ELi2ELb1ELb0EN7cutlass6half_tE19Flash_kernel_traitsILi128ELi64ELi64ELi8ES3_EELb0ELb0ELb0ELb0ELb1ELb1ELb1EEEvNS_16Flash_bwd_paramsE:
	.zero		1168


//--------------------- .nv.constant0._ZN5flash44flash_bwd_dq_dk_dv_loop_seqk_parallel_kernelI23Flash_bwd_kernel_traitsILi128ELi64ELi64ELi8ELi4ELi2ELi2ELb1ELb0EN7cutlass6half_tE19Flash_kernel_traitsILi128ELi64ELi64ELi8ES3_EELb1ELb0ELb0ELb1ELb0ELb0ELb0EEEvNS_16Flash_bwd_paramsE --------------------------
	.section	.nv.constant0._ZN5flash44flash_bwd_dq_dk_dv_loop_seqk_parallel_kernelI23Flash_bwd_kernel_traitsILi128ELi64ELi64ELi8ELi4ELi2ELi2ELb1ELb0EN7cutlass6half_tE19Flash_kernel_traitsILi128ELi64ELi64ELi8ES3_EELb1ELb0ELb0ELb1ELb0ELb0ELb0EEEvNS_16Flash_bwd_paramsE,"a",@progbits
	.sectionflags	@""
	.align	4
.nv.constant0._ZN5flash44flash_bwd_dq_dk_dv_loop_seqk_parallel_kernelI23Flash_bwd_kernel_traitsILi128ELi64ELi64ELi8ELi4ELi2ELi2ELb1ELb0EN7cutlass6half_tE19Flash_kernel_traitsILi128ELi64ELi64ELi8ES3_EELb1ELb0ELb0ELb1ELb0ELb0ELb0EEEvNS_16Flash_bwd_paramsE:
	.zero		1168


//--------------------- .nv.constant0._ZN5flash44flash_bwd_dq_dk_dv_loop_seqk_parallel_kernelI23Flash_bwd_kernel_traitsILi128ELi64ELi64ELi8ELi4ELi2ELi2ELb1ELb0EN7cutlass6half_tE19Flash_kernel_traitsILi128ELi64ELi64ELi8ES3_EELb0ELb0ELb0ELb1ELb0ELb0ELb1EEEvNS_16Flash_bwd_paramsE --------------------------
	.section	.nv.constant0._ZN5flash44flash_bwd_dq_dk_dv_loop_seqk_parallel_kernelI23Flash_bwd_kernel_traitsILi128ELi64ELi64ELi8ELi4ELi2ELi2ELb1ELb0EN7cutlass6half_tE19Flash_kernel_traitsILi128ELi64ELi64ELi8ES3_EELb0ELb0ELb0ELb1ELb0ELb0ELb1EEEvNS_16Flash_bwd_paramsE,"a",@progbits
	.sectionflags	@""
	.align	4
.nv.constant0._ZN5flash44flash_bwd_dq_dk_dv_loop_seqk_parallel_kernelI23Flash_bwd_kernel_traitsILi128ELi64ELi64ELi8ELi4ELi2ELi2ELb1ELb0EN7cutlass6half_tE19Flash_kernel_traitsILi128ELi64ELi64ELi8ES3_EELb0ELb0ELb0ELb1ELb0ELb0ELb1EEEvNS_16Flash_bwd_paramsE:
	.zero		1168


//--------------------- .nv.constant0._ZN5flash44flash_bwd_dq_dk_dv_loop_seqk_parallel_kernelI23Flash_bwd_kernel_traitsILi128ELi64ELi64ELi8ELi4ELi2ELi2ELb1ELb0EN7cutlass6half_tE19Flash_kernel_traitsILi128ELi64ELi64ELi8ES3_EELb1ELb0ELb1ELb0ELb0ELb1ELb0EEEvNS_16Flash_bwd_paramsE --------------------------
	.section	.nv.constant0._ZN5flash44flash_bwd_dq_dk_dv_loop_seqk_parallel_kernelI23Flash_bwd_kernel_traitsILi128ELi64ELi64ELi8ELi4ELi2ELi2ELb1ELb0EN7cutlass6half_tE19Flash_kernel_traitsILi128ELi64ELi64ELi8ES3_EELb1ELb0ELb1ELb0ELb0ELb1ELb0EEEvNS_16Flash_bwd_paramsE,"a",@progbits
	.sectionflags	@""
	.align	4
.nv.constant0._ZN5flash44flash_bwd_dq_dk_dv_loop_seqk_parallel_kernelI23Flash_bwd_kernel_traitsILi128ELi64ELi64ELi8ELi4ELi2ELi2ELb1ELb0EN7cutlass6half_tE19Flash_kernel_traitsILi128ELi64ELi64ELi8ES3_EELb1ELb0ELb1ELb0ELb0ELb1ELb0EEEvNS_16Flash_bwd_paramsE:
	.zero		1168


//--------------------- .nv.constant0._ZN5flash44flash_bwd_dq_dk_dv_loop_seqk_parallel_kernelI23Flash_bwd_kernel_traitsILi128ELi64ELi64ELi8ELi4ELi2ELi2ELb1ELb0EN7cutlass6half_tE19Flash_kernel_traitsILi128ELi64ELi64ELi8ES3_EELb0ELb0ELb1ELb0ELb0ELb1ELb1EEEvNS_16Flash_bwd_paramsE --------------------------
	.section	.nv.constant0._ZN5flash44flash_bwd_dq_dk_dv_loop_seqk_parallel_kernelI23Flash_bwd_kernel_traitsILi128ELi64ELi64ELi8ELi4ELi2ELi2ELb1ELb0EN7cutlass6half_tE19Flash_kernel_traitsILi128ELi64ELi64ELi8ES3_EELb0ELb0ELb1ELb0ELb0ELb1ELb1EEEvNS_16Flash_bwd_paramsE,"a",@progbits
	.sectionflags	@""
	.align	4
.nv.constant0._ZN5flash44flash_bwd_dq_dk_dv_loop_seqk_parallel_kernelI23Flash_bwd_kernel_traitsILi128ELi64ELi64ELi8ELi4ELi2ELi2ELb1ELb0EN7cutlass6half_tE19Flash_kernel_traitsILi128ELi64ELi64ELi8ES3_EELb0ELb0ELb1ELb0ELb0ELb1ELb1EEEvNS_16Flash_bwd_paramsE:
	.zero		1168


//--------------------- .nv.constant0._ZN5flash44flash_bwd_dq_dk_dv_loop_seqk_parallel_kernelI23Flash_bwd_kernel_traitsILi128ELi64ELi64ELi8ELi4ELi2ELi2ELb1ELb0EN7cutlass6half_tE19Flash_kernel_traitsILi128ELi64ELi64ELi8ES3_EELb1ELb0ELb1ELb1ELb0ELb0ELb0EEEvNS_16Flash_bwd_paramsE --------------------------
	.section	.nv.constant0._ZN5flash44flash_bwd_dq_dk_dv_loop_seqk_parallel_kernelI23Flash_bwd_kernel_traitsILi128ELi64ELi64ELi8ELi4ELi2ELi2ELb1ELb0EN7cutlass6half_tE19Flash_kernel_traitsILi128ELi64ELi64ELi8ES3_EELb1ELb0ELb1ELb1ELb0ELb0ELb0EEEvNS_16Flash_bwd_paramsE,"a",@progbits
	.sectionflags	@""
	.align	4
.nv.constant0._ZN5flash44flash_bwd_dq_dk_dv_loop_seqk_parallel_kernelI23Flash_bwd_kernel_traitsILi128ELi64ELi64ELi8ELi4ELi2ELi2ELb1ELb0EN7cutlass6half_tE19Flash_kernel_traitsILi128ELi64ELi64ELi8ES3_EELb1ELb0ELb1ELb1ELb0ELb0ELb0EEEvNS_16Flash_bwd_paramsE:
	.zero		1168


//--------------------- .nv.constant0._ZN5flash44flash_bwd_dq_dk_dv_loop_seqk_parallel_kernelI23Flash_bwd_kernel_traitsILi128ELi64ELi64ELi8ELi4ELi2ELi2ELb1ELb0EN7cutlass6half_tE19Flash_kernel_traitsILi128ELi64ELi64ELi8ES3_EELb0ELb0ELb1ELb1ELb0ELb0ELb1EEEvNS_16Flash_bwd_paramsE --------------------------
	.section	.nv.constant0._ZN5flash44flash_bwd_dq_dk_dv_loop_seqk_parallel_kernelI23Flash_bwd_kernel_traitsILi128ELi64ELi64ELi8ELi4ELi2ELi2ELb1ELb0EN7cutlass6half_tE19Flash_kernel_traitsILi128ELi64ELi64ELi8ES3_EELb0ELb0ELb1ELb1ELb0ELb0ELb1EEEvNS_16Flash_bwd_paramsE,"a",@progbits
	.sectionflags	@""
	.align	4
.nv.constant0._ZN5flash44flash_bwd_dq_dk_dv_loop_seqk_parallel_kernelI23Flash_bwd_kernel_traitsILi128ELi64ELi64ELi8ELi4ELi2ELi2ELb1ELb0EN7cutlass6half_tE19Flash_kernel_traitsILi128ELi64ELi64ELi8ES3_EELb0ELb0ELb1ELb1ELb0ELb0ELb1EEEvNS_16Flash_bwd_paramsE:
	.zero		1168


//--------------------- .nv.constant0._ZN5flash25flash_bwd_dot_do_o_kernelILb0E23Flash_bwd_kernel_traitsILi128ELi64ELi64ELi8ELi4ELi2ELi2ELb1ELb0EN7cutlass6half_tE19Flash_kernel_traitsILi128ELi64ELi64ELi8ES3_EEEEvNS_16Flash_bwd_paramsE --------------------------
	.section	.nv.constant0._ZN5flash25flash_bwd_dot_do_o_kernelILb0E23Flash_bwd_kernel_traitsILi128ELi64ELi64ELi8ELi4ELi2ELi2ELb1ELb0EN7cutlass6half_tE19Flash_kernel_traitsILi128ELi64ELi64ELi8ES3_EEEEvNS_16Flash_bwd_paramsE,"a",@progbits
	.sectionflags	@""
	.align	4
.nv.constant0._ZN5flash25flash_bwd_dot_do_o_kernelILb0E23Flash_bwd_kernel_traitsILi128ELi64ELi64ELi8ELi4ELi2ELi2ELb1ELb0EN7cutlass6half_tE19Flash_kernel_traitsILi128ELi64ELi64ELi8ES3_EEEEvNS_16Flash_bwd_paramsE:
	.zero		1168


//--------------------- .nv.constant0._ZN5flash25flash_bwd_dot_do_o_kernelILb1E23Flash_bwd_kernel_traitsILi128ELi64ELi64ELi8ELi4ELi2ELi2ELb1ELb0EN7cutlass6half_tE19Flash_kernel_traitsILi128ELi64ELi64ELi8ES3_EEEEvNS_16Flash_bwd_paramsE --------------------------
	.section	.nv.constant0._ZN5flash25flash_bwd_dot_do_o_kernelILb1E23Flash_bwd_kernel_traitsILi128ELi64ELi64ELi8ELi4ELi2ELi2ELb1ELb0EN7cutlass6half_tE19Flash_kernel_traitsILi128ELi64ELi64ELi8ES3_EEEEvNS_16Flash_bwd_paramsE,"a",@progbits
	.sectionflags	@""
	.align	4
.nv.constant0._ZN5flash25flash_bwd_dot_do_o_kernelILb1E23Flash_bwd_kernel_traitsILi128ELi64ELi64ELi8ELi4ELi2ELi2ELb1ELb0EN7cutlass6half_tE19Flash_kernel_traitsILi128ELi64ELi64ELi8ES3_EEEEvNS_16Flash_bwd_paramsE:
	.zero		1168


//--------------------- .nv.constant0._ZN5flash27flash_bwd_convert_dq_kernelI23Flash_bwd_kernel_traitsILi128ELi64ELi128ELi8ELi2ELi4ELi2ELb0ELb0EN7cutlass6half_tE19Flash_kernel_traitsILi128ELi64ELi128ELi8ES3_EEEEvNS_16Flash_bwd_paramsEi --------------------------
	.section	.nv.constant0._ZN5flash27flash_bwd_convert_dq_kernelI23Flash_bwd_kernel_traitsILi128ELi64ELi128ELi8ELi2ELi4ELi2ELb0ELb0EN7cutlass6half_tE19Flash_kernel_traitsILi128ELi64ELi128ELi8ES3_EEEEvNS_16Flash_bwd_paramsEi,"a",@progbits
	.sectionflags	@""
	.align	4
.nv.constant0._ZN5flash27flash_bwd_convert_dq_kernelI23Flash_bwd_kernel_traitsILi128ELi64ELi128ELi8ELi2ELi4ELi2ELb0ELb0EN7cutlass6half_tE19Flash_kernel_traitsILi128ELi64ELi128ELi8ES3_EEEEvNS_16Flash_bwd_paramsEi:
	.zero		1172


//--------------------- .nv.constant0._ZN5flash44flash_bwd_dq_dk_dv_loop_seqk_parallel_kernelI23Flash_bwd_kernel_traitsILi128ELi64ELi128ELi8ELi2ELi4ELi2ELb0ELb0EN7cutlass6half_tE19Flash_kernel_traitsILi128ELi64ELi128ELi8ES3_EELb1ELb0ELb0ELb0ELb0ELb1ELb0EEEvNS_16Flash_bwd_paramsE --------------------------
	.section	.nv.constant0._ZN5flash44flash_bwd_dq_dk_dv_loop_seqk_parallel_kernelI23Flash_bwd_kernel_traitsILi128ELi64ELi128ELi8ELi2ELi4ELi2ELb0ELb0EN7cutlass6half_tE19Flash_kernel_traitsILi128ELi64ELi128ELi8ES3_EELb1ELb0ELb0ELb0ELb0ELb1ELb0EEEvNS_16Flash_bwd_paramsE,"a",@progbits
	.sectionflags	@""
	.align	4
.nv.constant0._ZN5flash44flash_bwd_dq_dk_dv_loop_seqk_parallel_kernelI23Flash_bwd_kernel_traitsILi128ELi64ELi128ELi8ELi2ELi4ELi2ELb0ELb0EN7cutlass6half_tE19Flash_kernel_traitsILi128ELi64ELi128ELi8ES3_EELb1ELb0ELb0ELb0ELb0ELb1ELb0EEEvNS_16Flash_bwd_paramsE:
	.zero		1168


//--------------------- .nv.constant0._ZN5flash44flash_bwd_dq_dk_dv_loop_seqk_parallel_kernelI23Flash_bwd_kernel_traitsILi128ELi64ELi128ELi8ELi2ELi4ELi2ELb0ELb0EN7cutlass6half_tE19Flash_kernel_traitsILi128ELi64ELi128ELi8ES3_EELb0ELb0ELb0ELb0ELb0ELb1ELb1EEEvNS_16Flash_bwd_paramsE --------------------------
	.section	.nv.constant0._ZN5flash44flash_bwd_dq_dk_dv_loop_seqk_parallel_kernelI23Flash_bwd_kernel_traitsILi128ELi64ELi128ELi8ELi2ELi4ELi2ELb0ELb0EN7cutlass6half_tE19Flash_kernel_traitsILi128ELi64ELi128ELi8ES3_EELb0ELb0ELb0ELb0ELb0ELb1ELb1EEEvNS_16Flash_bwd_paramsE,"a",@progbits
	.sectionflags	@""
	.align	4
.nv.constant0._ZN5flash44flash_bwd_dq_dk_dv_loop_seqk_parallel_kernelI23Flash_bwd_kernel_traitsILi128ELi64ELi128ELi8ELi2ELi4ELi2ELb0ELb0EN7cutlass6half_tE19Flash_kernel_traitsILi128ELi64ELi128ELi8ES3_EELb0ELb0ELb0ELb0ELb0ELb1ELb1EEEvNS_16Flash_bwd_paramsE:
	.zero		1168


//--------------------- .nv.constant0._ZN5flash44flash_bwd_dq_dk_dv_loop_seqk_parallel_kernelI23Flash_bwd_kernel_traitsILi128ELi64ELi128ELi8ELi2ELi4ELi2ELb0ELb0EN7cutlass6half_tE19Flash_kernel_traitsILi128ELi64ELi128ELi8ES3_EELb1ELb0ELb0ELb0ELb0ELb0ELb0EEEvNS_16Flash_bwd_paramsE --------------------------
	.section	.nv.constant0._ZN5flash44flash_bwd_dq_dk_dv_loop_seqk_parallel_kernelI23Flash_bwd_kernel_traitsILi128ELi64ELi128ELi8ELi2ELi4ELi2ELb0ELb0EN7cutlass6half_tE19Flash_kernel_traitsILi128ELi64ELi128ELi8ES3_EELb1ELb0ELb0ELb0ELb0ELb0ELb0EEEvNS_16Flash_bwd_paramsE,"a",@progbits
	.sectionflags	@""
	.align	4
.nv.constant0._ZN5flash44flash_bwd_dq_dk_dv_loop_seqk_parallel_kernelI23Flash_bwd_kernel_traitsILi128ELi64ELi128ELi8ELi2ELi4ELi2ELb0ELb0EN7cutlass6half_tE19Flash_kernel_traitsILi128ELi64ELi128ELi8ES3_EELb1ELb0ELb0ELb0ELb0ELb0ELb0EEEvNS_16Flash_bwd_paramsE:
	.zero		1168


//--------------------- .nv.constant0._ZN5flash44flash_bwd_dq_dk_dv_loop_seqk_parallel_kernelI23Flash_bwd_kernel_traitsILi128ELi64ELi128ELi8ELi2ELi4ELi2ELb0ELb0EN7cutlass6half_tE19Flash_kernel_traitsILi128ELi64ELi128ELi8ES3_EELb0ELb0ELb0ELb0ELb0ELb0ELb1EEEvNS_16Flash_bwd_paramsE --------------------------
	.section	.nv.constant0._ZN5flash44flash_bwd_dq_dk_dv_loop_seqk_parallel_kernelI23Flash_bwd_kernel_traitsILi128ELi64ELi128ELi8ELi2ELi4ELi2ELb0ELb0EN7cutlass6half_tE19Flash_kernel_traitsILi128ELi64ELi128ELi8ES3_EELb0ELb0ELb0ELb0ELb0ELb0ELb1EEEvNS_16Flash_bwd_paramsE,"a",@progbits
	.sectionflags	@""
	.align	4
.nv.constant0._ZN5flash44flash_bwd_dq_dk_dv_loop_seqk_parallel_kernelI23Flash_bwd_kernel_traitsILi128ELi64ELi128ELi8ELi2ELi4ELi2ELb0ELb0EN7cutlass6half_tE19Flash_kernel_traitsILi128ELi64ELi128ELi8ES3_EELb0ELb0ELb0ELb0ELb0ELb0ELb1EEEvNS_16Flash_bwd_paramsE:
	.zero		1168


//--------------------- .nv.constant0._ZN5flash44flash_bwd_dq_dk_dv_loop_seqk_parallel_kernelI23Flash_bwd_kernel_traitsILi128ELi64ELi128ELi8ELi2ELi4ELi2ELb0ELb0EN7cutlass6half_tE19Flash_kernel_traitsILi128ELi64ELi128ELi8ES3_EELb1ELb0ELb1ELb0ELb0ELb0ELb0EEEvNS_16Flash_bwd_paramsE --------------------------
	.section	.nv.constant0._ZN5flash44flash_bwd_dq_dk_dv_loop_seqk_parallel_kernelI23Flash_bwd_kernel_traitsILi128ELi64ELi128ELi8ELi2ELi4ELi2ELb0ELb0EN7cutlass6half_tE19Flash_kernel_traitsILi128ELi64ELi128ELi8ES3_EELb1ELb0ELb1ELb0ELb0ELb0ELb0EEEvNS_16Flash_bwd_paramsE,"a",@progbits
	.sectionflags	@""
	.align	4
.nv.constant0._ZN5flash44flash_bwd_dq_dk_dv_loop_seqk_parallel_kernelI23Flash_bwd_kernel_traitsILi128ELi64ELi128ELi8ELi2ELi4ELi2ELb0ELb0EN7cutlass6half_tE19Flash_kernel_traitsILi128ELi64ELi128ELi8ES3_EELb1ELb0ELb1ELb0ELb0ELb0ELb0EEEvNS_16Flash_bwd_paramsE:
	.zero		1168


//--------------------- .nv.constant0._ZN5flash44flash_bwd_dq_dk_dv_loop_seqk_parallel_kernelI23Flash_bwd_kernel_traitsILi128ELi64ELi128ELi8ELi2ELi4ELi2ELb0ELb0EN7cutlass6half_tE19Flash_kernel_traitsILi128ELi64ELi128ELi8ES3_EELb0ELb0ELb1ELb0ELb0ELb0ELb1EEEvNS_16Flash_bwd_paramsE --------------------------
	.section	.nv.constant0._ZN5flash44flash_bwd_dq_dk_dv_loop_seqk_parallel_kernelI23Flash_bwd_kernel_traitsILi128ELi64ELi128ELi8ELi2ELi4ELi2ELb0ELb0EN7cutlass6half_tE19Flash_kernel_traitsILi128ELi64ELi128ELi8ES3_EELb0ELb0ELb1ELb0ELb0ELb0ELb1EEEvNS_16Flash_bwd_paramsE,"a",@progbits
	.sectionflags	@""
	.align	4
.nv.constant0._ZN5flash44flash_bwd_dq_dk_dv_loop_seqk_parallel_kernelI23Flash_bwd_kernel_traitsILi128ELi64ELi128ELi8ELi2ELi4ELi2ELb0ELb0EN7cutlass6half_tE19Flash_kernel_traitsILi128ELi64ELi128ELi8ES3_EELb0ELb0ELb1ELb0ELb0ELb0ELb1EEEvNS_16Flash_bwd_paramsE:
	.zero		1168


//--------------------- .nv.constant0._ZN5flash44flash_bwd_dq_dk_dv_loop_seqk_parallel_kernelI23Flash_bwd_kernel_traitsILi128ELi64ELi128ELi8ELi2ELi4ELi2ELb0ELb0EN7cutlass6half_tE19Flash_kernel_traitsILi128ELi64ELi128ELi8ES3_EELb1ELb0ELb0ELb0ELb1ELb1ELb0EEEvNS_16Flash_bwd_paramsE --------------------------
	.section	.nv.constant0._ZN5flash44flash_bwd_dq_dk_dv_loop_seqk_parallel_kernelI23Flash_bwd_kernel_traitsILi128ELi64ELi128ELi8ELi2ELi4ELi2ELb0ELb0EN7cutlass6half_tE19Flash_kernel_traitsILi128ELi64ELi128ELi8ES3_EELb1ELb0ELb0ELb0ELb1ELb1ELb0EEEvNS_16Flash_bwd_paramsE,"a",@progbits
	.sectionflags	@""
	.align	4
.nv.constant0._ZN5flash44flash_bwd_dq_dk_dv_loop_seqk_parallel_kernelI23Flash_bwd_kernel_traitsILi128ELi64ELi128ELi8ELi2ELi4ELi2ELb0ELb0EN7cutlass6half_tE19Flash_kernel_traitsILi128ELi64ELi128ELi8ES3_EELb1ELb0ELb0ELb0ELb1ELb1ELb0EEEvNS_16Flash_bwd_paramsE:
	.zero		1168


//--------------------- .nv.constant0._ZN5flash44flash_bwd_dq_dk_dv_loop_seqk_parallel_kernelI23Flash_bwd_kernel_traitsILi128ELi64ELi128ELi8ELi2ELi4ELi2ELb0ELb0EN7cutlass6half_tE19Flash_kernel_traitsILi128ELi64ELi128ELi8ES3_EELb0ELb0ELb0ELb0ELb1ELb1ELb1EEEvNS_16Flash_bwd_paramsE --------------------------
	.section	.nv.constant0._ZN5flash44flash_bwd_dq_dk_dv_loop_seqk_parallel_kernelI23Flash_bwd_kernel_traitsILi128ELi64ELi128ELi8ELi2ELi4ELi2ELb0ELb0EN7cutlass6half_tE19Flash_kernel_traitsILi128ELi64ELi128ELi8ES3_EELb0ELb0ELb0ELb0ELb1ELb1ELb1EEEvNS_16Flash_bwd_paramsE,"a",@progbits
	.sectionflags	@""
	.align	4
.nv.constant0._ZN5flash44flash_bwd_dq_dk_dv_loop_seqk_parallel_kernelI23Flash_bwd_kernel_traitsILi128ELi64ELi128ELi8ELi2ELi4ELi2ELb0ELb0EN7cutlass6half_tE19Flash_kernel_traitsILi128ELi64ELi128ELi8ES3_EELb0ELb0ELb0ELb0ELb1ELb1ELb1EEEvNS_16Flash_bwd_paramsE:
	.zero		1168


//--------------------- .nv.constant0._ZN5flash44flash_bwd_dq_dk_dv_loop_seqk_parallel_kernelI23Flash_bwd_kernel_traitsILi128ELi64ELi128ELi8ELi2ELi4ELi2ELb0ELb0EN7cutlass6half_tE19Flash_kernel_traitsILi128ELi64ELi128ELi8ES3_EELb1ELb0ELb0ELb1ELb0ELb0ELb0EEEvNS_16Flash_bwd_paramsE --------------------------
	.section	.nv.constant0._ZN5flash44flash_bwd_dq_dk_dv_loop_seqk_parallel_kernelI23Flash_bwd_kernel_traitsILi128ELi64ELi128ELi8ELi2ELi4ELi2ELb0ELb0EN7cutlass6half_tE19Flash_kernel_traitsILi128ELi64ELi128ELi8ES3_EELb1ELb0ELb0ELb1ELb0ELb0ELb0EEEvNS_16Flash_bwd_paramsE,"a",@progbits
	.sectionflags	@""
	.align	4
.nv.constant0._ZN5flash44flash_bwd_dq_dk_dv_loop_seqk_parallel_kernelI23Flash_bwd_kernel_traitsILi128ELi64ELi128ELi8ELi2ELi4ELi2ELb0ELb0EN7cutlass6half_tE19Flash_kernel_traitsILi128ELi64ELi128ELi8ES3_EELb1ELb0ELb0ELb1ELb0ELb0ELb0EEEvNS_16Flash_bwd_paramsE:
	.zero		1168


//--------------------- .nv.constant0._ZN5flash44flash_bwd_dq_dk_dv_loop_seqk_parallel_kernelI23Flash_bwd_kernel_traitsILi128ELi64ELi128ELi8ELi2ELi4ELi2ELb0ELb0EN7cutlass6half_tE19Flash_kernel_traitsILi128ELi64ELi128ELi8ES3_EELb0ELb0ELb0ELb1ELb0ELb0ELb1EEEvNS_16Flash_bwd_paramsE --------------------------
	.section	.nv.constant0._ZN5flash44flash_bwd_dq_dk_dv_loop_seqk_parallel_kernelI23Flash_bwd_kernel_traitsILi128ELi64ELi128ELi8ELi2ELi4ELi2ELb0ELb0EN7cutlass6half_tE19Flash_kernel_traitsILi128ELi64ELi128ELi8ES3_EELb0ELb0ELb0ELb1ELb0ELb0ELb1EEEvNS_16Flash_bwd_paramsE,"a",@progbits
	.sectionflags	@""
	.align	4
.nv.constant0._ZN5flash44flash_bwd_dq_dk_dv_loop_seqk_parallel_kernelI23Flash_bwd_kernel_traitsILi128ELi64ELi128ELi8ELi2ELi4ELi2ELb0ELb0EN7cutlass6half_tE19Flash_kernel_traitsILi128ELi64ELi128ELi8ES3_EELb0ELb0ELb0ELb1ELb0ELb0ELb1EEEvNS_16Flash_bwd_paramsE:
	.zero		1168


//--------------------- .nv.constant0._ZN5flash44flash_bwd_dq_dk_dv_loop_seqk_parallel_kernelI23Flash_bwd_kernel_traitsILi128ELi64ELi128ELi8ELi2ELi4ELi2ELb0ELb0EN7cutlass6half_tE19Flash_kernel_traitsILi128ELi64ELi128ELi8ES3_EELb1ELb0ELb1ELb0ELb0ELb1ELb0EEEvNS_16Flash_bwd_paramsE --------------------------
	.section	.nv.constant0._ZN5flash44flash_bwd_dq_dk_dv_loop_seqk_parallel_kernelI23Flash_bwd_kernel_traitsILi128ELi64ELi128ELi8ELi2ELi4ELi2ELb0ELb0EN7cutlass6half_tE19Flash_kernel_traitsILi128ELi64ELi128ELi8ES3_EELb1ELb0ELb1ELb0ELb0ELb1ELb0EEEvNS_16Flash_bwd_paramsE,"a",@progbits
	.sectionflags	@""
	.align	4
.nv.constant0._ZN5flash44flash_bwd_dq_dk_dv_loop_seqk_parallel_kernelI23Flash_bwd_kernel_traitsILi128ELi64ELi128ELi8ELi2ELi4ELi2ELb0ELb0EN7cutlass6half_tE19Flash_kernel_traitsILi128ELi64ELi128ELi8ES3_EELb1ELb0ELb1ELb0ELb0ELb1ELb0EEEvNS_16Flash_bwd_paramsE:
	.zero		1168


//--------------------- .nv.constant0._ZN5flash44flash_bwd_dq_dk_dv_loop_seqk_parallel_kernelI23Flash_bwd_kernel_traitsILi128ELi64ELi128ELi8ELi2ELi4ELi2ELb0ELb0EN7cutlass6half_tE19Flash_kernel_traitsILi128ELi64ELi128ELi8ES3_EELb0ELb0ELb1ELb0ELb0ELb1ELb1EEEvNS_16Flash_bwd_paramsE --------------------------
	.section	.nv.constant0._ZN5flash44flash_bwd_dq_dk_dv_loop_seqk_parallel_kernelI23Flash_bwd_kernel_traitsILi128ELi64ELi128ELi8ELi2ELi4ELi2ELb0ELb0EN7cutlass6half_tE19Flash_kernel_traitsILi128ELi64ELi128ELi8ES3_EELb0ELb0ELb1ELb0ELb0ELb1ELb1EEEvNS_16Flash_bwd_paramsE,"a",@progbits
	.sectionflags	@""
	.align	4
.nv.constant0._ZN5flash44flash_bwd_dq_dk_dv_loop_seqk_parallel_kernelI23Flash_bwd_kernel_traitsILi128ELi64ELi128ELi8ELi2ELi4ELi2ELb0ELb0EN7cutlass6half_tE19Flash_kernel_traitsILi128ELi64ELi128ELi8ES3_EELb0ELb0ELb1ELb0ELb0ELb1ELb1EEEvNS_16Flash_bwd_paramsE:
	.zero		1168


//--------------------- .nv.constant0._ZN5flash44flash_bwd_dq_dk_dv_loop_seqk_parallel_kernelI23Flash_bwd_kernel_traitsILi128ELi64ELi128ELi8ELi2ELi4ELi2ELb0ELb0EN7cutlass6half_tE19Flash_kernel_traitsILi128ELi64ELi128ELi8ES3_EELb1ELb0ELb1ELb1ELb0ELb0ELb0EEEvNS_16Flash_bwd_paramsE --------------------------
	.section	.nv.constant0._ZN5flash44flash_bwd_dq_dk_dv_loop_seqk_parallel_kernelI23Flash_bwd_kernel_traitsILi128ELi64ELi128ELi8ELi2ELi4ELi2ELb0ELb0EN7cutlass6half_tE19Flash_kernel_traitsILi128ELi64ELi128ELi8ES3_EELb1ELb0ELb1ELb1ELb0ELb0ELb0EEEvNS_16Flash_bwd_paramsE,"a",@progbits
	.sectionflags	@""
	.align	4
.nv.constant0._ZN5flash44flash_bwd_dq_dk_dv_loop_seqk_parallel_kernelI23Flash_bwd_kernel_traitsILi128ELi64ELi128ELi8ELi2ELi4ELi2ELb0ELb0EN7cutlass6half_tE19Flash_kernel_traitsILi128ELi64ELi128ELi8ES3_EELb1ELb0ELb1ELb1ELb0ELb0ELb0EEEvNS_16Flash_bwd_paramsE:
	.zero		1168


//--------------------- .nv.constant0._ZN5flash44flash_bwd_dq_dk_dv_loop_seqk_parallel_kernelI23Flash_bwd_kernel_traitsILi128ELi64ELi128ELi8ELi2ELi4ELi2ELb0ELb0EN7cutlass6half_tE19Flash_kernel_traitsILi128ELi64ELi128ELi8ES3_EELb0ELb0ELb1ELb1ELb0ELb0ELb1EEEvNS_16Flash_bwd_paramsE --------------------------
	.section	.nv.constant0._ZN5flash44flash_bwd_dq_dk_dv_loop_seqk_parallel_kernelI23Flash_bwd_kernel_traitsILi128ELi64ELi128ELi8ELi2ELi4ELi2ELb0ELb0EN7cutlass6half_tE19Flash_kernel_traitsILi128ELi64ELi128ELi8ES3_EELb0ELb0ELb1ELb1ELb0ELb0ELb1EEEvNS_16Flash_bwd_paramsE,"a",@progbits
	.sectionflags	@""
	.align	4
.nv.constant0._ZN5flash44flash_bwd_dq_dk_dv_loop_seqk_parallel_kernelI23Flash_bwd_kernel_traitsILi128ELi64ELi128ELi8ELi2ELi4ELi2ELb0ELb0EN7cutlass6half_tE19Flash_kernel_traitsILi128ELi64ELi128ELi8ES3_EELb0ELb0ELb1ELb1ELb0ELb0ELb1EEEvNS_16Flash_bwd_paramsE:
	.zero		1168


//--------------------- .nv.constant0._ZN5flash25flash_bwd_dot_do_o_kernelILb0E23Flash_bwd_kernel_traitsILi128ELi64ELi128ELi8ELi2ELi4ELi2ELb0ELb0EN7cutlass6half_tE19Flash_kernel_traitsILi128ELi64ELi128ELi8ES3_EEEEvNS_16Flash_bwd_paramsE --------------------------
	.section	.nv.constant0._ZN5flash25flash_bwd_dot_do_o_kernelILb0E23Flash_bwd_kernel_traitsILi128ELi64ELi128ELi8ELi2ELi4ELi2ELb0ELb0EN7cutlass6half_tE19Flash_kernel_traitsILi128ELi64ELi128ELi8ES3_EEEEvNS_16Flash_bwd_paramsE,"a",@progbits
	.sectionflags	@""
	.align	4
.nv.constant0._ZN5flash25flash_bwd_dot_do_o_kernelILb0E23Flash_bwd_kernel_traitsILi128ELi64ELi128ELi8ELi2ELi4ELi2ELb0ELb0EN7cutlass6half_tE19Flash_kernel_traitsILi128ELi64ELi128ELi8ES3_EEEEvNS_16Flash_bwd_paramsE:
	.zero		1168


//--------------------- .nv.constant0._ZN5flash25flash_bwd_dot_do_o_kernelILb1E23Flash_bwd_kernel_traitsILi128ELi64ELi128ELi8ELi2ELi4ELi2ELb0ELb0EN7cutlass6half_tE19Flash_kernel_traitsILi128ELi64ELi128ELi8ES3_EEEEvNS_16Flash_bwd_paramsE --------------------------
	.section	.nv.constant0._ZN5flash25flash_bwd_dot_do_o_kernelILb1E23Flash_bwd_kernel_traitsILi128ELi64ELi128ELi8ELi2ELi4ELi2ELb0ELb0EN7cutlass6half_tE19Flash_kernel_traitsILi128ELi64ELi128ELi8ES3_EEEEvNS_16Flash_bwd_paramsE,"a",@progbits
	.sectionflags	@""
	.align	4
.nv.constant0._ZN5flash25flash_bwd_dot_do_o_kernelILb1E23Flash_bwd_kernel_traitsILi128ELi64ELi128ELi8ELi2ELi4ELi2ELb0ELb0EN7cutlass6half_tE19Flash_kernel_traitsILi128ELi64ELi128ELi8ES3_EEEEvNS_16Flash_bwd_paramsE:
	.zero		1168


//--------------------- SYMBOLS --------------------------

	.type		.nv.reservedSmem.offset0,@object
	.size		.nv.reservedSmem.offset0,0x4
